	.target	sm_80

	.elftype	@"ET_EXEC"


//--------------------- .note.nv.tkinfo           --------------------------
	.section	.note.nv.tkinfo,"",@"SHT_NOTE"
	.sectionflags	@"SHF_NOTE_NV_TKINFO"
	.tkinfo
        /*0018*/ 	.word	0x00000002
        /*0030*/ 	.string	""
        /*0030*/ 	.string	"ptxas"
        /*0030*/ 	.string	"Cuda compilation tools, release 13.0, V13.0.88"
        /*0030*/ 	.string	"Build cuda_13.0.r13.0/compiler.36424714_0"
        /*0030*/ 	.string	"-arch sm_80 -m 64 "



//--------------------- .note.nv.cuinfo           --------------------------
	.section	.note.nv.cuinfo,"",@"SHT_NOTE"
	.sectionflags	@"SHF_NOTE_NV_CUINFO"
        /*0018*/ 	.short	0x0002
        /*001a*/ 	.short	0x0050
        /*001c*/ 	.short	0x0082
	.zero		2


//--------------------- .nv.info                  --------------------------
	.section	.nv.info,"",@"SHT_CUDA_INFO"
	.align	4


	//----- nvinfo : EIATTR_REGCOUNT
	.align		4
        /*0000*/ 	.byte	0x04, 0x2f
        /*0002*/ 	.short	(.L_12 - .L_11)
	.align		4
.L_11:
        /*0004*/ 	.word	index@(_ZN7cutlass13device_kernelIN5flash19enable_sm80_to_sm89INS1_16FlashAttnFwdSm80INS1_25CollectiveMainloopFwdSm80ILi8ELi1ELb0EN4cute5tupleIJNS5_1CILi128EEENS7_ILi48EEENS7_ILi256EEEEEELi256ENS_6half_tEfNS_4arch4Sm80ELb1ELb0ELb0ELb1ELb1ELb1ELb1ELb0EEENS1_21CollectiveEpilogueFwdINS6_IJS8_SA_S9_EEENS6_IJNS7_ILi1EEESI_SI_EEESC_SE_Li256ELb1ELb1ELb0ELb0EEENS1_19SingleTileSchedulerILb1ELb0ELb1ELi128EEEEEEEEEvNT_6ParamsE)
        /*0008*/ 	.word	0x000000fd


	//----- nvinfo : EIATTR_FRAME_SIZE
	.align		4
.L_12:
        /*000c*/ 	.byte	0x04, 0x11
        /*000e*/ 	.short	(.L_14 - .L_13)
	.align		4
.L_13:
        /*0010*/ 	.word	index@($__internal_9_$__cuda_sm70_shflsync_idx_p)
        /*0014*/ 	.word	0x00000000


	//----- nvinfo : EIATTR_FRAME_SIZE
	.align		4
.L_14:
        /*0018*/ 	.byte	0x04, 0x11
        /*001a*/ 	.short	(.L_16 - .L_15)
	.align		4
.L_15:
        /*001c*/ 	.word	index@(_ZN7cutlass13device_kernelIN5flash19enable_sm80_to_sm89INS1_16FlashAttnFwdSm80INS1_25CollectiveMainloopFwdSm80ILi8ELi1ELb0EN4cute5tupleIJNS5_1CILi128EEENS7_ILi48EEENS7_ILi256EEEEEELi256ENS_6half_tEfNS_4arch4Sm80ELb1ELb0ELb0ELb1ELb1ELb1ELb1ELb0EEENS1_21CollectiveEpilogueFwdINS6_IJS8_SA_S9_EEENS6_IJNS7_ILi1EEESI_SI_EEESC_SE_Li256ELb1ELb1ELb0ELb0EEENS1_19SingleTileSchedulerILb1ELb0ELb1ELi128EEEEEEEEEvNT_6ParamsE)
        /*0020*/ 	.word	0x00000000


	//----- nvinfo : EIATTR_REGCOUNT
	.align		4
.L_16:
        /*0024*/ 	.byte	0x04, 0x2f
        /*0026*/ 	.short	(.L_18 - .L_17)
	.align		4
.L_17:
        /*0028*/ 	.word	index@(_ZN7cutlass13device_kernelIN5flash19enable_sm80_to_sm89INS1_16FlashAttnFwdSm80INS1_25CollectiveMainloopFwdSm80ILi8ELi1ELb0EN4cute5tupleIJNS5_1CILi128EEENS7_ILi96EEENS7_ILi256EEEEEELi256ENS_6half_tEfNS_4arch4Sm80ELb1ELb0ELb0ELb1ELb1ELb0ELb1ELb0EEENS1_21CollectiveEpilogueFwdINS6_IJS8_SA_S9_EEENS6_IJNS7_ILi1EEESI_SI_EEESC_SE_Li256ELb1ELb1ELb0ELb0EEENS1_19SingleTileSchedulerILb1ELb0ELb1ELi128EEEEEEEEEvNT_6ParamsE)
        /*002c*/ 	.word	0x000000ff


	//----- nvinfo : EIATTR_FRAME_SIZE
	.align		4
.L_18:
        /*0030*/ 	.byte	0x04, 0x11
        /*0032*/ 	.short	(.L_20 - .L_19)
	.align		4
.L_19:
        /*0034*/ 	.word	index@(_ZN7cutlass13device_kernelIN5flash19enable_sm80_to_sm89INS1_16FlashAttnFwdSm80INS1_25CollectiveMainloopFwdSm80ILi8ELi1ELb0EN4cute5tupleIJNS5_1CILi128EEENS7_ILi96EEENS7_ILi256EEEEEELi256ENS_6half_tEfNS_4arch4Sm80ELb1ELb0ELb0ELb1ELb1ELb0ELb1ELb0EEENS1_21CollectiveEpilogueFwdINS6_IJS8_SA_S9_EEENS6_IJNS7_ILi1EEESI_SI_EEESC_SE_Li256ELb1ELb1ELb0ELb0EEENS1_19SingleTileSchedulerILb1ELb0ELb1ELi128EEEEEEEEEvNT_6ParamsE)
        /*0038*/ 	.word	0x00000088


	//----- nvinfo : EIATTR_REGCOUNT
	.align		4
.L_20:
        /*003c*/ 	.byte	0x04, 0x2f
        /*003e*/ 	.short	(.L_22 - .L_21)
	.align		4
.L_21:
        /*0040*/ 	.word	index@(_ZN7cutlass13device_kernelIN5flash19enable_sm80_to_sm89INS1_16FlashAttnFwdSm80INS1_25CollectiveMainloopFwdSm80ILi8ELi1ELb0EN4cute5tupleIJNS5_1CILi128EEENS7_ILi96EEENS7_ILi256EEEEEELi256ENS_6half_tEfNS_4arch4Sm80ELb1ELb0ELb0ELb0ELb1ELb0ELb1ELb0EEENS1_21CollectiveEpilogueFwdINS6_IJS8_SA_S9_EEENS6_IJNS7_ILi1EEESI_SI_EEESC_SE_Li256ELb0ELb1ELb0ELb0EEENS1_30DynamicPersistentTileSchedulerILi256ELi256ELb0ELb1ELb0EEEEEEEEEvNT_6ParamsE)
        /*0044*/ 	.word	0x000000ff


	//----- nvinfo : EIATTR_FRAME_SIZE
	.align		4
.L_22:
        /*0048*/ 	.byte	0x04, 0x11
        /*004a*/ 	.short	(.L_24 - .L_23)
	.align		4
.L_23:
        /*004c*/ 	.word	index@($__internal_8_$__cuda_sm70_shflsync_idx_p)
        /*0050*/ 	.word	0x00000000


	//----- nvinfo : EIATTR_FRAME_SIZE
	.align		4
.L_24:
        /*0054*/ 	.byte	0x04, 0x11
        /*0056*/ 	.short	(.L_26 - .L_25)
	.align		4
.L_25:
        /*0058*/ 	.word	index@($__internal_7_$__cuda_sm70_shflsync_bfly_p)
        /*005c*/ 	.word	0x00000000


	//----- nvinfo : EIATTR_FRAME_SIZE
	.align		4
.L_26:
        /*0060*/ 	.byte	0x04, 0x11
        /*0062*/ 	.short	(.L_28 - .L_27)
	.align		4
.L_27:
        /*0064*/ 	.word	index@(_ZN7cutlass13device_kernelIN5flash19enable_sm80_to_sm89INS1_16FlashAttnFwdSm80INS1_25CollectiveMainloopFwdSm80ILi8ELi1ELb0EN4cute5tupleIJNS5_1CILi128EEENS7_ILi96EEENS7_ILi256EEEEEELi256ENS_6half_tEfNS_4arch4Sm80ELb1ELb0ELb0ELb0ELb1ELb0ELb1ELb0EEENS1_21CollectiveEpilogueFwdINS6_IJS8_SA_S9_EEENS6_IJNS7_ILi1EEESI_SI_EEESC_SE_Li256ELb0ELb1ELb0ELb0EEENS1_30DynamicPersistentTileSchedulerILi256ELi256ELb0ELb1ELb0EEEEEEEEEvNT_6ParamsE)
        /*0068*/ 	.word	0x00000088


	//----- nvinfo : EIATTR_REGCOUNT
	.align		4
.L_28:
        /*006c*/ 	.byte	0x04, 0x2f
        /*006e*/ 	.short	(.L_30 - .L_29)
	.align		4
.L_29:
        /*0070*/ 	.word	index@(_ZN7cutlass13device_kernelIN5flash19enable_sm80_to_sm89INS1_16FlashAttnFwdSm80INS1_25CollectiveMainloopFwdSm80ILi8ELi1ELb0EN4cute5tupleIJNS5_1CILi128EEENS7_ILi48EEENS7_ILi256EEEEEELi256ENS_6half_tEfNS_4arch4Sm80ELb0ELb1ELb0ELb1ELb1ELb1ELb1ELb0EEENS1_21CollectiveEpilogueFwdINS6_IJS8_SA_S9_EEENS6_IJNS7_ILi1EEESI_SI_EEESC_SE_Li256ELb1ELb1ELb0ELb0EEENS1_19SingleTileSchedulerILb1ELb0ELb1ELi128EEEEEEEEEvNT_6ParamsE)
        /*0074*/ 	.word	0x000000ff


	//----- nvinfo : EIATTR_FRAME_SIZE
	.align		4
.L_30:
        /*0078*/ 	.byte	0x04, 0x11
        /*007a*/ 	.short	(.L_32 - .L_31)
	.align		4
.L_31:
        /*007c*/ 	.word	index@($__internal_6_$__cuda_sm70_shflsync_idx_p)
        /*0080*/ 	.word	0x00000000


	//----- nvinfo : EIATTR_FRAME_SIZE
	.align		4
.L_32:
        /*0084*/ 	.byte	0x04, 0x11
        /*0086*/ 	.short	(.L_34 - .L_33)
	.align		4
.L_33:
        /*0088*/ 	.word	index@($__internal_5_$__cuda_sm70_shflsync_bfly_p)
        /*008c*/ 	.word	0x00000000


	//----- nvinfo : EIATTR_FRAME_SIZE
	.align		4
.L_34:
        /*0090*/ 	.byte	0x04, 0x11
        /*0092*/ 	.short	(.L_36 - .L_35)
	.align		4
.L_35:
        /*0094*/ 	.word	index@($_ZN7cutlass13device_kernelIN5flash19enable_sm80_to_sm89INS1_16FlashAttnFwdSm80INS1_25CollectiveMainloopFwdSm80ILi8ELi1ELb0EN4cute5tupleIJNS5_1CILi128EEENS7_ILi48EEENS7_ILi256EEEEEELi256ENS_6half_tEfNS_4arch4Sm80ELb0ELb1ELb0ELb1ELb1ELb1ELb1ELb0EEENS1_21CollectiveEpilogueFwdINS6_IJS8_SA_S9_EEENS6_IJNS7_ILi1EEESI_SI_EEESC_SE_Li256ELb1ELb1ELb0ELb0EEENS1_19SingleTileSchedulerILb1ELb0ELb1ELi128EEEEEEEEEvNT_6ParamsE$_ZZN5flash25CollectiveMainloopFwdSm80ILi8ELi1ELb0EN4cute5tupleIJNS1_1CILi128EEENS3_ILi48EEENS3_ILi256EEEEEELi256EN7cutlass6half_tEfNS8_4arch4Sm80ELb0ELb1ELb0ELb1ELb1ELb1ELb1ELb0EE3mmaINS_16FlashAttnFwdSm80ISC_NS_21CollectiveEpilogueFwdINS2_IJS4_S6_S5_EEENS2_IJNS3_ILi1EEESH_SH_EEES9_SB_Li256ELb1ELb1ELb0ELb0EEENS_19SingleTileSchedulerILb1ELb0ELb1ELi128EEEE13SharedStorageENS1_6TensorINS1_11ArrayEngineIfLm128EEENS1_6LayoutINS2_IJNS2_IJNS3_ILi2EEESS_EEESH_NS3_ILi32EEEEEENS2_IJNS2_IJSH_SS_EEENS3_ILi0EEENS3_ILi4EEEEEEEEEENS_7SoftmaxILi2ELi0EEEEEbRKNSC_6ParamsERT0_RT1_iRKNS_16SeqlenInfoQKNewKILb1ELb1EEENS2_IJiiiiEEERT_ENKUlvE_clEv)
        /*0098*/ 	.word	0x00000000


	//----- nvinfo : EIATTR_FRAME_SIZE
	.align		4
.L_36:
        /*009c*/ 	.byte	0x04, 0x11
        /*009e*/ 	.short	(.L_38 - .L_37)
	.align		4
.L_37:
        /*00a0*/ 	.word	index@(_ZN7cutlass13device_kernelIN5flash19enable_sm80_to_sm89INS1_16FlashAttnFwdSm80INS1_25CollectiveMainloopFwdSm80ILi8ELi1ELb0EN4cute5tupleIJNS5_1CILi128EEENS7_ILi48EEENS7_ILi256EEEEEELi256ENS_6half_tEfNS_4arch4Sm80ELb0ELb1ELb0ELb1ELb1ELb1ELb1ELb0EEENS1_21CollectiveEpilogueFwdINS6_IJS8_SA_S9_EEENS6_IJNS7_ILi1EEESI_SI_EEESC_SE_Li256ELb1ELb1ELb0ELb0EEENS1_19SingleTileSchedulerILb1ELb0ELb1ELi128EEEEEEEEEvNT_6ParamsE)
        /*00a4*/ 	.word	0x00000070


	//----- nvinfo : EIATTR_REGCOUNT
	.align		4
.L_38:
        /*00a8*/ 	.byte	0x04, 0x2f
        /*00aa*/ 	.short	(.L_40 - .L_39)
	.align		4
.L_39:
        /*00ac*/ 	.word	index@(_ZN7cutlass13device_kernelIN5flash19enable_sm80_to_sm89INS1_16FlashAttnFwdSm80INS1_25CollectiveMainloopFwdSm80ILi8ELi1ELb0EN4cute5tupleIJNS5_1CILi128EEENS7_ILi64EEENS7_ILi256EEEEEELi256ENS_6half_tEfNS_4arch4Sm80ELb0ELb1ELb0ELb1ELb1ELb0ELb1ELb0EEENS1_21CollectiveEpilogueFwdINS6_IJS8_SA_S9_EEENS6_IJNS7_ILi1EEESI_SI_EEESC_SE_Li256ELb1ELb1ELb0ELb0EEENS1_19SingleTileSchedulerILb1ELb0ELb1ELi128EEEEEEEEEvNT_6ParamsE)
        /*00b0*/ 	.word	0x000000ff


	//----- nvinfo : EIATTR_FRAME_SIZE
	.align		4
.L_40:
        /*00b4*/ 	.byte	0x04, 0x11
        /*00b6*/ 	.short	(.L_42 - .L_41)
	.align		4
.L_41:
        /*00b8*/ 	.word	index@(_ZN7cutlass13device_kernelIN5flash19enable_sm80_to_sm89INS1_16FlashAttnFwdSm80INS1_25CollectiveMainloopFwdSm80ILi8ELi1ELb0EN4cute5tupleIJNS5_1CILi128EEENS7_ILi64EEENS7_ILi256EEEEEELi256ENS_6half_tEfNS_4arch4Sm80ELb0ELb1ELb0ELb1ELb1ELb0ELb1ELb0EEENS1_21CollectiveEpilogueFwdINS6_IJS8_SA_S9_EEENS6_IJNS7_ILi1EEESI_SI_EEESC_SE_Li256ELb1ELb1ELb0ELb0EEENS1_19SingleTileSchedulerILb1ELb0ELb1ELi128EEEEEEEEEvNT_6ParamsE)
        /*00bc*/ 	.word	0x00000000


	//----- nvinfo : EIATTR_REGCOUNT
	.align		4
.L_42:
        /*00c0*/ 	.byte	0x04, 0x2f
        /*00c2*/ 	.short	(.L_44 - .L_43)
	.align		4
.L_43:
        /*00c4*/ 	.word	index@(_ZN7cutlass13device_kernelIN5flash19enable_sm80_to_sm89INS1_16FlashAttnFwdSm80INS1_25CollectiveMainloopFwdSm80ILi8ELi1ELb0EN4cute5tupleIJNS5_1CILi128EEENS7_ILi64EEENS7_ILi256EEEEEELi256ENS_6half_tEfNS_4arch4Sm80ELb0ELb1ELb0ELb0ELb1ELb0ELb1ELb0EEENS1_21CollectiveEpilogueFwdINS6_IJS8_SA_S9_EEENS6_IJNS7_ILi1EEESI_SI_EEESC_SE_Li256ELb0ELb1ELb0ELb0EEENS1_19SingleTileSchedulerILb0ELb0ELb1ELi128EEEEEEEEEvNT_6ParamsE)
        /*00c8*/ 	.word	0x000000ff


	//----- nvinfo : EIATTR_FRAME_SIZE
	.align		4
.L_44:
        /*00cc*/ 	.byte	0x04, 0x11
        /*00ce*/ 	.short	(.L_46 - .L_45)
	.align		4
.L_45:
        /*00d0*/ 	.word	index@(_ZN7cutlass13device_kernelIN5flash19enable_sm80_to_sm89INS1_16FlashAttnFwdSm80INS1_25CollectiveMainloopFwdSm80ILi8ELi1ELb0EN4cute5tupleIJNS5_1CILi128EEENS7_ILi64EEENS7_ILi256EEEEEELi256ENS_6half_tEfNS_4arch4Sm80ELb0ELb1ELb0ELb0ELb1ELb0ELb1ELb0EEENS1_21CollectiveEpilogueFwdINS6_IJS8_SA_S9_EEENS6_IJNS7_ILi1EEESI_SI_EEESC_SE_Li256ELb0ELb1ELb0ELb0EEENS1_19SingleTileSchedulerILb0ELb0ELb1ELi128EEEEEEEEEvNT_6ParamsE)
        /*00d4*/ 	.word	0x00000000


	//----- nvinfo : EIATTR_REGCOUNT
	.align		4
.L_46:
        /*00d8*/ 	.byte	0x04, 0x2f
        /*00da*/ 	.short	(.L_48 - .L_47)
	.align		4
.L_47:
        /*00dc*/ 	.word	index@(_ZN7cutlass13device_kernelIN5flash19enable_sm80_to_sm89INS1_16FlashAttnFwdSm80INS1_25CollectiveMainloopFwdSm80ILi8ELi1ELb0EN4cute5tupleIJNS5_1CILi128EEENS7_ILi48EEENS7_ILi256EEEEEELi256ENS_6half_tEfNS_4arch4Sm80ELb0ELb0ELb0ELb1ELb1ELb1ELb1ELb0EEENS1_21CollectiveEpilogueFwdINS6_IJS8_SA_S9_EEENS6_IJNS7_ILi1EEESI_SI_EEESC_SE_Li256ELb1ELb1ELb0ELb0EEENS1_19SingleTileSchedulerILb1ELb0ELb1ELi128EEEEEEEEEvNT_6ParamsE)
        /*00e0*/ 	.word	0x000000f8


	//----- nvinfo : EIATTR_FRAME_SIZE
	.align		4
.L_48:
        /*00e4*/ 	.byte	0x04, 0x11
        /*00e6*/ 	.short	(.L_50 - .L_49)
	.align		4
.L_49:
        /*00e8*/ 	.word	index@($__internal_4_$__cuda_sm70_shflsync_idx_p)
        /*00ec*/ 	.word	0x00000000


	//----- nvinfo : EIATTR_FRAME_SIZE
	.align		4
.L_50:
        /*00f0*/ 	.byte	0x04, 0x11
        /*00f2*/ 	.short	(.L_52 - .L_51)
	.align		4
.L_51:
        /*00f4*/ 	.word	index@(_ZN7cutlass13device_kernelIN5flash19enable_sm80_to_sm89INS1_16FlashAttnFwdSm80INS1_25CollectiveMainloopFwdSm80ILi8ELi1ELb0EN4cute5tupleIJNS5_1CILi128EEENS7_ILi48EEENS7_ILi256EEEEEELi256ENS_6half_tEfNS_4arch4Sm80ELb0ELb0ELb0ELb1ELb1ELb1ELb1ELb0EEENS1_21CollectiveEpilogueFwdINS6_IJS8_SA_S9_EEENS6_IJNS7_ILi1EEESI_SI_EEESC_SE_Li256ELb1ELb1ELb0ELb0EEENS1_19SingleTileSchedulerILb1ELb0ELb1ELi128EEEEEEEEEvNT_6ParamsE)
        /*00f8*/ 	.word	0x00000000


	//----- nvinfo : EIATTR_REGCOUNT
	.align		4
.L_52:
        /*00fc*/ 	.byte	0x04, 0x2f
        /*00fe*/ 	.short	(.L_54 - .L_53)
	.align		4
.L_53:
        /*0100*/ 	.word	index@(_ZN7cutlass13device_kernelIN5flash19enable_sm80_to_sm89INS1_16FlashAttnFwdSm80INS1_25CollectiveMainloopFwdSm80ILi8ELi1ELb0EN4cute5tupleIJNS5_1CILi128EEENS7_ILi96EEENS7_ILi256EEEEEELi256ENS_6half_tEfNS_4arch4Sm80ELb0ELb0ELb0ELb1ELb1ELb0ELb1ELb0EEENS1_21CollectiveEpilogueFwdINS6_IJS8_SA_S9_EEENS6_IJNS7_ILi1EEESI_SI_EEESC_SE_Li256ELb1ELb1ELb0ELb0EEENS1_19SingleTileSchedulerILb1ELb0ELb1ELi128EEEEEEEEEvNT_6ParamsE)
        /*0104*/ 	.word	0x000000ff


	//----- nvinfo : EIATTR_FRAME_SIZE
	.align		4
.L_54:
        /*0108*/ 	.byte	0x04, 0x11
        /*010a*/ 	.short	(.L_56 - .L_55)
	.align		4
.L_55:
        /*010c*/ 	.word	index@(_ZN7cutlass13device_kernelIN5flash19enable_sm80_to_sm89INS1_16FlashAttnFwdSm80INS1_25CollectiveMainloopFwdSm80ILi8ELi1ELb0EN4cute5tupleIJNS5_1CILi128EEENS7_ILi96EEENS7_ILi256EEEEEELi256ENS_6half_tEfNS_4arch4Sm80ELb0ELb0ELb0ELb1ELb1ELb0ELb1ELb0EEENS1_21CollectiveEpilogueFwdINS6_IJS8_SA_S9_EEENS6_IJNS7_ILi1EEESI_SI_EEESC_SE_Li256ELb1ELb1ELb0ELb0EEENS1_19SingleTileSchedulerILb1ELb0ELb1ELi128EEEEEEEEEvNT_6ParamsE)
        /*0110*/ 	.word	0x00000048


	//----- nvinfo : EIATTR_REGCOUNT
	.align		4
.L_56:
        /*0114*/ 	.byte	0x04, 0x2f
        /*0116*/ 	.short	(.L_58 - .L_57)
	.align		4
.L_57:
        /*0118*/ 	.word	index@(_ZN7cutlass13device_kernelIN5flash19enable_sm80_to_sm89INS1_16FlashAttnFwdSm80INS1_25CollectiveMainloopFwdSm80ILi8ELi1ELb0EN4cute5tupleIJNS5_1CILi128EEENS7_ILi96EEENS7_ILi256EEEEEELi256ENS_6half_tEfNS_4arch4Sm80ELb0ELb0ELb0ELb0ELb1ELb0ELb1ELb0EEENS1_21CollectiveEpilogueFwdINS6_IJS8_SA_S9_EEENS6_IJNS7_ILi1EEESI_SI_EEESC_SE_Li256ELb0ELb1ELb0ELb0EEENS1_19SingleTileSchedulerILb0ELb0ELb1ELi128EEEEEEEEEvNT_6ParamsE)
        /*011c*/ 	.word	0x000000ff


	//----- nvinfo : EIATTR_FRAME_SIZE
	.align		4
.L_58:
        /*0120*/ 	.byte	0x04, 0x11
        /*0122*/ 	.short	(.L_60 - .L_59)
	.align		4
.L_59:
        /*0124*/ 	.word	index@(_ZN7cutlass13device_kernelIN5flash19enable_sm80_to_sm89INS1_16FlashAttnFwdSm80INS1_25CollectiveMainloopFwdSm80ILi8ELi1ELb0EN4cute5tupleIJNS5_1CILi128EEENS7_ILi96EEENS7_ILi256EEEEEELi256ENS_6half_tEfNS_4arch4Sm80ELb0ELb0ELb0ELb0ELb1ELb0ELb1ELb0EEENS1_21CollectiveEpilogueFwdINS6_IJS8_SA_S9_EEENS6_IJNS7_ILi1EEESI_SI_EEESC_SE_Li256ELb0ELb1ELb0ELb0EEENS1_19SingleTileSchedulerILb0ELb0ELb1ELi128EEEEEEEEEvNT_6ParamsE)
        /*0128*/ 	.word	0x00000060


	//----- nvinfo : EIATTR_REGCOUNT
	.align		4
.L_60:
        /*012c*/ 	.byte	0x04, 0x2f
        /*012e*/ 	.short	(.L_62 - .L_61)
	.align		4
.L_61:
        /*0130*/ 	.word	index@(_ZN7cutlass13device_kernelIN5flash19enable_sm80_to_sm89INS1_16FlashAttnFwdSm80INS1_25CollectiveMainloopFwdSm80ILi8ELi1ELb0EN4cute5tupleIJNS5_1CILi128EEENS7_ILi32EEENS7_ILi256EEEEEELi256ENS_6half_tEfNS_4arch4Sm80ELb1ELb0ELb0ELb1ELb1ELb1ELb1ELb0EEENS1_21CollectiveEpilogueFwdINS6_IJS8_SA_S9_EEENS6_IJNS7_ILi1EEESI_SI_EEESC_SE_Li256ELb1ELb1ELb0ELb0EEENS1_19SingleTileSchedulerILb1ELb0ELb1ELi128EEEEEEEEEvNT_6ParamsE)
        /*0134*/ 	.word	0x000000fb


	//----- nvinfo : EIATTR_FRAME_SIZE
	.align		4
.L_62:
        /*0138*/ 	.byte	0x04, 0x11
        /*013a*/ 	.short	(.L_64 - .L_63)
	.align		4
.L_63:
        /*013c*/ 	.word	index@(_ZN7cutlass13device_kernelIN5flash19enable_sm80_to_sm89INS1_16FlashAttnFwdSm80INS1_25CollectiveMainloopFwdSm80ILi8ELi1ELb0EN4cute5tupleIJNS5_1CILi128EEENS7_ILi32EEENS7_ILi256EEEEEELi256ENS_6half_tEfNS_4arch4Sm80ELb1ELb0ELb0ELb1ELb1ELb1ELb1ELb0EEENS1_21CollectiveEpilogueFwdINS6_IJS8_SA_S9_EEENS6_IJNS7_ILi1EEESI_SI_EEESC_SE_Li256ELb1ELb1ELb0ELb0EEENS1_19SingleTileSchedulerILb1ELb0ELb1ELi128EEEEEEEEEvNT_6ParamsE)
        /*0140*/ 	.word	0x00000000


	//----- nvinfo : EIATTR_REGCOUNT
	.align		4
.L_64:
        /*0144*/ 	.byte	0x04, 0x2f
        /*0146*/ 	.short	(.L_66 - .L_65)
	.align		4
.L_65:
        /*0148*/ 	.word	index@(_ZN7cutlass13device_kernelIN5flash19enable_sm80_to_sm89INS1_16FlashAttnFwdSm80INS1_25CollectiveMainloopFwdSm80ILi8ELi1ELb1EN4cute5tupleIJNS5_1CILi128EEENS7_ILi64EEENS7_ILi256EEEEEELi256ENS_6half_tEfNS_4arch4Sm80ELb1ELb0ELb0ELb1ELb1ELb0ELb1ELb0EEENS1_21CollectiveEpilogueFwdINS6_IJS8_SA_S9_EEENS6_IJNS7_ILi1EEESI_SI_EEESC_SE_Li256ELb1ELb1ELb0ELb0EEENS1_19SingleTileSchedulerILb1ELb0ELb1ELi128EEEEEEEEEvNT_6ParamsE)
        /*014c*/ 	.word	0x000000ff


	//----- nvinfo : EIATTR_FRAME_SIZE
	.align		4
.L_66:
        /*0150*/ 	.byte	0x04, 0x11
        /*0152*/ 	.short	(.L_68 - .L_67)
	.align		4
.L_67:
        /*0154*/ 	.word	index@(_ZN7cutlass13device_kernelIN5flash19enable_sm80_to_sm89INS1_16FlashAttnFwdSm80INS1_25CollectiveMainloopFwdSm80ILi8ELi1ELb1EN4cute5tupleIJNS5_1CILi128EEENS7_ILi64EEENS7_ILi256EEEEEELi256ENS_6half_tEfNS_4arch4Sm80ELb1ELb0ELb0ELb1ELb1ELb0ELb1ELb0EEENS1_21CollectiveEpilogueFwdINS6_IJS8_SA_S9_EEENS6_IJNS7_ILi1EEESI_SI_EEESC_SE_Li256ELb1ELb1ELb0ELb0EEENS1_19SingleTileSchedulerILb1ELb0ELb1ELi128EEEEEEEEEvNT_6ParamsE)
        /*0158*/ 	.word	0x000000e0


	//----- nvinfo : EIATTR_REGCOUNT
	.align		4
.L_68:
        /*015c*/ 	.byte	0x04, 0x2f
        /*015e*/ 	.short	(.L_70 - .L_69)
	.align		4
.L_69:
        /*0160*/ 	.word	index@(_ZN7cutlass13device_kernelIN5flash19enable_sm80_to_sm89INS1_16FlashAttnFwdSm80INS1_25CollectiveMainloopFwdSm80ILi8ELi1ELb1EN4cute5tupleIJNS5_1CILi128EEENS7_ILi64EEENS7_ILi256EEEEEELi256ENS_6half_tEfNS_4arch4Sm80ELb1ELb0ELb0ELb0ELb1ELb0ELb1ELb0EEENS1_21CollectiveEpilogueFwdINS6_IJS8_SA_S9_EEENS6_IJNS7_ILi1EEESI_SI_EEESC_SE_Li256ELb0ELb1ELb0ELb0EEENS1_30DynamicPersistentTileSchedulerILi256ELi256ELb0ELb1ELb0EEEEEEEEEvNT_6ParamsE)
        /*0164*/ 	.word	0x000000ff


	//----- nvinfo : EIATTR_FRAME_SIZE
	.align		4
.L_70:
        /*0168*/ 	.byte	0x04, 0x11
        /*016a*/ 	.short	(.L_72 - .L_71)
	.align		4
.L_71:
        /*016c*/ 	.word	index@($__internal_3_$__cuda_sm70_shflsync_idx_p)
        /*0170*/ 	.word	0x00000000


	//----- nvinfo : EIATTR_FRAME_SIZE
	.align		4
.L_72:
        /*0174*/ 	.byte	0x04, 0x11
        /*0176*/ 	.short	(.L_74 - .L_73)
	.align		4
.L_73:
        /*0178*/ 	.word	index@($__internal_2_$__cuda_sm70_shflsync_bfly_p)
        /*017c*/ 	.word	0x00000000


	//----- nvinfo : EIATTR_FRAME_SIZE
	.align		4
.L_74:
        /*0180*/ 	.byte	0x04, 0x11
        /*0182*/ 	.short	(.L_76 - .L_75)
	.align		4
.L_75:
        /*0184*/ 	.word	index@(_ZN7cutlass13device_kernelIN5flash19enable_sm80_to_sm89INS1_16FlashAttnFwdSm80INS1_25CollectiveMainloopFwdSm80ILi8ELi1ELb1EN4cute5tupleIJNS5_1CILi128EEENS7_ILi64EEENS7_ILi256EEEEEELi256ENS_6half_tEfNS_4arch4Sm80ELb1ELb0ELb0ELb0ELb1ELb0ELb1ELb0EEENS1_21CollectiveEpilogueFwdINS6_IJS8_SA_S9_EEENS6_IJNS7_ILi1EEESI_SI_EEESC_SE_Li256ELb0ELb1ELb0ELb0EEENS1_30DynamicPersistentTileSchedulerILi256ELi256ELb0ELb1ELb0EEEEEEEEEvNT_6ParamsE)
        /*0188*/ 	.word	0x00000128


	//----- nvinfo : EIATTR_REGCOUNT
	.align		4
.L_76:
        /*018c*/ 	.byte	0x04, 0x2f
        /*018e*/ 	.short	(.L_78 - .L_77)
	.align		4
.L_77:
        /*0190*/ 	.word	index@(_ZN7cutlass13device_kernelIN5flash19enable_sm80_to_sm89INS1_16FlashAttnFwdSm80INS1_25CollectiveMainloopFwdSm80ILi8ELi1ELb0EN4cute5tupleIJNS5_1CILi128EEENS7_ILi32EEENS7_ILi256EEEEEELi256ENS_6half_tEfNS_4arch4Sm80ELb0ELb1ELb0ELb1ELb1ELb1ELb1ELb0EEENS1_21CollectiveEpilogueFwdINS6_IJS8_SA_S9_EEENS6_IJNS7_ILi1EEESI_SI_EEESC_SE_Li256ELb1ELb1ELb0ELb0EEENS1_19SingleTileSchedulerILb1ELb0ELb1ELi128EEEEEEEEEvNT_6ParamsE)
        /*0194*/ 	.word	0x000000f9


	//----- nvinfo : EIATTR_FRAME_SIZE
	.align		4
.L_78:
        /*0198*/ 	.byte	0x04, 0x11
        /*019a*/ 	.short	(.L_80 - .L_79)
	.align		4
.L_79:
        /*019c*/ 	.word	index@(_ZN7cutlass13device_kernelIN5flash19enable_sm80_to_sm89INS1_16FlashAttnFwdSm80INS1_25CollectiveMainloopFwdSm80ILi8ELi1ELb0EN4cute5tupleIJNS5_1CILi128EEENS7_ILi32EEENS7_ILi256EEEEEELi256ENS_6half_tEfNS_4arch4Sm80ELb0ELb1ELb0ELb1ELb1ELb1ELb1ELb0EEENS1_21CollectiveEpilogueFwdINS6_IJS8_SA_S9_EEENS6_IJNS7_ILi1EEESI_SI_EEESC_SE_Li256ELb1ELb1ELb0ELb0EEENS1_19SingleTileSchedulerILb1ELb0ELb1ELi128EEEEEEEEEvNT_6ParamsE)
        /*01a0*/ 	.word	0x00000000


	//----- nvinfo : EIATTR_REGCOUNT
	.align		4
.L_80:
        /*01a4*/ 	.byte	0x04, 0x2f
        /*01a6*/ 	.short	(.L_82 - .L_81)
	.align		4
.L_81:
        /*01a8*/ 	.word	index@(_ZN7cutlass13device_kernelIN5flash19enable_sm80_to_sm89INS1_16FlashAttnFwdSm80INS1_25CollectiveMainloopFwdSm80ILi8ELi1ELb1EN4cute5tupleIJNS5_1CILi128EEENS7_ILi48EEENS7_ILi256EEEEEELi256ENS_6half_tEfNS_4arch4Sm80ELb0ELb1ELb0ELb1ELb1ELb0ELb1ELb0EEENS1_21CollectiveEpilogueFwdINS6_IJS8_SA_S9_EEENS6_IJNS7_ILi1EEESI_SI_EEESC_SE_Li256ELb1ELb1ELb0ELb0EEENS1_19SingleTileSchedulerILb1ELb0ELb1ELi128EEEEEEEEEvNT_6ParamsE)
        /*01ac*/ 	.word	0x000000ff


	//----- nvinfo : EIATTR_FRAME_SIZE
	.align		4
.L_82:
        /*01b0*/ 	.byte	0x04, 0x11
        /*01b2*/ 	.short	(.L_84 - .L_83)
	.align		4
.L_83:
        /*01b4*/ 	.word	index@($__internal_1_$__cuda_sm70_shflsync_idx_p)
        /*01b8*/ 	.word	0x00000000


	//----- nvinfo : EIATTR_FRAME_SIZE
	.align		4
.L_84:
        /*01bc*/ 	.byte	0x04, 0x11
        /*01be*/ 	.short	(.L_86 - .L_85)
	.align		4
.L_85:
        /*01c0*/ 	.word	index@(_ZN7cutlass13device_kernelIN5flash19enable_sm80_to_sm89INS1_16FlashAttnFwdSm80INS1_25CollectiveMainloopFwdSm80ILi8ELi1ELb1EN4cute5tupleIJNS5_1CILi128EEENS7_ILi48EEENS7_ILi256EEEEEELi256ENS_6half_tEfNS_4arch4Sm80ELb0ELb1ELb0ELb1ELb1ELb0ELb1ELb0EEENS1_21CollectiveEpilogueFwdINS6_IJS8_SA_S9_EEENS6_IJNS7_ILi1EEESI_SI_EEESC_SE_Li256ELb1ELb1ELb0ELb0EEENS1_19SingleTileSchedulerILb1ELb0ELb1ELi128EEEEEEEEEvNT_6ParamsE)
        /*01c4*/ 	.word	0x00000080


	//----- nvinfo : EIATTR_REGCOUNT
	.align		4
.L_86:
        /*01c8*/ 	.byte	0x04, 0x2f
        /*01ca*/ 	.short	(.L_88 - .L_87)
	.align		4
.L_87:
        /*01cc*/ 	.word	index@(_ZN7cutlass13device_kernelIN5flash19enable_sm80_to_sm89INS1_16FlashAttnFwdSm80INS1_25CollectiveMainloopFwdSm80ILi8ELi1ELb1EN4cute5tupleIJNS5_1CILi128EEENS7_ILi48EEENS7_ILi256EEEEEELi256ENS_6half_tEfNS_4arch4Sm80ELb0ELb1ELb0ELb0ELb1ELb0ELb1ELb0EEENS1_21CollectiveEpilogueFwdINS6_IJS8_SA_S9_EEENS6_IJNS7_ILi1EEESI_SI_EEESC_SE_Li256ELb0ELb1ELb0ELb0EEENS1_19SingleTileSchedulerILb0ELb0ELb1ELi128EEEEEEEEEvNT_6ParamsE)
        /*01d0*/ 	.word	0x000000ff


	//----- nvinfo : EIATTR_FRAME_SIZE
	.align		4
.L_88:
        /*01d4*/ 	.byte	0x04, 0x11
        /*01d6*/ 	.short	(.L_90 - .L_89)
	.align		4
.L_89:
        /*01d8*/ 	.word	index@($__internal_0_$__cuda_sm70_shflsync_idx_p)
        /*01dc*/ 	.word	0x00000000


	//----- nvinfo : EIATTR_FRAME_SIZE
	.align		4
.L_90:
        /*01e0*/ 	.byte	0x04, 0x11
        /*01e2*/ 	.short	(.L_92 - .L_91)
	.align		4
.L_91:
        /*01e4*/ 	.word	index@(_ZN7cutlass13device_kernelIN5flash19enable_sm80_to_sm89INS1_16FlashAttnFwdSm80INS1_25CollectiveMainloopFwdSm80ILi8ELi1ELb1EN4cute5tupleIJNS5_1CILi128EEENS7_ILi48EEENS7_ILi256EEEEEELi256ENS_6half_tEfNS_4arch4Sm80ELb0ELb1ELb0ELb0ELb1ELb0ELb1ELb0EEENS1_21CollectiveEpilogueFwdINS6_IJS8_SA_S9_EEENS6_IJNS7_ILi1EEESI_SI_EEESC_SE_Li256ELb0ELb1ELb0ELb0EEENS1_19SingleTileSchedulerILb0ELb0ELb1ELi128EEEEEEEEEvNT_6ParamsE)
        /*01e8*/ 	.word	0x00000080


	//----- nvinfo : EIATTR_REGCOUNT
	.align		4
.L_92:
        /*01ec*/ 	.byte	0x04, 0x2f
        /*01ee*/ 	.short	(.L_94 - .L_93)
	.align		4
.L_93:
        /*01f0*/ 	.word	index@(_ZN7cutlass13device_kernelIN5flash19enable_sm80_to_sm89INS1_16FlashAttnFwdSm80INS1_25CollectiveMainloopFwdSm80ILi8ELi1ELb0EN4cute5tupleIJNS5_1CILi128EEENS7_ILi32EEENS7_ILi256EEEEEELi256ENS_6half_tEfNS_4arch4Sm80ELb0ELb0ELb0ELb1ELb1ELb1ELb1ELb0EEENS1_21CollectiveEpilogueFwdINS6_IJS8_SA_S9_EEENS6_IJNS7_ILi1EEESI_SI_EEESC_SE_Li256ELb1ELb1ELb0ELb0EEENS1_19SingleTileSchedulerILb1ELb0ELb1ELi128EEEEEEEEEvNT_6ParamsE)
        /*01f4*/ 	.word	0x000000f8


	//----- nvinfo : EIATTR_FRAME_SIZE
	.align		4
.L_94:
        /*01f8*/ 	.byte	0x04, 0x11
        /*01fa*/ 	.short	(.L_96 - .L_95)
	.align		4
.L_95:
        /*01fc*/ 	.word	index@(_ZN7cutlass13device_kernelIN5flash19enable_sm80_to_sm89INS1_16FlashAttnFwdSm80INS1_25CollectiveMainloopFwdSm80ILi8ELi1ELb0EN4cute5tupleIJNS5_1CILi128EEENS7_ILi32EEENS7_ILi256EEEEEELi256ENS_6half_tEfNS_4arch4Sm80ELb0ELb0ELb0ELb1ELb1ELb1ELb1ELb0EEENS1_21CollectiveEpilogueFwdINS6_IJS8_SA_S9_EEENS6_IJNS7_ILi1EEESI_SI_EEESC_SE_Li256ELb1ELb1ELb0ELb0EEENS1_19SingleTileSchedulerILb1ELb0ELb1ELi128EEEEEEEEEvNT_6ParamsE)
        /*0200*/ 	.word	0x00000000


	//----- nvinfo : EIATTR_REGCOUNT
	.align		4
.L_96:
        /*0204*/ 	.byte	0x04, 0x2f
        /*0206*/ 	.short	(.L_98 - .L_97)
	.align		4
.L_97:
        /*0208*/ 	.word	index@(_ZN7cutlass13device_kernelIN5flash19enable_sm80_to_sm89INS1_16FlashAttnFwdSm80INS1_25CollectiveMainloopFwdSm80ILi8ELi1ELb1EN4cute5tupleIJNS5_1CILi128EEENS7_ILi64EEENS7_ILi256EEEEEELi256ENS_6half_tEfNS_4arch4Sm80ELb0ELb0ELb0ELb1ELb1ELb0ELb1ELb0EEENS1_21CollectiveEpilogueFwdINS6_IJS8_SA_S9_EEENS6_IJNS7_ILi1EEESI_SI_EEESC_SE_Li256ELb1ELb1ELb0ELb0EEENS1_19SingleTileSchedulerILb1ELb0ELb1ELi128EEEEEEEEEvNT_6ParamsE)
        /*020c*/ 	.word	0x000000ff


	//----- nvinfo : EIATTR_FRAME_SIZE
	.align		4
.L_98:
        /*0210*/ 	.byte	0x04, 0x11
        /*0212*/ 	.short	(.L_100 - .L_99)
	.align		4
.L_99:
        /*0214*/ 	.word	index@(_ZN7cutlass13device_kernelIN5flash19enable_sm80_to_sm89INS1_16FlashAttnFwdSm80INS1_25CollectiveMainloopFwdSm80ILi8ELi1ELb1EN4cute5tupleIJNS5_1CILi128EEENS7_ILi64EEENS7_ILi256EEEEEELi256ENS_6half_tEfNS_4arch4Sm80ELb0ELb0ELb0ELb1ELb1ELb0ELb1ELb0EEENS1_21CollectiveEpilogueFwdINS6_IJS8_SA_S9_EEENS6_IJNS7_ILi1EEESI_SI_EEESC_SE_Li256ELb1ELb1ELb0ELb0EEENS1_19SingleTileSchedulerILb1ELb0ELb1ELi128EEEEEEEEEvNT_6ParamsE)
        /*0218*/ 	.word	0x00000098


	//----- nvinfo : EIATTR_REGCOUNT
	.align		4
.L_100:
        /*021c*/ 	.byte	0x04, 0x2f
        /*021e*/ 	.short	(.L_102 - .L_101)
	.align		4
.L_101:
        /*0220*/ 	.word	index@(_ZN7cutlass13device_kernelIN5flash19enable_sm80_to_sm89INS1_16FlashAttnFwdSm80INS1_25CollectiveMainloopFwdSm80ILi8ELi1ELb1EN4cute5tupleIJNS5_1CILi128EEENS7_ILi64EEENS7_ILi256EEEEEELi256ENS_6half_tEfNS_4arch4Sm80ELb0ELb0ELb0ELb0ELb1ELb0ELb1ELb0EEENS1_21CollectiveEpilogueFwdINS6_IJS8_SA_S9_EEENS6_IJNS7_ILi1EEESI_SI_EEESC_SE_Li256ELb0ELb1ELb0ELb0EEENS1_19SingleTileSchedulerILb0ELb0ELb1ELi128EEEEEEEEEvNT_6ParamsE)
        /*0224*/ 	.word	0x000000ff


	//----- nvinfo : EIATTR_FRAME_SIZE
	.align		4
.L_102:
        /*0228*/ 	.byte	0x04, 0x11
        /*022a*/ 	.short	(.L_104 - .L_103)
	.align		4
.L_103:
        /*022c*/ 	.word	index@(_ZN7cutlass13device_kernelIN5flash19enable_sm80_to_sm89INS1_16FlashAttnFwdSm80INS1_25CollectiveMainloopFwdSm80ILi8ELi1ELb1EN4cute5tupleIJNS5_1CILi128EEENS7_ILi64EEENS7_ILi256EEEEEELi256ENS_6half_tEfNS_4arch4Sm80ELb0ELb0ELb0ELb0ELb1ELb0ELb1ELb0EEENS1_21CollectiveEpilogueFwdINS6_IJS8_SA_S9_EEENS6_IJNS7_ILi1EEESI_SI_EEESC_SE_Li256ELb0ELb1ELb0ELb0EEENS1_19SingleTileSchedulerILb0ELb0ELb1ELi128EEEEEEEEEvNT_6ParamsE)
        /*0230*/ 	.word	0x000000b0


	//----- nvinfo : EIATTR_MIN_STACK_SIZE
	.align		4
.L_104:
        /*0234*/ 	.byte	0x04, 0x12
        /*0236*/ 	.short	(.L_106 - .L_105)
	.align		4
.L_105:
        /*0238*/ 	.word	index@(_ZN7cutlass13device_kernelIN5flash19enable_sm80_to_sm89INS1_16FlashAttnFwdSm80INS1_25CollectiveMainloopFwdSm80ILi8ELi1ELb1EN4cute5tupleIJNS5_1CILi128EEENS7_ILi64EEENS7_ILi256EEEEEELi256ENS_6half_tEfNS_4arch4Sm80ELb0ELb0ELb0ELb0ELb1ELb0ELb1ELb0EEENS1_21CollectiveEpilogueFwdINS6_IJS8_SA_S9_EEENS6_IJNS7_ILi1EEESI_SI_EEESC_SE_Li256ELb0ELb1ELb0ELb0EEENS1_19SingleTileSchedulerILb0ELb0ELb1ELi128EEEEEEEEEvNT_6ParamsE)
        /*023c*/ 	.word	0x000000b0


	//----- nvinfo : EIATTR_MIN_STACK_SIZE
	.align		4
.L_106:
        /*0240*/ 	.byte	0x04, 0x12
        /*0242*/ 	.short	(.L_108 - .L_107)
	.align		4
.L_107:
        /*0244*/ 	.word	index@(_ZN7cutlass13device_kernelIN5flash19enable_sm80_to_sm89INS1_16FlashAttnFwdSm80INS1_25CollectiveMainloopFwdSm80ILi8ELi1ELb1EN4cute5tupleIJNS5_1CILi128EEENS7_ILi64EEENS7_ILi256EEEEEELi256ENS_6half_tEfNS_4arch4Sm80ELb0ELb0ELb0ELb1ELb1ELb0ELb1ELb0EEENS1_21CollectiveEpilogueFwdINS6_IJS8_SA_S9_EEENS6_IJNS7_ILi1EEESI_SI_EEESC_SE_Li256ELb1ELb1ELb0ELb0EEENS1_19SingleTileSchedulerILb1ELb0ELb1ELi128EEEEEEEEEvNT_6ParamsE)
        /*0248*/ 	.word	0x00000098


	//----- nvinfo : EIATTR_MIN_STACK_SIZE
	.align		4
.L_108:
        /*024c*/ 	.byte	0x04, 0x12
        /*024e*/ 	.short	(.L_110 - .L_109)
	.align		4
.L_109:
        /*0250*/ 	.word	index@(_ZN7cutlass13device_kernelIN5flash19enable_sm80_to_sm89INS1_16FlashAttnFwdSm80INS1_25CollectiveMainloopFwdSm80ILi8ELi1ELb0EN4cute5tupleIJNS5_1CILi128EEENS7_ILi32EEENS7_ILi256EEEEEELi256ENS_6half_tEfNS_4arch4Sm80ELb0ELb0ELb0ELb1ELb1ELb1ELb1ELb0EEENS1_21CollectiveEpilogueFwdINS6_IJS8_SA_S9_EEENS6_IJNS7_ILi1EEESI_SI_EEESC_SE_Li256ELb1ELb1ELb0ELb0EEENS1_19SingleTileSchedulerILb1ELb0ELb1ELi128EEEEEEEEEvNT_6ParamsE)
        /*0254*/ 	.word	0x00000000


	//----- nvinfo : EIATTR_MIN_STACK_SIZE
	.align		4
.L_110:
        /*0258*/ 	.byte	0x04, 0x12
        /*025a*/ 	.short	(.L_112 - .L_111)
	.align		4
.L_111:
        /*025c*/ 	.word	index@(_ZN7cutlass13device_kernelIN5flash19enable_sm80_to_sm89INS1_16FlashAttnFwdSm80INS1_25CollectiveMainloopFwdSm80ILi8ELi1ELb1EN4cute5tupleIJNS5_1CILi128EEENS7_ILi48EEENS7_ILi256EEEEEELi256ENS_6half_tEfNS_4arch4Sm80ELb0ELb1ELb0ELb0ELb1ELb0ELb1ELb0EEENS1_21CollectiveEpilogueFwdINS6_IJS8_SA_S9_EEENS6_IJNS7_ILi1EEESI_SI_EEESC_SE_Li256ELb0ELb1ELb0ELb0EEENS1_19SingleTileSchedulerILb0ELb0ELb1ELi128EEEEEEEEEvNT_6ParamsE)
        /*0260*/ 	.word	0x00000080


	//----- nvinfo : EIATTR_MIN_STACK_SIZE
	.align		4
.L_112:
        /*0264*/ 	.byte	0x04, 0x12
        /*0266*/ 	.short	(.L_114 - .L_113)
	.align		4
.L_113:
        /*0268*/ 	.word	index@(_ZN7cutlass13device_kernelIN5flash19enable_sm80_to_sm89INS1_16FlashAttnFwdSm80INS1_25CollectiveMainloopFwdSm80ILi8ELi1ELb1EN4cute5tupleIJNS5_1CILi128EEENS7_ILi48EEENS7_ILi256EEEEEELi256ENS_6half_tEfNS_4arch4Sm80ELb0ELb1ELb0ELb1ELb1ELb0ELb1ELb0EEENS1_21CollectiveEpilogueFwdINS6_IJS8_SA_S9_EEENS6_IJNS7_ILi1EEESI_SI_EEESC_SE_Li256ELb1ELb1ELb0ELb0EEENS1_19SingleTileSchedulerILb1ELb0ELb1ELi128EEEEEEEEEvNT_6ParamsE)
        /*026c*/ 	.word	0x00000080


	//----- nvinfo : EIATTR_MIN_STACK_SIZE
	.align		4
.L_114:
        /*0270*/ 	.byte	0x04, 0x12
        /*0272*/ 	.short	(.L_116 - .L_115)
	.align		4
.L_115:
        /*0274*/ 	.word	index@(_ZN7cutlass13device_kernelIN5flash19enable_sm80_to_sm89INS1_16FlashAttnFwdSm80INS1_25CollectiveMainloopFwdSm80ILi8ELi1ELb0EN4cute5tupleIJNS5_1CILi128EEENS7_ILi32EEENS7_ILi256EEEEEELi256ENS_6half_tEfNS_4arch4Sm80ELb0ELb1ELb0ELb1ELb1ELb1ELb1ELb0EEENS1_21CollectiveEpilogueFwdINS6_IJS8_SA_S9_EEENS6_IJNS7_ILi1EEESI_SI_EEESC_SE_Li256ELb1ELb1ELb0ELb0EEENS1_19SingleTileSchedulerILb1ELb0ELb1ELi128EEEEEEEEEvNT_6ParamsE)
        /*0278*/ 	.word	0x00000000


	//----- nvinfo : EIATTR_MIN_STACK_SIZE
	.align		4
.L_116:
        /*027c*/ 	.byte	0x04, 0x12
        /*027e*/ 	.short	(.L_118 - .L_117)
	.align		4
.L_117:
        /*0280*/ 	.word	index@(_ZN7cutlass13device_kernelIN5flash19enable_sm80_to_sm89INS1_16FlashAttnFwdSm80INS1_25CollectiveMainloopFwdSm80ILi8ELi1ELb1EN4cute5tupleIJNS5_1CILi128EEENS7_ILi64EEENS7_ILi256EEEEEELi256ENS_6half_tEfNS_4arch4Sm80ELb1ELb0ELb0ELb0ELb1ELb0ELb1ELb0EEENS1_21CollectiveEpilogueFwdINS6_IJS8_SA_S9_EEENS6_IJNS7_ILi1EEESI_SI_EEESC_SE_Li256ELb0ELb1ELb0ELb0EEENS1_30DynamicPersistentTileSchedulerILi256ELi256ELb0ELb1ELb0EEEEEEEEEvNT_6ParamsE)
        /*0284*/ 	.word	0x00000128


	//----- nvinfo : EIATTR_MIN_STACK_SIZE
	.align		4
.L_118:
        /*0288*/ 	.byte	0x04, 0x12
        /*028a*/ 	.short	(.L_120 - .L_119)
	.align		4
.L_119:
        /*028c*/ 	.word	index@(_ZN7cutlass13device_kernelIN5flash19enable_sm80_to_sm89INS1_16FlashAttnFwdSm80INS1_25CollectiveMainloopFwdSm80ILi8ELi1ELb1EN4cute5tupleIJNS5_1CILi128EEENS7_ILi64EEENS7_ILi256EEEEEELi256ENS_6half_tEfNS_4arch4Sm80ELb1ELb0ELb0ELb1ELb1ELb0ELb1ELb0EEENS1_21CollectiveEpilogueFwdINS6_IJS8_SA_S9_EEENS6_IJNS7_ILi1EEESI_SI_EEESC_SE_Li256ELb1ELb1ELb0ELb0EEENS1_19SingleTileSchedulerILb1ELb0ELb1ELi128EEEEEEEEEvNT_6ParamsE)
        /*0290*/ 	.word	0x000000e0


	//----- nvinfo : EIATTR_MIN_STACK_SIZE
	.align		4
.L_120:
        /*0294*/ 	.byte	0x04, 0x12
        /*0296*/ 	.short	(.L_122 - .L_121)
	.align		4
.L_121:
        /*0298*/ 	.word	index@(_ZN7cutlass13device_kernelIN5flash19enable_sm80_to_sm89INS1_16FlashAttnFwdSm80INS1_25CollectiveMainloopFwdSm80ILi8ELi1ELb0EN4cute5tupleIJNS5_1CILi128EEENS7_ILi32EEENS7_ILi256EEEEEELi256ENS_6half_tEfNS_4arch4Sm80ELb1ELb0ELb0ELb1ELb1ELb1ELb1ELb0EEENS1_21CollectiveEpilogueFwdINS6_IJS8_SA_S9_EEENS6_IJNS7_ILi1EEESI_SI_EEESC_SE_Li256ELb1ELb1ELb0ELb0EEENS1_19SingleTileSchedulerILb1ELb0ELb1ELi128EEEEEEEEEvNT_6ParamsE)
        /*029c*/ 	.word	0x00000000


	//----- nvinfo : EIATTR_MIN_STACK_SIZE
	.align		4
.L_122:
        /*02a0*/ 	.byte	0x04, 0x12
        /*02a2*/ 	.short	(.L_124 - .L_123)
	.align		4
.L_123:
        /*02a4*/ 	.word	index@(_ZN7cutlass13device_kernelIN5flash19enable_sm80_to_sm89INS1_16FlashAttnFwdSm80INS1_25CollectiveMainloopFwdSm80ILi8ELi1ELb0EN4cute5tupleIJNS5_1CILi128EEENS7_ILi96EEENS7_ILi256EEEEEELi256ENS_6half_tEfNS_4arch4Sm80ELb0ELb0ELb0ELb0ELb1ELb0ELb1ELb0EEENS1_21CollectiveEpilogueFwdINS6_IJS8_SA_S9_EEENS6_IJNS7_ILi1EEESI_SI_EEESC_SE_Li256ELb0ELb1ELb0ELb0EEENS1_19SingleTileSchedulerILb0ELb0ELb1ELi128EEEEEEEEEvNT_6ParamsE)
        /*02a8*/ 	.word	0x00000060


	//----- nvinfo : EIATTR_MIN_STACK_SIZE
	.align		4
.L_124:
        /*02ac*/ 	.byte	0x04, 0x12
        /*02ae*/ 	.short	(.L_126 - .L_125)
	.align		4
.L_125:
        /*02b0*/ 	.word	index@(_ZN7cutlass13device_kernelIN5flash19enable_sm80_to_sm89INS1_16FlashAttnFwdSm80INS1_25CollectiveMainloopFwdSm80ILi8ELi1ELb0EN4cute5tupleIJNS5_1CILi128EEENS7_ILi96EEENS7_ILi256EEEEEELi256ENS_6half_tEfNS_4arch4Sm80ELb0ELb0ELb0ELb1ELb1ELb0ELb1ELb0EEENS1_21CollectiveEpilogueFwdINS6_IJS8_SA_S9_EEENS6_IJNS7_ILi1EEESI_SI_EEESC_SE_Li256ELb1ELb1ELb0ELb0EEENS1_19SingleTileSchedulerILb1ELb0ELb1ELi128EEEEEEEEEvNT_6ParamsE)
        /*02b4*/ 	.word	0x00000048


	//----- nvinfo : EIATTR_MIN_STACK_SIZE
	.align		4
.L_126:
        /*02b8*/ 	.byte	0x04, 0x12
        /*02ba*/ 	.short	(.L_128 - .L_127)
	.align		4
.L_127:
        /*02bc*/ 	.word	index@(_ZN7cutlass13device_kernelIN5flash19enable_sm80_to_sm89INS1_16FlashAttnFwdSm80INS1_25CollectiveMainloopFwdSm80ILi8ELi1ELb0EN4cute5tupleIJNS5_1CILi128EEENS7_ILi48EEENS7_ILi256EEEEEELi256ENS_6half_tEfNS_4arch4Sm80ELb0ELb0ELb0ELb1ELb1ELb1ELb1ELb0EEENS1_21CollectiveEpilogueFwdINS6_IJS8_SA_S9_EEENS6_IJNS7_ILi1EEESI_SI_EEESC_SE_Li256ELb1ELb1ELb0ELb0EEENS1_19SingleTileSchedulerILb1ELb0ELb1ELi128EEEEEEEEEvNT_6ParamsE)
        /*02c0*/ 	.word	0x00000000


	//----- nvinfo : EIATTR_MIN_STACK_SIZE
	.align		4
.L_128:
        /*02c4*/ 	.byte	0x04, 0x12
        /*02c6*/ 	.short	(.L_130 - .L_129)
	.align		4
.L_129:
        /*02c8*/ 	.word	index@(_ZN7cutlass13device_kernelIN5flash19enable_sm80_to_sm89INS1_16FlashAttnFwdSm80INS1_25CollectiveMainloopFwdSm80ILi8ELi1ELb0EN4cute5tupleIJNS5_1CILi128EEENS7_ILi64EEENS7_ILi256EEEEEELi256ENS_6half_tEfNS_4arch4Sm80ELb0ELb1ELb0ELb0ELb1ELb0ELb1ELb0EEENS1_21CollectiveEpilogueFwdINS6_IJS8_SA_S9_EEENS6_IJNS7_ILi1EEESI_SI_EEESC_SE_Li256ELb0ELb1ELb0ELb0EEENS1_19SingleTileSchedulerILb0ELb0ELb1ELi128EEEEEEEEEvNT_6ParamsE)
        /*02cc*/ 	.word	0x00000000


	//----- nvinfo : EIATTR_MIN_STACK_SIZE
	.align		4
.L_130:
        /*02d0*/ 	.byte	0x04, 0x12
        /*02d2*/ 	.short	(.L_132 - .L_131)
	.align		4
.L_131:
        /*02d4*/ 	.word	index@(_ZN7cutlass13device_kernelIN5flash19enable_sm80_to_sm89INS1_16FlashAttnFwdSm80INS1_25CollectiveMainloopFwdSm80ILi8ELi1ELb0EN4cute5tupleIJNS5_1CILi128EEENS7_ILi64EEENS7_ILi256EEEEEELi256ENS_6half_tEfNS_4arch4Sm80ELb0ELb1ELb0ELb1ELb1ELb0ELb1ELb0EEENS1_21CollectiveEpilogueFwdINS6_IJS8_SA_S9_EEENS6_IJNS7_ILi1EEESI_SI_EEESC_SE_Li256ELb1ELb1ELb0ELb0EEENS1_19SingleTileSchedulerILb1ELb0ELb1ELi128EEEEEEEEEvNT_6ParamsE)
        /*02d8*/ 	.word	0x00000000


	//----- nvinfo : EIATTR_MIN_STACK_SIZE
	.align		4
.L_132:
        /*02dc*/ 	.byte	0x04, 0x12
        /*02de*/ 	.short	(.L_134 - .L_133)
	.align		4
.L_133:
        /*02e0*/ 	.word	index@(_ZN7cutlass13device_kernelIN5flash19enable_sm80_to_sm89INS1_16FlashAttnFwdSm80INS1_25CollectiveMainloopFwdSm80ILi8ELi1ELb0EN4cute5tupleIJNS5_1CILi128EEENS7_ILi48EEENS7_ILi256EEEEEELi256ENS_6half_tEfNS_4arch4Sm80ELb0ELb1ELb0ELb1ELb1ELb1ELb1ELb0EEENS1_21CollectiveEpilogueFwdINS6_IJS8_SA_S9_EEENS6_IJNS7_ILi1EEESI_SI_EEESC_SE_Li256ELb1ELb1ELb0ELb0EEENS1_19SingleTileSchedulerILb1ELb0ELb1ELi128EEEEEEEEEvNT_6ParamsE)
        /*02e4*/ 	.word	0x00000070


	//----- nvinfo : EIATTR_MIN_STACK_SIZE
	.align		4
.L_134:
        /*02e8*/ 	.byte	0x04, 0x12
        /*02ea*/ 	.short	(.L_136 - .L_135)
	.align		4
.L_135:
        /*02ec*/ 	.word	index@(_ZN7cutlass13device_kernelIN5flash19enable_sm80_to_sm89INS1_16FlashAttnFwdSm80INS1_25CollectiveMainloopFwdSm80ILi8ELi1ELb0EN4cute5tupleIJNS5_1CILi128EEENS7_ILi96EEENS7_ILi256EEEEEELi256ENS_6half_tEfNS_4arch4Sm80ELb1ELb0ELb0ELb0ELb1ELb0ELb1ELb0EEENS1_21CollectiveEpilogueFwdINS6_IJS8_SA_S9_EEENS6_IJNS7_ILi1EEESI_SI_EEESC_SE_Li256ELb0ELb1ELb0ELb0EEENS1_30DynamicPersistentTileSchedulerILi256ELi256ELb0ELb1ELb0EEEEEEEEEvNT_6ParamsE)
        /*02f0*/ 	.word	0x00000088


	//----- nvinfo : EIATTR_MIN_STACK_SIZE
	.align		4
.L_136:
        /*02f4*/ 	.byte	0x04, 0x12
        /*02f6*/ 	.short	(.L_138 - .L_137)
	.align		4
.L_137:
        /*02f8*/ 	.word	index@(_ZN7cutlass13device_kernelIN5flash19enable_sm80_to_sm89INS1_16FlashAttnFwdSm80INS1_25CollectiveMainloopFwdSm80ILi8ELi1ELb0EN4cute5tupleIJNS5_1CILi128EEENS7_ILi96EEENS7_ILi256EEEEEELi256ENS_6half_tEfNS_4arch4Sm80ELb1ELb0ELb0ELb1ELb1ELb0ELb1ELb0EEENS1_21CollectiveEpilogueFwdINS6_IJS8_SA_S9_EEENS6_IJNS7_ILi1EEESI_SI_EEESC_SE_Li256ELb1ELb1ELb0ELb0EEENS1_19SingleTileSchedulerILb1ELb0ELb1ELi128EEEEEEEEEvNT_6ParamsE)
        /*02fc*/ 	.word	0x00000088


	//----- nvinfo : EIATTR_MIN_STACK_SIZE
	.align		4
.L_138:
        /*0300*/ 	.byte	0x04, 0x12
        /*0302*/ 	.short	(.L_140 - .L_139)
	.align		4
.L_139:
        /*0304*/ 	.word	index@(_ZN7cutlass13device_kernelIN5flash19enable_sm80_to_sm89INS1_16FlashAttnFwdSm80INS1_25CollectiveMainloopFwdSm80ILi8ELi1ELb0EN4cute5tupleIJNS5_1CILi128EEENS7_ILi48EEENS7_ILi256EEEEEELi256ENS_6half_tEfNS_4arch4Sm80ELb1ELb0ELb0ELb1ELb1ELb1ELb1ELb0EEENS1_21CollectiveEpilogueFwdINS6_IJS8_SA_S9_EEENS6_IJNS7_ILi1EEESI_SI_EEESC_SE_Li256ELb1ELb1ELb0ELb0EEENS1_19SingleTileSchedulerILb1ELb0ELb1ELi128EEEEEEEEEvNT_6ParamsE)
        /*0308*/ 	.word	0x00000000
.L_140:


//--------------------- .nv.info._ZN7cutlass13device_kernelIN5flash19enable_sm80_to_sm89INS1_16FlashAttnFwdSm80INS1_25CollectiveMainloopFwdSm80ILi8ELi1ELb1EN4cute5tupleIJNS5_1CILi128EEENS7_ILi64EEENS7_ILi256EEEEEELi256ENS_6half_tEfNS_4arch4Sm80ELb0ELb0ELb0ELb0ELb1ELb0ELb1ELb0EEENS1_21CollectiveEpilogueFwdINS6_IJS8_SA_S9_EEENS6_IJNS7_ILi1EEESI_SI_EEESC_SE_Li256ELb0ELb1ELb0ELb0EEENS1_19SingleTileSchedulerILb0ELb0ELb1ELi128EEEEEEEEEvNT_6ParamsE --------------------------
	.section	.nv.info._ZN7cutlass13device_kernelIN5flash19enable_sm80_to_sm89INS1_16FlashAttnFwdSm80INS1_25CollectiveMainloopFwdSm80ILi8ELi1ELb1EN4cute5tupleIJNS5_1CILi128EEENS7_ILi64EEENS7_ILi256EEEEEELi256ENS_6half_tEfNS_4arch4Sm80ELb0ELb0ELb0ELb0ELb1ELb0ELb1ELb0EEENS1_21CollectiveEpilogueFwdINS6_IJS8_SA_S9_EEENS6_IJNS7_ILi1EEESI_SI_EEESC_SE_Li256ELb0ELb1ELb0ELb0EEENS1_19SingleTileSchedulerILb0ELb0ELb1ELi128EEEEEEEEEvNT_6ParamsE,"",@"SHT_CUDA_INFO"
	.sectionflags	@""
	.align	4


	//----- nvinfo : EIATTR_CUDA_API_VERSION
	.align		4
        /*0000*/ 	.byte	0x04, 0x37
        /*0002*/ 	.short	(.L_142 - .L_141)
.L_141:
        /*0004*/ 	.word	0x00000082


	//----- nvinfo : EIATTR_SW2861232_WAR
	.align		4
.L_142:
        /*0008*/ 	.byte	0x01, 0x35
	.zero		2


	//----- nvinfo : EIATTR_PARAM_CBANK
	.align		4
        /*000c*/ 	.byte	0x04, 0x0a
        /*000e*/ 	.short	(.L_144 - .L_143)
	.align		4
.L_143:
        /*0010*/ 	.word	index@(.nv.constant0._ZN7cutlass13device_kernelIN5flash19enable_sm80_to_sm89INS1_16FlashAttnFwdSm80INS1_25CollectiveMainloopFwdSm80ILi8ELi1ELb1EN4cute5tupleIJNS5_1CILi128EEENS7_ILi64EEENS7_ILi256EEEEEELi256ENS_6half_tEfNS_4arch4Sm80ELb0ELb0ELb0ELb0ELb1ELb0ELb1ELb0EEENS1_21CollectiveEpilogueFwdINS6_IJS8_SA_S9_EEENS6_IJNS7_ILi1EEESI_SI_EEESC_SE_Li256ELb0ELb1ELb0ELb0EEENS1_19SingleTileSchedulerILb0ELb0ELb1ELi128EEEEEEEEEvNT_6ParamsE)
        /*0014*/ 	.short	0x0160
        /*0016*/ 	.short	0x0418


	//----- nvinfo : EIATTR_CBANK_PARAM_SIZE
	.align		4
.L_144:
        /*0018*/ 	.byte	0x03, 0x19
        /*001a*/ 	.short	0x0418


	//----- nvinfo : EIATTR_KPARAM_INFO
	.align		4
        /*001c*/ 	.byte	0x04, 0x17
        /*001e*/ 	.short	(.L_146 - .L_145)
.L_145:
        /*0020*/ 	.word	0x00000000
        /*0024*/ 	.short	0x0000
        /*0026*/ 	.short	0x0000
        /*0028*/ 	.byte	0x00, 0xf0, 0x61, 0x10


	//----- nvinfo : EIATTR_MAXREG_COUNT
	.align		4
.L_146:
        /*002c*/ 	.byte	0x03, 0x1b
        /*002e*/ 	.short	0x00ff


	//----- nvinfo : EIATTR_NUM_BARRIERS
	.align		4
        /*0030*/ 	.byte	0x02, 0x4c
        /*0032*/ 	.byte	0x02
	.zero		1


	//----- nvinfo : EIATTR_ANNOTATIONS
	.align		4
        /*0034*/ 	.byte	0x04, 0x55
        /*0036*/ 	.short	(.L_148 - .L_147)


	//   ....[0]....
.L_147:
        /*0038*/ 	.word	0x00000001
        /*003c*/ 	.byte	0x20, 0x06, 0x00, 0x00, 0x01, 0x00, 0x00, 0x00, 0xb0, 0x08, 0x00, 0x00, 0x01, 0x00, 0x00, 0x00
        /* <DEDUP_REMOVED lines=49> */
        /*035c*/ 	.byte	0xa0, 0x8f, 0x00, 0x00


	//----- nvinfo : EIATTR_MERCURY_ISA_VERSION
	.align		4
.L_148:
        /*0360*/ 	.byte	0x03, 0x5f
        /*0362*/ 	.short	0x0000


	//----- nvinfo : EIATTR_COOP_GROUP_MASK_REGIDS
	.align		4
        /*0364*/ 	.byte	0x04, 0x29
        /*0366*/ 	.short	(.L_150 - .L_149)


	//   ....[0]....
.L_149:
        /*0368*/ 	.word	0xffffffff


	//   ....[1]....
        /*036c*/ 	.word	0xffffffff


	//   ....[2]....
        /*0370*/ 	.word	0xffffffff


	//   ....[3]....
        /*0374*/ 	.word	0xffffffff


	//   ....[4]....
        /*0378*/ 	.word	0xffffffff


	//   ....[5]....
        /*037c*/ 	.word	0xffffffff


	//   ....[6]....
        /*0380*/ 	.word	0xffffffff


	//   ....[7]....
        /*0384*/ 	.word	0xffffffff


	//   ....[8]....
        /*0388*/ 	.word	0xffffffff


	//   ....[9]....
        /*038c*/ 	.word	0xffffffff


	//   ....[10]....
        /*0390*/ 	.word	0xffffffff


	//   ....[11]....
        /*0394*/ 	.word	0xffffffff


	//   ....[12]....
        /*0398*/ 	.word	0xffffffff


	//   ....[13]....
        /*039c*/ 	.word	0xffffffff


	//   ....[14]....
        /*03a0*/ 	.word	0xffffffff


	//   ....[15]....
        /*03a4*/ 	.word	0xffffffff


	//   ....[16]....
        /*03a8*/ 	.word	0xffffffff


	//   ....[17]....
        /*03ac*/ 	.word	0xffffffff


	//   ....[18]....
        /*03b0*/ 	.word	0xffffffff


	//   ....[19]....
        /*03b4*/ 	.word	0xffffffff


	//   ....[20]....
        /*03b8*/ 	.word	0xffffffff


	//   ....[21]....
        /*03bc*/ 	.word	0xffffffff


	//   ....[22]....
        /*03c0*/ 	.word	0xffffffff


	//   ....[23]....
        /*03c4*/ 	.word	0xffffffff


	//   ....[24]....
        /*03c8*/ 	.word	0xffffffff


	//   ....[25]....
        /*03cc*/ 	.word	0xffffffff


	//   ....[26]....
        /*03d0*/ 	.word	0xffffffff


	//   ....[27]....
        /*03d4*/ 	.word	0xffffffff


	//   ....[28]....
        /*03d8*/ 	.word	0xffffffff


	//   ....[29]....
        /*03dc*/ 	.word	0xffffffff


	//   ....[30]....
        /*03e0*/ 	.word	0xffffffff


	//   ....[31]....
        /*03e4*/ 	.word	0xffffffff


	//   ....[32]....
        /*03e8*/ 	.word	0xffffffff


	//   ....[33]....
        /*03ec*/ 	.word	0xffffffff


	//   ....[34]....
        /*03f0*/ 	.word	0xffffffff


	//   ....[35]....
        /*03f4*/ 	.word	0xffffffff


	//   ....[36]....
        /*03f8*/ 	.word	0xffffffff


	//   ....[37]....
        /*03fc*/ 	.word	0xffffffff


	//   ....[38]....
        /*0400*/ 	.word	0xffffffff


	//   ....[39]....
        /*0404*/ 	.word	0xffffffff


	//   ....[40]....
        /*0408*/ 	.word	0xffffffff


	//   ....[41]....
        /*040c*/ 	.word	0xffffffff


	//   ....[42]....
        /*0410*/ 	.word	0xffffffff


	//   ....[43]....
        /*0414*/ 	.word	0xffffffff


	//   ....[44]....
        /*0418*/ 	.word	0xffffffff


	//   ....[45]....
        /*041c*/ 	.word	0xffffffff


	//   ....[46]....
        /*0420*/ 	.word	0xffffffff


	//   ....[47]....
        /*0424*/ 	.word	0xffffffff


	//   ....[48]....
        /*0428*/ 	.word	0xffffffff


	//   ....[49]....
        /*042c*/ 	.word	0xffffffff


	//   ....[50]....
        /*0430*/ 	.word	0xffffffff


	//   ....[51]....
        /*0434*/ 	.word	0xffffffff


	//----- nvinfo : EIATTR_COOP_GROUP_INSTR_OFFSETS
	.align		4
.L_150:
        /*0438*/ 	.byte	0x04, 0x28
        /*043a*/ 	.short	(.L_152 - .L_151)


	//   ....[0]....
.L_151:
        /*043c*/ 	.word	0x00000740


	//   ....[1]....
        /*0440*/ 	.word	0x00000770


	//   ....[2]....
        /*0444*/ 	.word	0x000009a0


	//   ....[3]....
        /*0448*/ 	.word	0x000009b0


	//   ....[4]....
        /*044c*/ 	.word	0x00000b10


	//   ....[5]....
        /*0450*/ 	.word	0x00000b30


	//   ....[6]....
        /*0454*/ 	.word	0x00000db0


	//   ....[7]....
        /*0458*/ 	.word	0x00000de0


	//   ....[8]....
        /*045c*/ 	.word	0x00000fb0


	//   ....[9]....
        /*0460*/ 	.word	0x00000fd0


	//   ....[10]....
        /*0464*/ 	.word	0x00001130


	//   ....[11]....
        /*0468*/ 	.word	0x00001150


	//   ....[12]....
        /*046c*/ 	.word	0x00001940


	//   ....[13]....
        /*0470*/ 	.word	0x00001960


	//   ....[14]....
        /*0474*/ 	.word	0x00001980


	//   ....[15]....
        /*0478*/ 	.word	0x00001990


	//   ....[16]....
        /*047c*/ 	.word	0x00002c60


	//   ....[17]....
        /*0480*/ 	.word	0x00002c80


	//   ....[18]....
        /*0484*/ 	.word	0x00002e00


	//   ....[19]....
        /*0488*/ 	.word	0x00002e20


	//   ....[20]....
        /*048c*/ 	.word	0x00003540


	//   ....[21]....
        /*0490*/ 	.word	0x000035e0


	//   ....[22]....
        /*0494*/ 	.word	0x000035f0


	//   ....[23]....
        /*0498*/ 	.word	0x00003640


	//   ....[24]....
        /*049c*/ 	.word	0x00005800


	//   ....[25]....
        /*04a0*/ 	.word	0x00005810


	//   ....[26]....
        /*04a4*/ 	.word	0x000058c0


	//   ....[27]....
        /*04a8*/ 	.word	0x000058f0


	//   ....[28]....
        /*04ac*/ 	.word	0x00005c40


	//   ....[29]....
        /*04b0*/ 	.word	0x00005c50


	//   ....[30]....
        /*04b4*/ 	.word	0x00005d10


	//   ....[31]....
        /*04b8*/ 	.word	0x00005d30


	//   ....[32]....
        /*04bc*/ 	.word	0x00006cd0


	//   ....[33]....
        /*04c0*/ 	.word	0x00006cf0


	//   ....[34]....
        /*04c4*/ 	.word	0x00007370


	//   ....[35]....
        /*04c8*/ 	.word	0x00007390


	//   ....[36]....
        /*04cc*/ 	.word	0x00008ce0


	//   ....[37]....
        /*04d0*/ 	.word	0x00008cf0


	//   ....[38]....
        /*04d4*/ 	.word	0x00008d30


	//   ....[39]....
        /*04d8*/ 	.word	0x00008d50


	//   ....[40]....
        /*04dc*/ 	.word	0x0000a4d0


	//   ....[41]....
        /*04e0*/ 	.word	0x0000a4e0


	//   ....[42]....
        /*04e4*/ 	.word	0x0000a500


	//   ....[43]....
        /*04e8*/ 	.word	0x0000a510


	//   ....[44]....
        /*04ec*/ 	.word	0x0000a650


	//   ....[45]....
        /*04f0*/ 	.word	0x0000a670


	//   ....[46]....
        /*04f4*/ 	.word	0x0000a870


	//   ....[47]....
        /*04f8*/ 	.word	0x0000a8a0


	//   ....[48]....
        /*04fc*/ 	.word	0x0000aa60


	//   ....[49]....
        /*0500*/ 	.word	0x0000aa90


	//   ....[50]....
        /*0504*/ 	.word	0x0000ac50


	//   ....[51]....
        /*0508*/ 	.word	0x0000ac70


	//----- nvinfo : EIATTR_EXIT_INSTR_OFFSETS
	.align		4
.L_152:
        /*050c*/ 	.byte	0x04, 0x1c
        /*050e*/ 	.short	(.L_154 - .L_153)


	//   ....[0]....
.L_153:
        /*0510*/ 	.word	0x00000040


	//   ....[1]....
        /*0514*/ 	.word	0x0000ac80


	//   ....[2]....
        /*0518*/ 	.word	0x0000adc0


	//   ....[3]....
        /*051c*/ 	.word	0x0000ae20


	//----- nvinfo : EIATTR_CTAIDZ_USED
	.align		4
.L_154:
        /*0520*/ 	.byte	0x01, 0x04
	.zero		2


	//----- nvinfo : EIATTR_MAX_THREADS
	.align		4
        /*0524*/ 	.byte	0x04, 0x05
        /*0526*/ 	.short	(.L_156 - .L_155)
.L_155:
        /*0528*/ 	.word	0x00000100
        /*052c*/ 	.word	0x00000001
        /*0530*/ 	.word	0x00000001


	//----- nvinfo : EIATTR_CRS_STACK_SIZE
	.align		4
.L_156:
        /*0534*/ 	.byte	0x04, 0x1e
        /*0536*/ 	.short	(.L_158 - .L_157)
.L_157:
        /*0538*/ 	.word	0x00000000
.L_158:


//--------------------- .nv.info._ZN7cutlass13device_kernelIN5flash19enable_sm80_to_sm89INS1_16FlashAttnFwdSm80INS1_25CollectiveMainloopFwdSm80ILi8ELi1ELb1EN4cute5tupleIJNS5_1CILi128EEENS7_ILi64EEENS7_ILi256EEEEEELi256ENS_6half_tEfNS_4arch4Sm80ELb0ELb0ELb0ELb1ELb1ELb0ELb1ELb0EEENS1_21CollectiveEpilogueFwdINS6_IJS8_SA_S9_EEENS6_IJNS7_ILi1EEESI_SI_EEESC_SE_Li256ELb1ELb1ELb0ELb0EEENS1_19SingleTileSchedulerILb1ELb0ELb1ELi128EEEEEEEEEvNT_6ParamsE --------------------------
	.section	.nv.info._ZN7cutlass13device_kernelIN5flash19enable_sm80_to_sm89INS1_16FlashAttnFwdSm80INS1_25CollectiveMainloopFwdSm80ILi8ELi1ELb1EN4cute5tupleIJNS5_1CILi128EEENS7_ILi64EEENS7_ILi256EEEEEELi256ENS_6half_tEfNS_4arch4Sm80ELb0ELb0ELb0ELb1ELb1ELb0ELb1ELb0EEENS1_21CollectiveEpilogueFwdINS6_IJS8_SA_S9_EEENS6_IJNS7_ILi1EEESI_SI_EEESC_SE_Li256ELb1ELb1ELb0ELb0EEENS1_19SingleTileSchedulerILb1ELb0ELb1ELi128EEEEEEEEEvNT_6ParamsE,"",@"SHT_CUDA_INFO"
	.sectionflags	@""
	.align	4


	//----- nvinfo : EIATTR_CUDA_API_VERSION
	.align		4
        /*0000*/ 	.byte	0x04, 0x37
        /*0002*/ 	.short	(.L_160 - .L_159)
.L_159:
        /*0004*/ 	.word	0x00000082


	//----- nvinfo : EIATTR_SW2861232_WAR
	.align		4
.L_160:
        /*0008*/ 	.byte	0x01, 0x35
	.zero		2


	//----- nvinfo : EIATTR_PARAM_CBANK
	.align		4
        /*000c*/ 	.byte	0x04, 0x0a
        /*000e*/ 	.short	(.L_162 - .L_161)
	.align		4
.L_161:
        /*0010*/ 	.word	index@(.nv.constant0._ZN7cutlass13device_kernelIN5flash19enable_sm80_to_sm89INS1_16FlashAttnFwdSm80INS1_25CollectiveMainloopFwdSm80ILi8ELi1ELb1EN4cute5tupleIJNS5_1CILi128EEENS7_ILi64EEENS7_ILi256EEEEEELi256ENS_6half_tEfNS_4arch4Sm80ELb0ELb0ELb0ELb1ELb1ELb0ELb1ELb0EEENS1_21CollectiveEpilogueFwdINS6_IJS8_SA_S9_EEENS6_IJNS7_ILi1EEESI_SI_EEESC_SE_Li256ELb1ELb1ELb0ELb0EEENS1_19SingleTileSchedulerILb1ELb0ELb1ELi128EEEEEEEEEvNT_6ParamsE)
        /*0014*/ 	.short	0x0160
        /*0016*/ 	.short	0x0418


	//----- nvinfo : EIATTR_CBANK_PARAM_SIZE
	.align		4
.L_162:
        /*0018*/ 	.byte	0x03, 0x19
        /*001a*/ 	.short	0x0418


	//----- nvinfo : EIATTR_KPARAM_INFO
	.align		4
        /*001c*/ 	.byte	0x04, 0x17
        /*001e*/ 	.short	(.L_164 - .L_163)
.L_163:
        /*0020*/ 	.word	0x00000000
        /*0024*/ 	.short	0x0000
        /*0026*/ 	.short	0x0000
        /*0028*/ 	.byte	0x00, 0xf0, 0x61, 0x10


	//----- nvinfo : EIATTR_MAXREG_COUNT
	.align		4
.L_164:
        /*002c*/ 	.byte	0x03, 0x1b
        /*002e*/ 	.short	0x00ff


	//----- nvinfo : EIATTR_NUM_BARRIERS
	.align		4
        /*0030*/ 	.byte	0x02, 0x4c
        /*0032*/ 	.byte	0x02
	.zero		1


	//----- nvinfo : EIATTR_ANNOTATIONS
	.align		4
        /*0034*/ 	.byte	0x04, 0x55
        /*0036*/ 	.short	(.L_166 - .L_165)


	//   ....[0]....
.L_165:
        /* <DEDUP_REMOVED lines=47> */


	//----- nvinfo : EIATTR_MERCURY_ISA_VERSION
	.align		4
.L_166:
        /*0310*/ 	.byte	0x03, 0x5f
        /*0312*/ 	.short	0x0000


	//----- nvinfo : EIATTR_COOP_GROUP_MASK_REGIDS
	.align		4
        /*0314*/ 	.byte	0x04, 0x29
        /*0316*/ 	.short	(.L_168 - .L_167)


	//   ....[0]....
.L_167:
        /*0318*/ 	.word	0xffffffff


	//   ....[1]....
        /*031c*/ 	.word	0xffffffff


	//   ....[2]....
        /*0320*/ 	.word	0xffffffff


	//   ....[3]....
        /*0324*/ 	.word	0xffffffff


	//   ....[4]....
        /*0328*/ 	.word	0xffffffff


	//   ....[5]....
        /*032c*/ 	.word	0xffffffff


	//   ....[6]....
        /*0330*/ 	.word	0xffffffff


	//   ....[7]....
        /*0334*/ 	.word	0xffffffff


	//   ....[8]....
        /*0338*/ 	.word	0xffffffff


	//   ....[9]....
        /*033c*/ 	.word	0xffffffff


	//   ....[10]....
        /*0340*/ 	.word	0xffffffff


	//   ....[11]....
        /*0344*/ 	.word	0xffffffff


	//   ....[12]....
        /*0348*/ 	.word	0xffffffff


	//   ....[13]....
        /*034c*/ 	.word	0xffffffff


	//   ....[14]....
        /*0350*/ 	.word	0xffffffff


	//   ....[15]....
        /*0354*/ 	.word	0xffffffff


	//   ....[16]....
        /*0358*/ 	.word	0xffffffff


	//   ....[17]....
        /*035c*/ 	.word	0xffffffff


	//   ....[18]....
        /*0360*/ 	.word	0xffffffff


	//   ....[19]....
        /*0364*/ 	.word	0xffffffff


	//   ....[20]....
        /*0368*/ 	.word	0xffffffff


	//   ....[21]....
        /*036c*/ 	.word	0xffffffff


	//   ....[22]....
        /*0370*/ 	.word	0xffffffff


	//   ....[23]....
        /*0374*/ 	.word	0xffffffff


	//   ....[24]....
        /*0378*/ 	.word	0xffffffff


	//   ....[25]....
        /*037c*/ 	.word	0xffffffff


	//   ....[26]....
        /*0380*/ 	.word	0xffffffff


	//   ....[27]....
        /*0384*/ 	.word	0xffffffff


	//   ....[28]....
        /*0388*/ 	.word	0xffffffff


	//   ....[29]....
        /*038c*/ 	.word	0xffffffff


	//   ....[30]....
        /*0390*/ 	.word	0xffffffff


	//   ....[31]....
        /*0394*/ 	.word	0xffffffff


	//   ....[32]....
        /*0398*/ 	.word	0xffffffff


	//   ....[33]....
        /*039c*/ 	.word	0xffffffff


	//   ....[34]....
        /*03a0*/ 	.word	0xffffffff


	//   ....[35]....
        /*03a4*/ 	.word	0xffffffff


	//   ....[36]....
        /*03a8*/ 	.word	0xffffffff


	//   ....[37]....
        /*03ac*/ 	.word	0xffffffff


	//   ....[38]....
        /*03b0*/ 	.word	0xffffffff


	//   ....[39]....
        /*03b4*/ 	.word	0xffffffff


	//   ....[40]....
        /*03b8*/ 	.word	0xffffffff


	//   ....[41]....
        /*03bc*/ 	.word	0xffffffff


	//   ....[42]....
        /*03c0*/ 	.word	0xffffffff


	//   ....[43]....
        /*03c4*/ 	.word	0xffffffff


	//   ....[44]....
        /*03c8*/ 	.word	0xffffffff


	//   ....[45]....
        /*03cc*/ 	.word	0xffffffff


	//   ....[46]....
        /*03d0*/ 	.word	0xffffffff


	//   ....[47]....
        /*03d4*/ 	.word	0xffffffff


	//   ....[48]....
        /*03d8*/ 	.word	0xffffffff


	//   ....[49]....
        /*03dc*/ 	.word	0xffffffff


	//   ....[50]....
        /*03e0*/ 	.word	0xffffffff


	//   ....[51]....
        /*03e4*/ 	.word	0xffffffff


	//   ....[52]....
        /*03e8*/ 	.word	0xffffffff


	//   ....[53]....
        /*03ec*/ 	.word	0xffffffff


	//   ....[54]....
        /*03f0*/ 	.word	0xffffffff


	//   ....[55]....
        /*03f4*/ 	.word	0xffffffff


	//   ....[56]....
        /*03f8*/ 	.word	0xffffffff


	//   ....[57]....
        /*03fc*/ 	.word	0xffffffff


	//   ....[58]....
        /*0400*/ 	.word	0xffffffff


	//   ....[59]....
        /*0404*/ 	.word	0xffffffff


	//   ....[60]....
        /*0408*/ 	.word	0xffffffff


	//----- nvinfo : EIATTR_COOP_GROUP_INSTR_OFFSETS
	.align		4
.L_168:
        /*040c*/ 	.byte	0x04, 0x28
        /*040e*/ 	.short	(.L_170 - .L_169)


	//   ....[0]....
.L_169:
        /*0410*/ 	.word	0x000000a0


	//   ....[1]....
        /*0414*/ 	.word	0x00001510


	//   ....[2]....
        /*0418*/ 	.word	0x00001540


	//   ....[3]....
        /*041c*/ 	.word	0x00001600


	//   ....[4]....
        /*0420*/ 	.word	0x00001630


	//   ....[5]....
        /*0424*/ 	.word	0x00001770


	//   ....[6]....
        /*0428*/ 	.word	0x00001780


	//   ....[7]....
        /*042c*/ 	.word	0x00001920


	//   ....[8]....
        /*0430*/ 	.word	0x000019e0


	//   ....[9]....
        /*0434*/ 	.word	0x00001b20


	//   ....[10]....
        /*0438*/ 	.word	0x00001b60


	//   ....[11]....
        /*043c*/ 	.word	0x00001ba0


	//   ....[12]....
        /*0440*/ 	.word	0x00001bb0


	//   ....[13]....
        /*0444*/ 	.word	0x00001bd0


	//   ....[14]....
        /*0448*/ 	.word	0x00001c60


	//   ....[15]....
        /*044c*/ 	.word	0x00001d50


	//   ....[16]....
        /*0450*/ 	.word	0x00001da0


	//   ....[17]....
        /*0454*/ 	.word	0x00003540


	//   ....[18]....
        /*0458*/ 	.word	0x00003550


	//   ....[19]....
        /*045c*/ 	.word	0x00003620


	//   ....[20]....
        /*0460*/ 	.word	0x00003640


	//   ....[21]....
        /*0464*/ 	.word	0x00003d70


	//   ....[22]....
        /*0468*/ 	.word	0x00003e10


	//   ....[23]....
        /*046c*/ 	.word	0x00003e30


	//   ....[24]....
        /*0470*/ 	.word	0x00003e90


	//   ....[25]....
        /*0474*/ 	.word	0x00005da0


	//   ....[26]....
        /*0478*/ 	.word	0x00005db0


	//   ....[27]....
        /*047c*/ 	.word	0x00005e30


	//   ....[28]....
        /*0480*/ 	.word	0x00005e40


	//   ....[29]....
        /*0484*/ 	.word	0x00006220


	//   ....[30]....
        /*0488*/ 	.word	0x00006230


	//   ....[31]....
        /*048c*/ 	.word	0x00006280


	//   ....[32]....
        /*0490*/ 	.word	0x000062a0


	//   ....[33]....
        /*0494*/ 	.word	0x00007280


	//   ....[34]....
        /*0498*/ 	.word	0x000072a0


	//   ....[35]....
        /*049c*/ 	.word	0x00007940


	//   ....[36]....
        /*04a0*/ 	.word	0x00007960


	//   ....[37]....
        /*04a4*/ 	.word	0x00009160


	//   ....[38]....
        /*04a8*/ 	.word	0x00009170


	//   ....[39]....
        /*04ac*/ 	.word	0x000091a0


	//   ....[40]....
        /*04b0*/ 	.word	0x000091c0


	//   ....[41]....
        /*04b4*/ 	.word	0x0000ac30


	//   ....[42]....
        /*04b8*/ 	.word	0x0000ac70


	//   ....[43]....
        /*04bc*/ 	.word	0x0000acd0


	//   ....[44]....
        /*04c0*/ 	.word	0x0000ad00


	//   ....[45]....
        /*04c4*/ 	.word	0x0000af30


	//   ....[46]....
        /*04c8*/ 	.word	0x0000af40


	//   ....[47]....
        /*04cc*/ 	.word	0x0000b140


	//   ....[48]....
        /*04d0*/ 	.word	0x0000b170


	//   ....[49]....
        /*04d4*/ 	.word	0x0000b330


	//   ....[50]....
        /*04d8*/ 	.word	0x0000b360


	//   ....[51]....
        /*04dc*/ 	.word	0x0000b520


	//   ....[52]....
        /*04e0*/ 	.word	0x0000b540


	//   ....[53]....
        /*04e4*/ 	.word	0x0000bec0


	//   ....[54]....
        /*04e8*/ 	.word	0x0000bee0


	//   ....[55]....
        /*04ec*/ 	.word	0x0000c0a0


	//   ....[56]....
        /*04f0*/ 	.word	0x0000c0d0


	//   ....[57]....
        /*04f4*/ 	.word	0x0000c260


	//   ....[58]....
        /*04f8*/ 	.word	0x0000c290


	//   ....[59]....
        /*04fc*/ 	.word	0x0000c420


	//   ....[60]....
        /*0500*/ 	.word	0x0000c440


	//----- nvinfo : EIATTR_EXIT_INSTR_OFFSETS
	.align		4
.L_170:
        /*0504*/ 	.byte	0x04, 0x1c
        /*0506*/ 	.short	(.L_172 - .L_171)


	//   ....[0]....
.L_171:
        /*0508*/ 	.word	0x00000450


	//   ....[1]....
        /*050c*/ 	.word	0x0000b550


	//   ....[2]....
        /*0510*/ 	.word	0x0000b690


	//   ....[3]....
        /*0514*/ 	.word	0x0000b6f0


	//   ....[4]....
        /*0518*/ 	.word	0x0000c450


	//   ....[5]....
        /*051c*/ 	.word	0x0000c560


	//   ....[6]....
        /*0520*/ 	.word	0x0000c5c0


	//----- nvinfo : EIATTR_CTAIDZ_USED
	.align		4
.L_172:
        /*0524*/ 	.byte	0x01, 0x04
	.zero		2


	//----- nvinfo : EIATTR_MAX_THREADS
	.align		4
        /*0528*/ 	.byte	0x04, 0x05
        /*052a*/ 	.short	(.L_174 - .L_173)
.L_173:
        /*052c*/ 	.word	0x00000100
        /*0530*/ 	.word	0x00000001
        /*0534*/ 	.word	0x00000001


	//----- nvinfo : EIATTR_CRS_STACK_SIZE
	.align		4
.L_174:
        /*0538*/ 	.byte	0x04, 0x1e
        /*053a*/ 	.short	(.L_176 - .L_175)
.L_175:
        /*053c*/ 	.word	0x00000000
.L_176:


//--------------------- .nv.info._ZN7cutlass13device_kernelIN5flash19enable_sm80_to_sm89INS1_16FlashAttnFwdSm80INS1_25CollectiveMainloopFwdSm80ILi8ELi1ELb0EN4cute5tupleIJNS5_1CILi128EEENS7_ILi32EEENS7_ILi256EEEEEELi256ENS_6half_tEfNS_4arch4Sm80ELb0ELb0ELb0ELb1ELb1ELb1ELb1ELb0EEENS1_21CollectiveEpilogueFwdINS6_IJS8_SA_S9_EEENS6_IJNS7_ILi1EEESI_SI_EEESC_SE_Li256ELb1ELb1ELb0ELb0EEENS1_19SingleTileSchedulerILb1ELb0ELb1ELi128EEEEEEEEEvNT_6ParamsE --------------------------
	.section	.nv.info._ZN7cutlass13device_kernelIN5flash19enable_sm80_to_sm89INS1_16FlashAttnFwdSm80INS1_25CollectiveMainloopFwdSm80ILi8ELi1ELb0EN4cute5tupleIJNS5_1CILi128EEENS7_ILi32EEENS7_ILi256EEEEEELi256ENS_6half_tEfNS_4arch4Sm80ELb0ELb0ELb0ELb1ELb1ELb1ELb1ELb0EEENS1_21CollectiveEpilogueFwdINS6_IJS8_SA_S9_EEENS6_IJNS7_ILi1EEESI_SI_EEESC_SE_Li256ELb1ELb1ELb0ELb0EEENS1_19SingleTileSchedulerILb1ELb0ELb1ELi128EEEEEEEEEvNT_6ParamsE,"",@"SHT_CUDA_INFO"
	.sectionflags	@""
	.align	4


	//----- nvinfo : EIATTR_CUDA_API_VERSION
	.align		4
        /*0000*/ 	.byte	0x04, 0x37
        /*0002*/ 	.short	(.L_178 - .L_177)
.L_177:
        /*0004*/ 	.word	0x00000082


	//----- nvinfo : EIATTR_SW2861232_WAR
	.align		4
.L_178:
        /*0008*/ 	.byte	0x01, 0x35
	.zero		2


	//----- nvinfo : EIATTR_PARAM_CBANK
	.align		4
        /*000c*/ 	.byte	0x04, 0x0a
        /*000e*/ 	.short	(.L_180 - .L_179)
	.align		4
.L_179:
        /*0010*/ 	.word	index@(.nv.constant0._ZN7cutlass13device_kernelIN5flash19enable_sm80_to_sm89INS1_16FlashAttnFwdSm80INS1_25CollectiveMainloopFwdSm80ILi8ELi1ELb0EN4cute5tupleIJNS5_1CILi128EEENS7_ILi32EEENS7_ILi256EEEEEELi256ENS_6half_tEfNS_4arch4Sm80ELb0ELb0ELb0ELb1ELb1ELb1ELb1ELb0EEENS1_21CollectiveEpilogueFwdINS6_IJS8_SA_S9_EEENS6_IJNS7_ILi1EEESI_SI_EEESC_SE_Li256ELb1ELb1ELb0ELb0EEENS1_19SingleTileSchedulerILb1ELb0ELb1ELi128EEEEEEEEEvNT_6ParamsE)
        /*0014*/ 	.short	0x0160
        /*0016*/ 	.short	0x0418


	//----- nvinfo : EIATTR_CBANK_PARAM_SIZE
	.align		4
.L_180:
        /*0018*/ 	.byte	0x03, 0x19
        /*001a*/ 	.short	0x0418


	//----- nvinfo : EIATTR_KPARAM_INFO
	.align		4
        /*001c*/ 	.byte	0x04, 0x17
        /*001e*/ 	.short	(.L_182 - .L_181)
.L_181:
        /*0020*/ 	.word	0x00000000
        /*0024*/ 	.short	0x0000
        /*0026*/ 	.short	0x0000
        /*0028*/ 	.byte	0x00, 0xf0, 0x61, 0x10


	//----- nvinfo : EIATTR_MAXREG_COUNT
	.align		4
.L_182:
        /*002c*/ 	.byte	0x03, 0x1b
        /*002e*/ 	.short	0x00ff


	//----- nvinfo : EIATTR_NUM_BARRIERS
	.align		4
        /*0030*/ 	.byte	0x02, 0x4c
        /*0032*/ 	.byte	0x02
	.zero		1


	//----- nvinfo : EIATTR_MERCURY_ISA_VERSION
	.align		4
        /*0034*/ 	.byte	0x03, 0x5f
        /*0036*/ 	.short	0x0000


	//----- nvinfo : EIATTR_COOP_GROUP_MASK_REGIDS
	.align		4
        /*0038*/ 	.byte	0x04, 0x29
        /*003a*/ 	.short	(.L_184 - .L_183)


	//   ....[0]....
.L_183:
        /*003c*/ 	.word	0xffffffff


	//   ....[1]....
        /*0040*/ 	.word	0xffffffff


	//   ....[2]....
        /*0044*/ 	.word	0xffffffff


	//   ....[3]....
        /*0048*/ 	.word	0xffffffff


	//   ....[4]....
        /*004c*/ 	.word	0xffffffff


	//   ....[5]....
        /*0050*/ 	.word	0xffffffff


	//   ....[6]....
        /*0054*/ 	.word	0xffffffff


	//   ....[7]....
        /*0058*/ 	.word	0xffffffff


	//   ....[8]....
        /*005c*/ 	.word	0xffffffff


	//   ....[9]....
        /*0060*/ 	.word	0xffffffff


	//   ....[10]....
        /*0064*/ 	.word	0xffffffff


	//   ....[11]....
        /*0068*/ 	.word	0xffffffff


	//   ....[12]....
        /*006c*/ 	.word	0xffffffff


	//   ....[13]....
        /*0070*/ 	.word	0xffffffff


	//   ....[14]....
        /*0074*/ 	.word	0xffffffff


	//   ....[15]....
        /*0078*/ 	.word	0xffffffff


	//   ....[16]....
        /*007c*/ 	.word	0xffffffff


	//   ....[17]....
        /*0080*/ 	.word	0xffffffff


	//   ....[18]....
        /*0084*/ 	.word	0xffffffff


	//   ....[19]....
        /*0088*/ 	.word	0xffffffff


	//   ....[20]....
        /*008c*/ 	.word	0xffffffff


	//   ....[21]....
        /*0090*/ 	.word	0xffffffff


	//   ....[22]....
        /*0094*/ 	.word	0xffffffff


	//   ....[23]....
        /*0098*/ 	.word	0xffffffff


	//   ....[24]....
        /*009c*/ 	.word	0xffffffff


	//   ....[25]....
        /*00a0*/ 	.word	0xffffffff


	//   ....[26]....
        /*00a4*/ 	.word	0xffffffff


	//   ....[27]....
        /*00a8*/ 	.word	0xffffffff


	//   ....[28]....
        /*00ac*/ 	.word	0xffffffff


	//   ....[29]....
        /*00b0*/ 	.word	0xffffffff


	//   ....[30]....
        /*00b4*/ 	.word	0xffffffff


	//   ....[31]....
        /*00b8*/ 	.word	0xffffffff


	//   ....[32]....
        /*00bc*/ 	.word	0xffffffff


	//   ....[33]....
        /*00c0*/ 	.word	0xffffffff


	//   ....[34]....
        /*00c4*/ 	.word	0xffffffff


	//   ....[35]....
        /*00c8*/ 	.word	0xffffffff


	//   ....[36]....
        /*00cc*/ 	.word	0xffffffff


	//   ....[37]....
        /*00d0*/ 	.word	0xffffffff


	//   ....[38]....
        /*00d4*/ 	.word	0xffffffff


	//   ....[39]....
        /*00d8*/ 	.word	0xffffffff


	//   ....[40]....
        /*00dc*/ 	.word	0xffffffff


	//   ....[41]....
        /*00e0*/ 	.word	0xffffffff


	//   ....[42]....
        /*00e4*/ 	.word	0xffffffff


	//   ....[43]....
        /*00e8*/ 	.word	0xffffffff


	//   ....[44]....
        /*00ec*/ 	.word	0xffffffff


	//   ....[45]....
        /*00f0*/ 	.word	0xffffffff


	//   ....[46]....
        /*00f4*/ 	.word	0xffffffff


	//   ....[47]....
        /*00f8*/ 	.word	0xffffffff


	//   ....[48]....
        /*00fc*/ 	.word	0xffffffff


	//   ....[49]....
        /*0100*/ 	.word	0xffffffff


	//   ....[50]....
        /*0104*/ 	.word	0xffffffff


	//   ....[51]....
        /*0108*/ 	.word	0xffffffff


	//   ....[52]....
        /*010c*/ 	.word	0xffffffff


	//   ....[53]....
        /*0110*/ 	.word	0xffffffff


	//   ....[54]....
        /*0114*/ 	.word	0xffffffff


	//   ....[55]....
        /*0118*/ 	.word	0xffffffff


	//   ....[56]....
        /*011c*/ 	.word	0xffffffff


	//   ....[57]....
        /*0120*/ 	.word	0xffffffff


	//   ....[58]....
        /*0124*/ 	.word	0xffffffff


	//----- nvinfo : EIATTR_COOP_GROUP_INSTR_OFFSETS
	.align		4
.L_184:
        /*0128*/ 	.byte	0x04, 0x28
        /*012a*/ 	.short	(.L_186 - .L_185)


	//   ....[0]....
.L_185:
        /*012c*/ 	.word	0x00000090


	//   ....[1]....
        /*0130*/ 	.word	0x00001f60


	//   ....[2]....
        /*0134*/ 	.word	0x00001f70


	//   ....[3]....
        /*0138*/ 	.word	0x00003130


	//   ....[4]....
        /*013c*/ 	.word	0x00003140


	//   ....[5]....
        /*0140*/ 	.word	0x00004210


	//   ....[6]....
        /*0144*/ 	.word	0x00004230


	//   ....[7]....
        /*0148*/ 	.word	0x00004600


	//   ....[8]....
        /*014c*/ 	.word	0x00004620


	//   ....[9]....
        /*0150*/ 	.word	0x000052d0


	//   ....[10]....
        /*0154*/ 	.word	0x00005300


	//   ....[11]....
        /*0158*/ 	.word	0x00005560


	//   ....[12]....
        /*015c*/ 	.word	0x00005590


	//   ....[13]....
        /*0160*/ 	.word	0x00005700


	//   ....[14]....
        /*0164*/ 	.word	0x00005730


	//   ....[15]....
        /*0168*/ 	.word	0x000058a0


	//   ....[16]....
        /*016c*/ 	.word	0x000058e0


	//   ....[17]....
        /*0170*/ 	.word	0x00005da0


	//   ....[18]....
        /*0174*/ 	.word	0x00005df0


	//   ....[19]....
        /*0178*/ 	.word	0x0000cce0


	//   ....[20]....
        /*017c*/ 	.word	0x0000cd20


	//   ....[21]....
        /*0180*/ 	.word	0x0000d8f0


	//   ....[22]....
        /*0184*/ 	.word	0x0000d900


	//   ....[23]....
        /*0188*/ 	.word	0x0000de60


	//   ....[24]....
        /*018c*/ 	.word	0x0000deb0


	//   ....[25]....
        /*0190*/ 	.word	0x0000ded0


	//   ....[26]....
        /*0194*/ 	.word	0x0000def0


	//   ....[27]....
        /*0198*/ 	.word	0x0000ea30


	//   ....[28]....
        /*019c*/ 	.word	0x0000ea40


	//   ....[29]....
        /*01a0*/ 	.word	0x0000ec60


	//   ....[30]....
        /*01a4*/ 	.word	0x0000ec70


	//   ....[31]....
        /*01a8*/ 	.word	0x0000f5e0


	//   ....[32]....
        /*01ac*/ 	.word	0x0000f600


	//   ....[33]....
        /*01b0*/ 	.word	0x0000f6a0


	//   ....[34]....
        /*01b4*/ 	.word	0x0000f6b0


	//   ....[35]....
        /*01b8*/ 	.word	0x00010870


	//   ....[36]....
        /*01bc*/ 	.word	0x000108a0


	//   ....[37]....
        /*01c0*/ 	.word	0x000108f0


	//   ....[38]....
        /*01c4*/ 	.word	0x00010900


	//   ....[39]....
        /*01c8*/ 	.word	0x00012380


	//   ....[40]....
        /*01cc*/ 	.word	0x000123c0


	//   ....[41]....
        /*01d0*/ 	.word	0x000123f0


	//   ....[42]....
        /*01d4*/ 	.word	0x00012420


	//   ....[43]....
        /*01d8*/ 	.word	0x00012660


	//   ....[44]....
        /*01dc*/ 	.word	0x00012670


	//   ....[45]....
        /*01e0*/ 	.word	0x00012870


	//   ....[46]....
        /*01e4*/ 	.word	0x000128a0


	//   ....[47]....
        /*01e8*/ 	.word	0x00012a60


	//   ....[48]....
        /*01ec*/ 	.word	0x00012a90


	//   ....[49]....
        /*01f0*/ 	.word	0x00012c50


	//   ....[50]....
        /*01f4*/ 	.word	0x00012c70


	//   ....[51]....
        /*01f8*/ 	.word	0x00013610


	//   ....[52]....
        /*01fc*/ 	.word	0x00013640


	//   ....[53]....
        /*0200*/ 	.word	0x000137d0


	//   ....[54]....
        /*0204*/ 	.word	0x00013800


	//   ....[55]....
        /*0208*/ 	.word	0x00013990


	//   ....[56]....
        /*020c*/ 	.word	0x000139c0


	//   ....[57]....
        /*0210*/ 	.word	0x00013b50


	//   ....[58]....
        /*0214*/ 	.word	0x00013b70


	//----- nvinfo : EIATTR_EXIT_INSTR_OFFSETS
	.align		4
.L_186:
        /*0218*/ 	.byte	0x04, 0x1c
        /*021a*/ 	.short	(.L_188 - .L_187)


	//   ....[0]....
.L_187:
        /*021c*/ 	.word	0x00000440


	//   ....[1]....
        /*0220*/ 	.word	0x00012c80


	//   ....[2]....
        /*0224*/ 	.word	0x00012dc0


	//   ....[3]....
        /*0228*/ 	.word	0x00012e20


	//   ....[4]....
        /*022c*/ 	.word	0x00013b80


	//   ....[5]....
        /*0230*/ 	.word	0x00013c90


	//   ....[6]....
        /*0234*/ 	.word	0x00013cf0


	//----- nvinfo : EIATTR_CTAIDZ_USED
	.align		4
.L_188:
        /*0238*/ 	.byte	0x01, 0x04
	.zero		2


	//----- nvinfo : EIATTR_MAX_THREADS
	.align		4
        /*023c*/ 	.byte	0x04, 0x05
        /*023e*/ 	.short	(.L_190 - .L_189)
.L_189:
        /*0240*/ 	.word	0x00000100
        /*0244*/ 	.word	0x00000001
        /*0248*/ 	.word	0x00000001


	//----- nvinfo : EIATTR_CRS_STACK_SIZE
	.align		4
.L_190:
        /*024c*/ 	.byte	0x04, 0x1e
        /*024e*/ 	.short	(.L_192 - .L_191)
.L_191:
        /*0250*/ 	.word	0x00000000
.L_192:


//--------------------- .nv.info._ZN7cutlass13device_kernelIN5flash19enable_sm80_to_sm89INS1_16FlashAttnFwdSm80INS1_25CollectiveMainloopFwdSm80ILi8ELi1ELb1EN4cute5tupleIJNS5_1CILi128EEENS7_ILi48EEENS7_ILi256EEEEEELi256ENS_6half_tEfNS_4arch4Sm80ELb0ELb1ELb0ELb0ELb1ELb0ELb1ELb0EEENS1_21CollectiveEpilogueFwdINS6_IJS8_SA_S9_EEENS6_IJNS7_ILi1EEESI_SI_EEESC_SE_Li256ELb0ELb1ELb0ELb0EEENS1_19SingleTileSchedulerILb0ELb0ELb1ELi128EEEEEEEEEvNT_6ParamsE --------------------------
	.section	.nv.info._ZN7cutlass13device_kernelIN5flash19enable_sm80_to_sm89INS1_16FlashAttnFwdSm80INS1_25CollectiveMainloopFwdSm80ILi8ELi1ELb1EN4cute5tupleIJNS5_1CILi128EEENS7_ILi48EEENS7_ILi256EEEEEELi256ENS_6half_tEfNS_4arch4Sm80ELb0ELb1ELb0ELb0ELb1ELb0ELb1ELb0EEENS1_21CollectiveEpilogueFwdINS6_IJS8_SA_S9_EEENS6_IJNS7_ILi1EEESI_SI_EEESC_SE_Li256ELb0ELb1ELb0ELb0EEENS1_19SingleTileSchedulerILb0ELb0ELb1ELi128EEEEEEEEEvNT_6ParamsE,"",@"SHT_CUDA_INFO"
	.sectionflags	@""
	.align	4


	//----- nvinfo : EIATTR_CUDA_API_VERSION
	.align		4
        /*0000*/ 	.byte	0x04, 0x37
        /*0002*/ 	.short	(.L_194 - .L_193)
.L_193:
        /*0004*/ 	.word	0x00000082


	//----- nvinfo : EIATTR_SW2861232_WAR
	.align		4
.L_194:
        /*0008*/ 	.byte	0x01, 0x35
	.zero		2


	//----- nvinfo : EIATTR_PARAM_CBANK
	.align		4
        /*000c*/ 	.byte	0x04, 0x0a
        /*000e*/ 	.short	(.L_196 - .L_195)
	.align		4
.L_195:
        /*0010*/ 	.word	index@(.nv.constant0._ZN7cutlass13device_kernelIN5flash19enable_sm80_to_sm89INS1_16FlashAttnFwdSm80INS1_25CollectiveMainloopFwdSm80ILi8ELi1ELb1EN4cute5tupleIJNS5_1CILi128EEENS7_ILi48EEENS7_ILi256EEEEEELi256ENS_6half_tEfNS_4arch4Sm80ELb0ELb1ELb0ELb0ELb1ELb0ELb1ELb0EEENS1_21CollectiveEpilogueFwdINS6_IJS8_SA_S9_EEENS6_IJNS7_ILi1EEESI_SI_EEESC_SE_Li256ELb0ELb1ELb0ELb0EEENS1_19SingleTileSchedulerILb0ELb0ELb1ELi128EEEEEEEEEvNT_6ParamsE)
        /*0014*/ 	.short	0x0160
        /*0016*/ 	.short	0x0418


	//----- nvinfo : EIATTR_CBANK_PARAM_SIZE
	.align		4
.L_196:
        /*0018*/ 	.byte	0x03, 0x19
        /*001a*/ 	.short	0x0418


	//----- nvinfo : EIATTR_KPARAM_INFO
	.align		4
        /*001c*/ 	.byte	0x04, 0x17
        /*001e*/ 	.short	(.L_198 - .L_197)
.L_197:
        /*0020*/ 	.word	0x00000000
        /*0024*/ 	.short	0x0000
        /*0026*/ 	.short	0x0000
        /*0028*/ 	.byte	0x00, 0xf0, 0x61, 0x10


	//----- nvinfo : EIATTR_MAXREG_COUNT
	.align		4
.L_198:
        /*002c*/ 	.byte	0x03, 0x1b
        /*002e*/ 	.short	0x00ff


	//----- nvinfo : EIATTR_NUM_BARRIERS
	.align		4
        /*0030*/ 	.byte	0x02, 0x4c
        /*0032*/ 	.byte	0x02
	.zero		1


	//----- nvinfo : EIATTR_ANNOTATIONS
	.align		4
        /*0034*/ 	.byte	0x04, 0x55
        /*0036*/ 	.short	(.L_200 - .L_199)


	//   ....[0]....
.L_199:
        /* <DEDUP_REMOVED lines=100> */
        /*066c*/ 	.byte	0x70, 0x3b, 0x01, 0x00, 0x01, 0x00, 0x00, 0x00, 0x80, 0x3b, 0x01, 0x00


	//----- nvinfo : EIATTR_MERCURY_ISA_VERSION
	.align		4
.L_200:
        /*0678*/ 	.byte	0x03, 0x5f
        /*067a*/ 	.short	0x0000


	//----- nvinfo : EIATTR_COOP_GROUP_MASK_REGIDS
	.align		4
        /*067c*/ 	.byte	0x04, 0x29
        /*067e*/ 	.short	(.L_202 - .L_201)


	//   ....[0]....
.L_201:
        /*0680*/ 	.word	0xffffffff


	//   ....[1]....
        /*0684*/ 	.word	0xffffffff


	//   ....[2]....
        /*0688*/ 	.word	0xffffffff


	//   ....[3]....
        /*068c*/ 	.word	0xffffffff


	//   ....[4]....
        /*0690*/ 	.word	0xffffffff


	//   ....[5]....
        /*0694*/ 	.word	0xffffffff


	//   ....[6]....
        /*0698*/ 	.word	0xffffffff


	//   ....[7]....
        /*069c*/ 	.word	0xffffffff


	//   ....[8]....
        /*06a0*/ 	.word	0xffffffff


	//   ....[9]....
        /*06a4*/ 	.word	0xffffffff


	//   ....[10]....
        /*06a8*/ 	.word	0xffffffff


	//   ....[11]....
        /*06ac*/ 	.word	0xffffffff


	//   ....[12]....
        /*06b0*/ 	.word	0xffffffff


	//   ....[13]....
        /*06b4*/ 	.word	0xffffffff


	//   ....[14]....
        /*06b8*/ 	.word	0xffffffff


	//   ....[15]....
        /*06bc*/ 	.word	0xffffffff


	//   ....[16]....
        /*06c0*/ 	.word	0xffffffff


	//   ....[17]....
        /*06c4*/ 	.word	0xffffffff


	//   ....[18]....
        /*06c8*/ 	.word	0xffffffff


	//   ....[19]....
        /*06cc*/ 	.word	0xffffffff


	//   ....[20]....
        /*06d0*/ 	.word	0xffffffff


	//   ....[21]....
        /*06d4*/ 	.word	0xffffffff


	//   ....[22]....
        /*06d8*/ 	.word	0xffffffff


	//   ....[23]....
        /*06dc*/ 	.word	0xffffffff


	//   ....[24]....
        /*06e0*/ 	.word	0xffffffff


	//   ....[25]....
        /*06e4*/ 	.word	0xffffffff


	//   ....[26]....
        /*06e8*/ 	.word	0xffffffff


	//   ....[27]....
        /*06ec*/ 	.word	0xffffffff


	//   ....[28]....
        /*06f0*/ 	.word	0xffffffff


	//   ....[29]....
        /*06f4*/ 	.word	0xffffffff


	//   ....[30]....
        /*06f8*/ 	.word	0xffffffff


	//   ....[31]....
        /*06fc*/ 	.word	0xffffffff


	//   ....[32]....
        /*0700*/ 	.word	0xffffffff


	//   ....[33]....
        /*0704*/ 	.word	0xffffffff


	//   ....[34]....
        /*0708*/ 	.word	0xffffffff


	//   ....[35]....
        /*070c*/ 	.word	0xffffffff


	//   ....[36]....
        /*0710*/ 	.word	0xffffffff


	//   ....[37]....
        /*0714*/ 	.word	0xffffffff


	//   ....[38]....
        /*0718*/ 	.word	0xffffffff


	//   ....[39]....
        /*071c*/ 	.word	0xffffffff


	//   ....[40]....
        /*0720*/ 	.word	0xffffffff


	//   ....[41]....
        /*0724*/ 	.word	0xffffffff


	//   ....[42]....
        /*0728*/ 	.word	0xffffffff


	//   ....[43]....
        /*072c*/ 	.word	0xffffffff


	//   ....[44]....
        /*0730*/ 	.word	0xffffffff


	//   ....[45]....
        /*0734*/ 	.word	0xffffffff


	//   ....[46]....
        /*0738*/ 	.word	0xffffffff


	//   ....[47]....
        /*073c*/ 	.word	0xffffffff


	//   ....[48]....
        /*0740*/ 	.word	0xffffffff


	//   ....[49]....
        /*0744*/ 	.word	0xffffffff


	//   ....[50]....
        /*0748*/ 	.word	0xffffffff


	//   ....[51]....
        /*074c*/ 	.word	0xffffffff


	//   ....[52]....
        /*0750*/ 	.word	0xffffffff


	//   ....[53]....
        /*0754*/ 	.word	0xffffffff


	//   ....[54]....
        /*0758*/ 	.word	0xffffffff


	//   ....[55]....
        /*075c*/ 	.word	0xffffffff


	//   ....[56]....
        /*0760*/ 	.word	0xffffffff


	//   ....[57]....
        /*0764*/ 	.word	0xffffffff


	//   ....[58]....
        /*0768*/ 	.word	0xffffffff


	//   ....[59]....
        /*076c*/ 	.word	0xffffffff


	//   ....[60]....
        /*0770*/ 	.word	0xffffffff


	//   ....[61]....
        /*0774*/ 	.word	0xffffffff


	//   ....[62]....
        /*0778*/ 	.word	0xffffffff


	//   ....[63]....
        /*077c*/ 	.word	0xffffffff


	//   ....[64]....
        /*0780*/ 	.word	0xffffffff


	//   ....[65]....
        /*0784*/ 	.word	0xffffffff


	//   ....[66]....
        /*0788*/ 	.word	0xffffffff


	//   ....[67]....
        /*078c*/ 	.word	0xffffffff


	//   ....[68]....
        /*0790*/ 	.word	0xffffffff


	//   ....[69]....
        /*0794*/ 	.word	0xffffffff


	//   ....[70]....
        /*0798*/ 	.word	0xffffffff


	//   ....[71]....
        /*079c*/ 	.word	0xffffffff


	//   ....[72]....
        /*07a0*/ 	.word	0xffffffff


	//   ....[73]....
        /*07a4*/ 	.word	0xffffffff


	//   ....[74]....
        /*07a8*/ 	.word	0xffffffff


	//   ....[75]....
        /*07ac*/ 	.word	0xffffffff


	//   ....[76]....
        /*07b0*/ 	.word	0xffffffff


	//   ....[77]....
        /*07b4*/ 	.word	0xffffffff


	//   ....[78]....
        /*07b8*/ 	.word	0xffffffff


	//   ....[79]....
        /*07bc*/ 	.word	0xffffffff


	//   ....[80]....
        /*07c0*/ 	.word	0xffffffff


	//   ....[81]....
        /*07c4*/ 	.word	0xffffffff


	//   ....[82]....
        /*07c8*/ 	.word	0xffffffff


	//   ....[83]....
        /*07cc*/ 	.word	0xffffffff


	//   ....[84]....
        /*07d0*/ 	.word	0xffffffff


	//   ....[85]....
        /*07d4*/ 	.word	0xffffffff


	//   ....[86]....
        /*07d8*/ 	.word	0xffffffff


	//   ....[87]....
        /*07dc*/ 	.word	0xffffffff


	//   ....[88]....
        /*07e0*/ 	.word	0xffffffff


	//   ....[89]....
        /*07e4*/ 	.word	0xffffffff


	//   ....[90]....
        /*07e8*/ 	.word	0xffffffff


	//   ....[91]....
        /*07ec*/ 	.word	0xffffffff


	//   ....[92]....
        /*07f0*/ 	.word	0xffffffff


	//   ....[93]....
        /*07f4*/ 	.word	0xffffffff


	//   ....[94]....
        /*07f8*/ 	.word	0xffffffff


	//   ....[95]....
        /*07fc*/ 	.word	0xffffffff


	//   ....[96]....
        /*0800*/ 	.word	0xffffffff


	//   ....[97]....
        /*0804*/ 	.word	0xffffffff


	//----- nvinfo : EIATTR_COOP_GROUP_INSTR_OFFSETS
	.align		4
.L_202:
        /*0808*/ 	.byte	0x04, 0x28
        /*080a*/ 	.short	(.L_204 - .L_203)


	//   ....[0]....
.L_203:
        /*080c*/ 	.word	0x000012c0


	//   ....[1]....
        /*0810*/ 	.word	0x000012f0


	//   ....[2]....
        /*0814*/ 	.word	0x00001330


	//   ....[3]....
        /*0818*/ 	.word	0x000013d0


	//   ....[4]....
        /*081c*/ 	.word	0x00001570


	//   ....[5]....
        /*0820*/ 	.word	0x00001590


	//   ....[6]....
        /*0824*/ 	.word	0x000015a0


	//   ....[7]....
        /*0828*/ 	.word	0x000015b0


	//   ....[8]....
        /*082c*/ 	.word	0x00001700


	//   ....[9]....
        /*0830*/ 	.word	0x00001720


	//   ....[10]....
        /*0834*/ 	.word	0x000019f0


	//   ....[11]....
        /*0838*/ 	.word	0x00001a00


	//   ....[12]....
        /*083c*/ 	.word	0x00001d60


	//   ....[13]....
        /*0840*/ 	.word	0x00001d90


	//   ....[14]....
        /*0844*/ 	.word	0x00002180


	//   ....[15]....
        /*0848*/ 	.word	0x00002190


	//   ....[16]....
        /*084c*/ 	.word	0x00003180


	//   ....[17]....
        /*0850*/ 	.word	0x00003190


	//   ....[18]....
        /*0854*/ 	.word	0x00003210


	//   ....[19]....
        /*0858*/ 	.word	0x00003230


	//   ....[20]....
        /*085c*/ 	.word	0x00003560


	//   ....[21]....
        /*0860*/ 	.word	0x000037d0


	//   ....[22]....
        /*0864*/ 	.word	0x00004410


	//   ....[23]....
        /*0868*/ 	.word	0x00004470


	//   ....[24]....
        /*086c*/ 	.word	0x00004490


	//   ....[25]....
        /*0870*/ 	.word	0x00004580


	//   ....[26]....
        /*0874*/ 	.word	0x000060b0


	//   ....[27]....
        /*0878*/ 	.word	0x000060c0


	//   ....[28]....
        /*087c*/ 	.word	0x00006200


	//   ....[29]....
        /*0880*/ 	.word	0x00006210


	//   ....[30]....
        /*0884*/ 	.word	0x00006f90


	//   ....[31]....
        /*0888*/ 	.word	0x00006fb0


	//   ....[32]....
        /*088c*/ 	.word	0x000070c0


	//   ....[33]....
        /*0890*/ 	.word	0x000070e0


	//   ....[34]....
        /*0894*/ 	.word	0x000072e0


	//   ....[35]....
        /*0898*/ 	.word	0x00007920


	//   ....[36]....
        /*089c*/ 	.word	0x00007ca0


	//   ....[37]....
        /*08a0*/ 	.word	0x00007cc0


	//   ....[38]....
        /*08a4*/ 	.word	0x000087e0


	//   ....[39]....
        /*08a8*/ 	.word	0x00008800


	//   ....[40]....
        /*08ac*/ 	.word	0x0000a0b0


	//   ....[41]....
        /*08b0*/ 	.word	0x0000a0c0


	//   ....[42]....
        /*08b4*/ 	.word	0x0000a200


	//   ....[43]....
        /*08b8*/ 	.word	0x0000a210


	//   ....[44]....
        /*08bc*/ 	.word	0x0000afc0


	//   ....[45]....
        /*08c0*/ 	.word	0x0000afe0


	//   ....[46]....
        /*08c4*/ 	.word	0x0000b0d0


	//   ....[47]....
        /*08c8*/ 	.word	0x0000b0e0


	//   ....[48]....
        /*08cc*/ 	.word	0x0000b2e0


	//   ....[49]....
        /*08d0*/ 	.word	0x0000b300


	//   ....[50]....
        /*08d4*/ 	.word	0x0000b900


	//   ....[51]....
        /*08d8*/ 	.word	0x0000b920


	//   ....[52]....
        /*08dc*/ 	.word	0x0000cf60


	//   ....[53]....
        /*08e0*/ 	.word	0x0000cf70


	//   ....[54]....
        /*08e4*/ 	.word	0x0000d140


	//   ....[55]....
        /*08e8*/ 	.word	0x0000d150


	//   ....[56]....
        /*08ec*/ 	.word	0x0000df30


	//   ....[57]....
        /*08f0*/ 	.word	0x0000df40


	//   ....[58]....
        /*08f4*/ 	.word	0x0000e000


	//   ....[59]....
        /*08f8*/ 	.word	0x0000e030


	//   ....[60]....
        /*08fc*/ 	.word	0x0000e210


	//   ....[61]....
        /*0900*/ 	.word	0x0000e830


	//   ....[62]....
        /*0904*/ 	.word	0x0000eba0


	//   ....[63]....
        /*0908*/ 	.word	0x0000ebc0


	//   ....[64]....
        /*090c*/ 	.word	0x0000f6e0


	//   ....[65]....
        /*0910*/ 	.word	0x0000f700


	//   ....[66]....
        /*0914*/ 	.word	0x00010930


	//   ....[67]....
        /*0918*/ 	.word	0x00010940


	//   ....[68]....
        /*091c*/ 	.word	0x00010970


	//   ....[69]....
        /*0920*/ 	.word	0x00010980


	//   ....[70]....
        /*0924*/ 	.word	0x00012380


	//   ....[71]....
        /*0928*/ 	.word	0x00012390


	//   ....[72]....
        /*092c*/ 	.word	0x000123b0


	//   ....[73]....
        /*0930*/ 	.word	0x000123c0


	//   ....[74]....
        /*0934*/ 	.word	0x000123d0


	//   ....[75]....
        /*0938*/ 	.word	0x000123e0


	//   ....[76]....
        /*093c*/ 	.word	0x000126c0


	//   ....[77]....
        /*0940*/ 	.word	0x000126f0


	//   ....[78]....
        /*0944*/ 	.word	0x000128b0


	//   ....[79]....
        /*0948*/ 	.word	0x000128e0


	//   ....[80]....
        /*094c*/ 	.word	0x00012aa0


	//   ....[81]....
        /*0950*/ 	.word	0x00012ac0


	//   ....[82]....
        /*0954*/ 	.word	0x000131e0


	//   ....[83]....
        /*0958*/ 	.word	0x00013200


	//   ....[84]....
        /*095c*/ 	.word	0x000133b0


	//   ....[85]....
        /*0960*/ 	.word	0x000133e0


	//   ....[86]....
        /*0964*/ 	.word	0x00013570


	//   ....[87]....
        /*0968*/ 	.word	0x000135a0


	//   ....[88]....
        /*096c*/ 	.word	0x00013730


	//   ....[89]....
        /*0970*/ 	.word	0x00013750


	//   ....[90]....
        /*0974*/ 	.word	0x00013900


	//   ....[91]....
        /*0978*/ 	.word	0x00013940


	//   ....[92]....
        /*097c*/ 	.word	0x00013980


	//   ....[93]....
        /*0980*/ 	.word	0x000139c0


	//   ....[94]....
        /*0984*/ 	.word	0x00013a10


	//   ....[95]....
        /*0988*/ 	.word	0x00013a50


	//   ....[96]....
        /*098c*/ 	.word	0x00013a90


	//   ....[97]....
        /*0990*/ 	.word	0x00013ad0


	//----- nvinfo : EIATTR_EXIT_INSTR_OFFSETS
	.align		4
.L_204:
        /*0994*/ 	.byte	0x04, 0x1c
        /*0996*/ 	.short	(.L_206 - .L_205)


	//   ....[0]....
.L_205:
        /*0998*/ 	.word	0x00000040


	//   ....[1]....
        /*099c*/ 	.word	0x00012ad0


	//   ....[2]....
        /*09a0*/ 	.word	0x00012c10


	//   ....[3]....
        /*09a4*/ 	.word	0x00012c70


	//   ....[4]....
        /*09a8*/ 	.word	0x00013760


	//   ....[5]....
        /*09ac*/ 	.word	0x00013870


	//   ....[6]....
        /*09b0*/ 	.word	0x000138d0


	//----- nvinfo : EIATTR_CTAIDZ_USED
	.align		4
.L_206:
        /*09b4*/ 	.byte	0x01, 0x04
	.zero		2


	//----- nvinfo : EIATTR_MAX_THREADS
	.align		4
        /*09b8*/ 	.byte	0x04, 0x05
        /*09ba*/ 	.short	(.L_208 - .L_207)
.L_207:
        /*09bc*/ 	.word	0x00000100
        /*09c0*/ 	.word	0x00000001
        /*09c4*/ 	.word	0x00000001


	//----- nvinfo : EIATTR_CRS_STACK_SIZE
	.align		4
.L_208:
        /*09c8*/ 	.byte	0x04, 0x1e
        /*09ca*/ 	.short	(.L_210 - .L_209)
.L_209:
        /*09cc*/ 	.word	0x00000000
.L_210:


//--------------------- .nv.info._ZN7cutlass13device_kernelIN5flash19enable_sm80_to_sm89INS1_16FlashAttnFwdSm80INS1_25CollectiveMainloopFwdSm80ILi8ELi1ELb1EN4cute5tupleIJNS5_1CILi128EEENS7_ILi48EEENS7_ILi256EEEEEELi256ENS_6half_tEfNS_4arch4Sm80ELb0ELb1ELb0ELb1ELb1ELb0ELb1ELb0EEENS1_21CollectiveEpilogueFwdINS6_IJS8_SA_S9_EEENS6_IJNS7_ILi1EEESI_SI_EEESC_SE_Li256ELb1ELb1ELb0ELb0EEENS1_19SingleTileSchedulerILb1ELb0ELb1ELi128EEEEEEEEEvNT_6ParamsE --------------------------
	.section	.nv.info._ZN7cutlass13device_kernelIN5flash19enable_sm80_to_sm89INS1_16FlashAttnFwdSm80INS1_25CollectiveMainloopFwdSm80ILi8ELi1ELb1EN4cute5tupleIJNS5_1CILi128EEENS7_ILi48EEENS7_ILi256EEEEEELi256ENS_6half_tEfNS_4arch4Sm80ELb0ELb1ELb0ELb1ELb1ELb0ELb1ELb0EEENS1_21CollectiveEpilogueFwdINS6_IJS8_SA_S9_EEENS6_IJNS7_ILi1EEESI_SI_EEESC_SE_Li256ELb1ELb1ELb0ELb0EEENS1_19SingleTileSchedulerILb1ELb0ELb1ELi128EEEEEEEEEvNT_6ParamsE,"",@"SHT_CUDA_INFO"
	.sectionflags	@""
	.align	4


	//----- nvinfo : EIATTR_CUDA_API_VERSION
	.align		4
        /*0000*/ 	.byte	0x04, 0x37
        /*0002*/ 	.short	(.L_212 - .L_211)
.L_211:
        /*0004*/ 	.word	0x00000082


	//----- nvinfo : EIATTR_SW2861232_WAR
	.align		4
.L_212:
        /*0008*/ 	.byte	0x01, 0x35
	.zero		2


	//----- nvinfo : EIATTR_PARAM_CBANK
	.align		4
        /*000c*/ 	.byte	0x04, 0x0a
        /*000e*/ 	.short	(.L_214 - .L_213)
	.align		4
.L_213:
        /*0010*/ 	.word	index@(.nv.constant0._ZN7cutlass13device_kernelIN5flash19enable_sm80_to_sm89INS1_16FlashAttnFwdSm80INS1_25CollectiveMainloopFwdSm80ILi8ELi1ELb1EN4cute5tupleIJNS5_1CILi128EEENS7_ILi48EEENS7_ILi256EEEEEELi256ENS_6half_tEfNS_4arch4Sm80ELb0ELb1ELb0ELb1ELb1ELb0ELb1ELb0EEENS1_21CollectiveEpilogueFwdINS6_IJS8_SA_S9_EEENS6_IJNS7_ILi1EEESI_SI_EEESC_SE_Li256ELb1ELb1ELb0ELb0EEENS1_19SingleTileSchedulerILb1ELb0ELb1ELi128EEEEEEEEEvNT_6ParamsE)
        /*0014*/ 	.short	0x0160
        /*0016*/ 	.short	0x0418


	//----- nvinfo : EIATTR_CBANK_PARAM_SIZE
	.align		4
.L_214:
        /*0018*/ 	.byte	0x03, 0x19
        /*001a*/ 	.short	0x0418


	//----- nvinfo : EIATTR_KPARAM_INFO
	.align		4
        /*001c*/ 	.byte	0x04, 0x17
        /*001e*/ 	.short	(.L_216 - .L_215)
.L_215:
        /*0020*/ 	.word	0x00000000
        /*0024*/ 	.short	0x0000
        /*0026*/ 	.short	0x0000
        /*0028*/ 	.byte	0x00, 0xf0, 0x61, 0x10


	//----- nvinfo : EIATTR_MAXREG_COUNT
	.align		4
.L_216:
        /*002c*/ 	.byte	0x03, 0x1b
        /*002e*/ 	.short	0x00ff


	//----- nvinfo : EIATTR_NUM_BARRIERS
	.align		4
        /*0030*/ 	.byte	0x02, 0x4c
        /*0032*/ 	.byte	0x02
	.zero		1


	//----- nvinfo : EIATTR_ANNOTATIONS
	.align		4
        /*0034*/ 	.byte	0x04, 0x55
        /*0036*/ 	.short	(.L_218 - .L_217)


	//   ....[0]....
.L_217:
        /* <DEDUP_REMOVED lines=102> */


	//----- nvinfo : EIATTR_MERCURY_ISA_VERSION
	.align		4
.L_218:
        /*0680*/ 	.byte	0x03, 0x5f
        /*0682*/ 	.short	0x0000


	//----- nvinfo : EIATTR_COOP_GROUP_MASK_REGIDS
	.align		4
        /*0684*/ 	.byte	0x04, 0x29
        /*0686*/ 	.short	(.L_220 - .L_219)


	//   ....[0]....
.L_219:
        /*0688*/ 	.word	0xffffffff


	//   ....[1]....
        /*068c*/ 	.word	0xffffffff


	//   ....[2]....
        /*0690*/ 	.word	0xffffffff


	//   ....[3]....
        /*0694*/ 	.word	0xffffffff


	//   ....[4]....
        /*0698*/ 	.word	0xffffffff


	//   ....[5]....
        /*069c*/ 	.word	0xffffffff


	//   ....[6]....
        /*06a0*/ 	.word	0xffffffff


	//   ....[7]....
        /*06a4*/ 	.word	0xffffffff


	//   ....[8]....
        /*06a8*/ 	.word	0xffffffff


	//   ....[9]....
        /*06ac*/ 	.word	0xffffffff


	//   ....[10]....
        /*06b0*/ 	.word	0xffffffff


	//   ....[11]....
        /*06b4*/ 	.word	0xffffffff


	//   ....[12]....
        /*06b8*/ 	.word	0xffffffff


	//   ....[13]....
        /*06bc*/ 	.word	0xffffffff


	//   ....[14]....
        /*06c0*/ 	.word	0xffffffff


	//   ....[15]....
        /*06c4*/ 	.word	0xffffffff


	//   ....[16]....
        /*06c8*/ 	.word	0xffffffff


	//   ....[17]....
        /*06cc*/ 	.word	0xffffffff


	//   ....[18]....
        /*06d0*/ 	.word	0xffffffff


	//   ....[19]....
        /*06d4*/ 	.word	0xffffffff


	//   ....[20]....
        /*06d8*/ 	.word	0xffffffff


	//   ....[21]....
        /*06dc*/ 	.word	0xffffffff


	//   ....[22]....
        /*06e0*/ 	.word	0xffffffff


	//   ....[23]....
        /*06e4*/ 	.word	0xffffffff


	//   ....[24]....
        /*06e8*/ 	.word	0xffffffff


	//   ....[25]....
        /*06ec*/ 	.word	0xffffffff


	//   ....[26]....
        /*06f0*/ 	.word	0xffffffff


	//   ....[27]....
        /*06f4*/ 	.word	0xffffffff


	//   ....[28]....
        /*06f8*/ 	.word	0xffffffff


	//   ....[29]....
        /*06fc*/ 	.word	0xffffffff


	//   ....[30]....
        /*0700*/ 	.word	0xffffffff


	//   ....[31]....
        /*0704*/ 	.word	0xffffffff


	//   ....[32]....
        /*0708*/ 	.word	0xffffffff


	//   ....[33]....
        /*070c*/ 	.word	0xffffffff


	//   ....[34]....
        /*0710*/ 	.word	0xffffffff


	//   ....[35]....
        /*0714*/ 	.word	0xffffffff


	//   ....[36]....
        /*0718*/ 	.word	0xffffffff


	//   ....[37]....
        /*071c*/ 	.word	0xffffffff


	//   ....[38]....
        /*0720*/ 	.word	0xffffffff


	//   ....[39]....
        /*0724*/ 	.word	0xffffffff


	//   ....[40]....
        /*0728*/ 	.word	0xffffffff


	//   ....[41]....
        /*072c*/ 	.word	0xffffffff


	//   ....[42]....
        /*0730*/ 	.word	0xffffffff


	//   ....[43]....
        /*0734*/ 	.word	0xffffffff


	//   ....[44]....
        /*0738*/ 	.word	0xffffffff


	//   ....[45]....
        /*073c*/ 	.word	0xffffffff


	//   ....[46]....
        /*0740*/ 	.word	0xffffffff


	//   ....[47]....
        /*0744*/ 	.word	0xffffffff


	//   ....[48]....
        /*0748*/ 	.word	0xffffffff


	//   ....[49]....
        /*074c*/ 	.word	0xffffffff


	//   ....[50]....
        /*0750*/ 	.word	0xffffffff


	//   ....[51]....
        /*0754*/ 	.word	0xffffffff


	//   ....[52]....
        /*0758*/ 	.word	0xffffffff


	//   ....[53]....
        /*075c*/ 	.word	0xffffffff


	//   ....[54]....
        /*0760*/ 	.word	0xffffffff


	//   ....[55]....
        /*0764*/ 	.word	0xffffffff


	//   ....[56]....
        /*0768*/ 	.word	0xffffffff


	//   ....[57]....
        /*076c*/ 	.word	0xffffffff


	//   ....[58]....
        /*0770*/ 	.word	0xffffffff


	//   ....[59]....
        /*0774*/ 	.word	0xffffffff


	//   ....[60]....
        /*0778*/ 	.word	0xffffffff


	//   ....[61]....
        /*077c*/ 	.word	0xffffffff


	//   ....[62]....
        /*0780*/ 	.word	0xffffffff


	//   ....[63]....
        /*0784*/ 	.word	0xffffffff


	//   ....[64]....
        /*0788*/ 	.word	0xffffffff


	//   ....[65]....
        /*078c*/ 	.word	0xffffffff


	//   ....[66]....
        /*0790*/ 	.word	0xffffffff


	//   ....[67]....
        /*0794*/ 	.word	0xffffffff


	//   ....[68]....
        /*0798*/ 	.word	0xffffffff


	//   ....[69]....
        /*079c*/ 	.word	0xffffffff


	//   ....[70]....
        /*07a0*/ 	.word	0xffffffff


	//   ....[71]....
        /*07a4*/ 	.word	0xffffffff


	//   ....[72]....
        /*07a8*/ 	.word	0xffffffff


	//   ....[73]....
        /*07ac*/ 	.word	0xffffffff


	//   ....[74]....
        /*07b0*/ 	.word	0xffffffff


	//   ....[75]....
        /*07b4*/ 	.word	0xffffffff


	//   ....[76]....
        /*07b8*/ 	.word	0xffffffff


	//   ....[77]....
        /*07bc*/ 	.word	0xffffffff


	//   ....[78]....
        /*07c0*/ 	.word	0xffffffff


	//   ....[79]....
        /*07c4*/ 	.word	0xffffffff


	//   ....[80]....
        /*07c8*/ 	.word	0xffffffff


	//   ....[81]....
        /*07cc*/ 	.word	0xffffffff


	//   ....[82]....
        /*07d0*/ 	.word	0xffffffff


	//   ....[83]....
        /*07d4*/ 	.word	0xffffffff


	//   ....[84]....
        /*07d8*/ 	.word	0xffffffff


	//   ....[85]....
        /*07dc*/ 	.word	0xffffffff


	//   ....[86]....
        /*07e0*/ 	.word	0xffffffff


	//   ....[87]....
        /*07e4*/ 	.word	0xffffffff


	//   ....[88]....
        /*07e8*/ 	.word	0xffffffff


	//   ....[89]....
        /*07ec*/ 	.word	0xffffffff


	//   ....[90]....
        /*07f0*/ 	.word	0xffffffff


	//   ....[91]....
        /*07f4*/ 	.word	0xffffffff


	//   ....[92]....
        /*07f8*/ 	.word	0xffffffff


	//   ....[93]....
        /*07fc*/ 	.word	0xffffffff


	//   ....[94]....
        /*0800*/ 	.word	0xffffffff


	//   ....[95]....
        /*0804*/ 	.word	0xffffffff


	//   ....[96]....
        /*0808*/ 	.word	0xffffffff


	//   ....[97]....
        /*080c*/ 	.word	0xffffffff


	//   ....[98]....
        /*0810*/ 	.word	0xffffffff


	//----- nvinfo : EIATTR_COOP_GROUP_INSTR_OFFSETS
	.align		4
.L_220:
        /*0814*/ 	.byte	0x04, 0x28
        /*0816*/ 	.short	(.L_222 - .L_221)


	//   ....[0]....
.L_221:
        /*0818*/ 	.word	0x000000a0


	//   ....[1]....
        /*081c*/ 	.word	0x000019c0


	//   ....[2]....
        /*0820*/ 	.word	0x000019f0


	//   ....[3]....
        /*0824*/ 	.word	0x00001b00


	//   ....[4]....
        /*0828*/ 	.word	0x00001b30


	//   ....[5]....
        /*082c*/ 	.word	0x00001d30


	//   ....[6]....
        /*0830*/ 	.word	0x00001d50


	//   ....[7]....
        /*0834*/ 	.word	0x00001d90


	//   ....[8]....
        /*0838*/ 	.word	0x00001dc0


	//   ....[9]....
        /*083c*/ 	.word	0x00001e30


	//   ....[10]....
        /*0840*/ 	.word	0x00001e60


	//   ....[11]....
        /*0844*/ 	.word	0x000021f0


	//   ....[12]....
        /*0848*/ 	.word	0x00002230


	//   ....[13]....
        /*084c*/ 	.word	0x00002310


	//   ....[14]....
        /*0850*/ 	.word	0x00002330


	//   ....[15]....
        /*0854*/ 	.word	0x00002890


	//   ....[16]....
        /*0858*/ 	.word	0x000028a0


	//   ....[17]....
        /*085c*/ 	.word	0x000038c0


	//   ....[18]....
        /*0860*/ 	.word	0x000038d0


	//   ....[19]....
        /*0864*/ 	.word	0x000039e0


	//   ....[20]....
        /*0868*/ 	.word	0x00003a00


	//   ....[21]....
        /*086c*/ 	.word	0x00003cf0


	//   ....[22]....
        /*0870*/ 	.word	0x00003f50


	//   ....[23]....
        /*0874*/ 	.word	0x00004ae0


	//   ....[24]....
        /*0878*/ 	.word	0x00004b30


	//   ....[25]....
        /*087c*/ 	.word	0x00004cd0


	//   ....[26]....
        /*0880*/ 	.word	0x00004d40


	//   ....[27]....
        /*0884*/ 	.word	0x00006860


	//   ....[28]....
        /*0888*/ 	.word	0x00006870


	//   ....[29]....
        /*088c*/ 	.word	0x000069b0


	//   ....[30]....
        /*0890*/ 	.word	0x000069c0


	//   ....[31]....
        /*0894*/ 	.word	0x00007740


	//   ....[32]....
        /*0898*/ 	.word	0x00007760


	//   ....[33]....
        /*089c*/ 	.word	0x00007870


	//   ....[34]....
        /*08a0*/ 	.word	0x00007890


	//   ....[35]....
        /*08a4*/ 	.word	0x00007a90


	//   ....[36]....
        /*08a8*/ 	.word	0x000080b0


	//   ....[37]....
        /*08ac*/ 	.word	0x00008430


	//   ....[38]....
        /*08b0*/ 	.word	0x00008450


	//   ....[39]....
        /*08b4*/ 	.word	0x00008f60


	//   ....[40]....
        /*08b8*/ 	.word	0x00008f80


	//   ....[41]....
        /*08bc*/ 	.word	0x0000a800


	//   ....[42]....
        /*08c0*/ 	.word	0x0000a810


	//   ....[43]....
        /*08c4*/ 	.word	0x0000a950


	//   ....[44]....
        /*08c8*/ 	.word	0x0000a960


	//   ....[45]....
        /*08cc*/ 	.word	0x0000b710


	//   ....[46]....
        /*08d0*/ 	.word	0x0000b730


	//   ....[47]....
        /*08d4*/ 	.word	0x0000b820


	//   ....[48]....
        /*08d8*/ 	.word	0x0000b830


	//   ....[49]....
        /*08dc*/ 	.word	0x0000ba30


	//   ....[50]....
        /*08e0*/ 	.word	0x0000ba50


	//   ....[51]....
        /*08e4*/ 	.word	0x0000c050


	//   ....[52]....
        /*08e8*/ 	.word	0x0000c070


	//   ....[53]....
        /*08ec*/ 	.word	0x0000d6b0


	//   ....[54]....
        /*08f0*/ 	.word	0x0000d6c0


	//   ....[55]....
        /*08f4*/ 	.word	0x0000d890


	//   ....[56]....
        /*08f8*/ 	.word	0x0000d8a0


	//   ....[57]....
        /*08fc*/ 	.word	0x0000e680


	//   ....[58]....
        /*0900*/ 	.word	0x0000e690


	//   ....[59]....
        /*0904*/ 	.word	0x0000e750


	//   ....[60]....
        /*0908*/ 	.word	0x0000e780


	//   ....[61]....
        /*090c*/ 	.word	0x0000e960


	//   ....[62]....
        /*0910*/ 	.word	0x0000ef70


	//   ....[63]....
        /*0914*/ 	.word	0x0000f2d0


	//   ....[64]....
        /*0918*/ 	.word	0x0000f2f0


	//   ....[65]....
        /*091c*/ 	.word	0x0000fe10


	//   ....[66]....
        /*0920*/ 	.word	0x0000fe30


	//   ....[67]....
        /*0924*/ 	.word	0x00011060


	//   ....[68]....
        /*0928*/ 	.word	0x00011070


	//   ....[69]....
        /*092c*/ 	.word	0x000110a0


	//   ....[70]....
        /*0930*/ 	.word	0x000110c0


	//   ....[71]....
        /*0934*/ 	.word	0x00012b20


	//   ....[72]....
        /*0938*/ 	.word	0x00012b60


	//   ....[73]....
        /*093c*/ 	.word	0x00012bc0


	//   ....[74]....
        /*0940*/ 	.word	0x00012bf0


	//   ....[75]....
        /*0944*/ 	.word	0x00012e20


	//   ....[76]....
        /*0948*/ 	.word	0x00012e30


	//   ....[77]....
        /*094c*/ 	.word	0x00013030


	//   ....[78]....
        /*0950*/ 	.word	0x00013060


	//   ....[79]....
        /*0954*/ 	.word	0x00013220


	//   ....[80]....
        /*0958*/ 	.word	0x00013250


	//   ....[81]....
        /*095c*/ 	.word	0x00013410


	//   ....[82]....
        /*0960*/ 	.word	0x00013430


	//   ....[83]....
        /*0964*/ 	.word	0x00013db0


	//   ....[84]....
        /*0968*/ 	.word	0x00013dd0


	//   ....[85]....
        /*096c*/ 	.word	0x00013f90


	//   ....[86]....
        /*0970*/ 	.word	0x00013fc0


	//   ....[87]....
        /*0974*/ 	.word	0x00014150


	//   ....[88]....
        /*0978*/ 	.word	0x00014180


	//   ....[89]....
        /*097c*/ 	.word	0x00014310


	//   ....[90]....
        /*0980*/ 	.word	0x00014330


	//   ....[91]....
        /*0984*/ 	.word	0x00014500


	//   ....[92]....
        /*0988*/ 	.word	0x00014560


	//   ....[93]....
        /*098c*/ 	.word	0x000145c0


	//   ....[94]....
        /*0990*/ 	.word	0x00014620


	//   ....[95]....
        /*0994*/ 	.word	0x00014690


	//   ....[96]....
        /*0998*/ 	.word	0x000146f0


	//   ....[97]....
        /*099c*/ 	.word	0x00014750


	//   ....[98]....
        /*09a0*/ 	.word	0x000147b0


	//----- nvinfo : EIATTR_EXIT_INSTR_OFFSETS
	.align		4
.L_222:
        /*09a4*/ 	.byte	0x04, 0x1c
        /*09a6*/ 	.short	(.L_224 - .L_223)


	//   ....[0]....
.L_223:
        /*09a8*/ 	.word	0x00000450


	//   ....[1]....
        /*09ac*/ 	.word	0x00013440


	//   ....[2]....
        /*09b0*/ 	.word	0x00013580


	//   ....[3]....
        /*09b4*/ 	.word	0x000135e0


	//   ....[4]....
        /*09b8*/ 	.word	0x00014340


	//   ....[5]....
        /*09bc*/ 	.word	0x00014450


	//   ....[6]....
        /*09c0*/ 	.word	0x000144b0


	//----- nvinfo : EIATTR_CTAIDZ_USED
	.align		4
.L_224:
        /*09c4*/ 	.byte	0x01, 0x04
	.zero		2


	//----- nvinfo : EIATTR_MAX_THREADS
	.align		4
        /*09c8*/ 	.byte	0x04, 0x05
        /*09ca*/ 	.short	(.L_226 - .L_225)
.L_225:
        /*09cc*/ 	.word	0x00000100
        /*09d0*/ 	.word	0x00000001
        /*09d4*/ 	.word	0x00000001


	//----- nvinfo : EIATTR_CRS_STACK_SIZE
	.align		4
.L_226:
        /*09d8*/ 	.byte	0x04, 0x1e
        /*09da*/ 	.short	(.L_228 - .L_227)
.L_227:
        /*09dc*/ 	.word	0x00000000
.L_228:


//--------------------- .nv.info._ZN7cutlass13device_kernelIN5flash19enable_sm80_to_sm89INS1_16FlashAttnFwdSm80INS1_25CollectiveMainloopFwdSm80ILi8ELi1ELb0EN4cute5tupleIJNS5_1CILi128EEENS7_ILi32EEENS7_ILi256EEEEEELi256ENS_6half_tEfNS_4arch4Sm80ELb0ELb1ELb0ELb1ELb1ELb1ELb1ELb0EEENS1_21CollectiveEpilogueFwdINS6_IJS8_SA_S9_EEENS6_IJNS7_ILi1EEESI_SI_EEESC_SE_Li256ELb1ELb1ELb0ELb0EEENS1_19SingleTileSchedulerILb1ELb0ELb1ELi128EEEEEEEEEvNT_6ParamsE --------------------------
	.section	.nv.info._ZN7cutlass13device_kernelIN5flash19enable_sm80_to_sm89INS1_16FlashAttnFwdSm80INS1_25CollectiveMainloopFwdSm80ILi8ELi1ELb0EN4cute5tupleIJNS5_1CILi128EEENS7_ILi32EEENS7_ILi256EEEEEELi256ENS_6half_tEfNS_4arch4Sm80ELb0ELb1ELb0ELb1ELb1ELb1ELb1ELb0EEENS1_21CollectiveEpilogueFwdINS6_IJS8_SA_S9_EEENS6_IJNS7_ILi1EEESI_SI_EEESC_SE_Li256ELb1ELb1ELb0ELb0EEENS1_19SingleTileSchedulerILb1ELb0ELb1ELi128EEEEEEEEEvNT_6ParamsE,"",@"SHT_CUDA_INFO"
	.sectionflags	@""
	.align	4


	//----- nvinfo : EIATTR_CUDA_API_VERSION
	.align		4
        /*0000*/ 	.byte	0x04, 0x37
        /*0002*/ 	.short	(.L_230 - .L_229)
.L_229:
        /*0004*/ 	.word	0x00000082


	//----- nvinfo : EIATTR_SW2861232_WAR
	.align		4
.L_230:
        /*0008*/ 	.byte	0x01, 0x35
	.zero		2


	//----- nvinfo : EIATTR_PARAM_CBANK
	.align		4
        /*000c*/ 	.byte	0x04, 0x0a
        /*000e*/ 	.short	(.L_232 - .L_231)
	.align		4
.L_231:
        /*0010*/ 	.word	index@(.nv.constant0._ZN7cutlass13device_kernelIN5flash19enable_sm80_to_sm89INS1_16FlashAttnFwdSm80INS1_25CollectiveMainloopFwdSm80ILi8ELi1ELb0EN4cute5tupleIJNS5_1CILi128EEENS7_ILi32EEENS7_ILi256EEEEEELi256ENS_6half_tEfNS_4arch4Sm80ELb0ELb1ELb0ELb1ELb1ELb1ELb1ELb0EEENS1_21CollectiveEpilogueFwdINS6_IJS8_SA_S9_EEENS6_IJNS7_ILi1EEESI_SI_EEESC_SE_Li256ELb1ELb1ELb0ELb0EEENS1_19SingleTileSchedulerILb1ELb0ELb1ELi128EEEEEEEEEvNT_6ParamsE)
        /*0014*/ 	.short	0x0160
        /*0016*/ 	.short	0x0418


	//----- nvinfo : EIATTR_CBANK_PARAM_SIZE
	.align		4
.L_232:
        /*0018*/ 	.byte	0x03, 0x19
        /*001a*/ 	.short	0x0418


	//----- nvinfo : EIATTR_KPARAM_INFO
	.align		4
        /*001c*/ 	.byte	0x04, 0x17
        /*001e*/ 	.short	(.L_234 - .L_233)
.L_233:
        /*0020*/ 	.word	0x00000000
        /*0024*/ 	.short	0x0000
        /*0026*/ 	.short	0x0000
        /*0028*/ 	.byte	0x00, 0xf0, 0x61, 0x10


	//----- nvinfo : EIATTR_MAXREG_COUNT
	.align		4
.L_234:
        /*002c*/ 	.byte	0x03, 0x1b
        /*002e*/ 	.short	0x00ff


	//----- nvinfo : EIATTR_NUM_BARRIERS
	.align		4
        /*0030*/ 	.byte	0x02, 0x4c
        /*0032*/ 	.byte	0x02
	.zero		1


	//----- nvinfo : EIATTR_MERCURY_ISA_VERSION
	.align		4
        /*0034*/ 	.byte	0x03, 0x5f
        /*0036*/ 	.short	0x0000


	//----- nvinfo : EIATTR_COOP_GROUP_MASK_REGIDS
	.align		4
        /*0038*/ 	.byte	0x04, 0x29
        /*003a*/ 	.short	(.L_236 - .L_235)


	//   ....[0]....
.L_235:
        /*003c*/ 	.word	0xffffffff


	//   ....[1]....
        /*0040*/ 	.word	0xffffffff


	//   ....[2]....
        /*0044*/ 	.word	0xffffffff


	//   ....[3]....
        /*0048*/ 	.word	0xffffffff


	//   ....[4]....
        /*004c*/ 	.word	0xffffffff


	//   ....[5]....
        /*0050*/ 	.word	0xffffffff


	//   ....[6]....
        /*0054*/ 	.word	0xffffffff


	//   ....[7]....
        /*0058*/ 	.word	0xffffffff


	//   ....[8]....
        /*005c*/ 	.word	0xffffffff


	//   ....[9]....
        /*0060*/ 	.word	0xffffffff


	//   ....[10]....
        /*0064*/ 	.word	0xffffffff


	//   ....[11]....
        /*0068*/ 	.word	0xffffffff


	//   ....[12]....
        /*006c*/ 	.word	0xffffffff


	//   ....[13]....
        /*0070*/ 	.word	0xffffffff


	//   ....[14]....
        /*0074*/ 	.word	0xffffffff


	//   ....[15]....
        /*0078*/ 	.word	0xffffffff


	//   ....[16]....
        /*007c*/ 	.word	0xffffffff


	//   ....[17]....
        /*0080*/ 	.word	0xffffffff


	//   ....[18]....
        /*0084*/ 	.word	0xffffffff


	//   ....[19]....
        /*0088*/ 	.word	0xffffffff


	//   ....[20]....
        /*008c*/ 	.word	0xffffffff


	//   ....[21]....
        /*0090*/ 	.word	0xffffffff


	//   ....[22]....
        /*0094*/ 	.word	0xffffffff


	//   ....[23]....
        /*0098*/ 	.word	0xffffffff


	//   ....[24]....
        /*009c*/ 	.word	0xffffffff


	//   ....[25]....
        /*00a0*/ 	.word	0xffffffff


	//   ....[26]....
        /*00a4*/ 	.word	0xffffffff


	//   ....[27]....
        /*00a8*/ 	.word	0xffffffff


	//   ....[28]....
        /*00ac*/ 	.word	0xffffffff


	//   ....[29]....
        /*00b0*/ 	.word	0xffffffff


	//   ....[30]....
        /*00b4*/ 	.word	0xffffffff


	//   ....[31]....
        /*00b8*/ 	.word	0xffffffff


	//   ....[32]....
        /*00bc*/ 	.word	0xffffffff


	//   ....[33]....
        /*00c0*/ 	.word	0xffffffff


	//   ....[34]....
        /*00c4*/ 	.word	0xffffffff


	//   ....[35]....
        /*00c8*/ 	.word	0xffffffff


	//   ....[36]....
        /*00cc*/ 	.word	0xffffffff


	//   ....[37]....
        /*00d0*/ 	.word	0xffffffff


	//   ....[38]....
        /*00d4*/ 	.word	0xffffffff


	//   ....[39]....
        /*00d8*/ 	.word	0xffffffff


	//   ....[40]....
        /*00dc*/ 	.word	0xffffffff


	//   ....[41]....
        /*00e0*/ 	.word	0xffffffff


	//   ....[42]....
        /*00e4*/ 	.word	0xffffffff


	//   ....[43]....
        /*00e8*/ 	.word	0xffffffff


	//   ....[44]....
        /*00ec*/ 	.word	0xffffffff


	//   ....[45]....
        /*00f0*/ 	.word	0xffffffff


	//   ....[46]....
        /*00f4*/ 	.word	0xffffffff


	//   ....[47]....
        /*00f8*/ 	.word	0xffffffff


	//   ....[48]....
        /*00fc*/ 	.word	0xffffffff


	//   ....[49]....
        /*0100*/ 	.word	0xffffffff


	//   ....[50]....
        /*0104*/ 	.word	0xffffffff


	//   ....[51]....
        /*0108*/ 	.word	0xffffffff


	//   ....[52]....
        /*010c*/ 	.word	0xffffffff


	//   ....[53]....
        /*0110*/ 	.word	0xffffffff


	//   ....[54]....
        /*0114*/ 	.word	0xffffffff


	//   ....[55]....
        /*0118*/ 	.word	0xffffffff


	//   ....[56]....
        /*011c*/ 	.word	0xffffffff


	//   ....[57]....
        /*0120*/ 	.word	0xffffffff


	//   ....[58]....
        /*0124*/ 	.word	0xffffffff


	//   ....[59]....
        /*0128*/ 	.word	0xffffffff


	//   ....[60]....
        /*012c*/ 	.word	0xffffffff


	//   ....[61]....
        /*0130*/ 	.word	0xffffffff


	//   ....[62]....
        /*0134*/ 	.word	0xffffffff


	//   ....[63]....
        /*0138*/ 	.word	0xffffffff


	//   ....[64]....
        /*013c*/ 	.word	0xffffffff


	//   ....[65]....
        /*0140*/ 	.word	0xffffffff


	//   ....[66]....
        /*0144*/ 	.word	0xffffffff


	//   ....[67]....
        /*0148*/ 	.word	0xffffffff


	//   ....[68]....
        /*014c*/ 	.word	0xffffffff


	//   ....[69]....
        /*0150*/ 	.word	0xffffffff


	//   ....[70]....
        /*0154*/ 	.word	0xffffffff


	//   ....[71]....
        /*0158*/ 	.word	0xffffffff


	//   ....[72]....
        /*015c*/ 	.word	0xffffffff


	//   ....[73]....
        /*0160*/ 	.word	0xffffffff


	//   ....[74]....
        /*0164*/ 	.word	0xffffffff


	//   ....[75]....
        /*0168*/ 	.word	0xffffffff


	//   ....[76]....
        /*016c*/ 	.word	0xffffffff


	//   ....[77]....
        /*0170*/ 	.word	0xffffffff


	//   ....[78]....
        /*0174*/ 	.word	0xffffffff


	//   ....[79]....
        /*0178*/ 	.word	0xffffffff


	//   ....[80]....
        /*017c*/ 	.word	0xffffffff


	//   ....[81]....
        /*0180*/ 	.word	0xffffffff


	//   ....[82]....
        /*0184*/ 	.word	0xffffffff


	//   ....[83]....
        /*0188*/ 	.word	0xffffffff


	//   ....[84]....
        /*018c*/ 	.word	0xffffffff


	//   ....[85]....
        /*0190*/ 	.word	0xffffffff


	//   ....[86]....
        /*0194*/ 	.word	0xffffffff


	//   ....[87]....
        /*0198*/ 	.word	0xffffffff


	//   ....[88]....
        /*019c*/ 	.word	0xffffffff


	//   ....[89]....
        /*01a0*/ 	.word	0xffffffff


	//   ....[90]....
        /*01a4*/ 	.word	0xffffffff


	//   ....[91]....
        /*01a8*/ 	.word	0xffffffff


	//   ....[92]....
        /*01ac*/ 	.word	0xffffffff


	//   ....[93]....
        /*01b0*/ 	.word	0xffffffff


	//   ....[94]....
        /*01b4*/ 	.word	0xffffffff


	//   ....[95]....
        /*01b8*/ 	.word	0xffffffff


	//   ....[96]....
        /*01bc*/ 	.word	0xffffffff


	//   ....[97]....
        /*01c0*/ 	.word	0xffffffff


	//   ....[98]....
        /*01c4*/ 	.word	0xffffffff


	//   ....[99]....
        /*01c8*/ 	.word	0xffffffff


	//   ....[100]....
        /*01cc*/ 	.word	0xffffffff


	//   ....[101]....
        /*01d0*/ 	.word	0xffffffff


	//   ....[102]....
        /*01d4*/ 	.word	0xffffffff


	//   ....[103]....
        /*01d8*/ 	.word	0xffffffff


	//   ....[104]....
        /*01dc*/ 	.word	0xffffffff


	//   ....[105]....
        /*01e0*/ 	.word	0xffffffff


	//   ....[106]....
        /*01e4*/ 	.word	0xffffffff


	//   ....[107]....
        /*01e8*/ 	.word	0xffffffff


	//   ....[108]....
        /*01ec*/ 	.word	0xffffffff


	//   ....[109]....
        /*01f0*/ 	.word	0xffffffff


	//   ....[110]....
        /*01f4*/ 	.word	0xffffffff


	//   ....[111]....
        /*01f8*/ 	.word	0xffffffff


	//   ....[112]....
        /*01fc*/ 	.word	0xffffffff


	//----- nvinfo : EIATTR_COOP_GROUP_INSTR_OFFSETS
	.align		4
.L_236:
        /*0200*/ 	.byte	0x04, 0x28
        /*0202*/ 	.short	(.L_238 - .L_237)


	//   ....[0]....
.L_237:
        /*0204*/ 	.word	0x00000090


	//   ....[1]....
        /*0208*/ 	.word	0x00002380


	//   ....[2]....
        /*020c*/ 	.word	0x00002390


	//   ....[3]....
        /*0210*/ 	.word	0x00003550


	//   ....[4]....
        /*0214*/ 	.word	0x00003560


	//   ....[5]....
        /*0218*/ 	.word	0x00004630


	//   ....[6]....
        /*021c*/ 	.word	0x00004650


	//   ....[7]....
        /*0220*/ 	.word	0x00004a20


	//   ....[8]....
        /*0224*/ 	.word	0x00004a40


	//   ....[9]....
        /*0228*/ 	.word	0x00005b90


	//   ....[10]....
        /*022c*/ 	.word	0x00005bd0


	//   ....[11]....
        /*0230*/ 	.word	0x00005dc0


	//   ....[12]....
        /*0234*/ 	.word	0x00005df0


	//   ....[13]....
        /*0238*/ 	.word	0x00005f70


	//   ....[14]....
        /*023c*/ 	.word	0x00005fa0


	//   ....[15]....
        /*0240*/ 	.word	0x00006120


	//   ....[16]....
        /*0244*/ 	.word	0x00006160


	//   ....[17]....
        /*0248*/ 	.word	0x00006680


	//   ....[18]....
        /*024c*/ 	.word	0x000066c0


	//   ....[19]....
        /*0250*/ 	.word	0x00006ae0


	//   ....[20]....
        /*0254*/ 	.word	0x00006b40


	//   ....[21]....
        /*0258*/ 	.word	0x00006b60


	//   ....[22]....
        /*025c*/ 	.word	0x00006b70


	//   ....[23]....
        /*0260*/ 	.word	0x00006e60


	//   ....[24]....
        /*0264*/ 	.word	0x00006f00


	//   ....[25]....
        /*0268*/ 	.word	0x00006f80


	//   ....[26]....
        /*026c*/ 	.word	0x00006ff0


	//   ....[27]....
        /*0270*/ 	.word	0x00007430


	//   ....[28]....
        /*0274*/ 	.word	0x00007480


	//   ....[29]....
        /*0278*/ 	.word	0x000074c0


	//   ....[30]....
        /*027c*/ 	.word	0x00007500


	//   ....[31]....
        /*0280*/ 	.word	0x00007850


	//   ....[32]....
        /*0284*/ 	.word	0x000078f0


	//   ....[33]....
        /*0288*/ 	.word	0x00007970


	//   ....[34]....
        /*028c*/ 	.word	0x000079e0


	//   ....[35]....
        /*0290*/ 	.word	0x0000afb0


	//   ....[36]....
        /*0294*/ 	.word	0x0000b010


	//   ....[37]....
        /*0298*/ 	.word	0x0000b050


	//   ....[38]....
        /*029c*/ 	.word	0x0000b070


	//   ....[39]....
        /*02a0*/ 	.word	0x0000b230


	//   ....[40]....
        /*02a4*/ 	.word	0x0000b2d0


	//   ....[41]....
        /*02a8*/ 	.word	0x0000b320


	//   ....[42]....
        /*02ac*/ 	.word	0x0000b3a0


	//   ....[43]....
        /*02b0*/ 	.word	0x0000b5f0


	//   ....[44]....
        /*02b4*/ 	.word	0x0000b690


	//   ....[45]....
        /*02b8*/ 	.word	0x0000b710


	//   ....[46]....
        /*02bc*/ 	.word	0x0000b780


	//   ....[47]....
        /*02c0*/ 	.word	0x0000b9c0


	//   ....[48]....
        /*02c4*/ 	.word	0x0000ba10


	//   ....[49]....
        /*02c8*/ 	.word	0x0000ba60


	//   ....[50]....
        /*02cc*/ 	.word	0x0000bad0


	//   ....[51]....
        /*02d0*/ 	.word	0x0000f860


	//   ....[52]....
        /*02d4*/ 	.word	0x0000f890


	//   ....[53]....
        /*02d8*/ 	.word	0x00010440


	//   ....[54]....
        /*02dc*/ 	.word	0x00010450


	//   ....[55]....
        /*02e0*/ 	.word	0x00010760


	//   ....[56]....
        /*02e4*/ 	.word	0x00010a70


	//   ....[57]....
        /*02e8*/ 	.word	0x000110d0


	//   ....[58]....
        /*02ec*/ 	.word	0x00011100


	//   ....[59]....
        /*02f0*/ 	.word	0x00011160


	//   ....[60]....
        /*02f4*/ 	.word	0x00011190


	//   ....[61]....
        /*02f8*/ 	.word	0x00011e40


	//   ....[62]....
        /*02fc*/ 	.word	0x00011e50


	//   ....[63]....
        /*0300*/ 	.word	0x000127f0


	//   ....[64]....
        /*0304*/ 	.word	0x00012800


	//   ....[65]....
        /*0308*/ 	.word	0x00012990


	//   ....[66]....
        /*030c*/ 	.word	0x00012c30


	//   ....[67]....
        /*0310*/ 	.word	0x00013130


	//   ....[68]....
        /*0314*/ 	.word	0x00013280


	//   ....[69]....
        /*0318*/ 	.word	0x00013350


	//   ....[70]....
        /*031c*/ 	.word	0x00013460


	//   ....[71]....
        /*0320*/ 	.word	0x00014b00


	//   ....[72]....
        /*0324*/ 	.word	0x00014b10


	//   ....[73]....
        /*0328*/ 	.word	0x000154b0


	//   ....[74]....
        /*032c*/ 	.word	0x000154c0


	//   ....[75]....
        /*0330*/ 	.word	0x00015700


	//   ....[76]....
        /*0334*/ 	.word	0x00015720


	//   ....[77]....
        /*0338*/ 	.word	0x000157b0


	//   ....[78]....
        /*033c*/ 	.word	0x000157c0


	//   ....[79]....
        /*0340*/ 	.word	0x00016be0


	//   ....[80]....
        /*0344*/ 	.word	0x00016bf0


	//   ....[81]....
        /*0348*/ 	.word	0x000175d0


	//   ....[82]....
        /*034c*/ 	.word	0x000175e0


	//   ....[83]....
        /*0350*/ 	.word	0x00017770


	//   ....[84]....
        /*0354*/ 	.word	0x00017a10


	//   ....[85]....
        /*0358*/ 	.word	0x00017fd0


	//   ....[86]....
        /*035c*/ 	.word	0x00018070


	//   ....[87]....
        /*0360*/ 	.word	0x00018140


	//   ....[88]....
        /*0364*/ 	.word	0x00018250


	//   ....[89]....
        /*0368*/ 	.word	0x000193b0


	//   ....[90]....
        /*036c*/ 	.word	0x000193e0


	//   ....[91]....
        /*0370*/ 	.word	0x00019430


	//   ....[92]....
        /*0374*/ 	.word	0x00019440


	//   ....[93]....
        /*0378*/ 	.word	0x0001aea0


	//   ....[94]....
        /*037c*/ 	.word	0x0001aee0


	//   ....[95]....
        /*0380*/ 	.word	0x0001af20


	//   ....[96]....
        /*0384*/ 	.word	0x0001af50


	//   ....[97]....
        /*0388*/ 	.word	0x0001b190


	//   ....[98]....
        /*038c*/ 	.word	0x0001b1a0


	//   ....[99]....
        /*0390*/ 	.word	0x0001b3a0


	//   ....[100]....
        /*0394*/ 	.word	0x0001b3d0


	//   ....[101]....
        /*0398*/ 	.word	0x0001b590


	//   ....[102]....
        /*039c*/ 	.word	0x0001b5c0


	//   ....[103]....
        /*03a0*/ 	.word	0x0001b780


	//   ....[104]....
        /*03a4*/ 	.word	0x0001b7a0


	//   ....[105]....
        /*03a8*/ 	.word	0x0001c150


	//   ....[106]....
        /*03ac*/ 	.word	0x0001c170


	//   ....[107]....
        /*03b0*/ 	.word	0x0001c300


	//   ....[108]....
        /*03b4*/ 	.word	0x0001c330


	//   ....[109]....
        /*03b8*/ 	.word	0x0001c4c0


	//   ....[110]....
        /*03bc*/ 	.word	0x0001c4f0


	//   ....[111]....
        /*03c0*/ 	.word	0x0001c680


	//   ....[112]....
        /*03c4*/ 	.word	0x0001c6a0


	//----- nvinfo : EIATTR_EXIT_INSTR_OFFSETS
	.align		4
.L_238:
        /*03c8*/ 	.byte	0x04, 0x1c
        /*03ca*/ 	.short	(.L_240 - .L_239)


	//   ....[0]....
.L_239:
        /*03cc*/ 	.word	0x00000440


	//   ....[1]....
        /*03d0*/ 	.word	0x0001b7b0


	//   ....[2]....
        /*03d4*/ 	.word	0x0001b8f0


	//   ....[3]....
        /*03d8*/ 	.word	0x0001b950


	//   ....[4]....
        /*03dc*/ 	.word	0x0001c6b0


	//   ....[5]....
        /*03e0*/ 	.word	0x0001c7c0


	//   ....[6]....
        /*03e4*/ 	.word	0x0001c820


	//----- nvinfo : EIATTR_CTAIDZ_USED
	.align		4
.L_240:
        /*03e8*/ 	.byte	0x01, 0x04
	.zero		2


	//----- nvinfo : EIATTR_MAX_THREADS
	.align		4
        /*03ec*/ 	.byte	0x04, 0x05
        /*03ee*/ 	.short	(.L_242 - .L_241)
.L_241:
        /*03f0*/ 	.word	0x00000100
        /*03f4*/ 	.word	0x00000001
        /*03f8*/ 	.word	0x00000001


	//----- nvinfo : EIATTR_CRS_STACK_SIZE
	.align		4
.L_242:
        /*03fc*/ 	.byte	0x04, 0x1e
        /*03fe*/ 	.short	(.L_244 - .L_243)
.L_243:
        /*0400*/ 	.word	0x00000000
.L_244:


//--------------------- .nv.info._ZN7cutlass13device_kernelIN5flash19enable_sm80_to_sm89INS1_16FlashAttnFwdSm80INS1_25CollectiveMainloopFwdSm80ILi8ELi1ELb1EN4cute5tupleIJNS5_1CILi128EEENS7_ILi64EEENS7_ILi256EEEEEELi256ENS_6half_tEfNS_4arch4Sm80ELb1ELb0ELb0ELb0ELb1ELb0ELb1ELb0EEENS1_21CollectiveEpilogueFwdINS6_IJS8_SA_S9_EEENS6_IJNS7_ILi1EEESI_SI_EEESC_SE_Li256ELb0ELb1ELb0ELb0EEENS1_30DynamicPersistentTileSchedulerILi256ELi256ELb0ELb1ELb0EEEEEEEEEvNT_6ParamsE --------------------------
	.section	.nv.info._ZN7cutlass13device_kernelIN5flash19enable_sm80_to_sm89INS1_16FlashAttnFwdSm80INS1_25CollectiveMainloopFwdSm80ILi8ELi1ELb1EN4cute5tupleIJNS5_1CILi128EEENS7_ILi64EEENS7_ILi256EEEEEELi256ENS_6half_tEfNS_4arch4Sm80ELb1ELb0ELb0ELb0ELb1ELb0ELb1ELb0EEENS1_21CollectiveEpilogueFwdINS6_IJS8_SA_S9_EEENS6_IJNS7_ILi1EEESI_SI_EEESC_SE_Li256ELb0ELb1ELb0ELb0EEENS1_30DynamicPersistentTileSchedulerILi256ELi256ELb0ELb1ELb0EEEEEEEEEvNT_6ParamsE,"",@"SHT_CUDA_INFO"
	.sectionflags	@""
	.align	4


	//----- nvinfo : EIATTR_CUDA_API_VERSION
	.align		4
        /*0000*/ 	.byte	0x04, 0x37
        /*0002*/ 	.short	(.L_246 - .L_245)
.L_245:
        /*0004*/ 	.word	0x00000082


	//----- nvinfo : EIATTR_SW2861232_WAR
	.align		4
.L_246:
        /*0008*/ 	.byte	0x01, 0x35
	.zero		2


	//----- nvinfo : EIATTR_PARAM_CBANK
	.align		4
        /*000c*/ 	.byte	0x04, 0x0a
        /*000e*/ 	.short	(.L_248 - .L_247)
	.align		4
.L_247:
        /*0010*/ 	.word	index@(.nv.constant0._ZN7cutlass13device_kernelIN5flash19enable_sm80_to_sm89INS1_16FlashAttnFwdSm80INS1_25CollectiveMainloopFwdSm80ILi8ELi1ELb1EN4cute5tupleIJNS5_1CILi128EEENS7_ILi64EEENS7_ILi256EEEEEELi256ENS_6half_tEfNS_4arch4Sm80ELb1ELb0ELb0ELb0ELb1ELb0ELb1ELb0EEENS1_21CollectiveEpilogueFwdINS6_IJS8_SA_S9_EEENS6_IJNS7_ILi1EEESI_SI_EEESC_SE_Li256ELb0ELb1ELb0ELb0EEENS1_30DynamicPersistentTileSchedulerILi256ELi256ELb0ELb1ELb0EEEEEEEEEvNT_6ParamsE)
        /*0014*/ 	.short	0x0160
        /*0016*/ 	.short	0x0428


	//----- nvinfo : EIATTR_CBANK_PARAM_SIZE
	.align		4
.L_248:
        /*0018*/ 	.byte	0x03, 0x19
        /*001a*/ 	.short	0x0428


	//----- nvinfo : EIATTR_KPARAM_INFO
	.align		4
        /*001c*/ 	.byte	0x04, 0x17
        /*001e*/ 	.short	(.L_250 - .L_249)
.L_249:
        /*0020*/ 	.word	0x00000000
        /*0024*/ 	.short	0x0000
        /*0026*/ 	.short	0x0000
        /*0028*/ 	.byte	0x00, 0xf0, 0xa1, 0x10


	//----- nvinfo : EIATTR_MAXREG_COUNT
	.align		4
.L_250:
        /*002c*/ 	.byte	0x03, 0x1b
        /*002e*/ 	.short	0x00ff


	//----- nvinfo : EIATTR_NUM_BARRIERS
	.align		4
        /*0030*/ 	.byte	0x02, 0x4c
        /*0032*/ 	.byte	0x06
	.zero		1


	//----- nvinfo : EIATTR_ANNOTATIONS
	.align		4
        /*0034*/ 	.byte	0x04, 0x55
        /*0036*/ 	.short	(.L_252 - .L_251)


	//   ....[0]....
.L_251:
        /* <DEDUP_REMOVED lines=174> */


	//----- nvinfo : EIATTR_MERCURY_ISA_VERSION
	.align		4
.L_252:
        /*0b08*/ 	.byte	0x03, 0x5f
        /*0b0a*/ 	.short	0x0000


	//----- nvinfo : EIATTR_INT_WARP_WIDE_INSTR_OFFSETS
	.align		4
        /*0b0c*/ 	.byte	0x04, 0x31
        /*0b0e*/ 	.short	(.L_254 - .L_253)


	//   ....[0]....
.L_253:
        /*0b10*/ 	.word	0x0000e110


	//   ....[1]....
        /*0b14*/ 	.word	0x0000e190


	//----- nvinfo : EIATTR_COOP_GROUP_MASK_REGIDS
	.align		4
.L_254:
        /*0b18*/ 	.byte	0x04, 0x29
        /*0b1a*/ 	.short	(.L_256 - .L_255)


	//   ....[0]....
.L_255:
        /*0b1c*/ 	.word	0xffffffff


	//   ....[1]....
        /*0b20*/ 	.word	0xffffffff


	//   ....[2]....
        /*0b24*/ 	.word	0xffffffff


	//   ....[3]....
        /*0b28*/ 	.word	0xffffffff


	//   ....[4]....
        /*0b2c*/ 	.word	0xffffffff


	//   ....[5]....
        /*0b30*/ 	.word	0xffffffff


	//   ....[6]....
        /*0b34*/ 	.word	0xffffffff


	//   ....[7]....
        /*0b38*/ 	.word	0xffffffff


	//   ....[8]....
        /*0b3c*/ 	.word	0xffffffff


	//   ....[9]....
        /*0b40*/ 	.word	0xffffffff


	//   ....[10]....
        /*0b44*/ 	.word	0xffffffff


	//   ....[11]....
        /*0b48*/ 	.word	0xffffffff


	//   ....[12]....
        /*0b4c*/ 	.word	0xffffffff


	//   ....[13]....
        /*0b50*/ 	.word	0xffffffff


	//   ....[14]....
        /*0b54*/ 	.word	0xffffffff


	//   ....[15]....
        /*0b58*/ 	.word	0xffffffff


	//   ....[16]....
        /*0b5c*/ 	.word	0xffffffff


	//   ....[17]....
        /*0b60*/ 	.word	0xffffffff


	//   ....[18]....
        /*0b64*/ 	.word	0xffffffff


	//   ....[19]....
        /*0b68*/ 	.word	0xffffffff


	//   ....[20]....
        /*0b6c*/ 	.word	0xffffffff


	//   ....[21]....
        /*0b70*/ 	.word	0xffffffff


	//   ....[22]....
        /*0b74*/ 	.word	0xffffffff


	//   ....[23]....
        /*0b78*/ 	.word	0xffffffff


	//   ....[24]....
        /*0b7c*/ 	.word	0xffffffff


	//   ....[25]....
        /*0b80*/ 	.word	0xffffffff


	//   ....[26]....
        /*0b84*/ 	.word	0xffffffff


	//   ....[27]....
        /*0b88*/ 	.word	0xffffffff


	//   ....[28]....
        /*0b8c*/ 	.word	0xffffffff


	//   ....[29]....
        /*0b90*/ 	.word	0xffffffff


	//   ....[30]....
        /*0b94*/ 	.word	0xffffffff


	//   ....[31]....
        /*0b98*/ 	.word	0xffffffff


	//   ....[32]....
        /*0b9c*/ 	.word	0xffffffff


	//   ....[33]....
        /*0ba0*/ 	.word	0xffffffff


	//   ....[34]....
        /*0ba4*/ 	.word	0xffffffff


	//   ....[35]....
        /*0ba8*/ 	.word	0xffffffff


	//   ....[36]....
        /*0bac*/ 	.word	0xffffffff


	//   ....[37]....
        /*0bb0*/ 	.word	0xffffffff


	//   ....[38]....
        /*0bb4*/ 	.word	0xffffffff


	//   ....[39]....
        /*0bb8*/ 	.word	0xffffffff


	//   ....[40]....
        /*0bbc*/ 	.word	0xffffffff


	//   ....[41]....
        /*0bc0*/ 	.word	0xffffffff


	//   ....[42]....
        /*0bc4*/ 	.word	0xffffffff


	//   ....[43]....
        /*0bc8*/ 	.word	0xffffffff


	//   ....[44]....
        /*0bcc*/ 	.word	0xffffffff


	//   ....[45]....
        /*0bd0*/ 	.word	0xffffffff


	//   ....[46]....
        /*0bd4*/ 	.word	0xffffffff


	//   ....[47]....
        /*0bd8*/ 	.word	0xffffffff


	//   ....[48]....
        /*0bdc*/ 	.word	0xffffffff


	//   ....[49]....
        /*0be0*/ 	.word	0xffffffff


	//   ....[50]....
        /*0be4*/ 	.word	0xffffffff


	//   ....[51]....
        /*0be8*/ 	.word	0xffffffff


	//   ....[52]....
        /*0bec*/ 	.word	0xffffffff


	//   ....[53]....
        /*0bf0*/ 	.word	0xffffffff


	//   ....[54]....
        /*0bf4*/ 	.word	0xffffffff


	//   ....[55]....
        /*0bf8*/ 	.word	0xffffffff


	//   ....[56]....
        /*0bfc*/ 	.word	0xffffffff


	//   ....[57]....
        /*0c00*/ 	.word	0xffffffff


	//   ....[58]....
        /*0c04*/ 	.word	0xffffffff


	//   ....[59]....
        /*0c08*/ 	.word	0xffffffff


	//   ....[60]....
        /*0c0c*/ 	.word	0xffffffff


	//   ....[61]....
        /*0c10*/ 	.word	0xffffffff


	//   ....[62]....
        /*0c14*/ 	.word	0xffffffff


	//   ....[63]....
        /*0c18*/ 	.word	0xffffffff


	//   ....[64]....
        /*0c1c*/ 	.word	0xffffffff


	//   ....[65]....
        /*0c20*/ 	.word	0xffffffff


	//   ....[66]....
        /*0c24*/ 	.word	0xffffffff


	//   ....[67]....
        /*0c28*/ 	.word	0xffffffff


	//   ....[68]....
        /*0c2c*/ 	.word	0xffffffff


	//   ....[69]....
        /*0c30*/ 	.word	0xffffffff


	//   ....[70]....
        /*0c34*/ 	.word	0xffffffff


	//   ....[71]....
        /*0c38*/ 	.word	0xffffffff


	//   ....[72]....
        /*0c3c*/ 	.word	0xffffffff


	//   ....[73]....
        /*0c40*/ 	.word	0xffffffff


	//   ....[74]....
        /*0c44*/ 	.word	0xffffffff


	//   ....[75]....
        /*0c48*/ 	.word	0xffffffff


	//   ....[76]....
        /*0c4c*/ 	.word	0xffffffff


	//   ....[77]....
        /*0c50*/ 	.word	0xffffffff


	//   ....[78]....
        /*0c54*/ 	.word	0xffffffff


	//   ....[79]....
        /*0c58*/ 	.word	0xffffffff


	//   ....[80]....
        /*0c5c*/ 	.word	0xffffffff


	//   ....[81]....
        /*0c60*/ 	.word	0xffffffff


	//   ....[82]....
        /*0c64*/ 	.word	0xffffffff


	//   ....[83]....
        /*0c68*/ 	.word	0xffffffff


	//   ....[84]....
        /*0c6c*/ 	.word	0xffffffff


	//   ....[85]....
        /*0c70*/ 	.word	0xffffffff


	//   ....[86]....
        /*0c74*/ 	.word	0xffffffff


	//   ....[87]....
        /*0c78*/ 	.word	0xffffffff


	//   ....[88]....
        /*0c7c*/ 	.word	0xffffffff


	//   ....[89]....
        /*0c80*/ 	.word	0xffffffff


	//   ....[90]....
        /*0c84*/ 	.word	0xffffffff


	//   ....[91]....
        /*0c88*/ 	.word	0xffffffff


	//   ....[92]....
        /*0c8c*/ 	.word	0xffffffff


	//   ....[93]....
        /*0c90*/ 	.word	0xffffffff


	//   ....[94]....
        /*0c94*/ 	.word	0xffffffff


	//   ....[95]....
        /*0c98*/ 	.word	0xffffffff


	//   ....[96]....
        /*0c9c*/ 	.word	0xffffffff


	//   ....[97]....
        /*0ca0*/ 	.word	0xffffffff


	//   ....[98]....
        /*0ca4*/ 	.word	0xffffffff


	//   ....[99]....
        /*0ca8*/ 	.word	0xffffffff


	//   ....[100]....
        /*0cac*/ 	.word	0xffffffff


	//   ....[101]....
        /*0cb0*/ 	.word	0xffffffff


	//   ....[102]....
        /*0cb4*/ 	.word	0xffffffff


	//   ....[103]....
        /*0cb8*/ 	.word	0xffffffff


	//   ....[104]....
        /*0cbc*/ 	.word	0xffffffff


	//   ....[105]....
        /*0cc0*/ 	.word	0xffffffff


	//   ....[106]....
        /*0cc4*/ 	.word	0xffffffff


	//   ....[107]....
        /*0cc8*/ 	.word	0xffffffff


	//   ....[108]....
        /*0ccc*/ 	.word	0xffffffff


	//   ....[109]....
        /*0cd0*/ 	.word	0xffffffff


	//   ....[110]....
        /*0cd4*/ 	.word	0xffffffff


	//   ....[111]....
        /*0cd8*/ 	.word	0xffffffff


	//   ....[112]....
        /*0cdc*/ 	.word	0xffffffff


	//   ....[113]....
        /*0ce0*/ 	.word	0xffffffff


	//   ....[114]....
        /*0ce4*/ 	.word	0xffffffff


	//   ....[115]....
        /*0ce8*/ 	.word	0xffffffff


	//   ....[116]....
        /*0cec*/ 	.word	0xffffffff


	//   ....[117]....
        /*0cf0*/ 	.word	0xffffffff


	//   ....[118]....
        /*0cf4*/ 	.word	0xffffffff


	//   ....[119]....
        /*0cf8*/ 	.word	0xffffffff


	//   ....[120]....
        /*0cfc*/ 	.word	0xffffffff


	//   ....[121]....
        /*0d00*/ 	.word	0xffffffff


	//   ....[122]....
        /*0d04*/ 	.word	0xffffffff


	//   ....[123]....
        /*0d08*/ 	.word	0xffffffff


	//   ....[124]....
        /*0d0c*/ 	.word	0xffffffff


	//----- nvinfo : EIATTR_COOP_GROUP_INSTR_OFFSETS
	.align		4
.L_256:
        /*0d10*/ 	.byte	0x04, 0x28
        /*0d12*/ 	.short	(.L_258 - .L_257)


	//   ....[0]....
.L_257:
        /*0d14*/ 	.word	0x00000050


	//   ....[1]....
        /*0d18*/ 	.word	0x000017d0


	//   ....[2]....
        /*0d1c*/ 	.word	0x00001800


	//   ....[3]....
        /*0d20*/ 	.word	0x00001830


	//   ....[4]....
        /*0d24*/ 	.word	0x00001850


	//   ....[5]....
        /*0d28*/ 	.word	0x00001a20


	//   ....[6]....
        /*0d2c*/ 	.word	0x00001a40


	//   ....[7]....
        /*0d30*/ 	.word	0x00001b70


	//   ....[8]....
        /*0d34*/ 	.word	0x00001b90


	//   ....[9]....
        /*0d38*/ 	.word	0x00001db0


	//   ....[10]....
        /*0d3c*/ 	.word	0x00001dd0


	//   ....[11]....
        /*0d40*/ 	.word	0x00001e20


	//   ....[12]....
        /*0d44*/ 	.word	0x00001e80


	//   ....[13]....
        /*0d48*/ 	.word	0x00002480


	//   ....[14]....
        /*0d4c*/ 	.word	0x00002490


	//   ....[15]....
        /*0d50*/ 	.word	0x000024a0


	//   ....[16]....
        /*0d54*/ 	.word	0x000024b0


	//   ....[17]....
        /*0d58*/ 	.word	0x00003570


	//   ....[18]....
        /*0d5c*/ 	.word	0x000035e0


	//   ....[19]....
        /*0d60*/ 	.word	0x00003700


	//   ....[20]....
        /*0d64*/ 	.word	0x00003740


	//   ....[21]....
        /*0d68*/ 	.word	0x00003a50


	//   ....[22]....
        /*0d6c*/ 	.word	0x00003c90


	//   ....[23]....
        /*0d70*/ 	.word	0x00004090


	//   ....[24]....
        /*0d74*/ 	.word	0x000040b0


	//   ....[25]....
        /*0d78*/ 	.word	0x000040d0


	//   ....[26]....
        /*0d7c*/ 	.word	0x000040f0


	//   ....[27]....
        /*0d80*/ 	.word	0x00005ce0


	//   ....[28]....
        /*0d84*/ 	.word	0x00005d50


	//   ....[29]....
        /*0d88*/ 	.word	0x00005e50


	//   ....[30]....
        /*0d8c*/ 	.word	0x00005e80


	//   ....[31]....
        /*0d90*/ 	.word	0x00007040


	//   ....[32]....
        /*0d94*/ 	.word	0x000070b0


	//   ....[33]....
        /*0d98*/ 	.word	0x000071b0


	//   ....[34]....
        /*0d9c*/ 	.word	0x000071e0


	//   ....[35]....
        /*0da0*/ 	.word	0x00007520


	//   ....[36]....
        /*0da4*/ 	.word	0x00007750


	//   ....[37]....
        /*0da8*/ 	.word	0x00007a70


	//   ....[38]....
        /*0dac*/ 	.word	0x00007a90


	//   ....[39]....
        /*0db0*/ 	.word	0x00007bb0


	//   ....[40]....
        /*0db4*/ 	.word	0x00007bd0


	//   ....[41]....
        /*0db8*/ 	.word	0x00009ee0


	//   ....[42]....
        /*0dbc*/ 	.word	0x00009f50


	//   ....[43]....
        /*0dc0*/ 	.word	0x00009fa0


	//   ....[44]....
        /*0dc4*/ 	.word	0x00009fd0


	//   ....[45]....
        /*0dc8*/ 	.word	0x0000b340


	//   ....[46]....
        /*0dcc*/ 	.word	0x0000b380


	//   ....[47]....
        /*0dd0*/ 	.word	0x0000b490


	//   ....[48]....
        /*0dd4*/ 	.word	0x0000b4b0


	//   ....[49]....
        /*0dd8*/ 	.word	0x0000b840


	//   ....[50]....
        /*0ddc*/ 	.word	0x0000b860


	//   ....[51]....
        /*0de0*/ 	.word	0x0000b880


	//   ....[52]....
        /*0de4*/ 	.word	0x0000b8a0


	//   ....[53]....
        /*0de8*/ 	.word	0x0000d6c0


	//   ....[54]....
        /*0dec*/ 	.word	0x0000d710


	//   ....[55]....
        /*0df0*/ 	.word	0x0000d730


	//   ....[56]....
        /*0df4*/ 	.word	0x0000d750


	//   ....[57]....
        /*0df8*/ 	.word	0x0000eb70


	//   ....[58]....
        /*0dfc*/ 	.word	0x0000ef20


	//   ....[59]....
        /*0e00*/ 	.word	0x0000ef40


	//   ....[60]....
        /*0e04*/ 	.word	0x0000ef60


	//   ....[61]....
        /*0e08*/ 	.word	0x0000ef80


	//   ....[62]....
        /*0e0c*/ 	.word	0x0000f220


	//   ....[63]....
        /*0e10*/ 	.word	0x0000f240


	//   ....[64]....
        /*0e14*/ 	.word	0x0000f3c0


	//   ....[65]....
        /*0e18*/ 	.word	0x0000f3f0


	//   ....[66]....
        /*0e1c*/ 	.word	0x0000f530


	//   ....[67]....
        /*0e20*/ 	.word	0x0000f560


	//   ....[68]....
        /*0e24*/ 	.word	0x0000f6a0


	//   ....[69]....
        /*0e28*/ 	.word	0x0000f6c0


	//   ....[70]....
        /*0e2c*/ 	.word	0x0000fc90


	//   ....[71]....
        /*0e30*/ 	.word	0x0000fcb0


	//   ....[72]....
        /*0e34*/ 	.word	0x0000ff10


	//   ....[73]....
        /*0e38*/ 	.word	0x0000ff20


	//   ....[74]....
        /*0e3c*/ 	.word	0x00010110


	//   ....[75]....
        /*0e40*/ 	.word	0x00010130


	//   ....[76]....
        /*0e44*/ 	.word	0x00010320


	//   ....[77]....
        /*0e48*/ 	.word	0x00010330


	//   ....[78]....
        /*0e4c*/ 	.word	0x00010590


	//   ....[79]....
        /*0e50*/ 	.word	0x000106a0


	//   ....[80]....
        /*0e54*/ 	.word	0x00010710


	//   ....[81]....
        /*0e58*/ 	.word	0x00010930


	//   ....[82]....
        /*0e5c*/ 	.word	0x000109a0


	//   ....[83]....
        /*0e60*/ 	.word	0x00010a10


	//   ....[84]....
        /*0e64*/ 	.word	0x00010a90


	//   ....[85]....
        /*0e68*/ 	.word	0x00010ed0


	//   ....[86]....
        /*0e6c*/ 	.word	0x00010f20


	//   ....[87]....
        /*0e70*/ 	.word	0x00010f70


	//   ....[88]....
        /*0e74*/ 	.word	0x00010fc0


	//   ....[89]....
        /*0e78*/ 	.word	0x00011030


	//   ....[90]....
        /*0e7c*/ 	.word	0x000110a0


	//   ....[91]....
        /*0e80*/ 	.word	0x000112c0


	//   ....[92]....
        /*0e84*/ 	.word	0x00011330


	//   ....[93]....
        /*0e88*/ 	.word	0x000113a0


	//   ....[94]....
        /*0e8c*/ 	.word	0x00011410


	//   ....[95]....
        /*0e90*/ 	.word	0x00011630


	//   ....[96]....
        /*0e94*/ 	.word	0x000116a0


	//   ....[97]....
        /*0e98*/ 	.word	0x00011710


	//   ....[98]....
        /*0e9c*/ 	.word	0x00011790


	//   ....[99]....
        /*0ea0*/ 	.word	0x00011bd0


	//   ....[100]....
        /*0ea4*/ 	.word	0x00011c10


	//   ....[101]....
        /*0ea8*/ 	.word	0x00011c60


	//   ....[102]....
        /*0eac*/ 	.word	0x00011ca0


	//   ....[103]....
        /*0eb0*/ 	.word	0x00011d00


	//   ....[104]....
        /*0eb4*/ 	.word	0x00011d70


	//   ....[105]....
        /*0eb8*/ 	.word	0x00011de0


	//   ....[106]....
        /*0ebc*/ 	.word	0x00011f90


	//   ....[107]....
        /*0ec0*/ 	.word	0x00012000


	//   ....[108]....
        /*0ec4*/ 	.word	0x00012050


	//   ....[109]....
        /*0ec8*/ 	.word	0x00012090


	//   ....[110]....
        /*0ecc*/ 	.word	0x000120e0


	//   ....[111]....
        /*0ed0*/ 	.word	0x00012120


	//   ....[112]....
        /*0ed4*/ 	.word	0x00012170


	//   ....[113]....
        /*0ed8*/ 	.word	0x000121d0


	//   ....[114]....
        /*0edc*/ 	.word	0x00012220


	//   ....[115]....
        /*0ee0*/ 	.word	0x00012280


	//   ....[116]....
        /*0ee4*/ 	.word	0x000122f0


	//   ....[117]....
        /*0ee8*/ 	.word	0x00012360


	//   ....[118]....
        /*0eec*/ 	.word	0x000123e0


	//   ....[119]....
        /*0ef0*/ 	.word	0x00012450


	//   ....[120]....
        /*0ef4*/ 	.word	0x000124d0


	//   ....[121]....
        /*0ef8*/ 	.word	0x00012550


	//   ....[122]....
        /*0efc*/ 	.word	0x000125d0


	//   ....[123]....
        /*0f00*/ 	.word	0x00012640


	//   ....[124]....
        /*0f04*/ 	.word	0x000126b0


	//----- nvinfo : EIATTR_EXIT_INSTR_OFFSETS
	.align		4
.L_258:
        /*0f08*/ 	.byte	0x04, 0x1c
        /*0f0a*/ 	.short	(.L_260 - .L_259)


	//   ....[0]....
.L_259:
        /*0f0c*/ 	.word	0x000000a0


	//   ....[1]....
        /*0f10*/ 	.word	0x00010650


	//----- nvinfo : EIATTR_MAX_THREADS
	.align		4
.L_260:
        /*0f14*/ 	.byte	0x04, 0x05
        /*0f16*/ 	.short	(.L_262 - .L_261)
.L_261:
        /*0f18*/ 	.word	0x00000100
        /*0f1c*/ 	.word	0x00000001
        /*0f20*/ 	.word	0x00000001


	//----- nvinfo : EIATTR_CRS_STACK_SIZE
	.align		4
.L_262:
        /*0f24*/ 	.byte	0x04, 0x1e
        /*0f26*/ 	.short	(.L_264 - .L_263)
.L_263:
        /*0f28*/ 	.word	0x00000000
.L_264:


//--------------------- .nv.info._ZN7cutlass13device_kernelIN5flash19enable_sm80_to_sm89INS1_16FlashAttnFwdSm80INS1_25CollectiveMainloopFwdSm80ILi8ELi1ELb1EN4cute5tupleIJNS5_1CILi128EEENS7_ILi64EEENS7_ILi256EEEEEELi256ENS_6half_tEfNS_4arch4Sm80ELb1ELb0ELb0ELb1ELb1ELb0ELb1ELb0EEENS1_21CollectiveEpilogueFwdINS6_IJS8_SA_S9_EEENS6_IJNS7_ILi1EEESI_SI_EEESC_SE_Li256ELb1ELb1ELb0ELb0EEENS1_19SingleTileSchedulerILb1ELb0ELb1ELi128EEEEEEEEEvNT_6ParamsE --------------------------
	.section	.nv.info._ZN7cutlass13device_kernelIN5flash19enable_sm80_to_sm89INS1_16FlashAttnFwdSm80INS1_25CollectiveMainloopFwdSm80ILi8ELi1ELb1EN4cute5tupleIJNS5_1CILi128EEENS7_ILi64EEENS7_ILi256EEEEEELi256ENS_6half_tEfNS_4arch4Sm80ELb1ELb0ELb0ELb1ELb1ELb0ELb1ELb0EEENS1_21CollectiveEpilogueFwdINS6_IJS8_SA_S9_EEENS6_IJNS7_ILi1EEESI_SI_EEESC_SE_Li256ELb1ELb1ELb0ELb0EEENS1_19SingleTileSchedulerILb1ELb0ELb1ELi128EEEEEEEEEvNT_6ParamsE,"",@"SHT_CUDA_INFO"
	.sectionflags	@""
	.align	4


	//----- nvinfo : EIATTR_CUDA_API_VERSION
	.align		4
        /*0000*/ 	.byte	0x04, 0x37
        /*0002*/ 	.short	(.L_266 - .L_265)
.L_265:
        /*0004*/ 	.word	0x00000082


	//----- nvinfo : EIATTR_SW2861232_WAR
	.align		4
.L_266:
        /*0008*/ 	.byte	0x01, 0x35
	.zero		2


	//----- nvinfo : EIATTR_PARAM_CBANK
	.align		4
        /*000c*/ 	.byte	0x04, 0x0a
        /*000e*/ 	.short	(.L_268 - .L_267)
	.align		4
.L_267:
        /*0010*/ 	.word	index@(.nv.constant0._ZN7cutlass13device_kernelIN5flash19enable_sm80_to_sm89INS1_16FlashAttnFwdSm80INS1_25CollectiveMainloopFwdSm80ILi8ELi1ELb1EN4cute5tupleIJNS5_1CILi128EEENS7_ILi64EEENS7_ILi256EEEEEELi256ENS_6half_tEfNS_4arch4Sm80ELb1ELb0ELb0ELb1ELb1ELb0ELb1ELb0EEENS1_21CollectiveEpilogueFwdINS6_IJS8_SA_S9_EEENS6_IJNS7_ILi1EEESI_SI_EEESC_SE_Li256ELb1ELb1ELb0ELb0EEENS1_19SingleTileSchedulerILb1ELb0ELb1ELi128EEEEEEEEEvNT_6ParamsE)
        /*0014*/ 	.short	0x0160
        /*0016*/ 	.short	0x0418


	//----- nvinfo : EIATTR_CBANK_PARAM_SIZE
	.align		4
.L_268:
        /*0018*/ 	.byte	0x03, 0x19
        /*001a*/ 	.short	0x0418


	//----- nvinfo : EIATTR_KPARAM_INFO
	.align		4
        /*001c*/ 	.byte	0x04, 0x17
        /*001e*/ 	.short	(.L_270 - .L_269)
.L_269:
        /*0020*/ 	.word	0x00000000
        /*0024*/ 	.short	0x0000
        /*0026*/ 	.short	0x0000
        /*0028*/ 	.byte	0x00, 0xf0, 0x61, 0x10


	//----- nvinfo : EIATTR_MAXREG_COUNT
	.align		4
.L_270:
        /*002c*/ 	.byte	0x03, 0x1b
        /*002e*/ 	.short	0x00ff


	//----- nvinfo : EIATTR_NUM_BARRIERS
	.align		4
        /*0030*/ 	.byte	0x02, 0x4c
        /*0032*/ 	.byte	0x02
	.zero		1


	//----- nvinfo : EIATTR_ANNOTATIONS
	.align		4
        /*0034*/ 	.byte	0x04, 0x55
        /*0036*/ 	.short	(.L_272 - .L_271)


	//   ....[0]....
.L_271:
        /* <DEDUP_REMOVED lines=97> */


	//----- nvinfo : EIATTR_MERCURY_ISA_VERSION
	.align		4
.L_272:
        /*0630*/ 	.byte	0x03, 0x5f
        /*0632*/ 	.short	0x0000


	//----- nvinfo : EIATTR_COOP_GROUP_MASK_REGIDS
	.align		4
        /*0634*/ 	.byte	0x04, 0x29
        /*0636*/ 	.short	(.L_274 - .L_273)


	//   ....[0]....
.L_273:
        /*0638*/ 	.word	0xffffffff


	//   ....[1]....
        /*063c*/ 	.word	0xffffffff


	//   ....[2]....
        /*0640*/ 	.word	0xffffffff


	//   ....[3]....
        /*0644*/ 	.word	0xffffffff


	//   ....[4]....
        /*0648*/ 	.word	0xffffffff


	//   ....[5]....
        /*064c*/ 	.word	0xffffffff


	//   ....[6]....
        /*0650*/ 	.word	0xffffffff


	//   ....[7]....
        /*0654*/ 	.word	0xffffffff


	//   ....[8]....
        /*0658*/ 	.word	0xffffffff


	//   ....[9]....
        /*065c*/ 	.word	0xffffffff


	//   ....[10]....
        /*0660*/ 	.word	0xffffffff


	//   ....[11]....
        /*0664*/ 	.word	0xffffffff


	//   ....[12]....
        /*0668*/ 	.word	0xffffffff


	//   ....[13]....
        /*066c*/ 	.word	0xffffffff


	//   ....[14]....
        /*0670*/ 	.word	0xffffffff


	//   ....[15]....
        /*0674*/ 	.word	0xffffffff


	//   ....[16]....
        /*0678*/ 	.word	0xffffffff


	//   ....[17]....
        /*067c*/ 	.word	0xffffffff


	//   ....[18]....
        /*0680*/ 	.word	0xffffffff


	//   ....[19]....
        /*0684*/ 	.word	0xffffffff


	//   ....[20]....
        /*0688*/ 	.word	0xffffffff


	//   ....[21]....
        /*068c*/ 	.word	0xffffffff


	//   ....[22]....
        /*0690*/ 	.word	0xffffffff


	//   ....[23]....
        /*0694*/ 	.word	0xffffffff


	//   ....[24]....
        /*0698*/ 	.word	0xffffffff


	//   ....[25]....
        /*069c*/ 	.word	0xffffffff


	//   ....[26]....
        /*06a0*/ 	.word	0xffffffff


	//   ....[27]....
        /*06a4*/ 	.word	0xffffffff


	//   ....[28]....
        /*06a8*/ 	.word	0xffffffff


	//   ....[29]....
        /*06ac*/ 	.word	0xffffffff


	//   ....[30]....
        /*06b0*/ 	.word	0xffffffff


	//   ....[31]....
        /*06b4*/ 	.word	0xffffffff


	//   ....[32]....
        /*06b8*/ 	.word	0xffffffff


	//   ....[33]....
        /*06bc*/ 	.word	0xffffffff


	//   ....[34]....
        /*06c0*/ 	.word	0xffffffff


	//   ....[35]....
        /*06c4*/ 	.word	0xffffffff


	//   ....[36]....
        /*06c8*/ 	.word	0xffffffff


	//   ....[37]....
        /*06cc*/ 	.word	0xffffffff


	//   ....[38]....
        /*06d0*/ 	.word	0xffffffff


	//   ....[39]....
        /*06d4*/ 	.word	0xffffffff


	//   ....[40]....
        /*06d8*/ 	.word	0xffffffff


	//   ....[41]....
        /*06dc*/ 	.word	0xffffffff


	//   ....[42]....
        /*06e0*/ 	.word	0xffffffff


	//   ....[43]....
        /*06e4*/ 	.word	0xffffffff


	//   ....[44]....
        /*06e8*/ 	.word	0xffffffff


	//   ....[45]....
        /*06ec*/ 	.word	0xffffffff


	//   ....[46]....
        /*06f0*/ 	.word	0xffffffff


	//   ....[47]....
        /*06f4*/ 	.word	0xffffffff


	//   ....[48]....
        /*06f8*/ 	.word	0xffffffff


	//   ....[49]....
        /*06fc*/ 	.word	0xffffffff


	//   ....[50]....
        /*0700*/ 	.word	0xffffffff


	//   ....[51]....
        /*0704*/ 	.word	0xffffffff


	//   ....[52]....
        /*0708*/ 	.word	0xffffffff


	//   ....[53]....
        /*070c*/ 	.word	0xffffffff


	//   ....[54]....
        /*0710*/ 	.word	0xffffffff


	//   ....[55]....
        /*0714*/ 	.word	0xffffffff


	//   ....[56]....
        /*0718*/ 	.word	0xffffffff


	//   ....[57]....
        /*071c*/ 	.word	0xffffffff


	//   ....[58]....
        /*0720*/ 	.word	0xffffffff


	//   ....[59]....
        /*0724*/ 	.word	0xffffffff


	//   ....[60]....
        /*0728*/ 	.word	0xffffffff


	//   ....[61]....
        /*072c*/ 	.word	0xffffffff


	//   ....[62]....
        /*0730*/ 	.word	0xffffffff


	//   ....[63]....
        /*0734*/ 	.word	0xffffffff


	//   ....[64]....
        /*0738*/ 	.word	0xffffffff


	//   ....[65]....
        /*073c*/ 	.word	0xffffffff


	//   ....[66]....
        /*0740*/ 	.word	0xffffffff


	//   ....[67]....
        /*0744*/ 	.word	0xffffffff


	//   ....[68]....
        /*0748*/ 	.word	0xffffffff


	//   ....[69]....
        /*074c*/ 	.word	0xffffffff


	//   ....[70]....
        /*0750*/ 	.word	0xffffffff


	//   ....[71]....
        /*0754*/ 	.word	0xffffffff


	//   ....[72]....
        /*0758*/ 	.word	0xffffffff


	//   ....[73]....
        /*075c*/ 	.word	0xffffffff


	//   ....[74]....
        /*0760*/ 	.word	0xffffffff


	//   ....[75]....
        /*0764*/ 	.word	0xffffffff


	//   ....[76]....
        /*0768*/ 	.word	0xffffffff


	//----- nvinfo : EIATTR_COOP_GROUP_INSTR_OFFSETS
	.align		4
.L_274:
        /*076c*/ 	.byte	0x04, 0x28
        /*076e*/ 	.short	(.L_276 - .L_275)


	//   ....[0]....
.L_275:
        /*0770*/ 	.word	0x000000a0


	//   ....[1]....
        /*0774*/ 	.word	0x00001600


	//   ....[2]....
        /*0778*/ 	.word	0x00001630


	//   ....[3]....
        /*077c*/ 	.word	0x000016f0


	//   ....[4]....
        /*0780*/ 	.word	0x00001720


	//   ....[5]....
        /*0784*/ 	.word	0x00001860


	//   ....[6]....
        /*0788*/ 	.word	0x00001870


	//   ....[7]....
        /*078c*/ 	.word	0x000019c0


	//   ....[8]....
        /*0790*/ 	.word	0x000019d0


	//   ....[9]....
        /*0794*/ 	.word	0x00001b20


	//   ....[10]....
        /*0798*/ 	.word	0x00001b40


	//   ....[11]....
        /*079c*/ 	.word	0x00001c70


	//   ....[12]....
        /*07a0*/ 	.word	0x00001cc0


	//   ....[13]....
        /*07a4*/ 	.word	0x00001cf0


	//   ....[14]....
        /*07a8*/ 	.word	0x00001d10


	//   ....[15]....
        /*07ac*/ 	.word	0x00001e20


	//   ....[16]....
        /*07b0*/ 	.word	0x00001e50


	//   ....[17]....
        /*07b4*/ 	.word	0x00003720


	//   ....[18]....
        /*07b8*/ 	.word	0x00003730


	//   ....[19]....
        /*07bc*/ 	.word	0x00003810


	//   ....[20]....
        /*07c0*/ 	.word	0x00003830


	//   ....[21]....
        /*07c4*/ 	.word	0x00003c50


	//   ....[22]....
        /*07c8*/ 	.word	0x00003c80


	//   ....[23]....
        /*07cc*/ 	.word	0x00004370


	//   ....[24]....
        /*07d0*/ 	.word	0x000043a0


	//   ....[25]....
        /*07d4*/ 	.word	0x000043c0


	//   ....[26]....
        /*07d8*/ 	.word	0x000043e0


	//   ....[27]....
        /*07dc*/ 	.word	0x00005f90


	//   ....[28]....
        /*07e0*/ 	.word	0x00005fa0


	//   ....[29]....
        /*07e4*/ 	.word	0x00005fb0


	//   ....[30]....
        /*07e8*/ 	.word	0x00005fc0


	//   ....[31]....
        /*07ec*/ 	.word	0x00007210


	//   ....[32]....
        /*07f0*/ 	.word	0x00007220


	//   ....[33]....
        /*07f4*/ 	.word	0x00007230


	//   ....[34]....
        /*07f8*/ 	.word	0x00007240


	//   ....[35]....
        /*07fc*/ 	.word	0x00007680


	//   ....[36]....
        /*0800*/ 	.word	0x00007690


	//   ....[37]....
        /*0804*/ 	.word	0x00007c20


	//   ....[38]....
        /*0808*/ 	.word	0x00007c60


	//   ....[39]....
        /*080c*/ 	.word	0x00008250


	//   ....[40]....
        /*0810*/ 	.word	0x00008350


	//   ....[41]....
        /*0814*/ 	.word	0x00009ff0


	//   ....[42]....
        /*0818*/ 	.word	0x0000a000


	//   ....[43]....
        /*081c*/ 	.word	0x0000a080


	//   ....[44]....
        /*0820*/ 	.word	0x0000a090


	//   ....[45]....
        /*0824*/ 	.word	0x0000a470


	//   ....[46]....
        /*0828*/ 	.word	0x0000a480


	//   ....[47]....
        /*082c*/ 	.word	0x0000a4d0


	//   ....[48]....
        /*0830*/ 	.word	0x0000a4f0


	//   ....[49]....
        /*0834*/ 	.word	0x0000b4d0


	//   ....[50]....
        /*0838*/ 	.word	0x0000b4f0


	//   ....[51]....
        /*083c*/ 	.word	0x0000bb90


	//   ....[52]....
        /*0840*/ 	.word	0x0000bbb0


	//   ....[53]....
        /*0844*/ 	.word	0x0000d3c0


	//   ....[54]....
        /*0848*/ 	.word	0x0000d3d0


	//   ....[55]....
        /*084c*/ 	.word	0x0000d400


	//   ....[56]....
        /*0850*/ 	.word	0x0000d420


	//   ....[57]....
        /*0854*/ 	.word	0x0000eea0


	//   ....[58]....
        /*0858*/ 	.word	0x0000eee0


	//   ....[59]....
        /*085c*/ 	.word	0x0000ef20


	//   ....[60]....
        /*0860*/ 	.word	0x0000ef50


	//   ....[61]....
        /*0864*/ 	.word	0x0000f190


	//   ....[62]....
        /*0868*/ 	.word	0x0000f1a0


	//   ....[63]....
        /*086c*/ 	.word	0x0000f3a0


	//   ....[64]....
        /*0870*/ 	.word	0x0000f3d0


	//   ....[65]....
        /*0874*/ 	.word	0x0000f590


	//   ....[66]....
        /*0878*/ 	.word	0x0000f5c0


	//   ....[67]....
        /*087c*/ 	.word	0x0000f780


	//   ....[68]....
        /*0880*/ 	.word	0x0000f7a0


	//   ....[69]....
        /*0884*/ 	.word	0x00010120


	//   ....[70]....
        /*0888*/ 	.word	0x00010140


	//   ....[71]....
        /*088c*/ 	.word	0x00010300


	//   ....[72]....
        /*0890*/ 	.word	0x00010330


	//   ....[73]....
        /*0894*/ 	.word	0x000104c0


	//   ....[74]....
        /*0898*/ 	.word	0x000104f0


	//   ....[75]....
        /*089c*/ 	.word	0x00010680


	//   ....[76]....
        /*08a0*/ 	.word	0x000106a0


	//----- nvinfo : EIATTR_EXIT_INSTR_OFFSETS
	.align		4
.L_276:
        /*08a4*/ 	.byte	0x04, 0x1c
        /*08a6*/ 	.short	(.L_278 - .L_277)


	//   ....[0]....
.L_277:
        /*08a8*/ 	.word	0x00000450


	//   ....[1]....
        /*08ac*/ 	.word	0x0000f7b0


	//   ....[2]....
        /*08b0*/ 	.word	0x0000f8f0


	//   ....[3]....
        /*08b4*/ 	.word	0x0000f950


	//   ....[4]....
        /*08b8*/ 	.word	0x000106b0


	//   ....[5]....
        /*08bc*/ 	.word	0x000107c0


	//   ....[6]....
        /*08c0*/ 	.word	0x00010820


	//----- nvinfo : EIATTR_CTAIDZ_USED
	.align		4
.L_278:
        /*08c4*/ 	.byte	0x01, 0x04
	.zero		2


	//----- nvinfo : EIATTR_MAX_THREADS
	.align		4
        /*08c8*/ 	.byte	0x04, 0x05
        /*08ca*/ 	.short	(.L_280 - .L_279)
.L_279:
        /*08cc*/ 	.word	0x00000100
        /*08d0*/ 	.word	0x00000001
        /*08d4*/ 	.word	0x00000001


	//----- nvinfo : EIATTR_CRS_STACK_SIZE
	.align		4
.L_280:
        /*08d8*/ 	.byte	0x04, 0x1e
        /*08da*/ 	.short	(.L_282 - .L_281)
.L_281:
        /*08dc*/ 	.word	0x00000000
.L_282:


//--------------------- .nv.info._ZN7cutlass13device_kernelIN5flash19enable_sm80_to_sm89INS1_16FlashAttnFwdSm80INS1_25CollectiveMainloopFwdSm80ILi8ELi1ELb0EN4cute5tupleIJNS5_1CILi128EEENS7_ILi32EEENS7_ILi256EEEEEELi256ENS_6half_tEfNS_4arch4Sm80ELb1ELb0ELb0ELb1ELb1ELb1ELb1ELb0EEENS1_21CollectiveEpilogueFwdINS6_IJS8_SA_S9_EEENS6_IJNS7_ILi1EEESI_SI_EEESC_SE_Li256ELb1ELb1ELb0ELb0EEENS1_19SingleTileSchedulerILb1ELb0ELb1ELi128EEEEEEEEEvNT_6ParamsE --------------------------
	.section	.nv.info._ZN7cutlass13device_kernelIN5flash19enable_sm80_to_sm89INS1_16FlashAttnFwdSm80INS1_25CollectiveMainloopFwdSm80ILi8ELi1ELb0EN4cute5tupleIJNS5_1CILi128EEENS7_ILi32EEENS7_ILi256EEEEEELi256ENS_6half_tEfNS_4arch4Sm80ELb1ELb0ELb0ELb1ELb1ELb1ELb1ELb0EEENS1_21CollectiveEpilogueFwdINS6_IJS8_SA_S9_EEENS6_IJNS7_ILi1EEESI_SI_EEESC_SE_Li256ELb1ELb1ELb0ELb0EEENS1_19SingleTileSchedulerILb1ELb0ELb1ELi128EEEEEEEEEvNT_6ParamsE,"",@"SHT_CUDA_INFO"
	.sectionflags	@""
	.align	4


	//----- nvinfo : EIATTR_CUDA_API_VERSION
	.align		4
        /*0000*/ 	.byte	0x04, 0x37
        /*0002*/ 	.short	(.L_284 - .L_283)
.L_283:
        /*0004*/ 	.word	0x00000082


	//----- nvinfo : EIATTR_SW2861232_WAR
	.align		4
.L_284:
        /*0008*/ 	.byte	0x01, 0x35
	.zero		2


	//----- nvinfo : EIATTR_PARAM_CBANK
	.align		4
        /*000c*/ 	.byte	0x04, 0x0a
        /*000e*/ 	.short	(.L_286 - .L_285)
	.align		4
.L_285:
        /*0010*/ 	.word	index@(.nv.constant0._ZN7cutlass13device_kernelIN5flash19enable_sm80_to_sm89INS1_16FlashAttnFwdSm80INS1_25CollectiveMainloopFwdSm80ILi8ELi1ELb0EN4cute5tupleIJNS5_1CILi128EEENS7_ILi32EEENS7_ILi256EEEEEELi256ENS_6half_tEfNS_4arch4Sm80ELb1ELb0ELb0ELb1ELb1ELb1ELb1ELb0EEENS1_21CollectiveEpilogueFwdINS6_IJS8_SA_S9_EEENS6_IJNS7_ILi1EEESI_SI_EEESC_SE_Li256ELb1ELb1ELb0ELb0EEENS1_19SingleTileSchedulerILb1ELb0ELb1ELi128EEEEEEEEEvNT_6ParamsE)
        /*0014*/ 	.short	0x0160
        /*0016*/ 	.short	0x0418


	//----- nvinfo : EIATTR_CBANK_PARAM_SIZE
	.align		4
.L_286:
        /*0018*/ 	.byte	0x03, 0x19
        /*001a*/ 	.short	0x0418


	//----- nvinfo : EIATTR_KPARAM_INFO
	.align		4
        /*001c*/ 	.byte	0x04, 0x17
        /*001e*/ 	.short	(.L_288 - .L_287)
.L_287:
        /*0020*/ 	.word	0x00000000
        /*0024*/ 	.short	0x0000
        /*0026*/ 	.short	0x0000
        /*0028*/ 	.byte	0x00, 0xf0, 0x61, 0x10


	//----- nvinfo : EIATTR_MAXREG_COUNT
	.align		4
.L_288:
        /*002c*/ 	.byte	0x03, 0x1b
        /*002e*/ 	.short	0x00ff


	//----- nvinfo : EIATTR_NUM_BARRIERS
	.align		4
        /*0030*/ 	.byte	0x02, 0x4c
        /*0032*/ 	.byte	0x02
	.zero		1


	//----- nvinfo : EIATTR_MERCURY_ISA_VERSION
	.align		4
        /*0034*/ 	.byte	0x03, 0x5f
        /*0036*/ 	.short	0x0000


	//----- nvinfo : EIATTR_COOP_GROUP_MASK_REGIDS
	.align		4
        /*0038*/ 	.byte	0x04, 0x29
        /*003a*/ 	.short	(.L_290 - .L_289)


	//   ....[0]....
.L_289:
        /*003c*/ 	.word	0xffffffff


	//   ....[1]....
        /*0040*/ 	.word	0xffffffff


	//   ....[2]....
        /*0044*/ 	.word	0xffffffff


	//   ....[3]....
        /*0048*/ 	.word	0xffffffff


	//   ....[4]....
        /*004c*/ 	.word	0xffffffff


	//   ....[5]....
        /*0050*/ 	.word	0xffffffff


	//   ....[6]....
        /*0054*/ 	.word	0xffffffff


	//   ....[7]....
        /*0058*/ 	.word	0xffffffff


	//   ....[8]....
        /*005c*/ 	.word	0xffffffff


	//   ....[9]....
        /*0060*/ 	.word	0xffffffff


	//   ....[10]....
        /*0064*/ 	.word	0xffffffff


	//   ....[11]....
        /*0068*/ 	.word	0xffffffff


	//   ....[12]....
        /*006c*/ 	.word	0xffffffff


	//   ....[13]....
        /*0070*/ 	.word	0xffffffff


	//   ....[14]....
        /*0074*/ 	.word	0xffffffff


	//   ....[15]....
        /*0078*/ 	.word	0xffffffff


	//   ....[16]....
        /*007c*/ 	.word	0xffffffff


	//   ....[17]....
        /*0080*/ 	.word	0xffffffff


	//   ....[18]....
        /*0084*/ 	.word	0xffffffff


	//   ....[19]....
        /*0088*/ 	.word	0xffffffff


	//   ....[20]....
        /*008c*/ 	.word	0xffffffff


	//   ....[21]....
        /*0090*/ 	.word	0xffffffff


	//   ....[22]....
        /*0094*/ 	.word	0xffffffff


	//   ....[23]....
        /*0098*/ 	.word	0xffffffff


	//   ....[24]....
        /*009c*/ 	.word	0xffffffff


	//   ....[25]....
        /*00a0*/ 	.word	0xffffffff


	//   ....[26]....
        /*00a4*/ 	.word	0xffffffff


	//   ....[27]....
        /*00a8*/ 	.word	0xffffffff


	//   ....[28]....
        /*00ac*/ 	.word	0xffffffff


	//   ....[29]....
        /*00b0*/ 	.word	0xffffffff


	//   ....[30]....
        /*00b4*/ 	.word	0xffffffff


	//   ....[31]....
        /*00b8*/ 	.word	0xffffffff


	//   ....[32]....
        /*00bc*/ 	.word	0xffffffff


	//   ....[33]....
        /*00c0*/ 	.word	0xffffffff


	//   ....[34]....
        /*00c4*/ 	.word	0xffffffff


	//   ....[35]....
        /*00c8*/ 	.word	0xffffffff


	//   ....[36]....
        /*00cc*/ 	.word	0xffffffff


	//   ....[37]....
        /*00d0*/ 	.word	0xffffffff


	//   ....[38]....
        /*00d4*/ 	.word	0xffffffff


	//   ....[39]....
        /*00d8*/ 	.word	0xffffffff


	//   ....[40]....
        /*00dc*/ 	.word	0xffffffff


	//   ....[41]....
        /*00e0*/ 	.word	0xffffffff


	//   ....[42]....
        /*00e4*/ 	.word	0xffffffff


	//   ....[43]....
        /*00e8*/ 	.word	0xffffffff


	//   ....[44]....
        /*00ec*/ 	.word	0xffffffff


	//   ....[45]....
        /*00f0*/ 	.word	0xffffffff


	//   ....[46]....
        /*00f4*/ 	.word	0xffffffff


	//   ....[47]....
        /*00f8*/ 	.word	0xffffffff


	//   ....[48]....
        /*00fc*/ 	.word	0xffffffff


	//   ....[49]....
        /*0100*/ 	.word	0xffffffff


	//   ....[50]....
        /*0104*/ 	.word	0xffffffff


	//   ....[51]....
        /*0108*/ 	.word	0xffffffff


	//   ....[52]....
        /*010c*/ 	.word	0xffffffff


	//   ....[53]....
        /*0110*/ 	.word	0xffffffff


	//   ....[54]....
        /*0114*/ 	.word	0xffffffff


	//   ....[55]....
        /*0118*/ 	.word	0xffffffff


	//   ....[56]....
        /*011c*/ 	.word	0xffffffff


	//   ....[57]....
        /*0120*/ 	.word	0xffffffff


	//   ....[58]....
        /*0124*/ 	.word	0xffffffff


	//   ....[59]....
        /*0128*/ 	.word	0xffffffff


	//   ....[60]....
        /*012c*/ 	.word	0xffffffff


	//   ....[61]....
        /*0130*/ 	.word	0xffffffff


	//   ....[62]....
        /*0134*/ 	.word	0xffffffff


	//   ....[63]....
        /*0138*/ 	.word	0xffffffff


	//   ....[64]....
        /*013c*/ 	.word	0xffffffff


	//   ....[65]....
        /*0140*/ 	.word	0xffffffff


	//   ....[66]....
        /*0144*/ 	.word	0xffffffff


	//   ....[67]....
        /*0148*/ 	.word	0xffffffff


	//   ....[68]....
        /*014c*/ 	.word	0xffffffff


	//   ....[69]....
        /*0150*/ 	.word	0xffffffff


	//   ....[70]....
        /*0154*/ 	.word	0xffffffff


	//   ....[71]....
        /*0158*/ 	.word	0xffffffff


	//   ....[72]....
        /*015c*/ 	.word	0xffffffff


	//   ....[73]....
        /*0160*/ 	.word	0xffffffff


	//   ....[74]....
        /*0164*/ 	.word	0xffffffff


	//   ....[75]....
        /*0168*/ 	.word	0xffffffff


	//   ....[76]....
        /*016c*/ 	.word	0xffffffff


	//   ....[77]....
        /*0170*/ 	.word	0xffffffff


	//   ....[78]....
        /*0174*/ 	.word	0xffffffff


	//   ....[79]....
        /*0178*/ 	.word	0xffffffff


	//   ....[80]....
        /*017c*/ 	.word	0xffffffff


	//   ....[81]....
        /*0180*/ 	.word	0xffffffff


	//   ....[82]....
        /*0184*/ 	.word	0xffffffff


	//   ....[83]....
        /*0188*/ 	.word	0xffffffff


	//   ....[84]....
        /*018c*/ 	.word	0xffffffff


	//   ....[85]....
        /*0190*/ 	.word	0xffffffff


	//   ....[86]....
        /*0194*/ 	.word	0xffffffff


	//   ....[87]....
        /*0198*/ 	.word	0xffffffff


	//   ....[88]....
        /*019c*/ 	.word	0xffffffff


	//   ....[89]....
        /*01a0*/ 	.word	0xffffffff


	//   ....[90]....
        /*01a4*/ 	.word	0xffffffff


	//   ....[91]....
        /*01a8*/ 	.word	0xffffffff


	//   ....[92]....
        /*01ac*/ 	.word	0xffffffff


	//   ....[93]....
        /*01b0*/ 	.word	0xffffffff


	//   ....[94]....
        /*01b4*/ 	.word	0xffffffff


	//   ....[95]....
        /*01b8*/ 	.word	0xffffffff


	//   ....[96]....
        /*01bc*/ 	.word	0xffffffff


	//   ....[97]....
        /*01c0*/ 	.word	0xffffffff


	//   ....[98]....
        /*01c4*/ 	.word	0xffffffff


	//   ....[99]....
        /*01c8*/ 	.word	0xffffffff


	//   ....[100]....
        /*01cc*/ 	.word	0xffffffff


	//   ....[101]....
        /*01d0*/ 	.word	0xffffffff


	//   ....[102]....
        /*01d4*/ 	.word	0xffffffff


	//----- nvinfo : EIATTR_COOP_GROUP_INSTR_OFFSETS
	.align		4
.L_290:
        /*01d8*/ 	.byte	0x04, 0x28
        /*01da*/ 	.short	(.L_292 - .L_291)


	//   ....[0]....
.L_291:
        /*01dc*/ 	.word	0x00000090


	//   ....[1]....
        /*01e0*/ 	.word	0x00002040


	//   ....[2]....
        /*01e4*/ 	.word	0x00002050


	//   ....[3]....
        /*01e8*/ 	.word	0x00003210


	//   ....[4]....
        /*01ec*/ 	.word	0x00003220


	//   ....[5]....
        /*01f0*/ 	.word	0x000042f0


	//   ....[6]....
        /*01f4*/ 	.word	0x00004310


	//   ....[7]....
        /*01f8*/ 	.word	0x000046e0


	//   ....[8]....
        /*01fc*/ 	.word	0x00004700


	//   ....[9]....
        /*0200*/ 	.word	0x00005490


	//   ....[10]....
        /*0204*/ 	.word	0x000054e0


	//   ....[11]....
        /*0208*/ 	.word	0x000056d0


	//   ....[12]....
        /*020c*/ 	.word	0x00005700


	//   ....[13]....
        /*0210*/ 	.word	0x00005880


	//   ....[14]....
        /*0214*/ 	.word	0x000058b0


	//   ....[15]....
        /*0218*/ 	.word	0x00005a30


	//   ....[16]....
        /*021c*/ 	.word	0x00005a80


	//   ....[17]....
        /*0220*/ 	.word	0x00005f80


	//   ....[18]....
        /*0224*/ 	.word	0x00005fd0


	//   ....[19]....
        /*0228*/ 	.word	0x00006400


	//   ....[20]....
        /*022c*/ 	.word	0x00006430


	//   ....[21]....
        /*0230*/ 	.word	0x00006460


	//   ....[22]....
        /*0234*/ 	.word	0x00006470


	//   ....[23]....
        /*0238*/ 	.word	0x00006760


	//   ....[24]....
        /*023c*/ 	.word	0x00006800


	//   ....[25]....
        /*0240*/ 	.word	0x00006880


	//   ....[26]....
        /*0244*/ 	.word	0x000068f0


	//   ....[27]....
        /*0248*/ 	.word	0x00006d30


	//   ....[28]....
        /*024c*/ 	.word	0x00006d80


	//   ....[29]....
        /*0250*/ 	.word	0x00006dc0


	//   ....[30]....
        /*0254*/ 	.word	0x00006e00


	//   ....[31]....
        /*0258*/ 	.word	0x00007150


	//   ....[32]....
        /*025c*/ 	.word	0x000071f0


	//   ....[33]....
        /*0260*/ 	.word	0x00007270


	//   ....[34]....
        /*0264*/ 	.word	0x000072e0


	//   ....[35]....
        /*0268*/ 	.word	0x0000a910


	//   ....[36]....
        /*026c*/ 	.word	0x0000a930


	//   ....[37]....
        /*0270*/ 	.word	0x0000a950


	//   ....[38]....
        /*0274*/ 	.word	0x0000a960


	//   ....[39]....
        /*0278*/ 	.word	0x0000ac50


	//   ....[40]....
        /*027c*/ 	.word	0x0000ac90


	//   ....[41]....
        /*0280*/ 	.word	0x0000acd0


	//   ....[42]....
        /*0284*/ 	.word	0x0000ad10


	//   ....[43]....
        /*0288*/ 	.word	0x0000aee0


	//   ....[44]....
        /*028c*/ 	.word	0x0000af80


	//   ....[45]....
        /*0290*/ 	.word	0x0000b000


	//   ....[46]....
        /*0294*/ 	.word	0x0000b070


	//   ....[47]....
        /*0298*/ 	.word	0x0000b2b0


	//   ....[48]....
        /*029c*/ 	.word	0x0000b300


	//   ....[49]....
        /*02a0*/ 	.word	0x0000b350


	//   ....[50]....
        /*02a4*/ 	.word	0x0000b3c0


	//   ....[51]....
        /*02a8*/ 	.word	0x0000f140


	//   ....[52]....
        /*02ac*/ 	.word	0x0000f190


	//   ....[53]....
        /*02b0*/ 	.word	0x0000fd20


	//   ....[54]....
        /*02b4*/ 	.word	0x0000fd30


	//   ....[55]....
        /*02b8*/ 	.word	0x00010110


	//   ....[56]....
        /*02bc*/ 	.word	0x00010120


	//   ....[57]....
        /*02c0*/ 	.word	0x000105b0


	//   ....[58]....
        /*02c4*/ 	.word	0x000105e0


	//   ....[59]....
        /*02c8*/ 	.word	0x00010600


	//   ....[60]....
        /*02cc*/ 	.word	0x00010620


	//   ....[61]....
        /*02d0*/ 	.word	0x00011180


	//   ....[62]....
        /*02d4*/ 	.word	0x00011190


	//   ....[63]....
        /*02d8*/ 	.word	0x00011b30


	//   ....[64]....
        /*02dc*/ 	.word	0x00011b40


	//   ....[65]....
        /*02e0*/ 	.word	0x00011cb0


	//   ....[66]....
        /*02e4*/ 	.word	0x00011cc0


	//   ....[67]....
        /*02e8*/ 	.word	0x00011fa0


	//   ....[68]....
        /*02ec*/ 	.word	0x00012070


	//   ....[69]....
        /*02f0*/ 	.word	0x00012080


	//   ....[70]....
        /*02f4*/ 	.word	0x000120e0


	//   ....[71]....
        /*02f8*/ 	.word	0x00013630


	//   ....[72]....
        /*02fc*/ 	.word	0x00013640


	//   ....[73]....
        /*0300*/ 	.word	0x00013860


	//   ....[74]....
        /*0304*/ 	.word	0x00013870


	//   ....[75]....
        /*0308*/ 	.word	0x000141e0


	//   ....[76]....
        /*030c*/ 	.word	0x00014200


	//   ....[77]....
        /*0310*/ 	.word	0x00014290


	//   ....[78]....
        /*0314*/ 	.word	0x000142a0


	//   ....[79]....
        /*0318*/ 	.word	0x00015470


	//   ....[80]....
        /*031c*/ 	.word	0x000154a0


	//   ....[81]....
        /*0320*/ 	.word	0x000154f0


	//   ....[82]....
        /*0324*/ 	.word	0x00015500


	//   ....[83]....
        /*0328*/ 	.word	0x00016f70


	//   ....[84]....
        /*032c*/ 	.word	0x00016fb0


	//   ....[85]....
        /*0330*/ 	.word	0x00016fe0


	//   ....[86]....
        /*0334*/ 	.word	0x00017010


	//   ....[87]....
        /*0338*/ 	.word	0x00017250


	//   ....[88]....
        /*033c*/ 	.word	0x00017260


	//   ....[89]....
        /*0340*/ 	.word	0x00017460


	//   ....[90]....
        /*0344*/ 	.word	0x00017490


	//   ....[91]....
        /*0348*/ 	.word	0x00017650


	//   ....[92]....
        /*034c*/ 	.word	0x00017680


	//   ....[93]....
        /*0350*/ 	.word	0x00017840


	//   ....[94]....
        /*0354*/ 	.word	0x00017860


	//   ....[95]....
        /*0358*/ 	.word	0x00018210


	//   ....[96]....
        /*035c*/ 	.word	0x00018230


	//   ....[97]....
        /*0360*/ 	.word	0x000183c0


	//   ....[98]....
        /*0364*/ 	.word	0x000183f0


	//   ....[99]....
        /*0368*/ 	.word	0x00018580


	//   ....[100]....
        /*036c*/ 	.word	0x000185b0


	//   ....[101]....
        /*0370*/ 	.word	0x00018740


	//   ....[102]....
        /*0374*/ 	.word	0x00018760


	//----- nvinfo : EIATTR_EXIT_INSTR_OFFSETS
	.align		4
.L_292:
        /*0378*/ 	.byte	0x04, 0x1c
        /*037a*/ 	.short	(.L_294 - .L_293)


	//   ....[0]....
.L_293:
        /*037c*/ 	.word	0x00000440


	//   ....[1]....
        /*0380*/ 	.word	0x00017870


	//   ....[2]....
        /*0384*/ 	.word	0x000179b0


	//   ....[3]....
        /*0388*/ 	.word	0x00017a10


	//   ....[4]....
        /*038c*/ 	.word	0x00018770


	//   ....[5]....
        /*0390*/ 	.word	0x00018880


	//   ....[6]....
        /*0394*/ 	.word	0x000188e0


	//----- nvinfo : EIATTR_CTAIDZ_USED
	.align		4
.L_294:
        /*0398*/ 	.byte	0x01, 0x04
	.zero		2


	//----- nvinfo : EIATTR_MAX_THREADS
	.align		4
        /*039c*/ 	.byte	0x04, 0x05
        /*039e*/ 	.short	(.L_296 - .L_295)
.L_295:
        /*03a0*/ 	.word	0x00000100
        /*03a4*/ 	.word	0x00000001
        /*03a8*/ 	.word	0x00000001


	//----- nvinfo : EIATTR_CRS_STACK_SIZE
	.align		4
.L_296:
        /*03ac*/ 	.byte	0x04, 0x1e
        /*03ae*/ 	.short	(.L_298 - .L_297)
.L_297:
        /*03b0*/ 	.word	0x00000000
.L_298:


//--------------------- .nv.info._ZN7cutlass13device_kernelIN5flash19enable_sm80_to_sm89INS1_16FlashAttnFwdSm80INS1_25CollectiveMainloopFwdSm80ILi8ELi1ELb0EN4cute5tupleIJNS5_1CILi128EEENS7_ILi96EEENS7_ILi256EEEEEELi256ENS_6half_tEfNS_4arch4Sm80ELb0ELb0ELb0ELb0ELb1ELb0ELb1ELb0EEENS1_21CollectiveEpilogueFwdINS6_IJS8_SA_S9_EEENS6_IJNS7_ILi1EEESI_SI_EEESC_SE_Li256ELb0ELb1ELb0ELb0EEENS1_19SingleTileSchedulerILb0ELb0ELb1ELi128EEEEEEEEEvNT_6ParamsE --------------------------
	.section	.nv.info._ZN7cutlass13device_kernelIN5flash19enable_sm80_to_sm89INS1_16FlashAttnFwdSm80INS1_25CollectiveMainloopFwdSm80ILi8ELi1ELb0EN4cute5tupleIJNS5_1CILi128EEENS7_ILi96EEENS7_ILi256EEEEEELi256ENS_6half_tEfNS_4arch4Sm80ELb0ELb0ELb0ELb0ELb1ELb0ELb1ELb0EEENS1_21CollectiveEpilogueFwdINS6_IJS8_SA_S9_EEENS6_IJNS7_ILi1EEESI_SI_EEESC_SE_Li256ELb0ELb1ELb0ELb0EEENS1_19SingleTileSchedulerILb0ELb0ELb1ELi128EEEEEEEEEvNT_6ParamsE,"",@"SHT_CUDA_INFO"
	.sectionflags	@""
	.align	4


	//----- nvinfo : EIATTR_CUDA_API_VERSION
	.align		4
        /*0000*/ 	.byte	0x04, 0x37
        /*0002*/ 	.short	(.L_300 - .L_299)
.L_299:
        /*0004*/ 	.word	0x00000082


	//----- nvinfo : EIATTR_SW2861232_WAR
	.align		4
.L_300:
        /*0008*/ 	.byte	0x01, 0x35
	.zero		2


	//----- nvinfo : EIATTR_PARAM_CBANK
	.align		4
        /*000c*/ 	.byte	0x04, 0x0a
        /*000e*/ 	.short	(.L_302 - .L_301)
	.align		4
.L_301:
        /*0010*/ 	.word	index@(.nv.constant0._ZN7cutlass13device_kernelIN5flash19enable_sm80_to_sm89INS1_16FlashAttnFwdSm80INS1_25CollectiveMainloopFwdSm80ILi8ELi1ELb0EN4cute5tupleIJNS5_1CILi128EEENS7_ILi96EEENS7_ILi256EEEEEELi256ENS_6half_tEfNS_4arch4Sm80ELb0ELb0ELb0ELb0ELb1ELb0ELb1ELb0EEENS1_21CollectiveEpilogueFwdINS6_IJS8_SA_S9_EEENS6_IJNS7_ILi1EEESI_SI_EEESC_SE_Li256ELb0ELb1ELb0ELb0EEENS1_19SingleTileSchedulerILb0ELb0ELb1ELi128EEEEEEEEEvNT_6ParamsE)
        /*0014*/ 	.short	0x0160
        /*0016*/ 	.short	0x0418


	//----- nvinfo : EIATTR_CBANK_PARAM_SIZE
	.align		4
.L_302:
        /*0018*/ 	.byte	0x03, 0x19
        /*001a*/ 	.short	0x0418


	//----- nvinfo : EIATTR_KPARAM_INFO
	.align		4
        /*001c*/ 	.byte	0x04, 0x17
        /*001e*/ 	.short	(.L_304 - .L_303)
.L_303:
        /*0020*/ 	.word	0x00000000
        /*0024*/ 	.short	0x0000
        /*0026*/ 	.short	0x0000
        /*0028*/ 	.byte	0x00, 0xf0, 0x61, 0x10


	//----- nvinfo : EIATTR_MAXREG_COUNT
	.align		4
.L_304:
        /*002c*/ 	.byte	0x03, 0x1b
        /*002e*/ 	.short	0x00ff


	//----- nvinfo : EIATTR_NUM_BARRIERS
	.align		4
        /*0030*/ 	.byte	0x02, 0x4c
        /*0032*/ 	.byte	0x02
	.zero		1


	//----- nvinfo : EIATTR_ANNOTATIONS
	.align		4
        /*0034*/ 	.byte	0x04, 0x55
        /*0036*/ 	.short	(.L_306 - .L_305)


	//   ....[0]....
.L_305:
        /* <DEDUP_REMOVED lines=30> */


	//----- nvinfo : EIATTR_MERCURY_ISA_VERSION
	.align		4
.L_306:
        /*0208*/ 	.byte	0x03, 0x5f
        /*020a*/ 	.short	0x0000


	//----- nvinfo : EIATTR_COOP_GROUP_MASK_REGIDS
	.align		4
        /*020c*/ 	.byte	0x04, 0x29
        /*020e*/ 	.short	(.L_308 - .L_307)


	//   ....[0]....
.L_307:
        /*0210*/ 	.word	0xffffffff


	//   ....[1]....
        /*0214*/ 	.word	0xffffffff


	//   ....[2]....
        /*0218*/ 	.word	0xffffffff


	//   ....[3]....
        /*021c*/ 	.word	0xffffffff


	//   ....[4]....
        /*0220*/ 	.word	0xffffffff


	//   ....[5]....
        /*0224*/ 	.word	0xffffffff


	//   ....[6]....
        /*0228*/ 	.word	0xffffffff


	//   ....[7]....
        /*022c*/ 	.word	0xffffffff


	//   ....[8]....
        /*0230*/ 	.word	0xffffffff


	//   ....[9]....
        /*0234*/ 	.word	0xffffffff


	//   ....[10]....
        /*0238*/ 	.word	0xffffffff


	//   ....[11]....
        /*023c*/ 	.word	0xffffffff


	//   ....[12]....
        /*0240*/ 	.word	0xffffffff


	//   ....[13]....
        /*0244*/ 	.word	0xffffffff


	//   ....[14]....
        /*0248*/ 	.word	0xffffffff


	//   ....[15]....
        /*024c*/ 	.word	0xffffffff


	//   ....[16]....
        /*0250*/ 	.word	0xffffffff


	//   ....[17]....
        /*0254*/ 	.word	0xffffffff


	//   ....[18]....
        /*0258*/ 	.word	0xffffffff


	//   ....[19]....
        /*025c*/ 	.word	0xffffffff


	//   ....[20]....
        /*0260*/ 	.word	0xffffffff


	//   ....[21]....
        /*0264*/ 	.word	0xffffffff


	//   ....[22]....
        /*0268*/ 	.word	0xffffffff


	//   ....[23]....
        /*026c*/ 	.word	0xffffffff


	//   ....[24]....
        /*0270*/ 	.word	0xffffffff


	//   ....[25]....
        /*0274*/ 	.word	0xffffffff


	//   ....[26]....
        /*0278*/ 	.word	0xffffffff


	//   ....[27]....
        /*027c*/ 	.word	0xffffffff


	//   ....[28]....
        /*0280*/ 	.word	0xffffffff


	//   ....[29]....
        /*0284*/ 	.word	0xffffffff


	//   ....[30]....
        /*0288*/ 	.word	0xffffffff


	//   ....[31]....
        /*028c*/ 	.word	0xffffffff


	//   ....[32]....
        /*0290*/ 	.word	0xffffffff


	//   ....[33]....
        /*0294*/ 	.word	0xffffffff


	//   ....[34]....
        /*0298*/ 	.word	0xffffffff


	//   ....[35]....
        /*029c*/ 	.word	0xffffffff


	//   ....[36]....
        /*02a0*/ 	.word	0xffffffff


	//   ....[37]....
        /*02a4*/ 	.word	0xffffffff


	//   ....[38]....
        /*02a8*/ 	.word	0xffffffff


	//   ....[39]....
        /*02ac*/ 	.word	0xffffffff


	//   ....[40]....
        /*02b0*/ 	.word	0xffffffff


	//   ....[41]....
        /*02b4*/ 	.word	0xffffffff


	//   ....[42]....
        /*02b8*/ 	.word	0xffffffff


	//   ....[43]....
        /*02bc*/ 	.word	0xffffffff


	//   ....[44]....
        /*02c0*/ 	.word	0xffffffff


	//   ....[45]....
        /*02c4*/ 	.word	0xffffffff


	//   ....[46]....
        /*02c8*/ 	.word	0xffffffff


	//   ....[47]....
        /*02cc*/ 	.word	0xffffffff


	//   ....[48]....
        /*02d0*/ 	.word	0xffffffff


	//   ....[49]....
        /*02d4*/ 	.word	0xffffffff


	//   ....[50]....
        /*02d8*/ 	.word	0xffffffff


	//   ....[51]....
        /*02dc*/ 	.word	0xffffffff


	//   ....[52]....
        /*02e0*/ 	.word	0xffffffff


	//   ....[53]....
        /*02e4*/ 	.word	0xffffffff


	//   ....[54]....
        /*02e8*/ 	.word	0xffffffff


	//   ....[55]....
        /*02ec*/ 	.word	0xffffffff


	//   ....[56]....
        /*02f0*/ 	.word	0xffffffff


	//   ....[57]....
        /*02f4*/ 	.word	0xffffffff


	//   ....[58]....
        /*02f8*/ 	.word	0xffffffff


	//   ....[59]....
        /*02fc*/ 	.word	0xffffffff


	//   ....[60]....
        /*0300*/ 	.word	0xffffffff


	//   ....[61]....
        /*0304*/ 	.word	0xffffffff


	//----- nvinfo : EIATTR_COOP_GROUP_INSTR_OFFSETS
	.align		4
.L_308:
        /*0308*/ 	.byte	0x04, 0x28
        /*030a*/ 	.short	(.L_310 - .L_309)


	//   ....[0]....
.L_309:
        /*030c*/ 	.word	0x000005f0


	//   ....[1]....
        /*0310*/ 	.word	0x00000630


	//   ....[2]....
        /*0314*/ 	.word	0x00000670


	//   ....[3]....
        /*0318*/ 	.word	0x000006b0


	//   ....[4]....
        /*031c*/ 	.word	0x00000a30


	//   ....[5]....
        /*0320*/ 	.word	0x00000a50


	//   ....[6]....
        /*0324*/ 	.word	0x00000ac0


	//   ....[7]....
        /*0328*/ 	.word	0x00000bf0


	//   ....[8]....
        /*032c*/ 	.word	0x000010a0


	//   ....[9]....
        /*0330*/ 	.word	0x000010d0


	//   ....[10]....
        /*0334*/ 	.word	0x00001100


	//   ....[11]....
        /*0338*/ 	.word	0x00001130


	//   ....[12]....
        /*033c*/ 	.word	0x00001160


	//   ....[13]....
        /*0340*/ 	.word	0x00001190


	//   ....[14]....
        /*0344*/ 	.word	0x00001a70


	//   ....[15]....
        /*0348*/ 	.word	0x00001a90


	//   ....[16]....
        /*034c*/ 	.word	0x00001ab0


	//   ....[17]....
        /*0350*/ 	.word	0x00001ad0


	//   ....[18]....
        /*0354*/ 	.word	0x00001b00


	//   ....[19]....
        /*0358*/ 	.word	0x00001b20


	//   ....[20]....
        /*035c*/ 	.word	0x00003550


	//   ....[21]....
        /*0360*/ 	.word	0x00003570


	//   ....[22]....
        /*0364*/ 	.word	0x00003590


	//   ....[23]....
        /*0368*/ 	.word	0x000035b0


	//   ....[24]....
        /*036c*/ 	.word	0x000035d0


	//   ....[25]....
        /*0370*/ 	.word	0x000035f0


	//   ....[26]....
        /*0374*/ 	.word	0x00004160


	//   ....[27]....
        /*0378*/ 	.word	0x00004200


	//   ....[28]....
        /*037c*/ 	.word	0x00004210


	//   ....[29]....
        /*0380*/ 	.word	0x00004260


	//   ....[30]....
        /*0384*/ 	.word	0x00006490


	//   ....[31]....
        /*0388*/ 	.word	0x000064a0


	//   ....[32]....
        /*038c*/ 	.word	0x000064b0


	//   ....[33]....
        /*0390*/ 	.word	0x000064c0


	//   ....[34]....
        /*0394*/ 	.word	0x00006580


	//   ....[35]....
        /*0398*/ 	.word	0x00006590


	//   ....[36]....
        /*039c*/ 	.word	0x00006910


	//   ....[37]....
        /*03a0*/ 	.word	0x00006920


	//   ....[38]....
        /*03a4*/ 	.word	0x00006930


	//   ....[39]....
        /*03a8*/ 	.word	0x00006940


	//   ....[40]....
        /*03ac*/ 	.word	0x00006ab0


	//   ....[41]....
        /*03b0*/ 	.word	0x00006ad0


	//   ....[42]....
        /*03b4*/ 	.word	0x00008350


	//   ....[43]....
        /*03b8*/ 	.word	0x00008370


	//   ....[44]....
        /*03bc*/ 	.word	0x00008390


	//   ....[45]....
        /*03c0*/ 	.word	0x000083b0


	//   ....[46]....
        /*03c4*/ 	.word	0x0000aa80


	//   ....[47]....
        /*03c8*/ 	.word	0x0000aa90


	//   ....[48]....
        /*03cc*/ 	.word	0x0000aac0


	//   ....[49]....
        /*03d0*/ 	.word	0x0000aae0


	//   ....[50]....
        /*03d4*/ 	.word	0x0000c230


	//   ....[51]....
        /*03d8*/ 	.word	0x0000c240


	//   ....[52]....
        /*03dc*/ 	.word	0x0000c260


	//   ....[53]....
        /*03e0*/ 	.word	0x0000c270


	//   ....[54]....
        /*03e4*/ 	.word	0x0000c3b0


	//   ....[55]....
        /*03e8*/ 	.word	0x0000c3d0


	//   ....[56]....
        /*03ec*/ 	.word	0x0000c5d0


	//   ....[57]....
        /*03f0*/ 	.word	0x0000c600


	//   ....[58]....
        /*03f4*/ 	.word	0x0000c7c0


	//   ....[59]....
        /*03f8*/ 	.word	0x0000c7f0


	//   ....[60]....
        /*03fc*/ 	.word	0x0000c9b0


	//   ....[61]....
        /*0400*/ 	.word	0x0000c9d0


	//----- nvinfo : EIATTR_EXIT_INSTR_OFFSETS
	.align		4
.L_310:
        /*0404*/ 	.byte	0x04, 0x1c
        /*0406*/ 	.short	(.L_312 - .L_311)


	//   ....[0]....
.L_311:
        /*0408*/ 	.word	0x00000040


	//   ....[1]....
        /*040c*/ 	.word	0x0000c9e0


	//   ....[2]....
        /*0410*/ 	.word	0x0000cb20


	//   ....[3]....
        /*0414*/ 	.word	0x0000cb80


	//----- nvinfo : EIATTR_CTAIDZ_USED
	.align		4
.L_312:
        /*0418*/ 	.byte	0x01, 0x04
	.zero		2


	//----- nvinfo : EIATTR_MAX_THREADS
	.align		4
        /*041c*/ 	.byte	0x04, 0x05
        /*041e*/ 	.short	(.L_314 - .L_313)
.L_313:
        /*0420*/ 	.word	0x00000100
        /*0424*/ 	.word	0x00000001
        /*0428*/ 	.word	0x00000001


	//----- nvinfo : EIATTR_CRS_STACK_SIZE
	.align		4
.L_314:
        /*042c*/ 	.byte	0x04, 0x1e
        /*042e*/ 	.short	(.L_316 - .L_315)
.L_315:
        /*0430*/ 	.word	0x00000000
.L_316:


//--------------------- .nv.info._ZN7cutlass13device_kernelIN5flash19enable_sm80_to_sm89INS1_16FlashAttnFwdSm80INS1_25CollectiveMainloopFwdSm80ILi8ELi1ELb0EN4cute5tupleIJNS5_1CILi128EEENS7_ILi96EEENS7_ILi256EEEEEELi256ENS_6half_tEfNS_4arch4Sm80ELb0ELb0ELb0ELb1ELb1ELb0ELb1ELb0EEENS1_21CollectiveEpilogueFwdINS6_IJS8_SA_S9_EEENS6_IJNS7_ILi1EEESI_SI_EEESC_SE_Li256ELb1ELb1ELb0ELb0EEENS1_19SingleTileSchedulerILb1ELb0ELb1ELi128EEEEEEEEEvNT_6ParamsE --------------------------
	.section	.nv.info._ZN7cutlass13device_kernelIN5flash19enable_sm80_to_sm89INS1_16FlashAttnFwdSm80INS1_25CollectiveMainloopFwdSm80ILi8ELi1ELb0EN4cute5tupleIJNS5_1CILi128EEENS7_ILi96EEENS7_ILi256EEEEEELi256ENS_6half_tEfNS_4arch4Sm80ELb0ELb0ELb0ELb1ELb1ELb0ELb1ELb0EEENS1_21CollectiveEpilogueFwdINS6_IJS8_SA_S9_EEENS6_IJNS7_ILi1EEESI_SI_EEESC_SE_Li256ELb1ELb1ELb0ELb0EEENS1_19SingleTileSchedulerILb1ELb0ELb1ELi128EEEEEEEEEvNT_6ParamsE,"",@"SHT_CUDA_INFO"
	.sectionflags	@""
	.align	4


	//----- nvinfo : EIATTR_CUDA_API_VERSION
	.align		4
        /*0000*/ 	.byte	0x04, 0x37
        /*0002*/ 	.short	(.L_318 - .L_317)
.L_317:
        /*0004*/ 	.word	0x00000082


	//----- nvinfo : EIATTR_SW2861232_WAR
	.align		4
.L_318:
        /*0008*/ 	.byte	0x01, 0x35
	.zero		2


	//----- nvinfo : EIATTR_PARAM_CBANK
	.align		4
        /*000c*/ 	.byte	0x04, 0x0a
        /*000e*/ 	.short	(.L_320 - .L_319)
	.align		4
.L_319:
        /*0010*/ 	.word	index@(.nv.constant0._ZN7cutlass13device_kernelIN5flash19enable_sm80_to_sm89INS1_16FlashAttnFwdSm80INS1_25CollectiveMainloopFwdSm80ILi8ELi1ELb0EN4cute5tupleIJNS5_1CILi128EEENS7_ILi96EEENS7_ILi256EEEEEELi256ENS_6half_tEfNS_4arch4Sm80ELb0ELb0ELb0ELb1ELb1ELb0ELb1ELb0EEENS1_21CollectiveEpilogueFwdINS6_IJS8_SA_S9_EEENS6_IJNS7_ILi1EEESI_SI_EEESC_SE_Li256ELb1ELb1ELb0ELb0EEENS1_19SingleTileSchedulerILb1ELb0ELb1ELi128EEEEEEEEEvNT_6ParamsE)
        /*0014*/ 	.short	0x0160
        /*0016*/ 	.short	0x0418


	//----- nvinfo : EIATTR_CBANK_PARAM_SIZE
	.align		4
.L_320:
        /*0018*/ 	.byte	0x03, 0x19
        /*001a*/ 	.short	0x0418


	//----- nvinfo : EIATTR_KPARAM_INFO
	.align		4
        /*001c*/ 	.byte	0x04, 0x17
        /*001e*/ 	.short	(.L_322 - .L_321)
.L_321:
        /*0020*/ 	.word	0x00000000
        /*0024*/ 	.short	0x0000
        /*0026*/ 	.short	0x0000
        /*0028*/ 	.byte	0x00, 0xf0, 0x61, 0x10


	//----- nvinfo : EIATTR_MAXREG_COUNT
	.align		4
.L_322:
        /*002c*/ 	.byte	0x03, 0x1b
        /*002e*/ 	.short	0x00ff


	//----- nvinfo : EIATTR_NUM_BARRIERS
	.align		4
        /*0030*/ 	.byte	0x02, 0x4c
        /*0032*/ 	.byte	0x02
	.zero		1


	//----- nvinfo : EIATTR_ANNOTATIONS
	.align		4
        /*0034*/ 	.byte	0x04, 0x55
        /*0036*/ 	.short	(.L_324 - .L_323)


	//   ....[0]....
.L_323:
        /* <DEDUP_REMOVED lines=24> */


	//----- nvinfo : EIATTR_MERCURY_ISA_VERSION
	.align		4
.L_324:
        /*01a8*/ 	.byte	0x03, 0x5f
        /*01aa*/ 	.short	0x0000


	//----- nvinfo : EIATTR_COOP_GROUP_MASK_REGIDS
	.align		4
        /*01ac*/ 	.byte	0x04, 0x29
        /*01ae*/ 	.short	(.L_326 - .L_325)


	//   ....[0]....
.L_325:
        /*01b0*/ 	.word	0xffffffff


	//   ....[1]....
        /*01b4*/ 	.word	0xffffffff


	//   ....[2]....
        /*01b8*/ 	.word	0xffffffff


	//   ....[3]....
        /*01bc*/ 	.word	0xffffffff


	//   ....[4]....
        /*01c0*/ 	.word	0xffffffff


	//   ....[5]....
        /*01c4*/ 	.word	0xffffffff


	//   ....[6]....
        /*01c8*/ 	.word	0xffffffff


	//   ....[7]....
        /*01cc*/ 	.word	0xffffffff


	//   ....[8]....
        /*01d0*/ 	.word	0xffffffff


	//   ....[9]....
        /*01d4*/ 	.word	0xffffffff


	//   ....[10]....
        /*01d8*/ 	.word	0xffffffff


	//   ....[11]....
        /*01dc*/ 	.word	0xffffffff


	//   ....[12]....
        /*01e0*/ 	.word	0xffffffff


	//   ....[13]....
        /*01e4*/ 	.word	0xffffffff


	//   ....[14]....
        /*01e8*/ 	.word	0xffffffff


	//   ....[15]....
        /*01ec*/ 	.word	0xffffffff


	//   ....[16]....
        /*01f0*/ 	.word	0xffffffff


	//   ....[17]....
        /*01f4*/ 	.word	0xffffffff


	//   ....[18]....
        /*01f8*/ 	.word	0xffffffff


	//   ....[19]....
        /*01fc*/ 	.word	0xffffffff


	//   ....[20]....
        /*0200*/ 	.word	0xffffffff


	//   ....[21]....
        /*0204*/ 	.word	0xffffffff


	//   ....[22]....
        /*0208*/ 	.word	0xffffffff


	//   ....[23]....
        /*020c*/ 	.word	0xffffffff


	//   ....[24]....
        /*0210*/ 	.word	0xffffffff


	//   ....[25]....
        /*0214*/ 	.word	0xffffffff


	//   ....[26]....
        /*0218*/ 	.word	0xffffffff


	//   ....[27]....
        /*021c*/ 	.word	0xffffffff


	//   ....[28]....
        /*0220*/ 	.word	0xffffffff


	//   ....[29]....
        /*0224*/ 	.word	0xffffffff


	//   ....[30]....
        /*0228*/ 	.word	0xffffffff


	//   ....[31]....
        /*022c*/ 	.word	0xffffffff


	//   ....[32]....
        /*0230*/ 	.word	0xffffffff


	//   ....[33]....
        /*0234*/ 	.word	0xffffffff


	//   ....[34]....
        /*0238*/ 	.word	0xffffffff


	//   ....[35]....
        /*023c*/ 	.word	0xffffffff


	//   ....[36]....
        /*0240*/ 	.word	0xffffffff


	//   ....[37]....
        /*0244*/ 	.word	0xffffffff


	//   ....[38]....
        /*0248*/ 	.word	0xffffffff


	//   ....[39]....
        /*024c*/ 	.word	0xffffffff


	//   ....[40]....
        /*0250*/ 	.word	0xffffffff


	//   ....[41]....
        /*0254*/ 	.word	0xffffffff


	//   ....[42]....
        /*0258*/ 	.word	0xffffffff


	//   ....[43]....
        /*025c*/ 	.word	0xffffffff


	//   ....[44]....
        /*0260*/ 	.word	0xffffffff


	//   ....[45]....
        /*0264*/ 	.word	0xffffffff


	//   ....[46]....
        /*0268*/ 	.word	0xffffffff


	//   ....[47]....
        /*026c*/ 	.word	0xffffffff


	//   ....[48]....
        /*0270*/ 	.word	0xffffffff


	//   ....[49]....
        /*0274*/ 	.word	0xffffffff


	//   ....[50]....
        /*0278*/ 	.word	0xffffffff


	//   ....[51]....
        /*027c*/ 	.word	0xffffffff


	//   ....[52]....
        /*0280*/ 	.word	0xffffffff


	//   ....[53]....
        /*0284*/ 	.word	0xffffffff


	//   ....[54]....
        /*0288*/ 	.word	0xffffffff


	//   ....[55]....
        /*028c*/ 	.word	0xffffffff


	//   ....[56]....
        /*0290*/ 	.word	0xffffffff


	//   ....[57]....
        /*0294*/ 	.word	0xffffffff


	//   ....[58]....
        /*0298*/ 	.word	0xffffffff


	//   ....[59]....
        /*029c*/ 	.word	0xffffffff


	//   ....[60]....
        /*02a0*/ 	.word	0xffffffff


	//   ....[61]....
        /*02a4*/ 	.word	0xffffffff


	//   ....[62]....
        /*02a8*/ 	.word	0xffffffff


	//   ....[63]....
        /*02ac*/ 	.word	0xffffffff


	//   ....[64]....
        /*02b0*/ 	.word	0xffffffff


	//   ....[65]....
        /*02b4*/ 	.word	0xffffffff


	//   ....[66]....
        /*02b8*/ 	.word	0xffffffff


	//   ....[67]....
        /*02bc*/ 	.word	0xffffffff


	//   ....[68]....
        /*02c0*/ 	.word	0xffffffff


	//   ....[69]....
        /*02c4*/ 	.word	0xffffffff


	//   ....[70]....
        /*02c8*/ 	.word	0xffffffff


	//----- nvinfo : EIATTR_COOP_GROUP_INSTR_OFFSETS
	.align		4
.L_326:
        /*02cc*/ 	.byte	0x04, 0x28
        /*02ce*/ 	.short	(.L_328 - .L_327)


	//   ....[0]....
.L_327:
        /*02d0*/ 	.word	0x000000a0


	//   ....[1]....
        /*02d4*/ 	.word	0x00001200


	//   ....[2]....
        /*02d8*/ 	.word	0x00001220


	//   ....[3]....
        /*02dc*/ 	.word	0x00001470


	//   ....[4]....
        /*02e0*/ 	.word	0x000014a0


	//   ....[5]....
        /*02e4*/ 	.word	0x00001610


	//   ....[6]....
        /*02e8*/ 	.word	0x00001640


	//   ....[7]....
        /*02ec*/ 	.word	0x000017a0


	//   ....[8]....
        /*02f0*/ 	.word	0x000017e0


	//   ....[9]....
        /*02f4*/ 	.word	0x00001f00


	//   ....[10]....
        /*02f8*/ 	.word	0x00001f40


	//   ....[11]....
        /*02fc*/ 	.word	0x00001f70


	//   ....[12]....
        /*0300*/ 	.word	0x00001fb0


	//   ....[13]....
        /*0304*/ 	.word	0x00001ff0


	//   ....[14]....
        /*0308*/ 	.word	0x00002030


	//   ....[15]....
        /*030c*/ 	.word	0x00002060


	//   ....[16]....
        /*0310*/ 	.word	0x000020a0


	//   ....[17]....
        /*0314*/ 	.word	0x00002190


	//   ....[18]....
        /*0318*/ 	.word	0x000021c0


	//   ....[19]....
        /*031c*/ 	.word	0x00002200


	//   ....[20]....
        /*0320*/ 	.word	0x00002240


	//   ....[21]....
        /*0324*/ 	.word	0x00003ee0


	//   ....[22]....
        /*0328*/ 	.word	0x00003f00


	//   ....[23]....
        /*032c*/ 	.word	0x00003f10


	//   ....[24]....
        /*0330*/ 	.word	0x00003f20


	//   ....[25]....
        /*0334*/ 	.word	0x00003fb0


	//   ....[26]....
        /*0338*/ 	.word	0x00003fc0


	//   ....[27]....
        /*033c*/ 	.word	0x00004aa0


	//   ....[28]....
        /*0340*/ 	.word	0x00004b30


	//   ....[29]....
        /*0344*/ 	.word	0x00004b60


	//   ....[30]....
        /*0348*/ 	.word	0x00004bd0


	//   ....[31]....
        /*034c*/ 	.word	0x00006b10


	//   ....[32]....
        /*0350*/ 	.word	0x00006b20


	//   ....[33]....
        /*0354*/ 	.word	0x00006b30


	//   ....[34]....
        /*0358*/ 	.word	0x00006b40


	//   ....[35]....
        /*035c*/ 	.word	0x00006b50


	//   ....[36]....
        /*0360*/ 	.word	0x00006b60


	//   ....[37]....
        /*0364*/ 	.word	0x00006f20


	//   ....[38]....
        /*0368*/ 	.word	0x00006f30


	//   ....[39]....
        /*036c*/ 	.word	0x00007090


	//   ....[40]....
        /*0370*/ 	.word	0x000070c0


	//   ....[41]....
        /*0374*/ 	.word	0x000070d0


	//   ....[42]....
        /*0378*/ 	.word	0x000070e0


	//   ....[43]....
        /*037c*/ 	.word	0x00008950


	//   ....[44]....
        /*0380*/ 	.word	0x00008970


	//   ....[45]....
        /*0384*/ 	.word	0x000089a0


	//   ....[46]....
        /*0388*/ 	.word	0x000089b0


	//   ....[47]....
        /*038c*/ 	.word	0x0000aff0


	//   ....[48]....
        /*0390*/ 	.word	0x0000b000


	//   ....[49]....
        /*0394*/ 	.word	0x0000b030


	//   ....[50]....
        /*0398*/ 	.word	0x0000b050


	//   ....[51]....
        /*039c*/ 	.word	0x0000cb10


	//   ....[52]....
        /*03a0*/ 	.word	0x0000cb50


	//   ....[53]....
        /*03a4*/ 	.word	0x0000cb90


	//   ....[54]....
        /*03a8*/ 	.word	0x0000cbd0


	//   ....[55]....
        /*03ac*/ 	.word	0x0000cdb0


	//   ....[56]....
        /*03b0*/ 	.word	0x0000cdc0


	//   ....[57]....
        /*03b4*/ 	.word	0x0000cfc0


	//   ....[58]....
        /*03b8*/ 	.word	0x0000cff0


	//   ....[59]....
        /*03bc*/ 	.word	0x0000d1b0


	//   ....[60]....
        /*03c0*/ 	.word	0x0000d1e0


	//   ....[61]....
        /*03c4*/ 	.word	0x0000d3a0


	//   ....[62]....
        /*03c8*/ 	.word	0x0000d3c0


	//   ....[63]....
        /*03cc*/ 	.word	0x0000dd70


	//   ....[64]....
        /*03d0*/ 	.word	0x0000dd90


	//   ....[65]....
        /*03d4*/ 	.word	0x0000df20


	//   ....[66]....
        /*03d8*/ 	.word	0x0000df50


	//   ....[67]....
        /*03dc*/ 	.word	0x0000e0e0


	//   ....[68]....
        /*03e0*/ 	.word	0x0000e110


	//   ....[69]....
        /*03e4*/ 	.word	0x0000e2a0


	//   ....[70]....
        /*03e8*/ 	.word	0x0000e2c0


	//----- nvinfo : EIATTR_EXIT_INSTR_OFFSETS
	.align		4
.L_328:
        /*03ec*/ 	.byte	0x04, 0x1c
        /*03ee*/ 	.short	(.L_330 - .L_329)


	//   ....[0]....
.L_329:
        /*03f0*/ 	.word	0x00000450


	//   ....[1]....
        /*03f4*/ 	.word	0x0000d3d0


	//   ....[2]....
        /*03f8*/ 	.word	0x0000d510


	//   ....[3]....
        /*03fc*/ 	.word	0x0000d570


	//   ....[4]....
        /*0400*/ 	.word	0x0000e2d0


	//   ....[5]....
        /*0404*/ 	.word	0x0000e3e0


	//   ....[6]....
        /*0408*/ 	.word	0x0000e440


	//----- nvinfo : EIATTR_CTAIDZ_USED
	.align		4
.L_330:
        /*040c*/ 	.byte	0x01, 0x04
	.zero		2


	//----- nvinfo : EIATTR_MAX_THREADS
	.align		4
        /*0410*/ 	.byte	0x04, 0x05
        /*0412*/ 	.short	(.L_332 - .L_331)
.L_331:
        /*0414*/ 	.word	0x00000100
        /*0418*/ 	.word	0x00000001
        /*041c*/ 	.word	0x00000001


	//----- nvinfo : EIATTR_CRS_STACK_SIZE
	.align		4
.L_332:
        /*0420*/ 	.byte	0x04, 0x1e
        /*0422*/ 	.short	(.L_334 - .L_333)
.L_333:
        /*0424*/ 	.word	0x00000000
.L_334:


//--------------------- .nv.info._ZN7cutlass13device_kernelIN5flash19enable_sm80_to_sm89INS1_16FlashAttnFwdSm80INS1_25CollectiveMainloopFwdSm80ILi8ELi1ELb0EN4cute5tupleIJNS5_1CILi128EEENS7_ILi48EEENS7_ILi256EEEEEELi256ENS_6half_tEfNS_4arch4Sm80ELb0ELb0ELb0ELb1ELb1ELb1ELb1ELb0EEENS1_21CollectiveEpilogueFwdINS6_IJS8_SA_S9_EEENS6_IJNS7_ILi1EEESI_SI_EEESC_SE_Li256ELb1ELb1ELb0ELb0EEENS1_19SingleTileSchedulerILb1ELb0ELb1ELi128EEEEEEEEEvNT_6ParamsE --------------------------
	.section	.nv.info._ZN7cutlass13device_kernelIN5flash19enable_sm80_to_sm89INS1_16FlashAttnFwdSm80INS1_25CollectiveMainloopFwdSm80ILi8ELi1ELb0EN4cute5tupleIJNS5_1CILi128EEENS7_ILi48EEENS7_ILi256EEEEEELi256ENS_6half_tEfNS_4arch4Sm80ELb0ELb0ELb0ELb1ELb1ELb1ELb1ELb0EEENS1_21CollectiveEpilogueFwdINS6_IJS8_SA_S9_EEENS6_IJNS7_ILi1EEESI_SI_EEESC_SE_Li256ELb1ELb1ELb0ELb0EEENS1_19SingleTileSchedulerILb1ELb0ELb1ELi128EEEEEEEEEvNT_6ParamsE,"",@"SHT_CUDA_INFO"
	.sectionflags	@""
	.align	4


	//----- nvinfo : EIATTR_CUDA_API_VERSION
	.align		4
        /*0000*/ 	.byte	0x04, 0x37
        /*0002*/ 	.short	(.L_336 - .L_335)
.L_335:
        /*0004*/ 	.word	0x00000082


	//----- nvinfo : EIATTR_SW2861232_WAR
	.align		4
.L_336:
        /*0008*/ 	.byte	0x01, 0x35
	.zero		2


	//----- nvinfo : EIATTR_PARAM_CBANK
	.align		4
        /*000c*/ 	.byte	0x04, 0x0a
        /*000e*/ 	.short	(.L_338 - .L_337)
	.align		4
.L_337:
        /*0010*/ 	.word	index@(.nv.constant0._ZN7cutlass13device_kernelIN5flash19enable_sm80_to_sm89INS1_16FlashAttnFwdSm80INS1_25CollectiveMainloopFwdSm80ILi8ELi1ELb0EN4cute5tupleIJNS5_1CILi128EEENS7_ILi48EEENS7_ILi256EEEEEELi256ENS_6half_tEfNS_4arch4Sm80ELb0ELb0ELb0ELb1ELb1ELb1ELb1ELb0EEENS1_21CollectiveEpilogueFwdINS6_IJS8_SA_S9_EEENS6_IJNS7_ILi1EEESI_SI_EEESC_SE_Li256ELb1ELb1ELb0ELb0EEENS1_19SingleTileSchedulerILb1ELb0ELb1ELi128EEEEEEEEEvNT_6ParamsE)
        /*0014*/ 	.short	0x0160
        /*0016*/ 	.short	0x0418


	//----- nvinfo : EIATTR_CBANK_PARAM_SIZE
	.align		4
.L_338:
        /*0018*/ 	.byte	0x03, 0x19
        /*001a*/ 	.short	0x0418


	//----- nvinfo : EIATTR_KPARAM_INFO
	.align		4
        /*001c*/ 	.byte	0x04, 0x17
        /*001e*/ 	.short	(.L_340 - .L_339)
.L_339:
        /*0020*/ 	.word	0x00000000
        /*0024*/ 	.short	0x0000
        /*0026*/ 	.short	0x0000
        /*0028*/ 	.byte	0x00, 0xf0, 0x61, 0x10


	//----- nvinfo : EIATTR_MAXREG_COUNT
	.align		4
.L_340:
        /*002c*/ 	.byte	0x03, 0x1b
        /*002e*/ 	.short	0x00ff


	//----- nvinfo : EIATTR_NUM_BARRIERS
	.align		4
        /*0030*/ 	.byte	0x02, 0x4c
        /*0032*/ 	.byte	0x02
	.zero		1


	//----- nvinfo : EIATTR_MERCURY_ISA_VERSION
	.align		4
        /*0034*/ 	.byte	0x03, 0x5f
        /*0036*/ 	.short	0x0000


	//----- nvinfo : EIATTR_COOP_GROUP_MASK_REGIDS
	.align		4
        /*0038*/ 	.byte	0x04, 0x29
        /*003a*/ 	.short	(.L_342 - .L_341)


	//   ....[0]....
.L_341:
        /*003c*/ 	.word	0xffffffff


	//   ....[1]....
        /*0040*/ 	.word	0xffffffff


	//   ....[2]....
        /*0044*/ 	.word	0xffffffff


	//   ....[3]....
        /*0048*/ 	.word	0xffffffff


	//   ....[4]....
        /*004c*/ 	.word	0xffffffff


	//   ....[5]....
        /*0050*/ 	.word	0xffffffff


	//   ....[6]....
        /*0054*/ 	.word	0xffffffff


	//   ....[7]....
        /*0058*/ 	.word	0xffffffff


	//   ....[8]....
        /*005c*/ 	.word	0xffffffff


	//   ....[9]....
        /*0060*/ 	.word	0xffffffff


	//   ....[10]....
        /*0064*/ 	.word	0xffffffff


	//   ....[11]....
        /*0068*/ 	.word	0xffffffff


	//   ....[12]....
        /*006c*/ 	.word	0xffffffff


	//   ....[13]....
        /*0070*/ 	.word	0xffffffff


	//   ....[14]....
        /*0074*/ 	.word	0xffffffff


	//   ....[15]....
        /*0078*/ 	.word	0xffffffff


	//   ....[16]....
        /*007c*/ 	.word	0xffffffff


	//   ....[17]....
        /*0080*/ 	.word	0xffffffff


	//   ....[18]....
        /*0084*/ 	.word	0xffffffff


	//   ....[19]....
        /*0088*/ 	.word	0xffffffff


	//   ....[20]....
        /*008c*/ 	.word	0xffffffff


	//   ....[21]....
        /*0090*/ 	.word	0xffffffff


	//   ....[22]....
        /*0094*/ 	.word	0xffffffff


	//   ....[23]....
        /*0098*/ 	.word	0xffffffff


	//   ....[24]....
        /*009c*/ 	.word	0xffffffff


	//   ....[25]....
        /*00a0*/ 	.word	0xffffffff


	//   ....[26]....
        /*00a4*/ 	.word	0xffffffff


	//   ....[27]....
        /*00a8*/ 	.word	0xffffffff


	//   ....[28]....
        /*00ac*/ 	.word	0xffffffff


	//   ....[29]....
        /*00b0*/ 	.word	0xffffffff


	//   ....[30]....
        /*00b4*/ 	.word	0xffffffff


	//   ....[31]....
        /*00b8*/ 	.word	0xffffffff


	//   ....[32]....
        /*00bc*/ 	.word	0xffffffff


	//   ....[33]....
        /*00c0*/ 	.word	0xffffffff


	//   ....[34]....
        /*00c4*/ 	.word	0xffffffff


	//   ....[35]....
        /*00c8*/ 	.word	0xffffffff


	//   ....[36]....
        /*00cc*/ 	.word	0xffffffff


	//   ....[37]....
        /*00d0*/ 	.word	0xffffffff


	//   ....[38]....
        /*00d4*/ 	.word	0xffffffff


	//   ....[39]....
        /*00d8*/ 	.word	0xffffffff


	//   ....[40]....
        /*00dc*/ 	.word	0xffffffff


	//   ....[41]....
        /*00e0*/ 	.word	0xffffffff


	//   ....[42]....
        /*00e4*/ 	.word	0xffffffff


	//   ....[43]....
        /*00e8*/ 	.word	0xffffffff


	//   ....[44]....
        /*00ec*/ 	.word	0xffffffff


	//   ....[45]....
        /*00f0*/ 	.word	0xffffffff


	//   ....[46]....
        /*00f4*/ 	.word	0xffffffff


	//   ....[47]....
        /*00f8*/ 	.word	0xffffffff


	//   ....[48]....
        /*00fc*/ 	.word	0xffffffff


	//   ....[49]....
        /*0100*/ 	.word	0xffffffff


	//   ....[50]....
        /*0104*/ 	.word	0xffffffff


	//   ....[51]....
        /*0108*/ 	.word	0xffffffff


	//   ....[52]....
        /*010c*/ 	.word	0xffffffff


	//   ....[53]....
        /*0110*/ 	.word	0xffffffff


	//   ....[54]....
        /*0114*/ 	.word	0xffffffff


	//   ....[55]....
        /*0118*/ 	.word	0xffffffff


	//   ....[56]....
        /*011c*/ 	.word	0xffffffff


	//   ....[57]....
        /*0120*/ 	.word	0xffffffff


	//   ....[58]....
        /*0124*/ 	.word	0xffffffff


	//   ....[59]....
        /*0128*/ 	.word	0xffffffff


	//   ....[60]....
        /*012c*/ 	.word	0xffffffff


	//   ....[61]....
        /*0130*/ 	.word	0xffffffff


	//   ....[62]....
        /*0134*/ 	.word	0xffffffff


	//   ....[63]....
        /*0138*/ 	.word	0xffffffff


	//   ....[64]....
        /*013c*/ 	.word	0xffffffff


	//   ....[65]....
        /*0140*/ 	.word	0xffffffff


	//   ....[66]....
        /*0144*/ 	.word	0xffffffff


	//   ....[67]....
        /*0148*/ 	.word	0xffffffff


	//   ....[68]....
        /*014c*/ 	.word	0xffffffff


	//   ....[69]....
        /*0150*/ 	.word	0xffffffff


	//   ....[70]....
        /*0154*/ 	.word	0xffffffff


	//   ....[71]....
        /*0158*/ 	.word	0xffffffff


	//   ....[72]....
        /*015c*/ 	.word	0xffffffff


	//   ....[73]....
        /*0160*/ 	.word	0xffffffff


	//   ....[74]....
        /*0164*/ 	.word	0xffffffff


	//   ....[75]....
        /*0168*/ 	.word	0xffffffff


	//   ....[76]....
        /*016c*/ 	.word	0xffffffff


	//   ....[77]....
        /*0170*/ 	.word	0xffffffff


	//   ....[78]....
        /*0174*/ 	.word	0xffffffff


	//   ....[79]....
        /*0178*/ 	.word	0xffffffff


	//   ....[80]....
        /*017c*/ 	.word	0xffffffff


	//----- nvinfo : EIATTR_COOP_GROUP_INSTR_OFFSETS
	.align		4
.L_342:
        /*0180*/ 	.byte	0x04, 0x28
        /*0182*/ 	.short	(.L_344 - .L_343)


	//   ....[0]....
.L_343:
        /*0184*/ 	.word	0x00000080


	//   ....[1]....
        /*0188*/ 	.word	0x00002040


	//   ....[2]....
        /*018c*/ 	.word	0x000020b0


	//   ....[3]....
        /*0190*/ 	.word	0x000030a0


	//   ....[4]....
        /*0194*/ 	.word	0x000030b0


	//   ....[5]....
        /*0198*/ 	.word	0x000045b0


	//   ....[6]....
        /*019c*/ 	.word	0x00004620


	//   ....[7]....
        /*01a0*/ 	.word	0x000056c0


	//   ....[8]....
        /*01a4*/ 	.word	0x000056d0


	//   ....[9]....
        /*01a8*/ 	.word	0x00006670


	//   ....[10]....
        /*01ac*/ 	.word	0x000066a0


	//   ....[11]....
        /*01b0*/ 	.word	0x00006860


	//   ....[12]....
        /*01b4*/ 	.word	0x00006880


	//   ....[13]....
        /*01b8*/ 	.word	0x00006ca0


	//   ....[14]....
        /*01bc*/ 	.word	0x00006d40


	//   ....[15]....
        /*01c0*/ 	.word	0x00006ee0


	//   ....[16]....
        /*01c4*/ 	.word	0x00006f00


	//   ....[17]....
        /*01c8*/ 	.word	0x00007c00


	//   ....[18]....
        /*01cc*/ 	.word	0x00007c40


	//   ....[19]....
        /*01d0*/ 	.word	0x00007ea0


	//   ....[20]....
        /*01d4*/ 	.word	0x00007ed0


	//   ....[21]....
        /*01d8*/ 	.word	0x00008040


	//   ....[22]....
        /*01dc*/ 	.word	0x00008070


	//   ....[23]....
        /*01e0*/ 	.word	0x000081d0


	//   ....[24]....
        /*01e4*/ 	.word	0x00008210


	//   ....[25]....
        /*01e8*/ 	.word	0x000086d0


	//   ....[26]....
        /*01ec*/ 	.word	0x000086f0


	//   ....[27]....
        /*01f0*/ 	.word	0x00008840


	//   ....[28]....
        /*01f4*/ 	.word	0x00008850


	//   ....[29]....
        /*01f8*/ 	.word	0x0000f6f0


	//   ....[30]....
        /*01fc*/ 	.word	0x0000f730


	//   ....[31]....
        /*0200*/ 	.word	0x0000fb30


	//   ....[32]....
        /*0204*/ 	.word	0x0000fb40


	//   ....[33]....
        /*0208*/ 	.word	0x00010950


	//   ....[34]....
        /*020c*/ 	.word	0x00010970


	//   ....[35]....
        /*0210*/ 	.word	0x00010a80


	//   ....[36]....
        /*0214*/ 	.word	0x00010aa0


	//   ....[37]....
        /*0218*/ 	.word	0x00011090


	//   ....[38]....
        /*021c*/ 	.word	0x000110b0


	//   ....[39]....
        /*0220*/ 	.word	0x000112b0


	//   ....[40]....
        /*0224*/ 	.word	0x00011350


	//   ....[41]....
        /*0228*/ 	.word	0x00012290


	//   ....[42]....
        /*022c*/ 	.word	0x000122b0


	//   ....[43]....
        /*0230*/ 	.word	0x00012410


	//   ....[44]....
        /*0234*/ 	.word	0x00012420


	//   ....[45]....
        /*0238*/ 	.word	0x00013150


	//   ....[46]....
        /*023c*/ 	.word	0x00013160


	//   ....[47]....
        /*0240*/ 	.word	0x00013170


	//   ....[48]....
        /*0244*/ 	.word	0x00013210


	//   ....[49]....
        /*0248*/ 	.word	0x00013510


	//   ....[50]....
        /*024c*/ 	.word	0x00013530


	//   ....[51]....
        /*0250*/ 	.word	0x00013560


	//   ....[52]....
        /*0254*/ 	.word	0x00013570


	//   ....[53]....
        /*0258*/ 	.word	0x00014c70


	//   ....[54]....
        /*025c*/ 	.word	0x00014ca0


	//   ....[55]....
        /*0260*/ 	.word	0x00014cf0


	//   ....[56]....
        /*0264*/ 	.word	0x00014d00


	//   ....[57]....
        /*0268*/ 	.word	0x00016600


	//   ....[58]....
        /*026c*/ 	.word	0x00016640


	//   ....[59]....
        /*0270*/ 	.word	0x00016680


	//   ....[60]....
        /*0274*/ 	.word	0x000166a0


	//   ....[61]....
        /*0278*/ 	.word	0x00016900


	//   ....[62]....
        /*027c*/ 	.word	0x00016910


	//   ....[63]....
        /*0280*/ 	.word	0x00016b10


	//   ....[64]....
        /*0284*/ 	.word	0x00016b40


	//   ....[65]....
        /*0288*/ 	.word	0x00016d00


	//   ....[66]....
        /*028c*/ 	.word	0x00016d30


	//   ....[67]....
        /*0290*/ 	.word	0x00016ef0


	//   ....[68]....
        /*0294*/ 	.word	0x00016f10


	//   ....[69]....
        /*0298*/ 	.word	0x00017780


	//   ....[70]....
        /*029c*/ 	.word	0x000177a0


	//   ....[71]....
        /*02a0*/ 	.word	0x00017930


	//   ....[72]....
        /*02a4*/ 	.word	0x00017960


	//   ....[73]....
        /*02a8*/ 	.word	0x00017af0


	//   ....[74]....
        /*02ac*/ 	.word	0x00017b20


	//   ....[75]....
        /*02b0*/ 	.word	0x00017cb0


	//   ....[76]....
        /*02b4*/ 	.word	0x00017cd0


	//   ....[77]....
        /*02b8*/ 	.word	0x00017e80


	//   ....[78]....
        /*02bc*/ 	.word	0x00017ed0


	//   ....[79]....
        /*02c0*/ 	.word	0x00017f10


	//   ....[80]....
        /*02c4*/ 	.word	0x00017f60


	//----- nvinfo : EIATTR_EXIT_INSTR_OFFSETS
	.align		4
.L_344:
        /*02c8*/ 	.byte	0x04, 0x1c
        /*02ca*/ 	.short	(.L_346 - .L_345)


	//   ....[0]....
.L_345:
        /*02cc*/ 	.word	0x00000310


	//   ....[1]....
        /*02d0*/ 	.word	0x00016f20


	//   ....[2]....
        /*02d4*/ 	.word	0x00017060


	//   ....[3]....
        /*02d8*/ 	.word	0x000170c0


	//   ....[4]....
        /*02dc*/ 	.word	0x00017ce0


	//   ....[5]....
        /*02e0*/ 	.word	0x00017df0


	//   ....[6]....
        /*02e4*/ 	.word	0x00017e50


	//----- nvinfo : EIATTR_CTAIDZ_USED
	.align		4
.L_346:
        /*02e8*/ 	.byte	0x01, 0x04
	.zero		2


	//----- nvinfo : EIATTR_MAX_THREADS
	.align		4
        /*02ec*/ 	.byte	0x04, 0x05
        /*02ee*/ 	.short	(.L_348 - .L_347)
.L_347:
        /*02f0*/ 	.word	0x00000100
        /*02f4*/ 	.word	0x00000001
        /*02f8*/ 	.word	0x00000001


	//----- nvinfo : EIATTR_CRS_STACK_SIZE
	.align		4
.L_348:
        /*02fc*/ 	.byte	0x04, 0x1e
        /*02fe*/ 	.short	(.L_350 - .L_349)
.L_349:
        /*0300*/ 	.word	0x00000000
.L_350:


//--------------------- .nv.info._ZN7cutlass13device_kernelIN5flash19enable_sm80_to_sm89INS1_16FlashAttnFwdSm80INS1_25CollectiveMainloopFwdSm80ILi8ELi1ELb0EN4cute5tupleIJNS5_1CILi128EEENS7_ILi64EEENS7_ILi256EEEEEELi256ENS_6half_tEfNS_4arch4Sm80ELb0ELb1ELb0ELb0ELb1ELb0ELb1ELb0EEENS1_21CollectiveEpilogueFwdINS6_IJS8_SA_S9_EEENS6_IJNS7_ILi1EEESI_SI_EEESC_SE_Li256ELb0ELb1ELb0ELb0EEENS1_19SingleTileSchedulerILb0ELb0ELb1ELi128EEEEEEEEEvNT_6ParamsE --------------------------
	.section	.nv.info._ZN7cutlass13device_kernelIN5flash19enable_sm80_to_sm89INS1_16FlashAttnFwdSm80INS1_25CollectiveMainloopFwdSm80ILi8ELi1ELb0EN4cute5tupleIJNS5_1CILi128EEENS7_ILi64EEENS7_ILi256EEEEEELi256ENS_6half_tEfNS_4arch4Sm80ELb0ELb1ELb0ELb0ELb1ELb0ELb1ELb0EEENS1_21CollectiveEpilogueFwdINS6_IJS8_SA_S9_EEENS6_IJNS7_ILi1EEESI_SI_EEESC_SE_Li256ELb0ELb1ELb0ELb0EEENS1_19SingleTileSchedulerILb0ELb0ELb1ELi128EEEEEEEEEvNT_6ParamsE,"",@"SHT_CUDA_INFO"
	.sectionflags	@""
	.align	4


	//----- nvinfo : EIATTR_CUDA_API_VERSION
	.align		4
        /*0000*/ 	.byte	0x04, 0x37
        /*0002*/ 	.short	(.L_352 - .L_351)
.L_351:
        /*0004*/ 	.word	0x00000082


	//----- nvinfo : EIATTR_SW2861232_WAR
	.align		4
.L_352:
        /*0008*/ 	.byte	0x01, 0x35
	.zero		2


	//----- nvinfo : EIATTR_PARAM_CBANK
	.align		4
        /*000c*/ 	.byte	0x04, 0x0a
        /*000e*/ 	.short	(.L_354 - .L_353)
	.align		4
.L_353:
        /*0010*/ 	.word	index@(.nv.constant0._ZN7cutlass13device_kernelIN5flash19enable_sm80_to_sm89INS1_16FlashAttnFwdSm80INS1_25CollectiveMainloopFwdSm80ILi8ELi1ELb0EN4cute5tupleIJNS5_1CILi128EEENS7_ILi64EEENS7_ILi256EEEEEELi256ENS_6half_tEfNS_4arch4Sm80ELb0ELb1ELb0ELb0ELb1ELb0ELb1ELb0EEENS1_21CollectiveEpilogueFwdINS6_IJS8_SA_S9_EEENS6_IJNS7_ILi1EEESI_SI_EEESC_SE_Li256ELb0ELb1ELb0ELb0EEENS1_19SingleTileSchedulerILb0ELb0ELb1ELi128EEEEEEEEEvNT_6ParamsE)
        /*0014*/ 	.short	0x0160
        /*0016*/ 	.short	0x0418


	//----- nvinfo : EIATTR_CBANK_PARAM_SIZE
	.align		4
.L_354:
        /*0018*/ 	.byte	0x03, 0x19
        /*001a*/ 	.short	0x0418


	//----- nvinfo : EIATTR_KPARAM_INFO
	.align		4
        /*001c*/ 	.byte	0x04, 0x17
        /*001e*/ 	.short	(.L_356 - .L_355)
.L_355:
        /*0020*/ 	.word	0x00000000
        /*0024*/ 	.short	0x0000
        /*0026*/ 	.short	0x0000
        /*0028*/ 	.byte	0x00, 0xf0, 0x61, 0x10


	//----- nvinfo : EIATTR_MAXREG_COUNT
	.align		4
.L_356:
        /*002c*/ 	.byte	0x03, 0x1b
        /*002e*/ 	.short	0x00ff


	//----- nvinfo : EIATTR_NUM_BARRIERS
	.align		4
        /*0030*/ 	.byte	0x02, 0x4c
        /*0032*/ 	.byte	0x02
	.zero		1


	//----- nvinfo : EIATTR_MERCURY_ISA_VERSION
	.align		4
        /*0034*/ 	.byte	0x03, 0x5f
        /*0036*/ 	.short	0x0000


	//----- nvinfo : EIATTR_COOP_GROUP_MASK_REGIDS
	.align		4
        /*0038*/ 	.byte	0x04, 0x29
        /*003a*/ 	.short	(.L_358 - .L_357)


	//   ....[0]....
.L_357:
        /*003c*/ 	.word	0xffffffff


	//   ....[1]....
        /*0040*/ 	.word	0xffffffff


	//   ....[2]....
        /*0044*/ 	.word	0xffffffff


	//   ....[3]....
        /*0048*/ 	.word	0xffffffff


	//   ....[4]....
        /*004c*/ 	.word	0xffffffff


	//   ....[5]....
        /*0050*/ 	.word	0xffffffff


	//   ....[6]....
        /*0054*/ 	.word	0xffffffff


	//   ....[7]....
        /*0058*/ 	.word	0xffffffff


	//   ....[8]....
        /*005c*/ 	.word	0xffffffff


	//   ....[9]....
        /*0060*/ 	.word	0xffffffff


	//   ....[10]....
        /*0064*/ 	.word	0xffffffff


	//   ....[11]....
        /*0068*/ 	.word	0xffffffff


	//   ....[12]....
        /*006c*/ 	.word	0xffffffff


	//   ....[13]....
        /*0070*/ 	.word	0xffffffff


	//   ....[14]....
        /*0074*/ 	.word	0xffffffff


	//   ....[15]....
        /*0078*/ 	.word	0xffffffff


	//   ....[16]....
        /*007c*/ 	.word	0xffffffff


	//   ....[17]....
        /*0080*/ 	.word	0xffffffff


	//   ....[18]....
        /*0084*/ 	.word	0xffffffff


	//   ....[19]....
        /*0088*/ 	.word	0xffffffff


	//   ....[20]....
        /*008c*/ 	.word	0xffffffff


	//   ....[21]....
        /*0090*/ 	.word	0xffffffff


	//   ....[22]....
        /*0094*/ 	.word	0xffffffff


	//   ....[23]....
        /*0098*/ 	.word	0xffffffff


	//   ....[24]....
        /*009c*/ 	.word	0xffffffff


	//   ....[25]....
        /*00a0*/ 	.word	0xffffffff


	//   ....[26]....
        /*00a4*/ 	.word	0xffffffff


	//   ....[27]....
        /*00a8*/ 	.word	0xffffffff


	//   ....[28]....
        /*00ac*/ 	.word	0xffffffff


	//   ....[29]....
        /*00b0*/ 	.word	0xffffffff


	//   ....[30]....
        /*00b4*/ 	.word	0xffffffff


	//   ....[31]....
        /*00b8*/ 	.word	0xffffffff


	//   ....[32]....
        /*00bc*/ 	.word	0xffffffff


	//   ....[33]....
        /*00c0*/ 	.word	0xffffffff


	//   ....[34]....
        /*00c4*/ 	.word	0xffffffff


	//   ....[35]....
        /*00c8*/ 	.word	0xffffffff


	//   ....[36]....
        /*00cc*/ 	.word	0xffffffff


	//   ....[37]....
        /*00d0*/ 	.word	0xffffffff


	//   ....[38]....
        /*00d4*/ 	.word	0xffffffff


	//   ....[39]....
        /*00d8*/ 	.word	0xffffffff


	//   ....[40]....
        /*00dc*/ 	.word	0xffffffff


	//   ....[41]....
        /*00e0*/ 	.word	0xffffffff


	//   ....[42]....
        /*00e4*/ 	.word	0xffffffff


	//   ....[43]....
        /*00e8*/ 	.word	0xffffffff


	//   ....[44]....
        /*00ec*/ 	.word	0xffffffff


	//   ....[45]....
        /*00f0*/ 	.word	0xffffffff


	//   ....[46]....
        /*00f4*/ 	.word	0xffffffff


	//   ....[47]....
        /*00f8*/ 	.word	0xffffffff


	//   ....[48]....
        /*00fc*/ 	.word	0xffffffff


	//   ....[49]....
        /*0100*/ 	.word	0xffffffff


	//   ....[50]....
        /*0104*/ 	.word	0xffffffff


	//   ....[51]....
        /*0108*/ 	.word	0xffffffff


	//   ....[52]....
        /*010c*/ 	.word	0xffffffff


	//   ....[53]....
        /*0110*/ 	.word	0xffffffff


	//   ....[54]....
        /*0114*/ 	.word	0xffffffff


	//   ....[55]....
        /*0118*/ 	.word	0xffffffff


	//   ....[56]....
        /*011c*/ 	.word	0xffffffff


	//   ....[57]....
        /*0120*/ 	.word	0xffffffff


	//   ....[58]....
        /*0124*/ 	.word	0xffffffff


	//   ....[59]....
        /*0128*/ 	.word	0xffffffff


	//   ....[60]....
        /*012c*/ 	.word	0xffffffff


	//   ....[61]....
        /*0130*/ 	.word	0xffffffff


	//   ....[62]....
        /*0134*/ 	.word	0xffffffff


	//   ....[63]....
        /*0138*/ 	.word	0xffffffff


	//   ....[64]....
        /*013c*/ 	.word	0xffffffff


	//   ....[65]....
        /*0140*/ 	.word	0xffffffff


	//   ....[66]....
        /*0144*/ 	.word	0xffffffff


	//   ....[67]....
        /*0148*/ 	.word	0xffffffff


	//   ....[68]....
        /*014c*/ 	.word	0xffffffff


	//   ....[69]....
        /*0150*/ 	.word	0xffffffff


	//   ....[70]....
        /*0154*/ 	.word	0xffffffff


	//   ....[71]....
        /*0158*/ 	.word	0xffffffff


	//   ....[72]....
        /*015c*/ 	.word	0xffffffff


	//   ....[73]....
        /*0160*/ 	.word	0xffffffff


	//   ....[74]....
        /*0164*/ 	.word	0xffffffff


	//   ....[75]....
        /*0168*/ 	.word	0xffffffff


	//   ....[76]....
        /*016c*/ 	.word	0xffffffff


	//   ....[77]....
        /*0170*/ 	.word	0xffffffff


	//   ....[78]....
        /*0174*/ 	.word	0xffffffff


	//   ....[79]....
        /*0178*/ 	.word	0xffffffff


	//   ....[80]....
        /*017c*/ 	.word	0xffffffff


	//   ....[81]....
        /*0180*/ 	.word	0xffffffff


	//   ....[82]....
        /*0184*/ 	.word	0xffffffff


	//   ....[83]....
        /*0188*/ 	.word	0xffffffff


	//   ....[84]....
        /*018c*/ 	.word	0xffffffff


	//   ....[85]....
        /*0190*/ 	.word	0xffffffff


	//   ....[86]....
        /*0194*/ 	.word	0xffffffff


	//   ....[87]....
        /*0198*/ 	.word	0xffffffff


	//   ....[88]....
        /*019c*/ 	.word	0xffffffff


	//   ....[89]....
        /*01a0*/ 	.word	0xffffffff


	//----- nvinfo : EIATTR_COOP_GROUP_INSTR_OFFSETS
	.align		4
.L_358:
        /*01a4*/ 	.byte	0x04, 0x28
        /*01a6*/ 	.short	(.L_360 - .L_359)


	//   ....[0]....
.L_359:
        /*01a8*/ 	.word	0x00000fd0


	//   ....[1]....
        /*01ac*/ 	.word	0x00001000


	//   ....[2]....
        /*01b0*/ 	.word	0x00001030


	//   ....[3]....
        /*01b4*/ 	.word	0x00001060


	//   ....[4]....
        /*01b8*/ 	.word	0x00001090


	//   ....[5]....
        /*01bc*/ 	.word	0x000010e0


	//   ....[6]....
        /*01c0*/ 	.word	0x00001110


	//   ....[7]....
        /*01c4*/ 	.word	0x00001250


	//   ....[8]....
        /*01c8*/ 	.word	0x00001840


	//   ....[9]....
        /*01cc*/ 	.word	0x00001880


	//   ....[10]....
        /*01d0*/ 	.word	0x000018b0


	//   ....[11]....
        /*01d4*/ 	.word	0x000018f0


	//   ....[12]....
        /*01d8*/ 	.word	0x00001920


	//   ....[13]....
        /*01dc*/ 	.word	0x00001950


	//   ....[14]....
        /*01e0*/ 	.word	0x00001980


	//   ....[15]....
        /*01e4*/ 	.word	0x000019d0


	//   ....[16]....
        /*01e8*/ 	.word	0x00003100


	//   ....[17]....
        /*01ec*/ 	.word	0x00003120


	//   ....[18]....
        /*01f0*/ 	.word	0x00003130


	//   ....[19]....
        /*01f4*/ 	.word	0x00003140


	//   ....[20]....
        /*01f8*/ 	.word	0x00003580


	//   ....[21]....
        /*01fc*/ 	.word	0x00003740


	//   ....[22]....
        /*0200*/ 	.word	0x00004000


	//   ....[23]....
        /*0204*/ 	.word	0x000041e0


	//   ....[24]....
        /*0208*/ 	.word	0x000042d0


	//   ....[25]....
        /*020c*/ 	.word	0x00004330


	//   ....[26]....
        /*0210*/ 	.word	0x00005a00


	//   ....[27]....
        /*0214*/ 	.word	0x00005a20


	//   ....[28]....
        /*0218*/ 	.word	0x00005a40


	//   ....[29]....
        /*021c*/ 	.word	0x00005a50


	//   ....[30]....
        /*0220*/ 	.word	0x00006b10


	//   ....[31]....
        /*0224*/ 	.word	0x00006b30


	//   ....[32]....
        /*0228*/ 	.word	0x00006b50


	//   ....[33]....
        /*022c*/ 	.word	0x00006b60


	//   ....[34]....
        /*0230*/ 	.word	0x00006e00


	//   ....[35]....
        /*0234*/ 	.word	0x00007090


	//   ....[36]....
        /*0238*/ 	.word	0x000079a0


	//   ....[37]....
        /*023c*/ 	.word	0x00007a60


	//   ....[38]....
        /*0240*/ 	.word	0x00007d00


	//   ....[39]....
        /*0244*/ 	.word	0x00007e20


	//   ....[40]....
        /*0248*/ 	.word	0x0000a090


	//   ....[41]....
        /*024c*/ 	.word	0x0000a0b0


	//   ....[42]....
        /*0250*/ 	.word	0x0000a0d0


	//   ....[43]....
        /*0254*/ 	.word	0x0000a0e0


	//   ....[44]....
        /*0258*/ 	.word	0x0000b1a0


	//   ....[45]....
        /*025c*/ 	.word	0x0000b1c0


	//   ....[46]....
        /*0260*/ 	.word	0x0000b1e0


	//   ....[47]....
        /*0264*/ 	.word	0x0000b1f0


	//   ....[48]....
        /*0268*/ 	.word	0x0000b660


	//   ....[49]....
        /*026c*/ 	.word	0x0000b670


	//   ....[50]....
        /*0270*/ 	.word	0x0000b6a0


	//   ....[51]....
        /*0274*/ 	.word	0x0000b6b0


	//   ....[52]....
        /*0278*/ 	.word	0x0000d480


	//   ....[53]....
        /*027c*/ 	.word	0x0000d490


	//   ....[54]....
        /*0280*/ 	.word	0x0000d4a0


	//   ....[55]....
        /*0284*/ 	.word	0x0000d4c0


	//   ....[56]....
        /*0288*/ 	.word	0x0000e540


	//   ....[57]....
        /*028c*/ 	.word	0x0000e550


	//   ....[58]....
        /*0290*/ 	.word	0x0000e560


	//   ....[59]....
        /*0294*/ 	.word	0x0000e570


	//   ....[60]....
        /*0298*/ 	.word	0x0000e7b0


	//   ....[61]....
        /*029c*/ 	.word	0x0000eb30


	//   ....[62]....
        /*02a0*/ 	.word	0x0000f350


	//   ....[63]....
        /*02a4*/ 	.word	0x0000f410


	//   ....[64]....
        /*02a8*/ 	.word	0x0000f6b0


	//   ....[65]....
        /*02ac*/ 	.word	0x0000f7d0


	//   ....[66]....
        /*02b0*/ 	.word	0x000112a0


	//   ....[67]....
        /*02b4*/ 	.word	0x000112d0


	//   ....[68]....
        /*02b8*/ 	.word	0x00011320


	//   ....[69]....
        /*02bc*/ 	.word	0x00011330


	//   ....[70]....
        /*02c0*/ 	.word	0x00012c90


	//   ....[71]....
        /*02c4*/ 	.word	0x00012ca0


	//   ....[72]....
        /*02c8*/ 	.word	0x00012cc0


	//   ....[73]....
        /*02cc*/ 	.word	0x00012cd0


	//   ....[74]....
        /*02d0*/ 	.word	0x00012cf0


	//   ....[75]....
        /*02d4*/ 	.word	0x00012d40


	//   ....[76]....
        /*02d8*/ 	.word	0x00013010


	//   ....[77]....
        /*02dc*/ 	.word	0x00013040


	//   ....[78]....
        /*02e0*/ 	.word	0x00013200


	//   ....[79]....
        /*02e4*/ 	.word	0x00013230


	//   ....[80]....
        /*02e8*/ 	.word	0x000133f0


	//   ....[81]....
        /*02ec*/ 	.word	0x00013410


	//   ....[82]....
        /*02f0*/ 	.word	0x00013b60


	//   ....[83]....
        /*02f4*/ 	.word	0x00013b80


	//   ....[84]....
        /*02f8*/ 	.word	0x00013d10


	//   ....[85]....
        /*02fc*/ 	.word	0x00013d40


	//   ....[86]....
        /*0300*/ 	.word	0x00013ed0


	//   ....[87]....
        /*0304*/ 	.word	0x00013f00


	//   ....[88]....
        /*0308*/ 	.word	0x00014090


	//   ....[89]....
        /*030c*/ 	.word	0x000140b0


	//----- nvinfo : EIATTR_EXIT_INSTR_OFFSETS
	.align		4
.L_360:
        /*0310*/ 	.byte	0x04, 0x1c
        /*0312*/ 	.short	(.L_362 - .L_361)


	//   ....[0]....
.L_361:
        /*0314*/ 	.word	0x00000030


	//   ....[1]....
        /*0318*/ 	.word	0x00013420


	//   ....[2]....
        /*031c*/ 	.word	0x00013560


	//   ....[3]....
        /*0320*/ 	.word	0x000135c0


	//   ....[4]....
        /*0324*/ 	.word	0x000140c0


	//   ....[5]....
        /*0328*/ 	.word	0x000141d0


	//   ....[6]....
        /*032c*/ 	.word	0x00014230


	//----- nvinfo : EIATTR_CTAIDZ_USED
	.align		4
.L_362:
        /*0330*/ 	.byte	0x01, 0x04
	.zero		2


	//----- nvinfo : EIATTR_MAX_THREADS
	.align		4
        /*0334*/ 	.byte	0x04, 0x05
        /*0336*/ 	.short	(.L_364 - .L_363)
.L_363:
        /*0338*/ 	.word	0x00000100
        /*033c*/ 	.word	0x00000001
        /*0340*/ 	.word	0x00000001


	//----- nvinfo : EIATTR_CRS_STACK_SIZE
	.align		4
.L_364:
        /*0344*/ 	.byte	0x04, 0x1e
        /*0346*/ 	.short	(.L_366 - .L_365)
.L_365:
        /*0348*/ 	.word	0x00000000
.L_366:


//--------------------- .nv.info._ZN7cutlass13device_kernelIN5flash19enable_sm80_to_sm89INS1_16FlashAttnFwdSm80INS1_25CollectiveMainloopFwdSm80ILi8ELi1ELb0EN4cute5tupleIJNS5_1CILi128EEENS7_ILi64EEENS7_ILi256EEEEEELi256ENS_6half_tEfNS_4arch4Sm80ELb0ELb1ELb0ELb1ELb1ELb0ELb1ELb0EEENS1_21CollectiveEpilogueFwdINS6_IJS8_SA_S9_EEENS6_IJNS7_ILi1EEESI_SI_EEESC_SE_Li256ELb1ELb1ELb0ELb0EEENS1_19SingleTileSchedulerILb1ELb0ELb1ELi128EEEEEEEEEvNT_6ParamsE --------------------------
	.section	.nv.info._ZN7cutlass13device_kernelIN5flash19enable_sm80_to_sm89INS1_16FlashAttnFwdSm80INS1_25CollectiveMainloopFwdSm80ILi8ELi1ELb0EN4cute5tupleIJNS5_1CILi128EEENS7_ILi64EEENS7_ILi256EEEEEELi256ENS_6half_tEfNS_4arch4Sm80ELb0ELb1ELb0ELb1ELb1ELb0ELb1ELb0EEENS1_21CollectiveEpilogueFwdINS6_IJS8_SA_S9_EEENS6_IJNS7_ILi1EEESI_SI_EEESC_SE_Li256ELb1ELb1ELb0ELb0EEENS1_19SingleTileSchedulerILb1ELb0ELb1ELi128EEEEEEEEEvNT_6ParamsE,"",@"SHT_CUDA_INFO"
	.sectionflags	@""
	.align	4


	//----- nvinfo : EIATTR_CUDA_API_VERSION
	.align		4
        /*0000*/ 	.byte	0x04, 0x37
        /*0002*/ 	.short	(.L_368 - .L_367)
.L_367:
        /*0004*/ 	.word	0x00000082


	//----- nvinfo : EIATTR_SW2861232_WAR
	.align		4
.L_368:
        /*0008*/ 	.byte	0x01, 0x35
	.zero		2


	//----- nvinfo : EIATTR_PARAM_CBANK
	.align		4
        /*000c*/ 	.byte	0x04, 0x0a
        /*000e*/ 	.short	(.L_370 - .L_369)
	.align		4
.L_369:
        /*0010*/ 	.word	index@(.nv.constant0._ZN7cutlass13device_kernelIN5flash19enable_sm80_to_sm89INS1_16FlashAttnFwdSm80INS1_25CollectiveMainloopFwdSm80ILi8ELi1ELb0EN4cute5tupleIJNS5_1CILi128EEENS7_ILi64EEENS7_ILi256EEEEEELi256ENS_6half_tEfNS_4arch4Sm80ELb0ELb1ELb0ELb1ELb1ELb0ELb1ELb0EEENS1_21CollectiveEpilogueFwdINS6_IJS8_SA_S9_EEENS6_IJNS7_ILi1EEESI_SI_EEESC_SE_Li256ELb1ELb1ELb0ELb0EEENS1_19SingleTileSchedulerILb1ELb0ELb1ELi128EEEEEEEEEvNT_6ParamsE)
        /*0014*/ 	.short	0x0160
        /*0016*/ 	.short	0x0418


	//----- nvinfo : EIATTR_CBANK_PARAM_SIZE
	.align		4
.L_370:
        /*0018*/ 	.byte	0x03, 0x19
        /*001a*/ 	.short	0x0418


	//----- nvinfo : EIATTR_KPARAM_INFO
	.align		4
        /*001c*/ 	.byte	0x04, 0x17
        /*001e*/ 	.short	(.L_372 - .L_371)
.L_371:
        /*0020*/ 	.word	0x00000000
        /*0024*/ 	.short	0x0000
        /*0026*/ 	.short	0x0000
        /*0028*/ 	.byte	0x00, 0xf0, 0x61, 0x10


	//----- nvinfo : EIATTR_MAXREG_COUNT
	.align		4
.L_372:
        /*002c*/ 	.byte	0x03, 0x1b
        /*002e*/ 	.short	0x00ff


	//----- nvinfo : EIATTR_NUM_BARRIERS
	.align		4
        /*0030*/ 	.byte	0x02, 0x4c
        /*0032*/ 	.byte	0x02
	.zero		1


	//----- nvinfo : EIATTR_MERCURY_ISA_VERSION
	.align		4
        /*0034*/ 	.byte	0x03, 0x5f
        /*0036*/ 	.short	0x0000


	//----- nvinfo : EIATTR_COOP_GROUP_MASK_REGIDS
	.align		4
        /*0038*/ 	.byte	0x04, 0x29
        /*003a*/ 	.short	(.L_374 - .L_373)


	//   ....[0]....
.L_373:
        /*003c*/ 	.word	0xffffffff


	//   ....[1]....
        /*0040*/ 	.word	0xffffffff


	//   ....[2]....
        /*0044*/ 	.word	0xffffffff


	//   ....[3]....
        /*0048*/ 	.word	0xffffffff


	//   ....[4]....
        /*004c*/ 	.word	0xffffffff


	//   ....[5]....
        /*0050*/ 	.word	0xffffffff


	//   ....[6]....
        /*0054*/ 	.word	0xffffffff


	//   ....[7]....
        /*0058*/ 	.word	0xffffffff


	//   ....[8]....
        /*005c*/ 	.word	0xffffffff


	//   ....[9]....
        /*0060*/ 	.word	0xffffffff


	//   ....[10]....
        /*0064*/ 	.word	0xffffffff


	//   ....[11]....
        /*0068*/ 	.word	0xffffffff


	//   ....[12]....
        /*006c*/ 	.word	0xffffffff


	//   ....[13]....
        /*0070*/ 	.word	0xffffffff


	//   ....[14]....
        /*0074*/ 	.word	0xffffffff


	//   ....[15]....
        /*0078*/ 	.word	0xffffffff


	//   ....[16]....
        /*007c*/ 	.word	0xffffffff


	//   ....[17]....
        /*0080*/ 	.word	0xffffffff


	//   ....[18]....
        /*0084*/ 	.word	0xffffffff


	//   ....[19]....
        /*0088*/ 	.word	0xffffffff


	//   ....[20]....
        /*008c*/ 	.word	0xffffffff


	//   ....[21]....
        /*0090*/ 	.word	0xffffffff


	//   ....[22]....
        /*0094*/ 	.word	0xffffffff


	//   ....[23]....
        /*0098*/ 	.word	0xffffffff


	//   ....[24]....
        /*009c*/ 	.word	0xffffffff


	//   ....[25]....
        /*00a0*/ 	.word	0xffffffff


	//   ....[26]....
        /*00a4*/ 	.word	0xffffffff


	//   ....[27]....
        /*00a8*/ 	.word	0xffffffff


	//   ....[28]....
        /*00ac*/ 	.word	0xffffffff


	//   ....[29]....
        /*00b0*/ 	.word	0xffffffff


	//   ....[30]....
        /*00b4*/ 	.word	0xffffffff


	//   ....[31]....
        /*00b8*/ 	.word	0xffffffff


	//   ....[32]....
        /*00bc*/ 	.word	0xffffffff


	//   ....[33]....
        /*00c0*/ 	.word	0xffffffff


	//   ....[34]....
        /*00c4*/ 	.word	0xffffffff


	//   ....[35]....
        /*00c8*/ 	.word	0xffffffff


	//   ....[36]....
        /*00cc*/ 	.word	0xffffffff


	//   ....[37]....
        /*00d0*/ 	.word	0xffffffff


	//   ....[38]....
        /*00d4*/ 	.word	0xffffffff


	//   ....[39]....
        /*00d8*/ 	.word	0xffffffff


	//   ....[40]....
        /*00dc*/ 	.word	0xffffffff


	//   ....[41]....
        /*00e0*/ 	.word	0xffffffff


	//   ....[42]....
        /*00e4*/ 	.word	0xffffffff


	//   ....[43]....
        /*00e8*/ 	.word	0xffffffff


	//   ....[44]....
        /*00ec*/ 	.word	0xffffffff


	//   ....[45]....
        /*00f0*/ 	.word	0xffffffff


	//   ....[46]....
        /*00f4*/ 	.word	0xffffffff


	//   ....[47]....
        /*00f8*/ 	.word	0xffffffff


	//   ....[48]....
        /*00fc*/ 	.word	0xffffffff


	//   ....[49]....
        /*0100*/ 	.word	0xffffffff


	//   ....[50]....
        /*0104*/ 	.word	0xffffffff


	//   ....[51]....
        /*0108*/ 	.word	0xffffffff


	//   ....[52]....
        /*010c*/ 	.word	0xffffffff


	//   ....[53]....
        /*0110*/ 	.word	0xffffffff


	//   ....[54]....
        /*0114*/ 	.word	0xffffffff


	//   ....[55]....
        /*0118*/ 	.word	0xffffffff


	//   ....[56]....
        /*011c*/ 	.word	0xffffffff


	//   ....[57]....
        /*0120*/ 	.word	0xffffffff


	//   ....[58]....
        /*0124*/ 	.word	0xffffffff


	//   ....[59]....
        /*0128*/ 	.word	0xffffffff


	//   ....[60]....
        /*012c*/ 	.word	0xffffffff


	//   ....[61]....
        /*0130*/ 	.word	0xffffffff


	//   ....[62]....
        /*0134*/ 	.word	0xffffffff


	//   ....[63]....
        /*0138*/ 	.word	0xffffffff


	//   ....[64]....
        /*013c*/ 	.word	0xffffffff


	//   ....[65]....
        /*0140*/ 	.word	0xffffffff


	//   ....[66]....
        /*0144*/ 	.word	0xffffffff


	//   ....[67]....
        /*0148*/ 	.word	0xffffffff


	//   ....[68]....
        /*014c*/ 	.word	0xffffffff


	//   ....[69]....
        /*0150*/ 	.word	0xffffffff


	//   ....[70]....
        /*0154*/ 	.word	0xffffffff


	//   ....[71]....
        /*0158*/ 	.word	0xffffffff


	//   ....[72]....
        /*015c*/ 	.word	0xffffffff


	//   ....[73]....
        /*0160*/ 	.word	0xffffffff


	//   ....[74]....
        /*0164*/ 	.word	0xffffffff


	//   ....[75]....
        /*0168*/ 	.word	0xffffffff


	//   ....[76]....
        /*016c*/ 	.word	0xffffffff


	//   ....[77]....
        /*0170*/ 	.word	0xffffffff


	//   ....[78]....
        /*0174*/ 	.word	0xffffffff


	//   ....[79]....
        /*0178*/ 	.word	0xffffffff


	//   ....[80]....
        /*017c*/ 	.word	0xffffffff


	//   ....[81]....
        /*0180*/ 	.word	0xffffffff


	//   ....[82]....
        /*0184*/ 	.word	0xffffffff


	//   ....[83]....
        /*0188*/ 	.word	0xffffffff


	//   ....[84]....
        /*018c*/ 	.word	0xffffffff


	//   ....[85]....
        /*0190*/ 	.word	0xffffffff


	//   ....[86]....
        /*0194*/ 	.word	0xffffffff


	//   ....[87]....
        /*0198*/ 	.word	0xffffffff


	//   ....[88]....
        /*019c*/ 	.word	0xffffffff


	//   ....[89]....
        /*01a0*/ 	.word	0xffffffff


	//   ....[90]....
        /*01a4*/ 	.word	0xffffffff


	//----- nvinfo : EIATTR_COOP_GROUP_INSTR_OFFSETS
	.align		4
.L_374:
        /*01a8*/ 	.byte	0x04, 0x28
        /*01aa*/ 	.short	(.L_376 - .L_375)


	//   ....[0]....
.L_375:
        /*01ac*/ 	.word	0x00000090


	//   ....[1]....
        /*01b0*/ 	.word	0x00001690


	//   ....[2]....
        /*01b4*/ 	.word	0x000016c0


	//   ....[3]....
        /*01b8*/ 	.word	0x00001920


	//   ....[4]....
        /*01bc*/ 	.word	0x00001950


	//   ....[5]....
        /*01c0*/ 	.word	0x00001ac0


	//   ....[6]....
        /*01c4*/ 	.word	0x00001af0


	//   ....[7]....
        /*01c8*/ 	.word	0x00001c50


	//   ....[8]....
        /*01cc*/ 	.word	0x00001c90


	//   ....[9]....
        /*01d0*/ 	.word	0x00002330


	//   ....[10]....
        /*01d4*/ 	.word	0x00002360


	//   ....[11]....
        /*01d8*/ 	.word	0x00002390


	//   ....[12]....
        /*01dc*/ 	.word	0x000023e0


	//   ....[13]....
        /*01e0*/ 	.word	0x00002420


	//   ....[14]....
        /*01e4*/ 	.word	0x00002450


	//   ....[15]....
        /*01e8*/ 	.word	0x00002480


	//   ....[16]....
        /*01ec*/ 	.word	0x000024c0


	//   ....[17]....
        /*01f0*/ 	.word	0x00003a80


	//   ....[18]....
        /*01f4*/ 	.word	0x00003ab0


	//   ....[19]....
        /*01f8*/ 	.word	0x00003ad0


	//   ....[20]....
        /*01fc*/ 	.word	0x00003ae0


	//   ....[21]....
        /*0200*/ 	.word	0x00003ef0


	//   ....[22]....
        /*0204*/ 	.word	0x000040b0


	//   ....[23]....
        /*0208*/ 	.word	0x00004980


	//   ....[24]....
        /*020c*/ 	.word	0x00004c50


	//   ....[25]....
        /*0210*/ 	.word	0x00004c60


	//   ....[26]....
        /*0214*/ 	.word	0x00004cb0


	//   ....[27]....
        /*0218*/ 	.word	0x000063d0


	//   ....[28]....
        /*021c*/ 	.word	0x000063f0


	//   ....[29]....
        /*0220*/ 	.word	0x00006400


	//   ....[30]....
        /*0224*/ 	.word	0x00006410


	//   ....[31]....
        /*0228*/ 	.word	0x000074e0


	//   ....[32]....
        /*022c*/ 	.word	0x00007500


	//   ....[33]....
        /*0230*/ 	.word	0x00007510


	//   ....[34]....
        /*0234*/ 	.word	0x00007520


	//   ....[35]....
        /*0238*/ 	.word	0x000077b0


	//   ....[36]....
        /*023c*/ 	.word	0x00007a20


	//   ....[37]....
        /*0240*/ 	.word	0x00008310


	//   ....[38]....
        /*0244*/ 	.word	0x000083e0


	//   ....[39]....
        /*0248*/ 	.word	0x00008680


	//   ....[40]....
        /*024c*/ 	.word	0x000087a0


	//   ....[41]....
        /*0250*/ 	.word	0x0000aaa0


	//   ....[42]....
        /*0254*/ 	.word	0x0000aac0


	//   ....[43]....
        /*0258*/ 	.word	0x0000aad0


	//   ....[44]....
        /*025c*/ 	.word	0x0000aae0


	//   ....[45]....
        /*0260*/ 	.word	0x0000bbb0


	//   ....[46]....
        /*0264*/ 	.word	0x0000bbd0


	//   ....[47]....
        /*0268*/ 	.word	0x0000bbe0


	//   ....[48]....
        /*026c*/ 	.word	0x0000bbf0


	//   ....[49]....
        /*0270*/ 	.word	0x0000c050


	//   ....[50]....
        /*0274*/ 	.word	0x0000c060


	//   ....[51]....
        /*0278*/ 	.word	0x0000c090


	//   ....[52]....
        /*027c*/ 	.word	0x0000c0a0


	//   ....[53]....
        /*0280*/ 	.word	0x0000dea0


	//   ....[54]....
        /*0284*/ 	.word	0x0000deb0


	//   ....[55]....
        /*0288*/ 	.word	0x0000dec0


	//   ....[56]....
        /*028c*/ 	.word	0x0000dee0


	//   ....[57]....
        /*0290*/ 	.word	0x0000ef70


	//   ....[58]....
        /*0294*/ 	.word	0x0000ef80


	//   ....[59]....
        /*0298*/ 	.word	0x0000ef90


	//   ....[60]....
        /*029c*/ 	.word	0x0000efa0


	//   ....[61]....
        /*02a0*/ 	.word	0x0000f1e0


	//   ....[62]....
        /*02a4*/ 	.word	0x0000f550


	//   ....[63]....
        /*02a8*/ 	.word	0x0000fd60


	//   ....[64]....
        /*02ac*/ 	.word	0x0000fe20


	//   ....[65]....
        /*02b0*/ 	.word	0x000100c0


	//   ....[66]....
        /*02b4*/ 	.word	0x000101e0


	//   ....[67]....
        /*02b8*/ 	.word	0x00011cb0


	//   ....[68]....
        /*02bc*/ 	.word	0x00011ce0


	//   ....[69]....
        /*02c0*/ 	.word	0x00011d30


	//   ....[70]....
        /*02c4*/ 	.word	0x00011d40


	//   ....[71]....
        /*02c8*/ 	.word	0x000137d0


	//   ....[72]....
        /*02cc*/ 	.word	0x00013810


	//   ....[73]....
        /*02d0*/ 	.word	0x00013850


	//   ....[74]....
        /*02d4*/ 	.word	0x00013880


	//   ....[75]....
        /*02d8*/ 	.word	0x00013aa0


	//   ....[76]....
        /*02dc*/ 	.word	0x00013ab0


	//   ....[77]....
        /*02e0*/ 	.word	0x00013cb0


	//   ....[78]....
        /*02e4*/ 	.word	0x00013ce0


	//   ....[79]....
        /*02e8*/ 	.word	0x00013ea0


	//   ....[80]....
        /*02ec*/ 	.word	0x00013ed0


	//   ....[81]....
        /*02f0*/ 	.word	0x00014090


	//   ....[82]....
        /*02f4*/ 	.word	0x000140b0


	//   ....[83]....
        /*02f8*/ 	.word	0x00014a60


	//   ....[84]....
        /*02fc*/ 	.word	0x00014a80


	//   ....[85]....
        /*0300*/ 	.word	0x00014c10


	//   ....[86]....
        /*0304*/ 	.word	0x00014c40


	//   ....[87]....
        /*0308*/ 	.word	0x00014dd0


	//   ....[88]....
        /*030c*/ 	.word	0x00014e00


	//   ....[89]....
        /*0310*/ 	.word	0x00014f90


	//   ....[90]....
        /*0314*/ 	.word	0x00014fb0


	//----- nvinfo : EIATTR_EXIT_INSTR_OFFSETS
	.align		4
.L_376:
        /*0318*/ 	.byte	0x04, 0x1c
        /*031a*/ 	.short	(.L_378 - .L_377)


	//   ....[0]....
.L_377:
        /*031c*/ 	.word	0x00000440


	//   ....[1]....
        /*0320*/ 	.word	0x000140c0


	//   ....[2]....
        /*0324*/ 	.word	0x00014200


	//   ....[3]....
        /*0328*/ 	.word	0x00014260


	//   ....[4]....
        /*032c*/ 	.word	0x00014fc0


	//   ....[5]....
        /*0330*/ 	.word	0x000150d0


	//   ....[6]....
        /*0334*/ 	.word	0x00015130


	//----- nvinfo : EIATTR_CTAIDZ_USED
	.align		4
.L_378:
        /*0338*/ 	.byte	0x01, 0x04
	.zero		2


	//----- nvinfo : EIATTR_MAX_THREADS
	.align		4
        /*033c*/ 	.byte	0x04, 0x05
        /*033e*/ 	.short	(.L_380 - .L_379)
.L_379:
        /*0340*/ 	.word	0x00000100
        /*0344*/ 	.word	0x00000001
        /*0348*/ 	.word	0x00000001


	//----- nvinfo : EIATTR_CRS_STACK_SIZE
	.align		4
.L_380:
        /*034c*/ 	.byte	0x04, 0x1e
        /*034e*/ 	.short	(.L_382 - .L_381)
.L_381:
        /*0350*/ 	.word	0x00000000
.L_382:


//--------------------- .nv.info._ZN7cutlass13device_kernelIN5flash19enable_sm80_to_sm89INS1_16FlashAttnFwdSm80INS1_25CollectiveMainloopFwdSm80ILi8ELi1ELb0EN4cute5tupleIJNS5_1CILi128EEENS7_ILi48EEENS7_ILi256EEEEEELi256ENS_6half_tEfNS_4arch4Sm80ELb0ELb1ELb0ELb1ELb1ELb1ELb1ELb0EEENS1_21CollectiveEpilogueFwdINS6_IJS8_SA_S9_EEENS6_IJNS7_ILi1EEESI_SI_EEESC_SE_Li256ELb1ELb1ELb0ELb0EEENS1_19SingleTileSchedulerILb1ELb0ELb1ELi128EEEEEEEEEvNT_6ParamsE --------------------------
	.section	.nv.info._ZN7cutlass13device_kernelIN5flash19enable_sm80_to_sm89INS1_16FlashAttnFwdSm80INS1_25CollectiveMainloopFwdSm80ILi8ELi1ELb0EN4cute5tupleIJNS5_1CILi128EEENS7_ILi48EEENS7_ILi256EEEEEELi256ENS_6half_tEfNS_4arch4Sm80ELb0ELb1ELb0ELb1ELb1ELb1ELb1ELb0EEENS1_21CollectiveEpilogueFwdINS6_IJS8_SA_S9_EEENS6_IJNS7_ILi1EEESI_SI_EEESC_SE_Li256ELb1ELb1ELb0ELb0EEENS1_19SingleTileSchedulerILb1ELb0ELb1ELi128EEEEEEEEEvNT_6ParamsE,"",@"SHT_CUDA_INFO"
	.sectionflags	@""
	.align	4


	//----- nvinfo : EIATTR_CUDA_API_VERSION
	.align		4
        /*0000*/ 	.byte	0x04, 0x37
        /*0002*/ 	.short	(.L_384 - .L_383)
.L_383:
        /*0004*/ 	.word	0x00000082


	//----- nvinfo : EIATTR_SW2861232_WAR
	.align		4
.L_384:
        /*0008*/ 	.byte	0x01, 0x35
	.zero		2


	//----- nvinfo : EIATTR_PARAM_CBANK
	.align		4
        /*000c*/ 	.byte	0x04, 0x0a
        /*000e*/ 	.short	(.L_386 - .L_385)
	.align		4
.L_385:
        /*0010*/ 	.word	index@(.nv.constant0._ZN7cutlass13device_kernelIN5flash19enable_sm80_to_sm89INS1_16FlashAttnFwdSm80INS1_25CollectiveMainloopFwdSm80ILi8ELi1ELb0EN4cute5tupleIJNS5_1CILi128EEENS7_ILi48EEENS7_ILi256EEEEEELi256ENS_6half_tEfNS_4arch4Sm80ELb0ELb1ELb0ELb1ELb1ELb1ELb1ELb0EEENS1_21CollectiveEpilogueFwdINS6_IJS8_SA_S9_EEENS6_IJNS7_ILi1EEESI_SI_EEESC_SE_Li256ELb1ELb1ELb0ELb0EEENS1_19SingleTileSchedulerILb1ELb0ELb1ELi128EEEEEEEEEvNT_6ParamsE)
        /*0014*/ 	.short	0x0160
        /*0016*/ 	.short	0x0418


	//----- nvinfo : EIATTR_CBANK_PARAM_SIZE
	.align		4
.L_386:
        /*0018*/ 	.byte	0x03, 0x19
        /*001a*/ 	.short	0x0418


	//----- nvinfo : EIATTR_KPARAM_INFO
	.align		4
        /*001c*/ 	.byte	0x04, 0x17
        /*001e*/ 	.short	(.L_388 - .L_387)
.L_387:
        /*0020*/ 	.word	0x00000000
        /*0024*/ 	.short	0x0000
        /*0026*/ 	.short	0x0000
        /*0028*/ 	.byte	0x00, 0xf0, 0x61, 0x10


	//----- nvinfo : EIATTR_MAXREG_COUNT
	.align		4
.L_388:
        /*002c*/ 	.byte	0x03, 0x1b
        /*002e*/ 	.short	0x00ff


	//----- nvinfo : EIATTR_NUM_BARRIERS
	.align		4
        /*0030*/ 	.byte	0x02, 0x4c
        /*0032*/ 	.byte	0x02
	.zero		1


	//----- nvinfo : EIATTR_MERCURY_ISA_VERSION
	.align		4
        /*0034*/ 	.byte	0x03, 0x5f
        /*0036*/ 	.short	0x0000


	//----- nvinfo : EIATTR_COOP_GROUP_MASK_REGIDS
	.align		4
        /*0038*/ 	.byte	0x04, 0x29
        /*003a*/ 	.short	(.L_390 - .L_389)


	//   ....[0]....
.L_389:
        /*003c*/ 	.word	0xffffffff


	//   ....[1]....
        /*0040*/ 	.word	0xffffffff


	//   ....[2]....
        /*0044*/ 	.word	0xffffffff


	//   ....[3]....
        /*0048*/ 	.word	0xffffffff


	//   ....[4]....
        /*004c*/ 	.word	0xffffffff


	//   ....[5]....
        /*0050*/ 	.word	0xffffffff


	//   ....[6]....
        /*0054*/ 	.word	0xffffffff


	//   ....[7]....
        /*0058*/ 	.word	0xffffffff


	//   ....[8]....
        /*005c*/ 	.word	0xffffffff


	//   ....[9]....
        /*0060*/ 	.word	0xffffffff


	//   ....[10]....
        /*0064*/ 	.word	0xffffffff


	//   ....[11]....
        /*0068*/ 	.word	0xffffffff


	//   ....[12]....
        /*006c*/ 	.word	0xffffffff


	//   ....[13]....
        /*0070*/ 	.word	0xffffffff


	//   ....[14]....
        /*0074*/ 	.word	0xffffffff


	//   ....[15]....
        /*0078*/ 	.word	0xffffffff


	//   ....[16]....
        /*007c*/ 	.word	0xffffffff


	//   ....[17]....
        /*0080*/ 	.word	0xffffffff


	//   ....[18]....
        /*0084*/ 	.word	0xffffffff


	//   ....[19]....
        /*0088*/ 	.word	0xffffffff


	//   ....[20]....
        /*008c*/ 	.word	0xffffffff


	//   ....[21]....
        /*0090*/ 	.word	0xffffffff


	//   ....[22]....
        /*0094*/ 	.word	0xffffffff


	//   ....[23]....
        /*0098*/ 	.word	0xffffffff


	//   ....[24]....
        /*009c*/ 	.word	0xffffffff


	//   ....[25]....
        /*00a0*/ 	.word	0xffffffff


	//   ....[26]....
        /*00a4*/ 	.word	0xffffffff


	//   ....[27]....
        /*00a8*/ 	.word	0xffffffff


	//   ....[28]....
        /*00ac*/ 	.word	0xffffffff


	//   ....[29]....
        /*00b0*/ 	.word	0xffffffff


	//   ....[30]....
        /*00b4*/ 	.word	0xffffffff


	//   ....[31]....
        /*00b8*/ 	.word	0xffffffff


	//   ....[32]....
        /*00bc*/ 	.word	0xffffffff


	//   ....[33]....
        /*00c0*/ 	.word	0xffffffff


	//   ....[34]....
        /*00c4*/ 	.word	0xffffffff


	//   ....[35]....
        /*00c8*/ 	.word	0xffffffff


	//   ....[36]....
        /*00cc*/ 	.word	0xffffffff


	//   ....[37]....
        /*00d0*/ 	.word	0xffffffff


	//   ....[38]....
        /*00d4*/ 	.word	0xffffffff


	//   ....[39]....
        /*00d8*/ 	.word	0xffffffff


	//   ....[40]....
        /*00dc*/ 	.word	0xffffffff


	//   ....[41]....
        /*00e0*/ 	.word	0xffffffff


	//   ....[42]....
        /*00e4*/ 	.word	0xffffffff


	//   ....[43]....
        /*00e8*/ 	.word	0xffffffff


	//   ....[44]....
        /*00ec*/ 	.word	0xffffffff


	//   ....[45]....
        /*00f0*/ 	.word	0xffffffff


	//   ....[46]....
        /*00f4*/ 	.word	0xffffffff


	//   ....[47]....
        /*00f8*/ 	.word	0xffffffff


	//   ....[48]....
        /*00fc*/ 	.word	0xffffffff


	//   ....[49]....
        /*0100*/ 	.word	0xffffffff


	//   ....[50]....
        /*0104*/ 	.word	0xffffffff


	//   ....[51]....
        /*0108*/ 	.word	0xffffffff


	//   ....[52]....
        /*010c*/ 	.word	0xffffffff


	//   ....[53]....
        /*0110*/ 	.word	0xffffffff


	//   ....[54]....
        /*0114*/ 	.word	0xffffffff


	//   ....[55]....
        /*0118*/ 	.word	0xffffffff


	//   ....[56]....
        /*011c*/ 	.word	0xffffffff


	//   ....[57]....
        /*0120*/ 	.word	0xffffffff


	//   ....[58]....
        /*0124*/ 	.word	0xffffffff


	//   ....[59]....
        /*0128*/ 	.word	0xffffffff


	//   ....[60]....
        /*012c*/ 	.word	0xffffffff


	//   ....[61]....
        /*0130*/ 	.word	0xffffffff


	//   ....[62]....
        /*0134*/ 	.word	0xffffffff


	//   ....[63]....
        /*0138*/ 	.word	0xffffffff


	//   ....[64]....
        /*013c*/ 	.word	0xffffffff


	//   ....[65]....
        /*0140*/ 	.word	0xffffffff


	//   ....[66]....
        /*0144*/ 	.word	0xffffffff


	//   ....[67]....
        /*0148*/ 	.word	0xffffffff


	//   ....[68]....
        /*014c*/ 	.word	0xffffffff


	//   ....[69]....
        /*0150*/ 	.word	0xffffffff


	//   ....[70]....
        /*0154*/ 	.word	0xffffffff


	//   ....[71]....
        /*0158*/ 	.word	0xffffffff


	//   ....[72]....
        /*015c*/ 	.word	0xffffffff


	//   ....[73]....
        /*0160*/ 	.word	0xffffffff


	//   ....[74]....
        /*0164*/ 	.word	0xffffffff


	//   ....[75]....
        /*0168*/ 	.word	0xffffffff


	//   ....[76]....
        /*016c*/ 	.word	0xffffffff


	//   ....[77]....
        /*0170*/ 	.word	0xffffffff


	//   ....[78]....
        /*0174*/ 	.word	0xffffffff


	//   ....[79]....
        /*0178*/ 	.word	0xffffffff


	//   ....[80]....
        /*017c*/ 	.word	0xffffffff


	//   ....[81]....
        /*0180*/ 	.word	0xffffffff


	//   ....[82]....
        /*0184*/ 	.word	0xffffffff


	//   ....[83]....
        /*0188*/ 	.word	0xffffffff


	//   ....[84]....
        /*018c*/ 	.word	0xffffffff


	//   ....[85]....
        /*0190*/ 	.word	0xffffffff


	//   ....[86]....
        /*0194*/ 	.word	0xffffffff


	//   ....[87]....
        /*0198*/ 	.word	0xffffffff


	//   ....[88]....
        /*019c*/ 	.word	0xffffffff


	//   ....[89]....
        /*01a0*/ 	.word	0xffffffff


	//   ....[90]....
        /*01a4*/ 	.word	0xffffffff


	//   ....[91]....
        /*01a8*/ 	.word	0xffffffff


	//   ....[92]....
        /*01ac*/ 	.word	0xffffffff


	//   ....[93]....
        /*01b0*/ 	.word	0xffffffff


	//   ....[94]....
        /*01b4*/ 	.word	0xffffffff


	//   ....[95]....
        /*01b8*/ 	.word	0xffffffff


	//   ....[96]....
        /*01bc*/ 	.word	0xffffffff


	//   ....[97]....
        /*01c0*/ 	.word	0xffffffff


	//   ....[98]....
        /*01c4*/ 	.word	0xffffffff


	//   ....[99]....
        /*01c8*/ 	.word	0xffffffff


	//   ....[100]....
        /*01cc*/ 	.word	0xffffffff


	//   ....[101]....
        /*01d0*/ 	.word	0xffffffff


	//   ....[102]....
        /*01d4*/ 	.word	0xffffffff


	//   ....[103]....
        /*01d8*/ 	.word	0xffffffff


	//   ....[104]....
        /*01dc*/ 	.word	0xffffffff


	//   ....[105]....
        /*01e0*/ 	.word	0xffffffff


	//   ....[106]....
        /*01e4*/ 	.word	0xffffffff


	//   ....[107]....
        /*01e8*/ 	.word	0xffffffff


	//   ....[108]....
        /*01ec*/ 	.word	0xffffffff


	//   ....[109]....
        /*01f0*/ 	.word	0xffffffff


	//   ....[110]....
        /*01f4*/ 	.word	0xffffffff


	//   ....[111]....
        /*01f8*/ 	.word	0xffffffff


	//   ....[112]....
        /*01fc*/ 	.word	0xffffffff


	//   ....[113]....
        /*0200*/ 	.word	0xffffffff


	//   ....[114]....
        /*0204*/ 	.word	0xffffffff


	//   ....[115]....
        /*0208*/ 	.word	0xffffffff


	//   ....[116]....
        /*020c*/ 	.word	0xffffffff


	//   ....[117]....
        /*0210*/ 	.word	0xffffffff


	//   ....[118]....
        /*0214*/ 	.word	0xffffffff


	//   ....[119]....
        /*0218*/ 	.word	0xffffffff


	//   ....[120]....
        /*021c*/ 	.word	0xffffffff


	//   ....[121]....
        /*0220*/ 	.word	0xffffffff


	//   ....[122]....
        /*0224*/ 	.word	0xffffffff


	//   ....[123]....
        /*0228*/ 	.word	0xffffffff


	//   ....[124]....
        /*022c*/ 	.word	0xffffffff


	//   ....[125]....
        /*0230*/ 	.word	0xffffffff


	//   ....[126]....
        /*0234*/ 	.word	0xffffffff


	//   ....[127]....
        /*0238*/ 	.word	0xffffffff


	//   ....[128]....
        /*023c*/ 	.word	0xffffffff


	//   ....[129]....
        /*0240*/ 	.word	0xffffffff


	//   ....[130]....
        /*0244*/ 	.word	0xffffffff


	//   ....[131]....
        /*0248*/ 	.word	0xffffffff


	//   ....[132]....
        /*024c*/ 	.word	0xffffffff


	//   ....[133]....
        /*0250*/ 	.word	0xffffffff


	//   ....[134]....
        /*0254*/ 	.word	0xffffffff


	//   ....[135]....
        /*0258*/ 	.word	0xffffffff


	//   ....[136]....
        /*025c*/ 	.word	0xffffffff


	//   ....[137]....
        /*0260*/ 	.word	0xffffffff


	//   ....[138]....
        /*0264*/ 	.word	0xffffffff


	//   ....[139]....
        /*0268*/ 	.word	0xffffffff


	//   ....[140]....
        /*026c*/ 	.word	0xffffffff


	//   ....[141]....
        /*0270*/ 	.word	0xffffffff


	//   ....[142]....
        /*0274*/ 	.word	0xffffffff


	//   ....[143]....
        /*0278*/ 	.word	0xffffffff


	//   ....[144]....
        /*027c*/ 	.word	0xffffffff


	//   ....[145]....
        /*0280*/ 	.word	0xffffffff


	//   ....[146]....
        /*0284*/ 	.word	0xffffffff


	//   ....[147]....
        /*0288*/ 	.word	0xffffffff


	//   ....[148]....
        /*028c*/ 	.word	0xffffffff


	//   ....[149]....
        /*0290*/ 	.word	0xffffffff


	//   ....[150]....
        /*0294*/ 	.word	0xffffffff


	//   ....[151]....
        /*0298*/ 	.word	0xffffffff


	//   ....[152]....
        /*029c*/ 	.word	0xffffffff


	//   ....[153]....
        /*02a0*/ 	.word	0xffffffff


	//   ....[154]....
        /*02a4*/ 	.word	0xffffffff


	//   ....[155]....
        /*02a8*/ 	.word	0xffffffff


	//   ....[156]....
        /*02ac*/ 	.word	0xffffffff


	//   ....[157]....
        /*02b0*/ 	.word	0xffffffff


	//   ....[158]....
        /*02b4*/ 	.word	0xffffffff


	//   ....[159]....
        /*02b8*/ 	.word	0xffffffff


	//   ....[160]....
        /*02bc*/ 	.word	0xffffffff


	//   ....[161]....
        /*02c0*/ 	.word	0xffffffff


	//   ....[162]....
        /*02c4*/ 	.word	0xffffffff


	//   ....[163]....
        /*02c8*/ 	.word	0xffffffff


	//   ....[164]....
        /*02cc*/ 	.word	0xffffffff


	//   ....[165]....
        /*02d0*/ 	.word	0xffffffff


	//   ....[166]....
        /*02d4*/ 	.word	0xffffffff


	//   ....[167]....
        /*02d8*/ 	.word	0xffffffff


	//   ....[168]....
        /*02dc*/ 	.word	0xffffffff


	//   ....[169]....
        /*02e0*/ 	.word	0xffffffff


	//   ....[170]....
        /*02e4*/ 	.word	0xffffffff


	//   ....[171]....
        /*02e8*/ 	.word	0xffffffff


	//   ....[172]....
        /*02ec*/ 	.word	0xffffffff


	//   ....[173]....
        /*02f0*/ 	.word	0xffffffff


	//   ....[174]....
        /*02f4*/ 	.word	0xffffffff


	//   ....[175]....
        /*02f8*/ 	.word	0xffffffff


	//   ....[176]....
        /*02fc*/ 	.word	0xffffffff


	//   ....[177]....
        /*0300*/ 	.word	0xffffffff


	//   ....[178]....
        /*0304*/ 	.word	0xffffffff


	//   ....[179]....
        /*0308*/ 	.word	0xffffffff


	//   ....[180]....
        /*030c*/ 	.word	0xffffffff


	//   ....[181]....
        /*0310*/ 	.word	0xffffffff


	//   ....[182]....
        /*0314*/ 	.word	0xffffffff


	//   ....[183]....
        /*0318*/ 	.word	0xffffffff


	//   ....[184]....
        /*031c*/ 	.word	0xffffffff


	//   ....[185]....
        /*0320*/ 	.word	0xffffffff


	//   ....[186]....
        /*0324*/ 	.word	0xffffffff


	//   ....[187]....
        /*0328*/ 	.word	0xffffffff


	//   ....[188]....
        /*032c*/ 	.word	0xffffffff


	//   ....[189]....
        /*0330*/ 	.word	0xffffffff


	//   ....[190]....
        /*0334*/ 	.word	0xffffffff


	//   ....[191]....
        /*0338*/ 	.word	0xffffffff


	//   ....[192]....
        /*033c*/ 	.word	0xffffffff


	//   ....[193]....
        /*0340*/ 	.word	0xffffffff


	//   ....[194]....
        /*0344*/ 	.word	0xffffffff


	//   ....[195]....
        /*0348*/ 	.word	0xffffffff


	//   ....[196]....
        /*034c*/ 	.word	0xffffffff


	//   ....[197]....
        /*0350*/ 	.word	0xffffffff


	//   ....[198]....
        /*0354*/ 	.word	0xffffffff


	//   ....[199]....
        /*0358*/ 	.word	0xffffffff


	//   ....[200]....
        /*035c*/ 	.word	0xffffffff


	//   ....[201]....
        /*0360*/ 	.word	0xffffffff


	//   ....[202]....
        /*0364*/ 	.word	0xffffffff


	//   ....[203]....
        /*0368*/ 	.word	0xffffffff


	//   ....[204]....
        /*036c*/ 	.word	0xffffffff


	//   ....[205]....
        /*0370*/ 	.word	0xffffffff


	//   ....[206]....
        /*0374*/ 	.word	0xffffffff


	//   ....[207]....
        /*0378*/ 	.word	0xffffffff


	//   ....[208]....
        /*037c*/ 	.word	0xffffffff


	//   ....[209]....
        /*0380*/ 	.word	0xffffffff


	//   ....[210]....
        /*0384*/ 	.word	0xffffffff


	//   ....[211]....
        /*0388*/ 	.word	0xffffffff


	//   ....[212]....
        /*038c*/ 	.word	0xffffffff


	//   ....[213]....
        /*0390*/ 	.word	0xffffffff


	//   ....[214]....
        /*0394*/ 	.word	0xffffffff


	//   ....[215]....
        /*0398*/ 	.word	0xffffffff


	//   ....[216]....
        /*039c*/ 	.word	0xffffffff


	//   ....[217]....
        /*03a0*/ 	.word	0xffffffff


	//   ....[218]....
        /*03a4*/ 	.word	0xffffffff


	//   ....[219]....
        /*03a8*/ 	.word	0xffffffff


	//   ....[220]....
        /*03ac*/ 	.word	0xffffffff


	//   ....[221]....
        /*03b0*/ 	.word	0xffffffff


	//   ....[222]....
        /*03b4*/ 	.word	0xffffffff


	//   ....[223]....
        /*03b8*/ 	.word	0xffffffff


	//   ....[224]....
        /*03bc*/ 	.word	0xffffffff


	//   ....[225]....
        /*03c0*/ 	.word	0xffffffff


	//   ....[226]....
        /*03c4*/ 	.word	0xffffffff


	//   ....[227]....
        /*03c8*/ 	.word	0xffffffff


	//   ....[228]....
        /*03cc*/ 	.word	0xffffffff


	//   ....[229]....
        /*03d0*/ 	.word	0xffffffff


	//   ....[230]....
        /*03d4*/ 	.word	0xffffffff


	//   ....[231]....
        /*03d8*/ 	.word	0xffffffff


	//   ....[232]....
        /*03dc*/ 	.word	0xffffffff


	//   ....[233]....
        /*03e0*/ 	.word	0xffffffff


	//   ....[234]....
        /*03e4*/ 	.word	0xffffffff


	//   ....[235]....
        /*03e8*/ 	.word	0xffffffff


	//   ....[236]....
        /*03ec*/ 	.word	0xffffffff


	//   ....[237]....
        /*03f0*/ 	.word	0xffffffff


	//   ....[238]....
        /*03f4*/ 	.word	0xffffffff


	//   ....[239]....
        /*03f8*/ 	.word	0xffffffff


	//   ....[240]....
        /*03fc*/ 	.word	0xffffffff


	//   ....[241]....
        /*0400*/ 	.word	0xffffffff


	//   ....[242]....
        /*0404*/ 	.word	0xffffffff


	//----- nvinfo : EIATTR_COOP_GROUP_INSTR_OFFSETS
	.align		4
.L_390:
        /*0408*/ 	.byte	0x04, 0x28
        /*040a*/ 	.short	(.L_392 - .L_391)


	//   ....[0]....
.L_391:
        /*040c*/ 	.word	0x00000090


	//   ....[1]....
        /*0410*/ 	.word	0x00002430


	//   ....[2]....
        /*0414*/ 	.word	0x000024a0


	//   ....[3]....
        /*0418*/ 	.word	0x000034a0


	//   ....[4]....
        /*041c*/ 	.word	0x000034b0


	//   ....[5]....
        /*0420*/ 	.word	0x000049c0


	//   ....[6]....
        /*0424*/ 	.word	0x00004a40


	//   ....[7]....
        /*0428*/ 	.word	0x00005ae0


	//   ....[8]....
        /*042c*/ 	.word	0x00005af0


	//   ....[9]....
        /*0430*/ 	.word	0x00006a90


	//   ....[10]....
        /*0434*/ 	.word	0x00006ac0


	//   ....[11]....
        /*0438*/ 	.word	0x00006c80


	//   ....[12]....
        /*043c*/ 	.word	0x00006ca0


	//   ....[13]....
        /*0440*/ 	.word	0x00007180


	//   ....[14]....
        /*0444*/ 	.word	0x000071a0


	//   ....[15]....
        /*0448*/ 	.word	0x00007330


	//   ....[16]....
        /*044c*/ 	.word	0x00007350


	//   ....[17]....
        /*0450*/ 	.word	0x00008640


	//   ....[18]....
        /*0454*/ 	.word	0x00008660


	//   ....[19]....
        /*0458*/ 	.word	0x00008840


	//   ....[20]....
        /*045c*/ 	.word	0x00008850


	//   ....[21]....
        /*0460*/ 	.word	0x00008a20


	//   ....[22]....
        /*0464*/ 	.word	0x00008a40


	//   ....[23]....
        /*0468*/ 	.word	0x00008c10


	//   ....[24]....
        /*046c*/ 	.word	0x00008c20


	//   ....[25]....
        /*0470*/ 	.word	0x00009540


	//   ....[26]....
        /*0474*/ 	.word	0x00009570


	//   ....[27]....
        /*0478*/ 	.word	0x000095b0


	//   ....[28]....
        /*047c*/ 	.word	0x000095e0


	//   ....[29]....
        /*0480*/ 	.word	0x00009b50


	//   ....[30]....
        /*0484*/ 	.word	0x00009b60


	//   ....[31]....
        /*0488*/ 	.word	0x00009d40


	//   ....[32]....
        /*048c*/ 	.word	0x00009d50


	//   ....[33]....
        /*0490*/ 	.word	0x0000ab10


	//   ....[34]....
        /*0494*/ 	.word	0x0000ab30


	//   ....[35]....
        /*0498*/ 	.word	0x0000acf0


	//   ....[36]....
        /*049c*/ 	.word	0x0000ad00


	//   ....[37]....
        /*04a0*/ 	.word	0x0000b130


	//   ....[38]....
        /*04a4*/ 	.word	0x0000b6b0


	//   ....[39]....
        /*04a8*/ 	.word	0x0000bc60


	//   ....[40]....
        /*04ac*/ 	.word	0x0000bc90


	//   ....[41]....
        /*04b0*/ 	.word	0x0000bca0


	//   ....[42]....
        /*04b4*/ 	.word	0x0000bcd0


	//   ....[43]....
        /*04b8*/ 	.word	0x0000d340


	//   ....[44]....
        /*04bc*/ 	.word	0x0000d360


	//   ....[45]....
        /*04c0*/ 	.word	0x0000d510


	//   ....[46]....
        /*04c4*/ 	.word	0x0000d520


	//   ....[47]....
        /*04c8*/ 	.word	0x0000e2d0


	//   ....[48]....
        /*04cc*/ 	.word	0x0000e2f0


	//   ....[49]....
        /*04d0*/ 	.word	0x0000e490


	//   ....[50]....
        /*04d4*/ 	.word	0x0000e4a0


	//   ....[51]....
        /*04d8*/ 	.word	0x0000e730


	//   ....[52]....
        /*04dc*/ 	.word	0x0000ecf0


	//   ....[53]....
        /*04e0*/ 	.word	0x0000f300


	//   ....[54]....
        /*04e4*/ 	.word	0x0000f330


	//   ....[55]....
        /*04e8*/ 	.word	0x0000f340


	//   ....[56]....
        /*04ec*/ 	.word	0x0000f370


	//   ....[57]....
        /*04f0*/ 	.word	0x000110b0


	//   ....[58]....
        /*04f4*/ 	.word	0x000110d0


	//   ....[59]....
        /*04f8*/ 	.word	0x00011220


	//   ....[60]....
        /*04fc*/ 	.word	0x00011230


	//   ....[61]....
        /*0500*/ 	.word	0x00011f80


	//   ....[62]....
        /*0504*/ 	.word	0x00011fa0


	//   ....[63]....
        /*0508*/ 	.word	0x000120e0


	//   ....[64]....
        /*050c*/ 	.word	0x000120f0


	//   ....[65]....
        /*0510*/ 	.word	0x000123c0


	//   ....[66]....
        /*0514*/ 	.word	0x000123f0


	//   ....[67]....
        /*0518*/ 	.word	0x00012400


	//   ....[68]....
        /*051c*/ 	.word	0x00012430


	//   ....[69]....
        /*0520*/ 	.word	0x00013e20


	//   ....[70]....
        /*0524*/ 	.word	0x00013e40


	//   ....[71]....
        /*0528*/ 	.word	0x00014040


	//   ....[72]....
        /*052c*/ 	.word	0x00014050


	//   ....[73]....
        /*0530*/ 	.word	0x00014db0


	//   ....[74]....
        /*0534*/ 	.word	0x00014dd0


	//   ....[75]....
        /*0538*/ 	.word	0x00014f40


	//   ....[76]....
        /*053c*/ 	.word	0x00014f50


	//   ....[77]....
        /*0540*/ 	.word	0x000151b0


	//   ....[78]....
        /*0544*/ 	.word	0x00015750


	//   ....[79]....
        /*0548*/ 	.word	0x00015d40


	//   ....[80]....
        /*054c*/ 	.word	0x00015d70


	//   ....[81]....
        /*0550*/ 	.word	0x00015d80


	//   ....[82]....
        /*0554*/ 	.word	0x00015db0


	//   ....[83]....
        /*0558*/ 	.word	0x00017590


	//   ....[84]....
        /*055c*/ 	.word	0x000175c0


	//   ....[85]....
        /*0560*/ 	.word	0x000175d0


	//   ....[86]....
        /*0564*/ 	.word	0x00017600


	//   ....[87]....
        /*0568*/ 	.word	0x00018fb0


	//   ....[88]....
        /*056c*/ 	.word	0x00018fe0


	//   ....[89]....
        /*0570*/ 	.word	0x00019000


	//   ....[90]....
        /*0574*/ 	.word	0x00019010


	//   ....[91]....
        /*0578*/ 	.word	0x00019230


	//   ....[92]....
        /*057c*/ 	.word	0x00019240


	//   ....[93]....
        /*0580*/ 	.word	0x00019440


	//   ....[94]....
        /*0584*/ 	.word	0x00019470


	//   ....[95]....
        /*0588*/ 	.word	0x00019630


	//   ....[96]....
        /*058c*/ 	.word	0x00019660


	//   ....[97]....
        /*0590*/ 	.word	0x00019820


	//   ....[98]....
        /*0594*/ 	.word	0x00019840


	//   ....[99]....
        /*0598*/ 	.word	0x0001a0b0


	//   ....[100]....
        /*059c*/ 	.word	0x0001a0d0


	//   ....[101]....
        /*05a0*/ 	.word	0x0001a2a0


	//   ....[102]....
        /*05a4*/ 	.word	0x0001a2b0


	//   ....[103]....
        /*05a8*/ 	.word	0x0001a480


	//   ....[104]....
        /*05ac*/ 	.word	0x0001a4a0


	//   ....[105]....
        /*05b0*/ 	.word	0x0001a670


	//   ....[106]....
        /*05b4*/ 	.word	0x0001a680


	//   ....[107]....
        /*05b8*/ 	.word	0x0001a890


	//   ....[108]....
        /*05bc*/ 	.word	0x0001a910


	//   ....[109]....
        /*05c0*/ 	.word	0x0001a990


	//   ....[110]....
        /*05c4*/ 	.word	0x0001aa00


	//   ....[111]....
        /*05c8*/ 	.word	0x0001aa80


	//   ....[112]....
        /*05cc*/ 	.word	0x0001ab00


	//   ....[113]....
        /*05d0*/ 	.word	0x0001ab80


	//   ....[114]....
        /*05d4*/ 	.word	0x0001abf0


	//   ....[115]....
        /*05d8*/ 	.word	0x0001ac70


	//   ....[116]....
        /*05dc*/ 	.word	0x0001acf0


	//   ....[117]....
        /*05e0*/ 	.word	0x0001ad60


	//   ....[118]....
        /*05e4*/ 	.word	0x0001ade0


	//   ....[119]....
        /*05e8*/ 	.word	0x0001ae60


	//   ....[120]....
        /*05ec*/ 	.word	0x0001aee0


	//   ....[121]....
        /*05f0*/ 	.word	0x0001af50


	//   ....[122]....
        /*05f4*/ 	.word	0x0001afd0


	//   ....[123]....
        /*05f8*/ 	.word	0x0001b050


	//   ....[124]....
        /*05fc*/ 	.word	0x0001b0b0


	//   ....[125]....
        /*0600*/ 	.word	0x0001b100


	//   ....[126]....
        /*0604*/ 	.word	0x0001b150


	//   ....[127]....
        /*0608*/ 	.word	0x0001b1a0


	//   ....[128]....
        /*060c*/ 	.word	0x0001b220


	//   ....[129]....
        /*0610*/ 	.word	0x0001b2a0


	//   ....[130]....
        /*0614*/ 	.word	0x0001b320


	//   ....[131]....
        /*0618*/ 	.word	0x0001b390


	//   ....[132]....
        /*061c*/ 	.word	0x0001b410


	//   ....[133]....
        /*0620*/ 	.word	0x0001b490


	//   ....[134]....
        /*0624*/ 	.word	0x0001b510


	//   ....[135]....
        /*0628*/ 	.word	0x0001b580


	//   ....[136]....
        /*062c*/ 	.word	0x0001b600


	//   ....[137]....
        /*0630*/ 	.word	0x0001b680


	//   ....[138]....
        /*0634*/ 	.word	0x0001b6d0


	//   ....[139]....
        /*0638*/ 	.word	0x0001b720


	//   ....[140]....
        /*063c*/ 	.word	0x0001b770


	//   ....[141]....
        /*0640*/ 	.word	0x0001b7b0


	//   ....[142]....
        /*0644*/ 	.word	0x0001b820


	//   ....[143]....
        /*0648*/ 	.word	0x0001b8a0


	//   ....[144]....
        /*064c*/ 	.word	0x0001b920


	//   ....[145]....
        /*0650*/ 	.word	0x0001b990


	//   ....[146]....
        /*0654*/ 	.word	0x0001ba10


	//   ....[147]....
        /*0658*/ 	.word	0x0001ba90


	//   ....[148]....
        /*065c*/ 	.word	0x0001bb10


	//   ....[149]....
        /*0660*/ 	.word	0x0001bb80


	//   ....[150]....
        /*0664*/ 	.word	0x0001bbd0


	//   ....[151]....
        /*0668*/ 	.word	0x0001bc20


	//   ....[152]....
        /*066c*/ 	.word	0x0001bc70


	//   ....[153]....
        /*0670*/ 	.word	0x0001bcb0


	//   ....[154]....
        /*0674*/ 	.word	0x0001bd20


	//   ....[155]....
        /*0678*/ 	.word	0x0001bda0


	//   ....[156]....
        /*067c*/ 	.word	0x0001be10


	//   ....[157]....
        /*0680*/ 	.word	0x0001be90


	//   ....[158]....
        /*0684*/ 	.word	0x0001bf10


	//   ....[159]....
        /*0688*/ 	.word	0x0001bf90


	//   ....[160]....
        /*068c*/ 	.word	0x0001c000


	//   ....[161]....
        /*0690*/ 	.word	0x0001c080


	//   ....[162]....
        /*0694*/ 	.word	0x0001c100


	//   ....[163]....
        /*0698*/ 	.word	0x0001c150


	//   ....[164]....
        /*069c*/ 	.word	0x0001c1a0


	//   ....[165]....
        /*06a0*/ 	.word	0x0001c1f0


	//   ....[166]....
        /*06a4*/ 	.word	0x0001c230


	//   ....[167]....
        /*06a8*/ 	.word	0x0001c280


	//   ....[168]....
        /*06ac*/ 	.word	0x0001c2e0


	//   ....[169]....
        /*06b0*/ 	.word	0x0001c330


	//   ....[170]....
        /*06b4*/ 	.word	0x0001c370


	//   ....[171]....
        /*06b8*/ 	.word	0x0001c3e0


	//   ....[172]....
        /*06bc*/ 	.word	0x0001c460


	//   ....[173]....
        /*06c0*/ 	.word	0x0001c4e0


	//   ....[174]....
        /*06c4*/ 	.word	0x0001c550


	//   ....[175]....
        /*06c8*/ 	.word	0x0001c5d0


	//   ....[176]....
        /*06cc*/ 	.word	0x0001c650


	//   ....[177]....
        /*06d0*/ 	.word	0x0001c6d0


	//   ....[178]....
        /*06d4*/ 	.word	0x0001c740


	//   ....[179]....
        /*06d8*/ 	.word	0x0001cb40


	//   ....[180]....
        /*06dc*/ 	.word	0x0001cb60


	//   ....[181]....
        /*06e0*/ 	.word	0x0001cb80


	//   ....[182]....
        /*06e4*/ 	.word	0x0001cb90


	//   ....[183]....
        /*06e8*/ 	.word	0x0001d170


	//   ....[184]....
        /*06ec*/ 	.word	0x0001d180


	//   ....[185]....
        /*06f0*/ 	.word	0x0001d190


	//   ....[186]....
        /*06f4*/ 	.word	0x0001d1a0


	//   ....[187]....
        /*06f8*/ 	.word	0x0001d710


	//   ....[188]....
        /*06fc*/ 	.word	0x0001d730


	//   ....[189]....
        /*0700*/ 	.word	0x0001d740


	//   ....[190]....
        /*0704*/ 	.word	0x0001d750


	//   ....[191]....
        /*0708*/ 	.word	0x0001dce0


	//   ....[192]....
        /*070c*/ 	.word	0x0001dd40


	//   ....[193]....
        /*0710*/ 	.word	0x0001dd50


	//   ....[194]....
        /*0714*/ 	.word	0x0001dd60


	//   ....[195]....
        /*0718*/ 	.word	0x00021590


	//   ....[196]....
        /*071c*/ 	.word	0x000215b0


	//   ....[197]....
        /*0720*/ 	.word	0x000215d0


	//   ....[198]....
        /*0724*/ 	.word	0x000215e0


	//   ....[199]....
        /*0728*/ 	.word	0x00021a70


	//   ....[200]....
        /*072c*/ 	.word	0x00021a80


	//   ....[201]....
        /*0730*/ 	.word	0x00021a90


	//   ....[202]....
        /*0734*/ 	.word	0x00021aa0


	//   ....[203]....
        /*0738*/ 	.word	0x00021eb0


	//   ....[204]....
        /*073c*/ 	.word	0x00021ed0


	//   ....[205]....
        /*0740*/ 	.word	0x00021ef0


	//   ....[206]....
        /*0744*/ 	.word	0x00021f00


	//   ....[207]....
        /*0748*/ 	.word	0x00022330


	//   ....[208]....
        /*074c*/ 	.word	0x00022390


	//   ....[209]....
        /*0750*/ 	.word	0x000223a0


	//   ....[210]....
        /*0754*/ 	.word	0x000223b0


	//   ....[211]....
        /*0758*/ 	.word	0x00026030


	//   ....[212]....
        /*075c*/ 	.word	0x000260b0


	//   ....[213]....
        /*0760*/ 	.word	0x00026130


	//   ....[214]....
        /*0764*/ 	.word	0x000261a0


	//   ....[215]....
        /*0768*/ 	.word	0x00026220


	//   ....[216]....
        /*076c*/ 	.word	0x00026290


	//   ....[217]....
        /*0770*/ 	.word	0x00026310


	//   ....[218]....
        /*0774*/ 	.word	0x00026380


	//   ....[219]....
        /*0778*/ 	.word	0x00026400


	//   ....[220]....
        /*077c*/ 	.word	0x00026480


	//   ....[221]....
        /*0780*/ 	.word	0x000264f0


	//   ....[222]....
        /*0784*/ 	.word	0x00026560


	//   ....[223]....
        /*0788*/ 	.word	0x000265e0


	//   ....[224]....
        /*078c*/ 	.word	0x00026660


	//   ....[225]....
        /*0790*/ 	.word	0x000266d0


	//   ....[226]....
        /*0794*/ 	.word	0x00026740


	//   ....[227]....
        /*0798*/ 	.word	0x000267c0


	//   ....[228]....
        /*079c*/ 	.word	0x00026840


	//   ....[229]....
        /*07a0*/ 	.word	0x000268c0


	//   ....[230]....
        /*07a4*/ 	.word	0x00026930


	//   ....[231]....
        /*07a8*/ 	.word	0x000269b0


	//   ....[232]....
        /*07ac*/ 	.word	0x00026a20


	//   ....[233]....
        /*07b0*/ 	.word	0x00026a90


	//   ....[234]....
        /*07b4*/ 	.word	0x00026b00


	//   ....[235]....
        /*07b8*/ 	.word	0x00026b80


	//   ....[236]....
        /*07bc*/ 	.word	0x00026c00


	//   ....[237]....
        /*07c0*/ 	.word	0x00026c80


	//   ....[238]....
        /*07c4*/ 	.word	0x00026cf0


	//   ....[239]....
        /*07c8*/ 	.word	0x00026d70


	//   ....[240]....
        /*07cc*/ 	.word	0x00026df0


	//   ....[241]....
        /*07d0*/ 	.word	0x00026e60


	//   ....[242]....
        /*07d4*/ 	.word	0x00026ed0


	//----- nvinfo : EIATTR_EXIT_INSTR_OFFSETS
	.align		4
.L_392:
        /*07d8*/ 	.byte	0x04, 0x1c
        /*07da*/ 	.short	(.L_394 - .L_393)


	//   ....[0]....
.L_393:
        /*07dc*/ 	.word	0x00000320


	//   ....[1]....
        /*07e0*/ 	.word	0x00019850


	//   ....[2]....
        /*07e4*/ 	.word	0x00019990


	//   ....[3]....
        /*07e8*/ 	.word	0x000199f0


	//   ....[4]....
        /*07ec*/ 	.word	0x0001a6c0


	//   ....[5]....
        /*07f0*/ 	.word	0x0001a7d0


	//   ....[6]....
        /*07f4*/ 	.word	0x0001a830


	//----- nvinfo : EIATTR_CTAIDZ_USED
	.align		4
.L_394:
        /*07f8*/ 	.byte	0x01, 0x04
	.zero		2


	//----- nvinfo : EIATTR_MAX_THREADS
	.align		4
        /*07fc*/ 	.byte	0x04, 0x05
        /*07fe*/ 	.short	(.L_396 - .L_395)
.L_395:
        /*0800*/ 	.word	0x00000100
        /*0804*/ 	.word	0x00000001
        /*0808*/ 	.word	0x00000001


	//----- nvinfo : EIATTR_CRS_STACK_SIZE
	.align		4
.L_396:
        /*080c*/ 	.byte	0x04, 0x1e
        /*080e*/ 	.short	(.L_398 - .L_397)
.L_397:
        /*0810*/ 	.word	0x00000000
.L_398:


//--------------------- .nv.info._ZN7cutlass13device_kernelIN5flash19enable_sm80_to_sm89INS1_16FlashAttnFwdSm80INS1_25CollectiveMainloopFwdSm80ILi8ELi1ELb0EN4cute5tupleIJNS5_1CILi128EEENS7_ILi96EEENS7_ILi256EEEEEELi256ENS_6half_tEfNS_4arch4Sm80ELb1ELb0ELb0ELb0ELb1ELb0ELb1ELb0EEENS1_21CollectiveEpilogueFwdINS6_IJS8_SA_S9_EEENS6_IJNS7_ILi1EEESI_SI_EEESC_SE_Li256ELb0ELb1ELb0ELb0EEENS1_30DynamicPersistentTileSchedulerILi256ELi256ELb0ELb1ELb0EEEEEEEEEvNT_6ParamsE --------------------------
	.section	.nv.info._ZN7cutlass13device_kernelIN5flash19enable_sm80_to_sm89INS1_16FlashAttnFwdSm80INS1_25CollectiveMainloopFwdSm80ILi8ELi1ELb0EN4cute5tupleIJNS5_1CILi128EEENS7_ILi96EEENS7_ILi256EEEEEELi256ENS_6half_tEfNS_4arch4Sm80ELb1ELb0ELb0ELb0ELb1ELb0ELb1ELb0EEENS1_21CollectiveEpilogueFwdINS6_IJS8_SA_S9_EEENS6_IJNS7_ILi1EEESI_SI_EEESC_SE_Li256ELb0ELb1ELb0ELb0EEENS1_30DynamicPersistentTileSchedulerILi256ELi256ELb0ELb1ELb0EEEEEEEEEvNT_6ParamsE,"",@"SHT_CUDA_INFO"
	.sectionflags	@""
	.align	4


	//----- nvinfo : EIATTR_CUDA_API_VERSION
	.align		4
        /*0000*/ 	.byte	0x04, 0x37
        /*0002*/ 	.short	(.L_400 - .L_399)
.L_399:
        /*0004*/ 	.word	0x00000082


	//----- nvinfo : EIATTR_SW2861232_WAR
	.align		4
.L_400:
        /*0008*/ 	.byte	0x01, 0x35
	.zero		2


	//----- nvinfo : EIATTR_PARAM_CBANK
	.align		4
        /*000c*/ 	.byte	0x04, 0x0a
        /*000e*/ 	.short	(.L_402 - .L_401)
	.align		4
.L_401:
        /*0010*/ 	.word	index@(.nv.constant0._ZN7cutlass13device_kernelIN5flash19enable_sm80_to_sm89INS1_16FlashAttnFwdSm80INS1_25CollectiveMainloopFwdSm80ILi8ELi1ELb0EN4cute5tupleIJNS5_1CILi128EEENS7_ILi96EEENS7_ILi256EEEEEELi256ENS_6half_tEfNS_4arch4Sm80ELb1ELb0ELb0ELb0ELb1ELb0ELb1ELb0EEENS1_21CollectiveEpilogueFwdINS6_IJS8_SA_S9_EEENS6_IJNS7_ILi1EEESI_SI_EEESC_SE_Li256ELb0ELb1ELb0ELb0EEENS1_30DynamicPersistentTileSchedulerILi256ELi256ELb0ELb1ELb0EEEEEEEEEvNT_6ParamsE)
        /*0014*/ 	.short	0x0160
        /*0016*/ 	.short	0x0428


	//----- nvinfo : EIATTR_CBANK_PARAM_SIZE
	.align		4
.L_402:
        /*0018*/ 	.byte	0x03, 0x19
        /*001a*/ 	.short	0x0428


	//----- nvinfo : EIATTR_KPARAM_INFO
	.align		4
        /*001c*/ 	.byte	0x04, 0x17
        /*001e*/ 	.short	(.L_404 - .L_403)
.L_403:
        /*0020*/ 	.word	0x00000000
        /*0024*/ 	.short	0x0000
        /*0026*/ 	.short	0x0000
        /*0028*/ 	.byte	0x00, 0xf0, 0xa1, 0x10


	//----- nvinfo : EIATTR_MAXREG_COUNT
	.align		4
.L_404:
        /*002c*/ 	.byte	0x03, 0x1b
        /*002e*/ 	.short	0x00ff


	//----- nvinfo : EIATTR_NUM_BARRIERS
	.align		4
        /*0030*/ 	.byte	0x02, 0x4c
        /*0032*/ 	.byte	0x06
	.zero		1


	//----- nvinfo : EIATTR_ANNOTATIONS
	.align		4
        /*0034*/ 	.byte	0x04, 0x55
        /*0036*/ 	.short	(.L_406 - .L_405)


	//   ....[0]....
.L_405:
        /* <DEDUP_REMOVED lines=57> */


	//----- nvinfo : EIATTR_MERCURY_ISA_VERSION
	.align		4
.L_406:
        /*03b0*/ 	.byte	0x03, 0x5f
        /*03b2*/ 	.short	0x0000


	//----- nvinfo : EIATTR_INT_WARP_WIDE_INSTR_OFFSETS
	.align		4
        /*03b4*/ 	.byte	0x04, 0x31
        /*03b6*/ 	.short	(.L_408 - .L_407)


	//   ....[0]....
.L_407:
        /*03b8*/ 	.word	0x00011fb0


	//   ....[1]....
        /*03bc*/ 	.word	0x00012030


	//----- nvinfo : EIATTR_COOP_GROUP_MASK_REGIDS
	.align		4
.L_408:
        /*03c0*/ 	.byte	0x04, 0x29
        /*03c2*/ 	.short	(.L_410 - .L_409)


	//   ....[0]....
.L_409:
        /*03c4*/ 	.word	0xffffffff


	//   ....[1]....
        /*03c8*/ 	.word	0xffffffff


	//   ....[2]....
        /*03cc*/ 	.word	0xffffffff


	//   ....[3]....
        /*03d0*/ 	.word	0xffffffff


	//   ....[4]....
        /*03d4*/ 	.word	0xffffffff


	//   ....[5]....
        /*03d8*/ 	.word	0xffffffff


	//   ....[6]....
        /*03dc*/ 	.word	0xffffffff


	//   ....[7]....
        /*03e0*/ 	.word	0xffffffff


	//   ....[8]....
        /*03e4*/ 	.word	0xffffffff


	//   ....[9]....
        /*03e8*/ 	.word	0xffffffff


	//   ....[10]....
        /*03ec*/ 	.word	0xffffffff


	//   ....[11]....
        /*03f0*/ 	.word	0xffffffff


	//   ....[12]....
        /*03f4*/ 	.word	0xffffffff


	//   ....[13]....
        /*03f8*/ 	.word	0xffffffff


	//   ....[14]....
        /*03fc*/ 	.word	0xffffffff


	//   ....[15]....
        /*0400*/ 	.word	0xffffffff


	//   ....[16]....
        /*0404*/ 	.word	0xffffffff


	//   ....[17]....
        /*0408*/ 	.word	0xffffffff


	//   ....[18]....
        /*040c*/ 	.word	0xffffffff


	//   ....[19]....
        /*0410*/ 	.word	0xffffffff


	//   ....[20]....
        /*0414*/ 	.word	0xffffffff


	//   ....[21]....
        /*0418*/ 	.word	0xffffffff


	//   ....[22]....
        /*041c*/ 	.word	0xffffffff


	//   ....[23]....
        /*0420*/ 	.word	0xffffffff


	//   ....[24]....
        /*0424*/ 	.word	0xffffffff


	//   ....[25]....
        /*0428*/ 	.word	0xffffffff


	//   ....[26]....
        /*042c*/ 	.word	0xffffffff


	//   ....[27]....
        /*0430*/ 	.word	0xffffffff


	//   ....[28]....
        /*0434*/ 	.word	0xffffffff


	//   ....[29]....
        /*0438*/ 	.word	0xffffffff


	//   ....[30]....
        /*043c*/ 	.word	0xffffffff


	//   ....[31]....
        /*0440*/ 	.word	0xffffffff


	//   ....[32]....
        /*0444*/ 	.word	0xffffffff


	//   ....[33]....
        /*0448*/ 	.word	0xffffffff


	//   ....[34]....
        /*044c*/ 	.word	0xffffffff


	//   ....[35]....
        /*0450*/ 	.word	0xffffffff


	//   ....[36]....
        /*0454*/ 	.word	0xffffffff


	//   ....[37]....
        /*0458*/ 	.word	0xffffffff


	//   ....[38]....
        /*045c*/ 	.word	0xffffffff


	//   ....[39]....
        /*0460*/ 	.word	0xffffffff


	//   ....[40]....
        /*0464*/ 	.word	0xffffffff


	//   ....[41]....
        /*0468*/ 	.word	0xffffffff


	//   ....[42]....
        /*046c*/ 	.word	0xffffffff


	//   ....[43]....
        /*0470*/ 	.word	0xffffffff


	//   ....[44]....
        /*0474*/ 	.word	0xffffffff


	//   ....[45]....
        /*0478*/ 	.word	0xffffffff


	//   ....[46]....
        /*047c*/ 	.word	0xffffffff


	//   ....[47]....
        /*0480*/ 	.word	0xffffffff


	//   ....[48]....
        /*0484*/ 	.word	0xffffffff


	//   ....[49]....
        /*0488*/ 	.word	0xffffffff


	//   ....[50]....
        /*048c*/ 	.word	0xffffffff


	//   ....[51]....
        /*0490*/ 	.word	0xffffffff


	//   ....[52]....
        /*0494*/ 	.word	0xffffffff


	//   ....[53]....
        /*0498*/ 	.word	0xffffffff


	//   ....[54]....
        /*049c*/ 	.word	0xffffffff


	//   ....[55]....
        /*04a0*/ 	.word	0xffffffff


	//   ....[56]....
        /*04a4*/ 	.word	0xffffffff


	//   ....[57]....
        /*04a8*/ 	.word	0xffffffff


	//   ....[58]....
        /*04ac*/ 	.word	0xffffffff


	//   ....[59]....
        /*04b0*/ 	.word	0xffffffff


	//   ....[60]....
        /*04b4*/ 	.word	0xffffffff


	//   ....[61]....
        /*04b8*/ 	.word	0xffffffff


	//   ....[62]....
        /*04bc*/ 	.word	0xffffffff


	//   ....[63]....
        /*04c0*/ 	.word	0xffffffff


	//   ....[64]....
        /*04c4*/ 	.word	0xffffffff


	//   ....[65]....
        /*04c8*/ 	.word	0xffffffff


	//   ....[66]....
        /*04cc*/ 	.word	0xffffffff


	//   ....[67]....
        /*04d0*/ 	.word	0xffffffff


	//   ....[68]....
        /*04d4*/ 	.word	0xffffffff


	//   ....[69]....
        /*04d8*/ 	.word	0xffffffff


	//   ....[70]....
        /*04dc*/ 	.word	0xffffffff


	//   ....[71]....
        /*04e0*/ 	.word	0xffffffff


	//   ....[72]....
        /*04e4*/ 	.word	0xffffffff


	//   ....[73]....
        /*04e8*/ 	.word	0xffffffff


	//   ....[74]....
        /*04ec*/ 	.word	0xffffffff


	//   ....[75]....
        /*04f0*/ 	.word	0xffffffff


	//   ....[76]....
        /*04f4*/ 	.word	0xffffffff


	//   ....[77]....
        /*04f8*/ 	.word	0xffffffff


	//   ....[78]....
        /*04fc*/ 	.word	0xffffffff


	//   ....[79]....
        /*0500*/ 	.word	0xffffffff


	//   ....[80]....
        /*0504*/ 	.word	0xffffffff


	//   ....[81]....
        /*0508*/ 	.word	0xffffffff


	//   ....[82]....
        /*050c*/ 	.word	0xffffffff


	//   ....[83]....
        /*0510*/ 	.word	0xffffffff


	//   ....[84]....
        /*0514*/ 	.word	0xffffffff


	//   ....[85]....
        /*0518*/ 	.word	0xffffffff


	//   ....[86]....
        /*051c*/ 	.word	0xffffffff


	//   ....[87]....
        /*0520*/ 	.word	0xffffffff


	//   ....[88]....
        /*0524*/ 	.word	0xffffffff


	//   ....[89]....
        /*0528*/ 	.word	0xffffffff


	//   ....[90]....
        /*052c*/ 	.word	0xffffffff


	//   ....[91]....
        /*0530*/ 	.word	0xffffffff


	//   ....[92]....
        /*0534*/ 	.word	0xffffffff


	//   ....[93]....
        /*0538*/ 	.word	0xffffffff


	//   ....[94]....
        /*053c*/ 	.word	0xffffffff


	//   ....[95]....
        /*0540*/ 	.word	0xffffffff


	//   ....[96]....
        /*0544*/ 	.word	0xffffffff


	//   ....[97]....
        /*0548*/ 	.word	0xffffffff


	//   ....[98]....
        /*054c*/ 	.word	0xffffffff


	//   ....[99]....
        /*0550*/ 	.word	0xffffffff


	//   ....[100]....
        /*0554*/ 	.word	0xffffffff


	//   ....[101]....
        /*0558*/ 	.word	0xffffffff


	//   ....[102]....
        /*055c*/ 	.word	0xffffffff


	//   ....[103]....
        /*0560*/ 	.word	0xffffffff


	//   ....[104]....
        /*0564*/ 	.word	0xffffffff


	//   ....[105]....
        /*0568*/ 	.word	0xffffffff


	//   ....[106]....
        /*056c*/ 	.word	0xffffffff


	//   ....[107]....
        /*0570*/ 	.word	0xffffffff


	//   ....[108]....
        /*0574*/ 	.word	0xffffffff


	//   ....[109]....
        /*0578*/ 	.word	0xffffffff


	//   ....[110]....
        /*057c*/ 	.word	0xffffffff


	//   ....[111]....
        /*0580*/ 	.word	0xffffffff


	//   ....[112]....
        /*0584*/ 	.word	0xffffffff


	//   ....[113]....
        /*0588*/ 	.word	0xffffffff


	//   ....[114]....
        /*058c*/ 	.word	0xffffffff


	//   ....[115]....
        /*0590*/ 	.word	0xffffffff


	//   ....[116]....
        /*0594*/ 	.word	0xffffffff


	//   ....[117]....
        /*0598*/ 	.word	0xffffffff


	//   ....[118]....
        /*059c*/ 	.word	0xffffffff


	//   ....[119]....
        /*05a0*/ 	.word	0xffffffff


	//   ....[120]....
        /*05a4*/ 	.word	0xffffffff


	//   ....[121]....
        /*05a8*/ 	.word	0xffffffff


	//   ....[122]....
        /*05ac*/ 	.word	0xffffffff


	//   ....[123]....
        /*05b0*/ 	.word	0xffffffff


	//   ....[124]....
        /*05b4*/ 	.word	0xffffffff


	//   ....[125]....
        /*05b8*/ 	.word	0xffffffff


	//   ....[126]....
        /*05bc*/ 	.word	0xffffffff


	//   ....[127]....
        /*05c0*/ 	.word	0xffffffff


	//   ....[128]....
        /*05c4*/ 	.word	0xffffffff


	//   ....[129]....
        /*05c8*/ 	.word	0xffffffff


	//   ....[130]....
        /*05cc*/ 	.word	0xffffffff


	//   ....[131]....
        /*05d0*/ 	.word	0xffffffff


	//   ....[132]....
        /*05d4*/ 	.word	0xffffffff


	//   ....[133]....
        /*05d8*/ 	.word	0xffffffff


	//   ....[134]....
        /*05dc*/ 	.word	0xffffffff


	//   ....[135]....
        /*05e0*/ 	.word	0xffffffff


	//   ....[136]....
        /*05e4*/ 	.word	0xffffffff


	//   ....[137]....
        /*05e8*/ 	.word	0xffffffff


	//   ....[138]....
        /*05ec*/ 	.word	0xffffffff


	//   ....[139]....
        /*05f0*/ 	.word	0xffffffff


	//   ....[140]....
        /*05f4*/ 	.word	0xffffffff


	//   ....[141]....
        /*05f8*/ 	.word	0xffffffff


	//   ....[142]....
        /*05fc*/ 	.word	0xffffffff


	//   ....[143]....
        /*0600*/ 	.word	0xffffffff


	//   ....[144]....
        /*0604*/ 	.word	0xffffffff


	//   ....[145]....
        /*0608*/ 	.word	0xffffffff


	//   ....[146]....
        /*060c*/ 	.word	0xffffffff


	//   ....[147]....
        /*0610*/ 	.word	0xffffffff


	//   ....[148]....
        /*0614*/ 	.word	0xffffffff


	//   ....[149]....
        /*0618*/ 	.word	0xffffffff


	//   ....[150]....
        /*061c*/ 	.word	0xffffffff


	//   ....[151]....
        /*0620*/ 	.word	0xffffffff


	//   ....[152]....
        /*0624*/ 	.word	0xffffffff


	//   ....[153]....
        /*0628*/ 	.word	0xffffffff


	//   ....[154]....
        /*062c*/ 	.word	0xffffffff


	//----- nvinfo : EIATTR_COOP_GROUP_INSTR_OFFSETS
	.align		4
.L_410:
        /*0630*/ 	.byte	0x04, 0x28
        /*0632*/ 	.short	(.L_412 - .L_411)


	//   ....[0]....
.L_411:
        /*0634*/ 	.word	0x00000050


	//   ....[1]....
        /*0638*/ 	.word	0x00001510


	//   ....[2]....
        /*063c*/ 	.word	0x00001530


	//   ....[3]....
        /*0640*/ 	.word	0x00001760


	//   ....[4]....
        /*0644*/ 	.word	0x00001770


	//   ....[5]....
        /*0648*/ 	.word	0x00001930


	//   ....[6]....
        /*064c*/ 	.word	0x00001950


	//   ....[7]....
        /*0650*/ 	.word	0x00001b10


	//   ....[8]....
        /*0654*/ 	.word	0x00001b20


	//   ....[9]....
        /*0658*/ 	.word	0x00002130


	//   ....[10]....
        /*065c*/ 	.word	0x00002150


	//   ....[11]....
        /*0660*/ 	.word	0x00002160


	//   ....[12]....
        /*0664*/ 	.word	0x00002190


	//   ....[13]....
        /*0668*/ 	.word	0x000022d0


	//   ....[14]....
        /*066c*/ 	.word	0x00002310


	//   ....[15]....
        /*0670*/ 	.word	0x000025f0


	//   ....[16]....
        /*0674*/ 	.word	0x00002610


	//   ....[17]....
        /*0678*/ 	.word	0x00002620


	//   ....[18]....
        /*067c*/ 	.word	0x00002640


	//   ....[19]....
        /*0680*/ 	.word	0x00002930


	//   ....[20]....
        /*0684*/ 	.word	0x00002970


	//   ....[21]....
        /*0688*/ 	.word	0x00003fd0


	//   ....[22]....
        /*068c*/ 	.word	0x00003ff0


	//   ....[23]....
        /*0690*/ 	.word	0x00004020


	//   ....[24]....
        /*0694*/ 	.word	0x00004040


	//   ....[25]....
        /*0698*/ 	.word	0x00004180


	//   ....[26]....
        /*069c*/ 	.word	0x00004200


	//   ....[27]....
        /*06a0*/ 	.word	0x000044f0


	//   ....[28]....
        /*06a4*/ 	.word	0x00004860


	//   ....[29]....
        /*06a8*/ 	.word	0x00004e70


	//   ....[30]....
        /*06ac*/ 	.word	0x00004e90


	//   ....[31]....
        /*06b0*/ 	.word	0x00004eb0


	//   ....[32]....
        /*06b4*/ 	.word	0x00004ed0


	//   ....[33]....
        /*06b8*/ 	.word	0x00007b30


	//   ....[34]....
        /*06bc*/ 	.word	0x00007b50


	//   ....[35]....
        /*06c0*/ 	.word	0x00007b80


	//   ....[36]....
        /*06c4*/ 	.word	0x00007bb0


	//   ....[37]....
        /*06c8*/ 	.word	0x00007c90


	//   ....[38]....
        /*06cc*/ 	.word	0x00007d50


	//   ....[39]....
        /*06d0*/ 	.word	0x00009530


	//   ....[40]....
        /*06d4*/ 	.word	0x00009550


	//   ....[41]....
        /*06d8*/ 	.word	0x00009580


	//   ....[42]....
        /*06dc*/ 	.word	0x000095b0


	//   ....[43]....
        /*06e0*/ 	.word	0x00009690


	//   ....[44]....
        /*06e4*/ 	.word	0x00009750


	//   ....[45]....
        /*06e8*/ 	.word	0x00009a70


	//   ....[46]....
        /*06ec*/ 	.word	0x00009db0


	//   ....[47]....
        /*06f0*/ 	.word	0x0000a3b0


	//   ....[48]....
        /*06f4*/ 	.word	0x0000a3d0


	//   ....[49]....
        /*06f8*/ 	.word	0x0000a3f0


	//   ....[50]....
        /*06fc*/ 	.word	0x0000a410


	//   ....[51]....
        /*0700*/ 	.word	0x0000cef0


	//   ....[52]....
        /*0704*/ 	.word	0x0000cf00


	//   ....[53]....
        /*0708*/ 	.word	0x0000cf40


	//   ....[54]....
        /*070c*/ 	.word	0x0000cf70


	//   ....[55]....
        /*0710*/ 	.word	0x0000cfa0


	//   ....[56]....
        /*0714*/ 	.word	0x0000d0f0


	//   ....[57]....
        /*0718*/ 	.word	0x0000e870


	//   ....[58]....
        /*071c*/ 	.word	0x0000e890


	//   ....[59]....
        /*0720*/ 	.word	0x0000e990


	//   ....[60]....
        /*0724*/ 	.word	0x0000e9b0


	//   ....[61]....
        /*0728*/ 	.word	0x0000e9e0


	//   ....[62]....
        /*072c*/ 	.word	0x0000ea70


	//   ....[63]....
        /*0730*/ 	.word	0x0000ef00


	//   ....[64]....
        /*0734*/ 	.word	0x0000ef10


	//   ....[65]....
        /*0738*/ 	.word	0x0000ef40


	//   ....[66]....
        /*073c*/ 	.word	0x0000ef50


	//   ....[67]....
        /*0740*/ 	.word	0x00011560


	//   ....[68]....
        /*0744*/ 	.word	0x000115b0


	//   ....[69]....
        /*0748*/ 	.word	0x000115d0


	//   ....[70]....
        /*074c*/ 	.word	0x000115f0


	//   ....[71]....
        /*0750*/ 	.word	0x00012a10


	//   ....[72]....
        /*0754*/ 	.word	0x00012d90


	//   ....[73]....
        /*0758*/ 	.word	0x00012dc0


	//   ....[74]....
        /*075c*/ 	.word	0x00012de0


	//   ....[75]....
        /*0760*/ 	.word	0x00012e00


	//   ....[76]....
        /*0764*/ 	.word	0x00013080


	//   ....[77]....
        /*0768*/ 	.word	0x000130a0


	//   ....[78]....
        /*076c*/ 	.word	0x00013220


	//   ....[79]....
        /*0770*/ 	.word	0x00013250


	//   ....[80]....
        /*0774*/ 	.word	0x00013390


	//   ....[81]....
        /*0778*/ 	.word	0x000133c0


	//   ....[82]....
        /*077c*/ 	.word	0x00013500


	//   ....[83]....
        /*0780*/ 	.word	0x00013520


	//   ....[84]....
        /*0784*/ 	.word	0x00013af0


	//   ....[85]....
        /*0788*/ 	.word	0x00013b10


	//   ....[86]....
        /*078c*/ 	.word	0x00013d50


	//   ....[87]....
        /*0790*/ 	.word	0x00013d60


	//   ....[88]....
        /*0794*/ 	.word	0x00013f30


	//   ....[89]....
        /*0798*/ 	.word	0x00013f50


	//   ....[90]....
        /*079c*/ 	.word	0x00014120


	//   ....[91]....
        /*07a0*/ 	.word	0x00014130


	//   ....[92]....
        /*07a4*/ 	.word	0x00014370


	//   ....[93]....
        /*07a8*/ 	.word	0x00014480


	//   ....[94]....
        /*07ac*/ 	.word	0x000144f0


	//   ....[95]....
        /*07b0*/ 	.word	0x00014560


	//   ....[96]....
        /*07b4*/ 	.word	0x000145c0


	//   ....[97]....
        /*07b8*/ 	.word	0x00014630


	//   ....[98]....
        /*07bc*/ 	.word	0x000146a0


	//   ....[99]....
        /*07c0*/ 	.word	0x00014710


	//   ....[100]....
        /*07c4*/ 	.word	0x00014770


	//   ....[101]....
        /*07c8*/ 	.word	0x000147e0


	//   ....[102]....
        /*07cc*/ 	.word	0x00014850


	//   ....[103]....
        /*07d0*/ 	.word	0x00014a20


	//   ....[104]....
        /*07d4*/ 	.word	0x00014a80


	//   ....[105]....
        /*07d8*/ 	.word	0x00014c80


	//   ....[106]....
        /*07dc*/ 	.word	0x00014ce0


	//   ....[107]....
        /*07e0*/ 	.word	0x00014d50


	//   ....[108]....
        /*07e4*/ 	.word	0x00014dc0


	//   ....[109]....
        /*07e8*/ 	.word	0x00015430


	//   ....[110]....
        /*07ec*/ 	.word	0x00015480


	//   ....[111]....
        /*07f0*/ 	.word	0x000154d0


	//   ....[112]....
        /*07f4*/ 	.word	0x00015520


	//   ....[113]....
        /*07f8*/ 	.word	0x00015590


	//   ....[114]....
        /*07fc*/ 	.word	0x00015600


	//   ....[115]....
        /*0800*/ 	.word	0x000157d0


	//   ....[116]....
        /*0804*/ 	.word	0x00015830


	//   ....[117]....
        /*0808*/ 	.word	0x00015a30


	//   ....[118]....
        /*080c*/ 	.word	0x00015a90


	//   ....[119]....
        /*0810*/ 	.word	0x00015b00


	//   ....[120]....
        /*0814*/ 	.word	0x00015b70


	//   ....[121]....
        /*0818*/ 	.word	0x00015d40


	//   ....[122]....
        /*081c*/ 	.word	0x00015da0


	//   ....[123]....
        /*0820*/ 	.word	0x00015fa0


	//   ....[124]....
        /*0824*/ 	.word	0x00016000


	//   ....[125]....
        /*0828*/ 	.word	0x00016070


	//   ....[126]....
        /*082c*/ 	.word	0x000160e0


	//   ....[127]....
        /*0830*/ 	.word	0x00016720


	//   ....[128]....
        /*0834*/ 	.word	0x00016760


	//   ....[129]....
        /*0838*/ 	.word	0x000167b0


	//   ....[130]....
        /*083c*/ 	.word	0x000167f0


	//   ....[131]....
        /*0840*/ 	.word	0x00016850


	//   ....[132]....
        /*0844*/ 	.word	0x000168c0


	//   ....[133]....
        /*0848*/ 	.word	0x00016930


	//   ....[134]....
        /*084c*/ 	.word	0x00016ab0


	//   ....[135]....
        /*0850*/ 	.word	0x00016b10


	//   ....[136]....
        /*0854*/ 	.word	0x00016c90


	//   ....[137]....
        /*0858*/ 	.word	0x00016cf0


	//   ....[138]....
        /*085c*/ 	.word	0x00016d40


	//   ....[139]....
        /*0860*/ 	.word	0x00016d80


	//   ....[140]....
        /*0864*/ 	.word	0x00016dd0


	//   ....[141]....
        /*0868*/ 	.word	0x00016e10


	//   ....[142]....
        /*086c*/ 	.word	0x00016e60


	//   ....[143]....
        /*0870*/ 	.word	0x00016ec0


	//   ....[144]....
        /*0874*/ 	.word	0x00016f10


	//   ....[145]....
        /*0878*/ 	.word	0x00016f70


	//   ....[146]....
        /*087c*/ 	.word	0x00016fe0


	//   ....[147]....
        /*0880*/ 	.word	0x00017050


	//   ....[148]....
        /*0884*/ 	.word	0x000170c0


	//   ....[149]....
        /*0888*/ 	.word	0x00017120


	//   ....[150]....
        /*088c*/ 	.word	0x00017190


	//   ....[151]....
        /*0890*/ 	.word	0x00017200


	//   ....[152]....
        /*0894*/ 	.word	0x00017270


	//   ....[153]....
        /*0898*/ 	.word	0x000172d0


	//   ....[154]....
        /*089c*/ 	.word	0x00017340


	//----- nvinfo : EIATTR_EXIT_INSTR_OFFSETS
	.align		4
.L_412:
        /*08a0*/ 	.byte	0x04, 0x1c
        /*08a2*/ 	.short	(.L_414 - .L_413)


	//   ....[0]....
.L_413:
        /*08a4*/ 	.word	0x000000a0


	//   ....[1]....
        /*08a8*/ 	.word	0x00014430


	//----- nvinfo : EIATTR_MAX_THREADS
	.align		4
.L_414:
        /*08ac*/ 	.byte	0x04, 0x05
        /*08ae*/ 	.short	(.L_416 - .L_415)
.L_415:
        /*08b0*/ 	.word	0x00000100
        /*08b4*/ 	.word	0x00000001
        /*08b8*/ 	.word	0x00000001


	//----- nvinfo : EIATTR_CRS_STACK_SIZE
	.align		4
.L_416:
        /*08bc*/ 	.byte	0x04, 0x1e
        /*08be*/ 	.short	(.L_418 - .L_417)
.L_417:
        /*08c0*/ 	.word	0x00000000
.L_418:


//--------------------- .nv.info._ZN7cutlass13device_kernelIN5flash19enable_sm80_to_sm89INS1_16FlashAttnFwdSm80INS1_25CollectiveMainloopFwdSm80ILi8ELi1ELb0EN4cute5tupleIJNS5_1CILi128EEENS7_ILi96EEENS7_ILi256EEEEEELi256ENS_6half_tEfNS_4arch4Sm80ELb1ELb0ELb0ELb1ELb1ELb0ELb1ELb0EEENS1_21CollectiveEpilogueFwdINS6_IJS8_SA_S9_EEENS6_IJNS7_ILi1EEESI_SI_EEESC_SE_Li256ELb1ELb1ELb0ELb0EEENS1_19SingleTileSchedulerILb1ELb0ELb1ELi128EEEEEEEEEvNT_6ParamsE --------------------------
	.section	.nv.info._ZN7cutlass13device_kernelIN5flash19enable_sm80_to_sm89INS1_16FlashAttnFwdSm80INS1_25CollectiveMainloopFwdSm80ILi8ELi1ELb0EN4cute5tupleIJNS5_1CILi128EEENS7_ILi96EEENS7_ILi256EEEEEELi256ENS_6half_tEfNS_4arch4Sm80ELb1ELb0ELb0ELb1ELb1ELb0ELb1ELb0EEENS1_21CollectiveEpilogueFwdINS6_IJS8_SA_S9_EEENS6_IJNS7_ILi1EEESI_SI_EEESC_SE_Li256ELb1ELb1ELb0ELb0EEENS1_19SingleTileSchedulerILb1ELb0ELb1ELi128EEEEEEEEEvNT_6ParamsE,"",@"SHT_CUDA_INFO"
	.sectionflags	@""
	.align	4


	//----- nvinfo : EIATTR_CUDA_API_VERSION
	.align		4
        /*0000*/ 	.byte	0x04, 0x37
        /*0002*/ 	.short	(.L_420 - .L_419)
.L_419:
        /*0004*/ 	.word	0x00000082


	//----- nvinfo : EIATTR_SW2861232_WAR
	.align		4
.L_420:
        /*0008*/ 	.byte	0x01, 0x35
	.zero		2


	//----- nvinfo : EIATTR_PARAM_CBANK
	.align		4
        /*000c*/ 	.byte	0x04, 0x0a
        /*000e*/ 	.short	(.L_422 - .L_421)
	.align		4
.L_421:
        /*0010*/ 	.word	index@(.nv.constant0._ZN7cutlass13device_kernelIN5flash19enable_sm80_to_sm89INS1_16FlashAttnFwdSm80INS1_25CollectiveMainloopFwdSm80ILi8ELi1ELb0EN4cute5tupleIJNS5_1CILi128EEENS7_ILi96EEENS7_ILi256EEEEEELi256ENS_6half_tEfNS_4arch4Sm80ELb1ELb0ELb0ELb1ELb1ELb0ELb1ELb0EEENS1_21CollectiveEpilogueFwdINS6_IJS8_SA_S9_EEENS6_IJNS7_ILi1EEESI_SI_EEESC_SE_Li256ELb1ELb1ELb0ELb0EEENS1_19SingleTileSchedulerILb1ELb0ELb1ELi128EEEEEEEEEvNT_6ParamsE)
        /*0014*/ 	.short	0x0160
        /*0016*/ 	.short	0x0418


	//----- nvinfo : EIATTR_CBANK_PARAM_SIZE
	.align		4
.L_422:
        /*0018*/ 	.byte	0x03, 0x19
        /*001a*/ 	.short	0x0418


	//----- nvinfo : EIATTR_KPARAM_INFO
	.align		4
        /*001c*/ 	.byte	0x04, 0x17
        /*001e*/ 	.short	(.L_424 - .L_423)
.L_423:
        /*0020*/ 	.word	0x00000000
        /*0024*/ 	.short	0x0000
        /*0026*/ 	.short	0x0000
        /*0028*/ 	.byte	0x00, 0xf0, 0x61, 0x10


	//----- nvinfo : EIATTR_MAXREG_COUNT
	.align		4
.L_424:
        /*002c*/ 	.byte	0x03, 0x1b
        /*002e*/ 	.short	0x00ff


	//----- nvinfo : EIATTR_NUM_BARRIERS
	.align		4
        /*0030*/ 	.byte	0x02, 0x4c
        /*0032*/ 	.byte	0x02
	.zero		1


	//----- nvinfo : EIATTR_ANNOTATIONS
	.align		4
        /*0034*/ 	.byte	0x04, 0x55
        /*0036*/ 	.short	(.L_426 - .L_425)


	//   ....[0]....
.L_425:
        /* <DEDUP_REMOVED lines=60> */


	//----- nvinfo : EIATTR_MERCURY_ISA_VERSION
	.align		4
.L_426:
        /*03e0*/ 	.byte	0x03, 0x5f
        /*03e2*/ 	.short	0x0000


	//----- nvinfo : EIATTR_COOP_GROUP_MASK_REGIDS
	.align		4
        /*03e4*/ 	.byte	0x04, 0x29
        /*03e6*/ 	.short	(.L_428 - .L_427)


	//   ....[0]....
.L_427:
        /*03e8*/ 	.word	0xffffffff


	//   ....[1]....
        /*03ec*/ 	.word	0xffffffff


	//   ....[2]....
        /*03f0*/ 	.word	0xffffffff


	//   ....[3]....
        /*03f4*/ 	.word	0xffffffff


	//   ....[4]....
        /*03f8*/ 	.word	0xffffffff


	//   ....[5]....
        /*03fc*/ 	.word	0xffffffff


	//   ....[6]....
        /*0400*/ 	.word	0xffffffff


	//   ....[7]....
        /*0404*/ 	.word	0xffffffff


	//   ....[8]....
        /*0408*/ 	.word	0xffffffff


	//   ....[9]....
        /*040c*/ 	.word	0xffffffff


	//   ....[10]....
        /*0410*/ 	.word	0xffffffff


	//   ....[11]....
        /*0414*/ 	.word	0xffffffff


	//   ....[12]....
        /*0418*/ 	.word	0xffffffff


	//   ....[13]....
        /*041c*/ 	.word	0xffffffff


	//   ....[14]....
        /*0420*/ 	.word	0xffffffff


	//   ....[15]....
        /*0424*/ 	.word	0xffffffff


	//   ....[16]....
        /*0428*/ 	.word	0xffffffff


	//   ....[17]....
        /*042c*/ 	.word	0xffffffff


	//   ....[18]....
        /*0430*/ 	.word	0xffffffff


	//   ....[19]....
        /*0434*/ 	.word	0xffffffff


	//   ....[20]....
        /*0438*/ 	.word	0xffffffff


	//   ....[21]....
        /*043c*/ 	.word	0xffffffff


	//   ....[22]....
        /*0440*/ 	.word	0xffffffff


	//   ....[23]....
        /*0444*/ 	.word	0xffffffff


	//   ....[24]....
        /*0448*/ 	.word	0xffffffff


	//   ....[25]....
        /*044c*/ 	.word	0xffffffff


	//   ....[26]....
        /*0450*/ 	.word	0xffffffff


	//   ....[27]....
        /*0454*/ 	.word	0xffffffff


	//   ....[28]....
        /*0458*/ 	.word	0xffffffff


	//   ....[29]....
        /*045c*/ 	.word	0xffffffff


	//   ....[30]....
        /*0460*/ 	.word	0xffffffff


	//   ....[31]....
        /*0464*/ 	.word	0xffffffff


	//   ....[32]....
        /*0468*/ 	.word	0xffffffff


	//   ....[33]....
        /*046c*/ 	.word	0xffffffff


	//   ....[34]....
        /*0470*/ 	.word	0xffffffff


	//   ....[35]....
        /*0474*/ 	.word	0xffffffff


	//   ....[36]....
        /*0478*/ 	.word	0xffffffff


	//   ....[37]....
        /*047c*/ 	.word	0xffffffff


	//   ....[38]....
        /*0480*/ 	.word	0xffffffff


	//   ....[39]....
        /*0484*/ 	.word	0xffffffff


	//   ....[40]....
        /*0488*/ 	.word	0xffffffff


	//   ....[41]....
        /*048c*/ 	.word	0xffffffff


	//   ....[42]....
        /*0490*/ 	.word	0xffffffff


	//   ....[43]....
        /*0494*/ 	.word	0xffffffff


	//   ....[44]....
        /*0498*/ 	.word	0xffffffff


	//   ....[45]....
        /*049c*/ 	.word	0xffffffff


	//   ....[46]....
        /*04a0*/ 	.word	0xffffffff


	//   ....[47]....
        /*04a4*/ 	.word	0xffffffff


	//   ....[48]....
        /*04a8*/ 	.word	0xffffffff


	//   ....[49]....
        /*04ac*/ 	.word	0xffffffff


	//   ....[50]....
        /*04b0*/ 	.word	0xffffffff


	//   ....[51]....
        /*04b4*/ 	.word	0xffffffff


	//   ....[52]....
        /*04b8*/ 	.word	0xffffffff


	//   ....[53]....
        /*04bc*/ 	.word	0xffffffff


	//   ....[54]....
        /*04c0*/ 	.word	0xffffffff


	//   ....[55]....
        /*04c4*/ 	.word	0xffffffff


	//   ....[56]....
        /*04c8*/ 	.word	0xffffffff


	//   ....[57]....
        /*04cc*/ 	.word	0xffffffff


	//   ....[58]....
        /*04d0*/ 	.word	0xffffffff


	//   ....[59]....
        /*04d4*/ 	.word	0xffffffff


	//   ....[60]....
        /*04d8*/ 	.word	0xffffffff


	//   ....[61]....
        /*04dc*/ 	.word	0xffffffff


	//   ....[62]....
        /*04e0*/ 	.word	0xffffffff


	//   ....[63]....
        /*04e4*/ 	.word	0xffffffff


	//   ....[64]....
        /*04e8*/ 	.word	0xffffffff


	//   ....[65]....
        /*04ec*/ 	.word	0xffffffff


	//   ....[66]....
        /*04f0*/ 	.word	0xffffffff


	//   ....[67]....
        /*04f4*/ 	.word	0xffffffff


	//   ....[68]....
        /*04f8*/ 	.word	0xffffffff


	//   ....[69]....
        /*04fc*/ 	.word	0xffffffff


	//   ....[70]....
        /*0500*/ 	.word	0xffffffff


	//   ....[71]....
        /*0504*/ 	.word	0xffffffff


	//   ....[72]....
        /*0508*/ 	.word	0xffffffff


	//   ....[73]....
        /*050c*/ 	.word	0xffffffff


	//   ....[74]....
        /*0510*/ 	.word	0xffffffff


	//   ....[75]....
        /*0514*/ 	.word	0xffffffff


	//   ....[76]....
        /*0518*/ 	.word	0xffffffff


	//   ....[77]....
        /*051c*/ 	.word	0xffffffff


	//   ....[78]....
        /*0520*/ 	.word	0xffffffff


	//   ....[79]....
        /*0524*/ 	.word	0xffffffff


	//   ....[80]....
        /*0528*/ 	.word	0xffffffff


	//   ....[81]....
        /*052c*/ 	.word	0xffffffff


	//   ....[82]....
        /*0530*/ 	.word	0xffffffff


	//   ....[83]....
        /*0534*/ 	.word	0xffffffff


	//   ....[84]....
        /*0538*/ 	.word	0xffffffff


	//   ....[85]....
        /*053c*/ 	.word	0xffffffff


	//   ....[86]....
        /*0540*/ 	.word	0xffffffff


	//   ....[87]....
        /*0544*/ 	.word	0xffffffff


	//   ....[88]....
        /*0548*/ 	.word	0xffffffff


	//   ....[89]....
        /*054c*/ 	.word	0xffffffff


	//   ....[90]....
        /*0550*/ 	.word	0xffffffff


	//----- nvinfo : EIATTR_COOP_GROUP_INSTR_OFFSETS
	.align		4
.L_428:
        /*0554*/ 	.byte	0x04, 0x28
        /*0556*/ 	.short	(.L_430 - .L_429)


	//   ....[0]....
.L_429:
        /*0558*/ 	.word	0x000000a0


	//   ....[1]....
        /*055c*/ 	.word	0x00001420


	//   ....[2]....
        /*0560*/ 	.word	0x00001450


	//   ....[3]....
        /*0564*/ 	.word	0x000016c0


	//   ....[4]....
        /*0568*/ 	.word	0x000016f0


	//   ....[5]....
        /*056c*/ 	.word	0x00001860


	//   ....[6]....
        /*0570*/ 	.word	0x00001890


	//   ....[7]....
        /*0574*/ 	.word	0x00001a10


	//   ....[8]....
        /*0578*/ 	.word	0x00001a60


	//   ....[9]....
        /*057c*/ 	.word	0x00002140


	//   ....[10]....
        /*0580*/ 	.word	0x00002180


	//   ....[11]....
        /*0584*/ 	.word	0x00002220


	//   ....[12]....
        /*0588*/ 	.word	0x00002260


	//   ....[13]....
        /*058c*/ 	.word	0x00002290


	//   ....[14]....
        /*0590*/ 	.word	0x000022c0


	//   ....[15]....
        /*0594*/ 	.word	0x00002300


	//   ....[16]....
        /*0598*/ 	.word	0x00002330


	//   ....[17]....
        /*059c*/ 	.word	0x00002360


	//   ....[18]....
        /*05a0*/ 	.word	0x00002390


	//   ....[19]....
        /*05a4*/ 	.word	0x00002550


	//   ....[20]....
        /*05a8*/ 	.word	0x000025a0


	//   ....[21]....
        /*05ac*/ 	.word	0x000041c0


	//   ....[22]....
        /*05b0*/ 	.word	0x000041d0


	//   ....[23]....
        /*05b4*/ 	.word	0x000041e0


	//   ....[24]....
        /*05b8*/ 	.word	0x000042c0


	//   ....[25]....
        /*05bc*/ 	.word	0x000042e0


	//   ....[26]....
        /*05c0*/ 	.word	0x000042f0


	//   ....[27]....
        /*05c4*/ 	.word	0x00004770


	//   ....[28]....
        /*05c8*/ 	.word	0x00004780


	//   ....[29]....
        /*05cc*/ 	.word	0x00004c90


	//   ....[30]....
        /*05d0*/ 	.word	0x00005090


	//   ....[31]....
        /*05d4*/ 	.word	0x000050e0


	//   ....[32]....
        /*05d8*/ 	.word	0x00005150


	//   ....[33]....
        /*05dc*/ 	.word	0x00008e70


	//   ....[34]....
        /*05e0*/ 	.word	0x00008ea0


	//   ....[35]....
        /*05e4*/ 	.word	0x00008f50


	//   ....[36]....
        /*05e8*/ 	.word	0x00008f90


	//   ....[37]....
        /*05ec*/ 	.word	0x00008fa0


	//   ....[38]....
        /*05f0*/ 	.word	0x00008fb0


	//   ....[39]....
        /*05f4*/ 	.word	0x0000a780


	//   ....[40]....
        /*05f8*/ 	.word	0x0000a790


	//   ....[41]....
        /*05fc*/ 	.word	0x0000a7a0


	//   ....[42]....
        /*0600*/ 	.word	0x0000a7b0


	//   ....[43]....
        /*0604*/ 	.word	0x0000a890


	//   ....[44]....
        /*0608*/ 	.word	0x0000a8f0


	//   ....[45]....
        /*060c*/ 	.word	0x0000ab50


	//   ....[46]....
        /*0610*/ 	.word	0x0000ab60


	//   ....[47]....
        /*0614*/ 	.word	0x0000b500


	//   ....[48]....
        /*0618*/ 	.word	0x0000b540


	//   ....[49]....
        /*061c*/ 	.word	0x0000b560


	//   ....[50]....
        /*0620*/ 	.word	0x0000b580


	//   ....[51]....
        /*0624*/ 	.word	0x0000e290


	//   ....[52]....
        /*0628*/ 	.word	0x0000e2a0


	//   ....[53]....
        /*062c*/ 	.word	0x0000e2b0


	//   ....[54]....
        /*0630*/ 	.word	0x0000e2c0


	//   ....[55]....
        /*0634*/ 	.word	0x0000e360


	//   ....[56]....
        /*0638*/ 	.word	0x0000e380


	//   ....[57]....
        /*063c*/ 	.word	0x0000e820


	//   ....[58]....
        /*0640*/ 	.word	0x0000e830


	//   ....[59]....
        /*0644*/ 	.word	0x0000e850


	//   ....[60]....
        /*0648*/ 	.word	0x0000e860


	//   ....[61]....
        /*064c*/ 	.word	0x0000e880


	//   ....[62]....
        /*0650*/ 	.word	0x0000e920


	//   ....[63]....
        /*0654*/ 	.word	0x000100a0


	//   ....[64]....
        /*0658*/ 	.word	0x000100c0


	//   ....[65]....
        /*065c*/ 	.word	0x000100f0


	//   ....[66]....
        /*0660*/ 	.word	0x00010100


	//   ....[67]....
        /*0664*/ 	.word	0x000126c0


	//   ....[68]....
        /*0668*/ 	.word	0x000126d0


	//   ....[69]....
        /*066c*/ 	.word	0x00012700


	//   ....[70]....
        /*0670*/ 	.word	0x00012720


	//   ....[71]....
        /*0674*/ 	.word	0x00014180


	//   ....[72]....
        /*0678*/ 	.word	0x000141e0


	//   ....[73]....
        /*067c*/ 	.word	0x00014210


	//   ....[74]....
        /*0680*/ 	.word	0x00014240


	//   ....[75]....
        /*0684*/ 	.word	0x00014470


	//   ....[76]....
        /*0688*/ 	.word	0x00014480


	//   ....[77]....
        /*068c*/ 	.word	0x00014680


	//   ....[78]....
        /*0690*/ 	.word	0x000146b0


	//   ....[79]....
        /*0694*/ 	.word	0x00014870


	//   ....[80]....
        /*0698*/ 	.word	0x000148a0


	//   ....[81]....
        /*069c*/ 	.word	0x00014a60


	//   ....[82]....
        /*06a0*/ 	.word	0x00014a80


	//   ....[83]....
        /*06a4*/ 	.word	0x00015400


	//   ....[84]....
        /*06a8*/ 	.word	0x00015420


	//   ....[85]....
        /*06ac*/ 	.word	0x000155e0


	//   ....[86]....
        /*06b0*/ 	.word	0x00015610


	//   ....[87]....
        /*06b4*/ 	.word	0x000157a0


	//   ....[88]....
        /*06b8*/ 	.word	0x000157d0


	//   ....[89]....
        /*06bc*/ 	.word	0x00015960


	//   ....[90]....
        /*06c0*/ 	.word	0x00015980


	//----- nvinfo : EIATTR_EXIT_INSTR_OFFSETS
	.align		4
.L_430:
        /*06c4*/ 	.byte	0x04, 0x1c
        /*06c6*/ 	.short	(.L_432 - .L_431)


	//   ....[0]....
.L_431:
        /*06c8*/ 	.word	0x00000450


	//   ....[1]....
        /*06cc*/ 	.word	0x00014a90


	//   ....[2]....
        /*06d0*/ 	.word	0x00014bd0


	//   ....[3]....
        /*06d4*/ 	.word	0x00014c30


	//   ....[4]....
        /*06d8*/ 	.word	0x00015990


	//   ....[5]....
        /*06dc*/ 	.word	0x00015aa0


	//   ....[6]....
        /*06e0*/ 	.word	0x00015b00


	//----- nvinfo : EIATTR_CTAIDZ_USED
	.align		4
.L_432:
        /*06e4*/ 	.byte	0x01, 0x04
	.zero		2


	//----- nvinfo : EIATTR_MAX_THREADS
	.align		4
        /*06e8*/ 	.byte	0x04, 0x05
        /*06ea*/ 	.short	(.L_434 - .L_433)
.L_433:
        /*06ec*/ 	.word	0x00000100
        /*06f0*/ 	.word	0x00000001
        /*06f4*/ 	.word	0x00000001


	//----- nvinfo : EIATTR_CRS_STACK_SIZE
	.align		4
.L_434:
        /*06f8*/ 	.byte	0x04, 0x1e
        /*06fa*/ 	.short	(.L_436 - .L_435)
.L_435:
        /*06fc*/ 	.word	0x00000000
.L_436:


//--------------------- .nv.info._ZN7cutlass13device_kernelIN5flash19enable_sm80_to_sm89INS1_16FlashAttnFwdSm80INS1_25CollectiveMainloopFwdSm80ILi8ELi1ELb0EN4cute5tupleIJNS5_1CILi128EEENS7_ILi48EEENS7_ILi256EEEEEELi256ENS_6half_tEfNS_4arch4Sm80ELb1ELb0ELb0ELb1ELb1ELb1ELb1ELb0EEENS1_21CollectiveEpilogueFwdINS6_IJS8_SA_S9_EEENS6_IJNS7_ILi1EEESI_SI_EEESC_SE_Li256ELb1ELb1ELb0ELb0EEENS1_19SingleTileSchedulerILb1ELb0ELb1ELi128EEEEEEEEEvNT_6ParamsE --------------------------
	.section	.nv.info._ZN7cutlass13device_kernelIN5flash19enable_sm80_to_sm89INS1_16FlashAttnFwdSm80INS1_25CollectiveMainloopFwdSm80ILi8ELi1ELb0EN4cute5tupleIJNS5_1CILi128EEENS7_ILi48EEENS7_ILi256EEEEEELi256ENS_6half_tEfNS_4arch4Sm80ELb1ELb0ELb0ELb1ELb1ELb1ELb1ELb0EEENS1_21CollectiveEpilogueFwdINS6_IJS8_SA_S9_EEENS6_IJNS7_ILi1EEESI_SI_EEESC_SE_Li256ELb1ELb1ELb0ELb0EEENS1_19SingleTileSchedulerILb1ELb0ELb1ELi128EEEEEEEEEvNT_6ParamsE,"",@"SHT_CUDA_INFO"
	.sectionflags	@""
	.align	4


	//----- nvinfo : EIATTR_CUDA_API_VERSION
	.align		4
        /*0000*/ 	.byte	0x04, 0x37
        /*0002*/ 	.short	(.L_438 - .L_437)
.L_437:
        /*0004*/ 	.word	0x00000082


	//----- nvinfo : EIATTR_SW2861232_WAR
	.align		4
.L_438:
        /*0008*/ 	.byte	0x01, 0x35
	.zero		2


	//----- nvinfo : EIATTR_PARAM_CBANK
	.align		4
        /*000c*/ 	.byte	0x04, 0x0a
        /*000e*/ 	.short	(.L_440 - .L_439)
	.align		4
.L_439:
        /*0010*/ 	.word	index@(.nv.constant0._ZN7cutlass13device_kernelIN5flash19enable_sm80_to_sm89INS1_16FlashAttnFwdSm80INS1_25CollectiveMainloopFwdSm80ILi8ELi1ELb0EN4cute5tupleIJNS5_1CILi128EEENS7_ILi48EEENS7_ILi256EEEEEELi256ENS_6half_tEfNS_4arch4Sm80ELb1ELb0ELb0ELb1ELb1ELb1ELb1ELb0EEENS1_21CollectiveEpilogueFwdINS6_IJS8_SA_S9_EEENS6_IJNS7_ILi1EEESI_SI_EEESC_SE_Li256ELb1ELb1ELb0ELb0EEENS1_19SingleTileSchedulerILb1ELb0ELb1ELi128EEEEEEEEEvNT_6ParamsE)
        /*0014*/ 	.short	0x0160
        /*0016*/ 	.short	0x0418


	//----- nvinfo : EIATTR_CBANK_PARAM_SIZE
	.align		4
.L_440:
        /*0018*/ 	.byte	0x03, 0x19
        /*001a*/ 	.short	0x0418


	//----- nvinfo : EIATTR_KPARAM_INFO
	.align		4
        /*001c*/ 	.byte	0x04, 0x17
        /*001e*/ 	.short	(.L_442 - .L_441)
.L_441:
        /*0020*/ 	.word	0x00000000
        /*0024*/ 	.short	0x0000
        /*0026*/ 	.short	0x0000
        /*0028*/ 	.byte	0x00, 0xf0, 0x61, 0x10


	//----- nvinfo : EIATTR_MAXREG_COUNT
	.align		4
.L_442:
        /*002c*/ 	.byte	0x03, 0x1b
        /*002e*/ 	.short	0x00ff


	//----- nvinfo : EIATTR_NUM_BARRIERS
	.align		4
        /*0030*/ 	.byte	0x02, 0x4c
        /*0032*/ 	.byte	0x02
	.zero		1


	//----- nvinfo : EIATTR_MERCURY_ISA_VERSION
	.align		4
        /*0034*/ 	.byte	0x03, 0x5f
        /*0036*/ 	.short	0x0000


	//----- nvinfo : EIATTR_COOP_GROUP_MASK_REGIDS
	.align		4
        /*0038*/ 	.byte	0x04, 0x29
        /*003a*/ 	.short	(.L_444 - .L_443)


	//   ....[0]....
.L_443:
        /*003c*/ 	.word	0xffffffff


	//   ....[1]....
        /*0040*/ 	.word	0xffffffff


	//   ....[2]....
        /*0044*/ 	.word	0xffffffff


	//   ....[3]....
        /*0048*/ 	.word	0xffffffff


	//   ....[4]....
        /*004c*/ 	.word	0xffffffff


	//   ....[5]....
        /*0050*/ 	.word	0xffffffff


	//   ....[6]....
        /*0054*/ 	.word	0xffffffff


	//   ....[7]....
        /*0058*/ 	.word	0xffffffff


	//   ....[8]....
        /*005c*/ 	.word	0xffffffff


	//   ....[9]....
        /*0060*/ 	.word	0xffffffff


	//   ....[10]....
        /*0064*/ 	.word	0xffffffff


	//   ....[11]....
        /*0068*/ 	.word	0xffffffff


	//   ....[12]....
        /*006c*/ 	.word	0xffffffff


	//   ....[13]....
        /*0070*/ 	.word	0xffffffff


	//   ....[14]....
        /*0074*/ 	.word	0xffffffff


	//   ....[15]....
        /*0078*/ 	.word	0xffffffff


	//   ....[16]....
        /*007c*/ 	.word	0xffffffff


	//   ....[17]....
        /*0080*/ 	.word	0xffffffff


	//   ....[18]....
        /*0084*/ 	.word	0xffffffff


	//   ....[19]....
        /*0088*/ 	.word	0xffffffff


	//   ....[20]....
        /*008c*/ 	.word	0xffffffff


	//   ....[21]....
        /*0090*/ 	.word	0xffffffff


	//   ....[22]....
        /*0094*/ 	.word	0xffffffff


	//   ....[23]....
        /*0098*/ 	.word	0xffffffff


	//   ....[24]....
        /*009c*/ 	.word	0xffffffff


	//   ....[25]....
        /*00a0*/ 	.word	0xffffffff


	//   ....[26]....
        /*00a4*/ 	.word	0xffffffff


	//   ....[27]....
        /*00a8*/ 	.word	0xffffffff


	//   ....[28]....
        /*00ac*/ 	.word	0xffffffff


	//   ....[29]....
        /*00b0*/ 	.word	0xffffffff


	//   ....[30]....
        /*00b4*/ 	.word	0xffffffff


	//   ....[31]....
        /*00b8*/ 	.word	0xffffffff


	//   ....[32]....
        /*00bc*/ 	.word	0xffffffff


	//   ....[33]....
        /*00c0*/ 	.word	0xffffffff


	//   ....[34]....
        /*00c4*/ 	.word	0xffffffff


	//   ....[35]....
        /*00c8*/ 	.word	0xffffffff


	//   ....[36]....
        /*00cc*/ 	.word	0xffffffff


	//   ....[37]....
        /*00d0*/ 	.word	0xffffffff


	//   ....[38]....
        /*00d4*/ 	.word	0xffffffff


	//   ....[39]....
        /*00d8*/ 	.word	0xffffffff


	//   ....[40]....
        /*00dc*/ 	.word	0xffffffff


	//   ....[41]....
        /*00e0*/ 	.word	0xffffffff


	//   ....[42]....
        /*00e4*/ 	.word	0xffffffff


	//   ....[43]....
        /*00e8*/ 	.word	0xffffffff


	//   ....[44]....
        /*00ec*/ 	.word	0xffffffff


	//   ....[45]....
        /*00f0*/ 	.word	0xffffffff


	//   ....[46]....
        /*00f4*/ 	.word	0xffffffff


	//   ....[47]....
        /*00f8*/ 	.word	0xffffffff


	//   ....[48]....
        /*00fc*/ 	.word	0xffffffff


	//   ....[49]....
        /*0100*/ 	.word	0xffffffff


	//   ....[50]....
        /*0104*/ 	.word	0xffffffff


	//   ....[51]....
        /*0108*/ 	.word	0xffffffff


	//   ....[52]....
        /*010c*/ 	.word	0xffffffff


	//   ....[53]....
        /*0110*/ 	.word	0xffffffff


	//   ....[54]....
        /*0114*/ 	.word	0xffffffff


	//   ....[55]....
        /*0118*/ 	.word	0xffffffff


	//   ....[56]....
        /*011c*/ 	.word	0xffffffff


	//   ....[57]....
        /*0120*/ 	.word	0xffffffff


	//   ....[58]....
        /*0124*/ 	.word	0xffffffff


	//   ....[59]....
        /*0128*/ 	.word	0xffffffff


	//   ....[60]....
        /*012c*/ 	.word	0xffffffff


	//   ....[61]....
        /*0130*/ 	.word	0xffffffff


	//   ....[62]....
        /*0134*/ 	.word	0xffffffff


	//   ....[63]....
        /*0138*/ 	.word	0xffffffff


	//   ....[64]....
        /*013c*/ 	.word	0xffffffff


	//   ....[65]....
        /*0140*/ 	.word	0xffffffff


	//   ....[66]....
        /*0144*/ 	.word	0xffffffff


	//   ....[67]....
        /*0148*/ 	.word	0xffffffff


	//   ....[68]....
        /*014c*/ 	.word	0xffffffff


	//   ....[69]....
        /*0150*/ 	.word	0xffffffff


	//   ....[70]....
        /*0154*/ 	.word	0xffffffff


	//   ....[71]....
        /*0158*/ 	.word	0xffffffff


	//   ....[72]....
        /*015c*/ 	.word	0xffffffff


	//   ....[73]....
        /*0160*/ 	.word	0xffffffff


	//   ....[74]....
        /*0164*/ 	.word	0xffffffff


	//   ....[75]....
        /*0168*/ 	.word	0xffffffff


	//   ....[76]....
        /*016c*/ 	.word	0xffffffff


	//   ....[77]....
        /*0170*/ 	.word	0xffffffff


	//   ....[78]....
        /*0174*/ 	.word	0xffffffff


	//   ....[79]....
        /*0178*/ 	.word	0xffffffff


	//   ....[80]....
        /*017c*/ 	.word	0xffffffff


	//   ....[81]....
        /*0180*/ 	.word	0xffffffff


	//   ....[82]....
        /*0184*/ 	.word	0xffffffff


	//   ....[83]....
        /*0188*/ 	.word	0xffffffff


	//   ....[84]....
        /*018c*/ 	.word	0xffffffff


	//   ....[85]....
        /*0190*/ 	.word	0xffffffff


	//   ....[86]....
        /*0194*/ 	.word	0xffffffff


	//   ....[87]....
        /*0198*/ 	.word	0xffffffff


	//   ....[88]....
        /*019c*/ 	.word	0xffffffff


	//   ....[89]....
        /*01a0*/ 	.word	0xffffffff


	//   ....[90]....
        /*01a4*/ 	.word	0xffffffff


	//   ....[91]....
        /*01a8*/ 	.word	0xffffffff


	//   ....[92]....
        /*01ac*/ 	.word	0xffffffff


	//   ....[93]....
        /*01b0*/ 	.word	0xffffffff


	//   ....[94]....
        /*01b4*/ 	.word	0xffffffff


	//   ....[95]....
        /*01b8*/ 	.word	0xffffffff


	//   ....[96]....
        /*01bc*/ 	.word	0xffffffff


	//   ....[97]....
        /*01c0*/ 	.word	0xffffffff


	//   ....[98]....
        /*01c4*/ 	.word	0xffffffff


	//   ....[99]....
        /*01c8*/ 	.word	0xffffffff


	//   ....[100]....
        /*01cc*/ 	.word	0xffffffff


	//   ....[101]....
        /*01d0*/ 	.word	0xffffffff


	//   ....[102]....
        /*01d4*/ 	.word	0xffffffff


	//   ....[103]....
        /*01d8*/ 	.word	0xffffffff


	//   ....[104]....
        /*01dc*/ 	.word	0xffffffff


	//   ....[105]....
        /*01e0*/ 	.word	0xffffffff


	//   ....[106]....
        /*01e4*/ 	.word	0xffffffff


	//   ....[107]....
        /*01e8*/ 	.word	0xffffffff


	//   ....[108]....
        /*01ec*/ 	.word	0xffffffff


	//   ....[109]....
        /*01f0*/ 	.word	0xffffffff


	//   ....[110]....
        /*01f4*/ 	.word	0xffffffff


	//   ....[111]....
        /*01f8*/ 	.word	0xffffffff


	//   ....[112]....
        /*01fc*/ 	.word	0xffffffff


	//   ....[113]....
        /*0200*/ 	.word	0xffffffff


	//   ....[114]....
        /*0204*/ 	.word	0xffffffff


	//   ....[115]....
        /*0208*/ 	.word	0xffffffff


	//   ....[116]....
        /*020c*/ 	.word	0xffffffff


	//   ....[117]....
        /*0210*/ 	.word	0xffffffff


	//   ....[118]....
        /*0214*/ 	.word	0xffffffff


	//   ....[119]....
        /*0218*/ 	.word	0xffffffff


	//   ....[120]....
        /*021c*/ 	.word	0xffffffff


	//   ....[121]....
        /*0220*/ 	.word	0xffffffff


	//   ....[122]....
        /*0224*/ 	.word	0xffffffff


	//   ....[123]....
        /*0228*/ 	.word	0xffffffff


	//   ....[124]....
        /*022c*/ 	.word	0xffffffff


	//   ....[125]....
        /*0230*/ 	.word	0xffffffff


	//   ....[126]....
        /*0234*/ 	.word	0xffffffff


	//   ....[127]....
        /*0238*/ 	.word	0xffffffff


	//   ....[128]....
        /*023c*/ 	.word	0xffffffff


	//   ....[129]....
        /*0240*/ 	.word	0xffffffff


	//   ....[130]....
        /*0244*/ 	.word	0xffffffff


	//----- nvinfo : EIATTR_COOP_GROUP_INSTR_OFFSETS
	.align		4
.L_444:
        /*0248*/ 	.byte	0x04, 0x28
        /*024a*/ 	.short	(.L_446 - .L_445)


	//   ....[0]....
.L_445:
        /*024c*/ 	.word	0x00000090


	//   ....[1]....
        /*0250*/ 	.word	0x000026c0


	//   ....[2]....
        /*0254*/ 	.word	0x00002730


	//   ....[3]....
        /*0258*/ 	.word	0x00003720


	//   ....[4]....
        /*025c*/ 	.word	0x00003730


	//   ....[5]....
        /*0260*/ 	.word	0x00004c60


	//   ....[6]....
        /*0264*/ 	.word	0x00004cd0


	//   ....[7]....
        /*0268*/ 	.word	0x00005d70


	//   ....[8]....
        /*026c*/ 	.word	0x00005d80


	//   ....[9]....
        /*0270*/ 	.word	0x00006d20


	//   ....[10]....
        /*0274*/ 	.word	0x00006d50


	//   ....[11]....
        /*0278*/ 	.word	0x00006f20


	//   ....[12]....
        /*027c*/ 	.word	0x00006f40


	//   ....[13]....
        /*0280*/ 	.word	0x00007370


	//   ....[14]....
        /*0284*/ 	.word	0x00007390


	//   ....[15]....
        /*0288*/ 	.word	0x000075c0


	//   ....[16]....
        /*028c*/ 	.word	0x000075e0


	//   ....[17]....
        /*0290*/ 	.word	0x000084e0


	//   ....[18]....
        /*0294*/ 	.word	0x00008500


	//   ....[19]....
        /*0298*/ 	.word	0x000086f0


	//   ....[20]....
        /*029c*/ 	.word	0x00008720


	//   ....[21]....
        /*02a0*/ 	.word	0x000088a0


	//   ....[22]....
        /*02a4*/ 	.word	0x000088d0


	//   ....[23]....
        /*02a8*/ 	.word	0x00008a50


	//   ....[24]....
        /*02ac*/ 	.word	0x00008a90


	//   ....[25]....
        /*02b0*/ 	.word	0x00008fa0


	//   ....[26]....
        /*02b4*/ 	.word	0x00008fc0


	//   ....[27]....
        /*02b8*/ 	.word	0x00008fd0


	//   ....[28]....
        /*02bc*/ 	.word	0x00008fe0


	//   ....[29]....
        /*02c0*/ 	.word	0x00009510


	//   ....[30]....
        /*02c4*/ 	.word	0x00009580


	//   ....[31]....
        /*02c8*/ 	.word	0x000095a0


	//   ....[32]....
        /*02cc*/ 	.word	0x000095d0


	//   ....[33]....
        /*02d0*/ 	.word	0x000098c0


	//   ....[34]....
        /*02d4*/ 	.word	0x00009960


	//   ....[35]....
        /*02d8*/ 	.word	0x000099e0


	//   ....[36]....
        /*02dc*/ 	.word	0x00009a50


	//   ....[37]....
        /*02e0*/ 	.word	0x00009e90


	//   ....[38]....
        /*02e4*/ 	.word	0x00009ee0


	//   ....[39]....
        /*02e8*/ 	.word	0x00009f20


	//   ....[40]....
        /*02ec*/ 	.word	0x00009f60


	//   ....[41]....
        /*02f0*/ 	.word	0x0000a2b0


	//   ....[42]....
        /*02f4*/ 	.word	0x0000a350


	//   ....[43]....
        /*02f8*/ 	.word	0x0000a3d0


	//   ....[44]....
        /*02fc*/ 	.word	0x0000a440


	//   ....[45]....
        /*0300*/ 	.word	0x0000da10


	//   ....[46]....
        /*0304*/ 	.word	0x0000da70


	//   ....[47]....
        /*0308*/ 	.word	0x0000dab0


	//   ....[48]....
        /*030c*/ 	.word	0x0000dad0


	//   ....[49]....
        /*0310*/ 	.word	0x0000dc90


	//   ....[50]....
        /*0314*/ 	.word	0x0000dd30


	//   ....[51]....
        /*0318*/ 	.word	0x0000dd80


	//   ....[52]....
        /*031c*/ 	.word	0x0000de00


	//   ....[53]....
        /*0320*/ 	.word	0x0000e050


	//   ....[54]....
        /*0324*/ 	.word	0x0000e0f0


	//   ....[55]....
        /*0328*/ 	.word	0x0000e170


	//   ....[56]....
        /*032c*/ 	.word	0x0000e1e0


	//   ....[57]....
        /*0330*/ 	.word	0x0000e420


	//   ....[58]....
        /*0334*/ 	.word	0x0000e470


	//   ....[59]....
        /*0338*/ 	.word	0x0000e4c0


	//   ....[60]....
        /*033c*/ 	.word	0x0000e530


	//   ....[61]....
        /*0340*/ 	.word	0x00012200


	//   ....[62]....
        /*0344*/ 	.word	0x00012240


	//   ....[63]....
        /*0348*/ 	.word	0x00012620


	//   ....[64]....
        /*034c*/ 	.word	0x00012630


	//   ....[65]....
        /*0350*/ 	.word	0x000134a0


	//   ....[66]....
        /*0354*/ 	.word	0x000134b0


	//   ....[67]....
        /*0358*/ 	.word	0x000135c0


	//   ....[68]....
        /*035c*/ 	.word	0x000135e0


	//   ....[69]....
        /*0360*/ 	.word	0x00013a10


	//   ....[70]....
        /*0364*/ 	.word	0x00013a30


	//   ....[71]....
        /*0368*/ 	.word	0x00013ef0


	//   ....[72]....
        /*036c*/ 	.word	0x00013fb0


	//   ....[73]....
        /*0370*/ 	.word	0x00013fc0


	//   ....[74]....
        /*0374*/ 	.word	0x00014010


	//   ....[75]....
        /*0378*/ 	.word	0x00014fe0


	//   ....[76]....
        /*037c*/ 	.word	0x00015000


	//   ....[77]....
        /*0380*/ 	.word	0x00015110


	//   ....[78]....
        /*0384*/ 	.word	0x00015120


	//   ....[79]....
        /*0388*/ 	.word	0x00015df0


	//   ....[80]....
        /*038c*/ 	.word	0x00015e10


	//   ....[81]....
        /*0390*/ 	.word	0x00015ed0


	//   ....[82]....
        /*0394*/ 	.word	0x00015ef0


	//   ....[83]....
        /*0398*/ 	.word	0x000160f0


	//   ....[84]....
        /*039c*/ 	.word	0x00016140


	//   ....[85]....
        /*03a0*/ 	.word	0x00016520


	//   ....[86]....
        /*03a4*/ 	.word	0x00016550


	//   ....[87]....
        /*03a8*/ 	.word	0x000166a0


	//   ....[88]....
        /*03ac*/ 	.word	0x00016790


	//   ....[89]....
        /*03b0*/ 	.word	0x00017fa0


	//   ....[90]....
        /*03b4*/ 	.word	0x00017fc0


	//   ....[91]....
        /*03b8*/ 	.word	0x00018150


	//   ....[92]....
        /*03bc*/ 	.word	0x00018160


	//   ....[93]....
        /*03c0*/ 	.word	0x00018e40


	//   ....[94]....
        /*03c4*/ 	.word	0x00018e50


	//   ....[95]....
        /*03c8*/ 	.word	0x00018e60


	//   ....[96]....
        /*03cc*/ 	.word	0x00018e70


	//   ....[97]....
        /*03d0*/ 	.word	0x00019220


	//   ....[98]....
        /*03d4*/ 	.word	0x00019240


	//   ....[99]....
        /*03d8*/ 	.word	0x00019270


	//   ....[100]....
        /*03dc*/ 	.word	0x00019280


	//   ....[101]....
        /*03e0*/ 	.word	0x0001a960


	//   ....[102]....
        /*03e4*/ 	.word	0x0001a990


	//   ....[103]....
        /*03e8*/ 	.word	0x0001a9d0


	//   ....[104]....
        /*03ec*/ 	.word	0x0001a9e0


	//   ....[105]....
        /*03f0*/ 	.word	0x0001c470


	//   ....[106]....
        /*03f4*/ 	.word	0x0001c4b0


	//   ....[107]....
        /*03f8*/ 	.word	0x0001c4e0


	//   ....[108]....
        /*03fc*/ 	.word	0x0001c510


	//   ....[109]....
        /*0400*/ 	.word	0x0001c730


	//   ....[110]....
        /*0404*/ 	.word	0x0001c740


	//   ....[111]....
        /*0408*/ 	.word	0x0001c940


	//   ....[112]....
        /*040c*/ 	.word	0x0001c970


	//   ....[113]....
        /*0410*/ 	.word	0x0001cb30


	//   ....[114]....
        /*0414*/ 	.word	0x0001cb60


	//   ....[115]....
        /*0418*/ 	.word	0x0001cd20


	//   ....[116]....
        /*041c*/ 	.word	0x0001cd40


	//   ....[117]....
        /*0420*/ 	.word	0x0001d6f0


	//   ....[118]....
        /*0424*/ 	.word	0x0001d710


	//   ....[119]....
        /*0428*/ 	.word	0x0001d8a0


	//   ....[120]....
        /*042c*/ 	.word	0x0001d8d0


	//   ....[121]....
        /*0430*/ 	.word	0x0001da60


	//   ....[122]....
        /*0434*/ 	.word	0x0001da90


	//   ....[123]....
        /*0438*/ 	.word	0x0001dc20


	//   ....[124]....
        /*043c*/ 	.word	0x0001dc40


	//   ....[125]....
        /*0440*/ 	.word	0x0001de00


	//   ....[126]....
        /*0444*/ 	.word	0x0001de60


	//   ....[127]....
        /*0448*/ 	.word	0x0001deb0


	//   ....[128]....
        /*044c*/ 	.word	0x0001df10


	//   ....[129]....
        /*0450*/ 	.word	0x0001df60


	//   ....[130]....
        /*0454*/ 	.word	0x0001dfc0


	//----- nvinfo : EIATTR_EXIT_INSTR_OFFSETS
	.align		4
.L_446:
        /*0458*/ 	.byte	0x04, 0x1c
        /*045a*/ 	.short	(.L_448 - .L_447)


	//   ....[0]....
.L_447:
        /*045c*/ 	.word	0x00000440


	//   ....[1]....
        /*0460*/ 	.word	0x0001cd50


	//   ....[2]....
        /*0464*/ 	.word	0x0001ce90


	//   ....[3]....
        /*0468*/ 	.word	0x0001cef0


	//   ....[4]....
        /*046c*/ 	.word	0x0001dc50


	//   ....[5]....
        /*0470*/ 	.word	0x0001dd60


	//   ....[6]....
        /*0474*/ 	.word	0x0001ddc0


	//----- nvinfo : EIATTR_CTAIDZ_USED
	.align		4
.L_448:
        /*0478*/ 	.byte	0x01, 0x04
	.zero		2


	//----- nvinfo : EIATTR_MAX_THREADS
	.align		4
        /*047c*/ 	.byte	0x04, 0x05
        /*047e*/ 	.short	(.L_450 - .L_449)
.L_449:
        /*0480*/ 	.word	0x00000100
        /*0484*/ 	.word	0x00000001
        /*0488*/ 	.word	0x00000001


	//----- nvinfo : EIATTR_CRS_STACK_SIZE
	.align		4
.L_450:
        /*048c*/ 	.byte	0x04, 0x1e
        /*048e*/ 	.short	(.L_452 - .L_451)
.L_451:
        /*0490*/ 	.word	0x00000000
.L_452:


//--------------------- .nv.callgraph             --------------------------
	.section	.nv.callgraph,"",@"SHT_CUDA_CALLGRAPH"
	.align	4
	.sectionentsize	8
	.align		4
        /*0000*/ 	.word	0x00000000
	.align		4
        /*0004*/ 	.word	0xffffffff
	.align		4
        /*0008*/ 	.word	0x00000000
	.align		4
        /*000c*/ 	.word	0xfffffffe
	.align		4
        /*0010*/ 	.word	0x00000000
	.align		4
        /*0014*/ 	.word	0xfffffffd
	.align		4
        /*0018*/ 	.word	0x00000000
	.align		4
        /*001c*/ 	.word	0xfffffffc


//--------------------- .nv.rel.action            --------------------------
	.section	.nv.rel.action,"",@"SHT_CUDA_RELOCINFO"
	.align	8
	.sectionentsize	8
        /*0000*/ 	.byte	0x73, 0x00, 0x00, 0x00, 0x00, 0x00, 0x00, 0x00, 0x00, 0x00, 0x00, 0x11, 0x25, 0x00, 0x05, 0x36


//--------------------- .nv.constant4             --------------------------
	.section	.nv.constant4,"a",@progbits
	.align	8
	.align		8
.nv.constant4:
        /*0000*/ 	.dword	_ZN72_INTERNAL_412d4e01_36_flash_fwd_hdim256_fp16_paged_sm80_cu_3fbc093a_32514cuda3std3__45__cpo5beginE
	.align		8
        /*0008*/ 	.dword	_ZN72_INTERNAL_412d4e01_36_flash_fwd_hdim256_fp16_paged_sm80_cu_3fbc093a_32514cuda3std3__45__cpo3endE
	.align		8
        /*0010*/ 	.dword	_ZN72_INTERNAL_412d4e01_36_flash_fwd_hdim256_fp16_paged_sm80_cu_3fbc093a_32514cuda3std3__45__cpo6cbeginE
	.align		8
        /*0018*/ 	.dword	_ZN72_INTERNAL_412d4e01_36_flash_fwd_hdim256_fp16_paged_sm80_cu_3fbc093a_32514cuda3std3__45__cpo4cendE
	.align		8
        /*0020*/ 	.dword	_ZN72_INTERNAL_412d4e01_36_flash_fwd_hdim256_fp16_paged_sm80_cu_3fbc093a_32514cuda3std3__474_GLOBAL__N__412d4e01_36_flash_fwd_hdim256_fp16_paged_sm80_cu_3fbc093a_32516ignoreE
	.align		8
        /*0028*/ 	.dword	_ZN72_INTERNAL_412d4e01_36_flash_fwd_hdim256_fp16_paged_sm80_cu_3fbc093a_32514cuda3std3__419piecewise_constructE
	.align		8
        /*0030*/ 	.dword	_ZN72_INTERNAL_412d4e01_36_flash_fwd_hdim256_fp16_paged_sm80_cu_3fbc093a_32514cuda3std3__48in_placeE
	.align		8
        /*0038*/ 	.dword	_ZN72_INTERNAL_412d4e01_36_flash_fwd_hdim256_fp16_paged_sm80_cu_3fbc093a_32514cuda3std6ranges3__45__cpo4swapE
	.align		8
        /*0040*/ 	.dword	_ZN72_INTERNAL_412d4e01_36_flash_fwd_hdim256_fp16_paged_sm80_cu_3fbc093a_32514cuda3std6ranges3__45__cpo9iter_moveE
	.align		8
        /*0048*/ 	.dword	_ZN72_INTERNAL_412d4e01_36_flash_fwd_hdim256_fp16_paged_sm80_cu_3fbc093a_32514cute7productE
	.align		8
        /*0050*/ 	.dword	_ZN72_INTERNAL_412d4e01_36_flash_fwd_hdim256_fp16_paged_sm80_cu_3fbc093a_32514cute1_E


//--------------------- .nv.constant0._ZN7cutlass13device_kernelIN5flash19enable_sm80_to_sm89INS1_16FlashAttnFwdSm80INS1_25CollectiveMainloopFwdSm80ILi8ELi1ELb1EN4cute5tupleIJNS5_1CILi128EEENS7_ILi64EEENS7_ILi256EEEEEELi256ENS_6half_tEfNS_4arch4Sm80ELb0ELb0ELb0ELb0ELb1ELb0ELb1ELb0EEENS1_21CollectiveEpilogueFwdINS6_IJS8_SA_S9_EEENS6_IJNS7_ILi1EEESI_SI_EEESC_SE_Li256ELb0ELb1ELb0ELb0EEENS1_19SingleTileSchedulerILb0ELb0ELb1ELi128EEEEEEEEEvNT_6ParamsE --------------------------
	.section	.nv.constant0._ZN7cutlass13device_kernelIN5flash19enable_sm80_to_sm89INS1_16FlashAttnFwdSm80INS1_25CollectiveMainloopFwdSm80ILi8ELi1ELb1EN4cute5tupleIJNS5_1CILi128EEENS7_ILi64EEENS7_ILi256EEEEEELi256ENS_6half_tEfNS_4arch4Sm80ELb0ELb0ELb0ELb0ELb1ELb0ELb1ELb0EEENS1_21CollectiveEpilogueFwdINS6_IJS8_SA_S9_EEENS6_IJNS7_ILi1EEESI_SI_EEESC_SE_Li256ELb0ELb1ELb0ELb0EEENS1_19SingleTileSchedulerILb0ELb0ELb1ELi128EEEEEEEEEvNT_6ParamsE,"a",@progbits
	.sectionflags	@""
	.align	4
.nv.constant0._ZN7cutlass13device_kernelIN5flash19enable_sm80_to_sm89INS1_16FlashAttnFwdSm80INS1_25CollectiveMainloopFwdSm80ILi8ELi1ELb1EN4cute5tupleIJNS5_1CILi128EEENS7_ILi64EEENS7_ILi256EEEEEELi256ENS_6half_tEfNS_4arch4Sm80ELb0ELb0ELb0ELb0ELb1ELb0ELb1ELb0EEENS1_21CollectiveEpilogueFwdINS6_IJS8_SA_S9_EEENS6_IJNS7_ILi1EEESI_SI_EEESC_SE_Li256ELb0ELb1ELb0ELb0EEENS1_19SingleTileSchedulerILb0ELb0ELb1ELi128EEEEEEEEEvNT_6ParamsE:
	.zero		1400


//--------------------- .nv.constant0._ZN7cutlass13device_kernelIN5flash19enable_sm80_to_sm89INS1_16FlashAttnFwdSm80INS1_25CollectiveMainloopFwdSm80ILi8ELi1ELb1EN4cute5tupleIJNS5_1CILi128EEENS7_ILi64EEENS7_ILi256EEEEEELi256ENS_6half_tEfNS_4arch4Sm80ELb0ELb0ELb0ELb1ELb1ELb0ELb1ELb0EEENS1_21CollectiveEpilogueFwdINS6_IJS8_SA_S9_EEENS6_IJNS7_ILi1EEESI_SI_EEESC_SE_Li256ELb1ELb1ELb0ELb0EEENS1_19SingleTileSchedulerILb1ELb0ELb1ELi128EEEEEEEEEvNT_6ParamsE --------------------------
	.section	.nv.constant0._ZN7cutlass13device_kernelIN5flash19enable_sm80_to_sm89INS1_16FlashAttnFwdSm80INS1_25CollectiveMainloopFwdSm80ILi8ELi1ELb1EN4cute5tupleIJNS5_1CILi128EEENS7_ILi64EEENS7_ILi256EEEEEELi256ENS_6half_tEfNS_4arch4Sm80ELb0ELb0ELb0ELb1ELb1ELb0ELb1ELb0EEENS1_21CollectiveEpilogueFwdINS6_IJS8_SA_S9_EEENS6_IJNS7_ILi1EEESI_SI_EEESC_SE_Li256ELb1ELb1ELb0ELb0EEENS1_19SingleTileSchedulerILb1ELb0ELb1ELi128EEEEEEEEEvNT_6ParamsE,"a",@progbits
	.sectionflags	@""
	.align	4
.nv.constant0._ZN7cutlass13device_kernelIN5flash19enable_sm80_to_sm89INS1_16FlashAttnFwdSm80INS1_25CollectiveMainloopFwdSm80ILi8ELi1ELb1EN4cute5tupleIJNS5_1CILi128EEENS7_ILi64EEENS7_ILi256EEEEEELi256ENS_6half_tEfNS_4arch4Sm80ELb0ELb0ELb0ELb1ELb1ELb0ELb1ELb0EEENS1_21CollectiveEpilogueFwdINS6_IJS8_SA_S9_EEENS6_IJNS7_ILi1EEESI_SI_EEESC_SE_Li256ELb1ELb1ELb0ELb0EEENS1_19SingleTileSchedulerILb1ELb0ELb1ELi128EEEEEEEEEvNT_6ParamsE:
	.zero		1400


//--------------------- .nv.constant0._ZN7cutlass13device_kernelIN5flash19enable_sm80_to_sm89INS1_16FlashAttnFwdSm80INS1_25CollectiveMainloopFwdSm80ILi8ELi1ELb0EN4cute5tupleIJNS5_1CILi128EEENS7_ILi32EEENS7_ILi256EEEEEELi256ENS_6half_tEfNS_4arch4Sm80ELb0ELb0ELb0ELb1ELb1ELb1ELb1ELb0EEENS1_21CollectiveEpilogueFwdINS6_IJS8_SA_S9_EEENS6_IJNS7_ILi1EEESI_SI_EEESC_SE_Li256ELb1ELb1ELb0ELb0EEENS1_19SingleTileSchedulerILb1ELb0ELb1ELi128EEEEEEEEEvNT_6ParamsE --------------------------
	.section	.nv.constant0._ZN7cutlass13device_kernelIN5flash19enable_sm80_to_sm89INS1_16FlashAttnFwdSm80INS1_25CollectiveMainloopFwdSm80ILi8ELi1ELb0EN4cute5tupleIJNS5_1CILi128EEENS7_ILi32EEENS7_ILi256EEEEEELi256ENS_6half_tEfNS_4arch4Sm80ELb0ELb0ELb0ELb1ELb1ELb1ELb1ELb0EEENS1_21CollectiveEpilogueFwdINS6_IJS8_SA_S9_EEENS6_IJNS7_ILi1EEESI_SI_EEESC_SE_Li256ELb1ELb1ELb0ELb0EEENS1_19SingleTileSchedulerILb1ELb0ELb1ELi128EEEEEEEEEvNT_6ParamsE,"a",@progbits
	.sectionflags	@""
	.align	4
.nv.constant0._ZN7cutlass13device_kernelIN5flash19enable_sm80_to_sm89INS1_16FlashAttnFwdSm80INS1_25CollectiveMainloopFwdSm80ILi8ELi1ELb0EN4cute5tupleIJNS5_1CILi128EEENS7_ILi32EEENS7_ILi256EEEEEELi256ENS_6half_tEfNS_4arch4Sm80ELb0ELb0ELb0ELb1ELb1ELb1ELb1ELb0EEENS1_21CollectiveEpilogueFwdINS6_IJS8_SA_S9_EEENS6_IJNS7_ILi1EEESI_SI_EEESC_SE_Li256ELb1ELb1ELb0ELb0EEENS1_19SingleTileSchedulerILb1ELb0ELb1ELi128EEEEEEEEEvNT_6ParamsE:
	.zero		1400


//--------------------- .nv.constant0._ZN7cutlass13device_kernelIN5flash19enable_sm80_to_sm89INS1_16FlashAttnFwdSm80INS1_25CollectiveMainloopFwdSm80ILi8ELi1ELb1EN4cute5tupleIJNS5_1CILi128EEENS7_ILi48EEENS7_ILi256EEEEEELi256ENS_6half_tEfNS_4arch4Sm80ELb0ELb1ELb0ELb0ELb1ELb0ELb1ELb0EEENS1_21CollectiveEpilogueFwdINS6_IJS8_SA_S9_EEENS6_IJNS7_ILi1EEESI_SI_EEESC_SE_Li256ELb0ELb1ELb0ELb0EEENS1_19SingleTileSchedulerILb0ELb0ELb1ELi128EEEEEEEEEvNT_6ParamsE --------------------------
	.section	.nv.constant0._ZN7cutlass13device_kernelIN5flash19enable_sm80_to_sm89INS1_16FlashAttnFwdSm80INS1_25CollectiveMainloopFwdSm80ILi8ELi1ELb1EN4cute5tupleIJNS5_1CILi128EEENS7_ILi48EEENS7_ILi256EEEEEELi256ENS_6half_tEfNS_4arch4Sm80ELb0ELb1ELb0ELb0ELb1ELb0ELb1ELb0EEENS1_21CollectiveEpilogueFwdINS6_IJS8_SA_S9_EEENS6_IJNS7_ILi1EEESI_SI_EEESC_SE_Li256ELb0ELb1ELb0ELb0EEENS1_19SingleTileSchedulerILb0ELb0ELb1ELi128EEEEEEEEEvNT_6ParamsE,"a",@progbits
	.sectionflags	@""
	.align	4
.nv.constant0._ZN7cutlass13device_kernelIN5flash19enable_sm80_to_sm89INS1_16FlashAttnFwdSm80INS1_25CollectiveMainloopFwdSm80ILi8ELi1ELb1EN4cute5tupleIJNS5_1CILi128EEENS7_ILi48EEENS7_ILi256EEEEEELi256ENS_6half_tEfNS_4arch4Sm80ELb0ELb1ELb0ELb0ELb1ELb0ELb1ELb0EEENS1_21CollectiveEpilogueFwdINS6_IJS8_SA_S9_EEENS6_IJNS7_ILi1EEESI_SI_EEESC_SE_Li256ELb0ELb1ELb0ELb0EEENS1_19SingleTileSchedulerILb0ELb0ELb1ELi128EEEEEEEEEvNT_6ParamsE:
	.zero		1400


//--------------------- .nv.constant0._ZN7cutlass13device_kernelIN5flash19enable_sm80_to_sm89INS1_16FlashAttnFwdSm80INS1_25CollectiveMainloopFwdSm80ILi8ELi1ELb1EN4cute5tupleIJNS5_1CILi128EEENS7_ILi48EEENS7_ILi256EEEEEELi256ENS_6half_tEfNS_4arch4Sm80ELb0ELb1ELb0ELb1ELb1ELb0ELb1ELb0EEENS1_21CollectiveEpilogueFwdINS6_IJS8_SA_S9_EEENS6_IJNS7_ILi1EEESI_SI_EEESC_SE_Li256ELb1ELb1ELb0ELb0EEENS1_19SingleTileSchedulerILb1ELb0ELb1ELi128EEEEEEEEEvNT_6ParamsE --------------------------
	.section	.nv.constant0._ZN7cutlass13device_kernelIN5flash19enable_sm80_to_sm89INS1_16FlashAttnFwdSm80INS1_25CollectiveMainloopFwdSm80ILi8ELi1ELb1EN4cute5tupleIJNS5_1CILi128EEENS7_ILi48EEENS7_ILi256EEEEEELi256ENS_6half_tEfNS_4arch4Sm80ELb0ELb1ELb0ELb1ELb1ELb0ELb1ELb0EEENS1_21CollectiveEpilogueFwdINS6_IJS8_SA_S9_EEENS6_IJNS7_ILi1EEESI_SI_EEESC_SE_Li256ELb1ELb1ELb0ELb0EEENS1_19SingleTileSchedulerILb1ELb0ELb1ELi128EEEEEEEEEvNT_6ParamsE,"a",@progbits
	.sectionflags	@""
	.align	4
.nv.constant0._ZN7cutlass13device_kernelIN5flash19enable_sm80_to_sm89INS1_16FlashAttnFwdSm80INS1_25CollectiveMainloopFwdSm80ILi8ELi1ELb1EN4cute5tupleIJNS5_1CILi128EEENS7_ILi48EEENS7_ILi256EEEEEELi256ENS_6half_tEfNS_4arch4Sm80ELb0ELb1ELb0ELb1ELb1ELb0ELb1ELb0EEENS1_21CollectiveEpilogueFwdINS6_IJS8_SA_S9_EEENS6_IJNS7_ILi1EEESI_SI_EEESC_SE_Li256ELb1ELb1ELb0ELb0EEENS1_19SingleTileSchedulerILb1ELb0ELb1ELi128EEEEEEEEEvNT_6ParamsE:
	.zero		1400


//--------------------- .nv.constant0._ZN7cutlass13device_kernelIN5flash19enable_sm80_to_sm89INS1_16FlashAttnFwdSm80INS1_25CollectiveMainloopFwdSm80ILi8ELi1ELb0EN4cute5tupleIJNS5_1CILi128EEENS7_ILi32EEENS7_ILi256EEEEEELi256ENS_6half_tEfNS_4arch4Sm80ELb0ELb1ELb0ELb1ELb1ELb1ELb1ELb0EEENS1_21CollectiveEpilogueFwdINS6_IJS8_SA_S9_EEENS6_IJNS7_ILi1EEESI_SI_EEESC_SE_Li256ELb1ELb1ELb0ELb0EEENS1_19SingleTileSchedulerILb1ELb0ELb1ELi128EEEEEEEEEvNT_6ParamsE --------------------------
	.section	.nv.constant0._ZN7cutlass13device_kernelIN5flash19enable_sm80_to_sm89INS1_16FlashAttnFwdSm80INS1_25CollectiveMainloopFwdSm80ILi8ELi1ELb0EN4cute5tupleIJNS5_1CILi128EEENS7_ILi32EEENS7_ILi256EEEEEELi256ENS_6half_tEfNS_4arch4Sm80ELb0ELb1ELb0ELb1ELb1ELb1ELb1ELb0EEENS1_21CollectiveEpilogueFwdINS6_IJS8_SA_S9_EEENS6_IJNS7_ILi1EEESI_SI_EEESC_SE_Li256ELb1ELb1ELb0ELb0EEENS1_19SingleTileSchedulerILb1ELb0ELb1ELi128EEEEEEEEEvNT_6ParamsE,"a",@progbits
	.sectionflags	@""
	.align	4
.nv.constant0._ZN7cutlass13device_kernelIN5flash19enable_sm80_to_sm89INS1_16FlashAttnFwdSm80INS1_25CollectiveMainloopFwdSm80ILi8ELi1ELb0EN4cute5tupleIJNS5_1CILi128EEENS7_ILi32EEENS7_ILi256EEEEEELi256ENS_6half_tEfNS_4arch4Sm80ELb0ELb1ELb0ELb1ELb1ELb1ELb1ELb0EEENS1_21CollectiveEpilogueFwdINS6_IJS8_SA_S9_EEENS6_IJNS7_ILi1EEESI_SI_EEESC_SE_Li256ELb1ELb1ELb0ELb0EEENS1_19SingleTileSchedulerILb1ELb0ELb1ELi128EEEEEEEEEvNT_6ParamsE:
	.zero		1400


//--------------------- .nv.constant0._ZN7cutlass13device_kernelIN5flash19enable_sm80_to_sm89INS1_16FlashAttnFwdSm80INS1_25CollectiveMainloopFwdSm80ILi8ELi1ELb1EN4cute5tupleIJNS5_1CILi128EEENS7_ILi64EEENS7_ILi256EEEEEELi256ENS_6half_tEfNS_4arch4Sm80ELb1ELb0ELb0ELb0ELb1ELb0ELb1ELb0EEENS1_21CollectiveEpilogueFwdINS6_IJS8_SA_S9_EEENS6_IJNS7_ILi1EEESI_SI_EEESC_SE_Li256ELb0ELb1ELb0ELb0EEENS1_30DynamicPersistentTileSchedulerILi256ELi256ELb0ELb1ELb0EEEEEEEEEvNT_6ParamsE --------------------------
	.section	.nv.constant0._ZN7cutlass13device_kernelIN5flash19enable_sm80_to_sm89INS1_16FlashAttnFwdSm80INS1_25CollectiveMainloopFwdSm80ILi8ELi1ELb1EN4cute5tupleIJNS5_1CILi128EEENS7_ILi64EEENS7_ILi256EEEEEELi256ENS_6half_tEfNS_4arch4Sm80ELb1ELb0ELb0ELb0ELb1ELb0ELb1ELb0EEENS1_21CollectiveEpilogueFwdINS6_IJS8_SA_S9_EEENS6_IJNS7_ILi1EEESI_SI_EEESC_SE_Li256ELb0ELb1ELb0ELb0EEENS1_30DynamicPersistentTileSchedulerILi256ELi256ELb0ELb1ELb0EEEEEEEEEvNT_6ParamsE,"a",@progbits
	.sectionflags	@""
	.align	4
.nv.constant0._ZN7cutlass13device_kernelIN5flash19enable_sm80_to_sm89INS1_16FlashAttnFwdSm80INS1_25CollectiveMainloopFwdSm80ILi8ELi1ELb1EN4cute5tupleIJNS5_1CILi128EEENS7_ILi64EEENS7_ILi256EEEEEELi256ENS_6half_tEfNS_4arch4Sm80ELb1ELb0ELb0ELb0ELb1ELb0ELb1ELb0EEENS1_21CollectiveEpilogueFwdINS6_IJS8_SA_S9_EEENS6_IJNS7_ILi1EEESI_SI_EEESC_SE_Li256ELb0ELb1ELb0ELb0EEENS1_30DynamicPersistentTileSchedulerILi256ELi256ELb0ELb1ELb0EEEEEEEEEvNT_6ParamsE:
	.zero		1416


//--------------------- .nv.constant0._ZN7cutlass13device_kernelIN5flash19enable_sm80_to_sm89INS1_16FlashAttnFwdSm80INS1_25CollectiveMainloopFwdSm80ILi8ELi1ELb1EN4cute5tupleIJNS5_1CILi128EEENS7_ILi64EEENS7_ILi256EEEEEELi256ENS_6half_tEfNS_4arch4Sm80ELb1ELb0ELb0ELb1ELb1ELb0ELb1ELb0EEENS1_21CollectiveEpilogueFwdINS6_IJS8_SA_S9_EEENS6_IJNS7_ILi1EEESI_SI_EEESC_SE_Li256ELb1ELb1ELb0ELb0EEENS1_19SingleTileSchedulerILb1ELb0ELb1ELi128EEEEEEEEEvNT_6ParamsE --------------------------
	.section	.nv.constant0._ZN7cutlass13device_kernelIN5flash19enable_sm80_to_sm89INS1_16FlashAttnFwdSm80INS1_25CollectiveMainloopFwdSm80ILi8ELi1ELb1EN4cute5tupleIJNS5_1CILi128EEENS7_ILi64EEENS7_ILi256EEEEEELi256ENS_6half_tEfNS_4arch4Sm80ELb1ELb0ELb0ELb1ELb1ELb0ELb1ELb0EEENS1_21CollectiveEpilogueFwdINS6_IJS8_SA_S9_EEENS6_IJNS7_ILi1EEESI_SI_EEESC_SE_Li256ELb1ELb1ELb0ELb0EEENS1_19SingleTileSchedulerILb1ELb0ELb1ELi128EEEEEEEEEvNT_6ParamsE,"a",@progbits
	.sectionflags	@""
	.align	4
.nv.constant0._ZN7cutlass13device_kernelIN5flash19enable_sm80_to_sm89INS1_16FlashAttnFwdSm80INS1_25CollectiveMainloopFwdSm80ILi8ELi1ELb1EN4cute5tupleIJNS5_1CILi128EEENS7_ILi64EEENS7_ILi256EEEEEELi256ENS_6half_tEfNS_4arch4Sm80ELb1ELb0ELb0ELb1ELb1ELb0ELb1ELb0EEENS1_21CollectiveEpilogueFwdINS6_IJS8_SA_S9_EEENS6_IJNS7_ILi1EEESI_SI_EEESC_SE_Li256ELb1ELb1ELb0ELb0EEENS1_19SingleTileSchedulerILb1ELb0ELb1ELi128EEEEEEEEEvNT_6ParamsE:
	.zero		1400


//--------------------- .nv.constant0._ZN7cutlass13device_kernelIN5flash19enable_sm80_to_sm89INS1_16FlashAttnFwdSm80INS1_25CollectiveMainloopFwdSm80ILi8ELi1ELb0EN4cute5tupleIJNS5_1CILi128EEENS7_ILi32EEENS7_ILi256EEEEEELi256ENS_6half_tEfNS_4arch4Sm80ELb1ELb0ELb0ELb1ELb1ELb1ELb1ELb0EEENS1_21CollectiveEpilogueFwdINS6_IJS8_SA_S9_EEENS6_IJNS7_ILi1EEESI_SI_EEESC_SE_Li256ELb1ELb1ELb0ELb0EEENS1_19SingleTileSchedulerILb1ELb0ELb1ELi128EEEEEEEEEvNT_6ParamsE --------------------------
	.section	.nv.constant0._ZN7cutlass13device_kernelIN5flash19enable_sm80_to_sm89INS1_16FlashAttnFwdSm80INS1_25CollectiveMainloopFwdSm80ILi8ELi1ELb0EN4cute5tupleIJNS5_1CILi128EEENS7_ILi32EEENS7_ILi256EEEEEELi256ENS_6half_tEfNS_4arch4Sm80ELb1ELb0ELb0ELb1ELb1ELb1ELb1ELb0EEENS1_21CollectiveEpilogueFwdINS6_IJS8_SA_S9_EEENS6_IJNS7_ILi1EEESI_SI_EEESC_SE_Li256ELb1ELb1ELb0ELb0EEENS1_19SingleTileSchedulerILb1ELb0ELb1ELi128EEEEEEEEEvNT_6ParamsE,"a",@progbits
	.sectionflags	@""
	.align	4
.nv.constant0._ZN7cutlass13device_kernelIN5flash19enable_sm80_to_sm89INS1_16FlashAttnFwdSm80INS1_25CollectiveMainloopFwdSm80ILi8ELi1ELb0EN4cute5tupleIJNS5_1CILi128EEENS7_ILi32EEENS7_ILi256EEEEEELi256ENS_6half_tEfNS_4arch4Sm80ELb1ELb0ELb0ELb1ELb1ELb1ELb1ELb0EEENS1_21CollectiveEpilogueFwdINS6_IJS8_SA_S9_EEENS6_IJNS7_ILi1EEESI_SI_EEESC_SE_Li256ELb1ELb1ELb0ELb0EEENS1_19SingleTileSchedulerILb1ELb0ELb1ELi128EEEEEEEEEvNT_6ParamsE:
	.zero		1400


//--------------------- .nv.constant0._ZN7cutlass13device_kernelIN5flash19enable_sm80_to_sm89INS1_16FlashAttnFwdSm80INS1_25CollectiveMainloopFwdSm80ILi8ELi1ELb0EN4cute5tupleIJNS5_1CILi128EEENS7_ILi96EEENS7_ILi256EEEEEELi256ENS_6half_tEfNS_4arch4Sm80ELb0ELb0ELb0ELb0ELb1ELb0ELb1ELb0EEENS1_21CollectiveEpilogueFwdINS6_IJS8_SA_S9_EEENS6_IJNS7_ILi1EEESI_SI_EEESC_SE_Li256ELb0ELb1ELb0ELb0EEENS1_19SingleTileSchedulerILb0ELb0ELb1ELi128EEEEEEEEEvNT_6ParamsE --------------------------
	.section	.nv.constant0._ZN7cutlass13device_kernelIN5flash19enable_sm80_to_sm89INS1_16FlashAttnFwdSm80INS1_25CollectiveMainloopFwdSm80ILi8ELi1ELb0EN4cute5tupleIJNS5_1CILi128EEENS7_ILi96EEENS7_ILi256EEEEEELi256ENS_6half_tEfNS_4arch4Sm80ELb0ELb0ELb0ELb0ELb1ELb0ELb1ELb0EEENS1_21CollectiveEpilogueFwdINS6_IJS8_SA_S9_EEENS6_IJNS7_ILi1EEESI_SI_EEESC_SE_Li256ELb0ELb1ELb0ELb0EEENS1_19SingleTileSchedulerILb0ELb0ELb1ELi128EEEEEEEEEvNT_6ParamsE,"a",@progbits
	.sectionflags	@""
	.align	4
.nv.constant0._ZN7cutlass13device_kernelIN5flash19enable_sm80_to_sm89INS1_16FlashAttnFwdSm80INS1_25CollectiveMainloopFwdSm80ILi8ELi1ELb0EN4cute5tupleIJNS5_1CILi128EEENS7_ILi96EEENS7_ILi256EEEEEELi256ENS_6half_tEfNS_4arch4Sm80ELb0ELb0ELb0ELb0ELb1ELb0ELb1ELb0EEENS1_21CollectiveEpilogueFwdINS6_IJS8_SA_S9_EEENS6_IJNS7_ILi1EEESI_SI_EEESC_SE_Li256ELb0ELb1ELb0ELb0EEENS1_19SingleTileSchedulerILb0ELb0ELb1ELi128EEEEEEEEEvNT_6ParamsE:
	.zero		1400


//--------------------- .nv.constant0._ZN7cutlass13device_kernelIN5flash19enable_sm80_to_sm89INS1_16FlashAttnFwdSm80INS1_25CollectiveMainloopFwdSm80ILi8ELi1ELb0EN4cute5tupleIJNS5_1CILi128EEENS7_ILi96EEENS7_ILi256EEEEEELi256ENS_6half_tEfNS_4arch4Sm80ELb0ELb0ELb0ELb1ELb1ELb0ELb1ELb0EEENS1_21CollectiveEpilogueFwdINS6_IJS8_SA_S9_EEENS6_IJNS7_ILi1EEESI_SI_EEESC_SE_Li256ELb1ELb1ELb0ELb0EEENS1_19SingleTileSchedulerILb1ELb0ELb1ELi128EEEEEEEEEvNT_6ParamsE --------------------------
	.section	.nv.constant0._ZN7cutlass13device_kernelIN5flash19enable_sm80_to_sm89INS1_16FlashAttnFwdSm80INS1_25CollectiveMainloopFwdSm80ILi8ELi1ELb0EN4cute5tupleIJNS5_1CILi128EEENS7_ILi96EEENS7_ILi256EEEEEELi256ENS_6half_tEfNS_4arch4Sm80ELb0ELb0ELb0ELb1ELb1ELb0ELb1ELb0EEENS1_21CollectiveEpilogueFwdINS6_IJS8_SA_S9_EEENS6_IJNS7_ILi1EEESI_SI_EEESC_SE_Li256ELb1ELb1ELb0ELb0EEENS1_19SingleTileSchedulerILb1ELb0ELb1ELi128EEEEEEEEEvNT_6ParamsE,"a",@progbits
	.sectionflags	@""
	.align	4
.nv.constant0._ZN7cutlass13device_kernelIN5flash19enable_sm80_to_sm89INS1_16FlashAttnFwdSm80INS1_25CollectiveMainloopFwdSm80ILi8ELi1ELb0EN4cute5tupleIJNS5_1CILi128EEENS7_ILi96EEENS7_ILi256EEEEEELi256ENS_6half_tEfNS_4arch4Sm80ELb0ELb0ELb0ELb1ELb1ELb0ELb1ELb0EEENS1_21CollectiveEpilogueFwdINS6_IJS8_SA_S9_EEENS6_IJNS7_ILi1EEESI_SI_EEESC_SE_Li256ELb1ELb1ELb0ELb0EEENS1_19SingleTileSchedulerILb1ELb0ELb1ELi128EEEEEEEEEvNT_6ParamsE:
	.zero		1400


//--------------------- .nv.constant0._ZN7cutlass13device_kernelIN5flash19enable_sm80_to_sm89INS1_16FlashAttnFwdSm80INS1_25CollectiveMainloopFwdSm80ILi8ELi1ELb0EN4cute5tupleIJNS5_1CILi128EEENS7_ILi48EEENS7_ILi256EEEEEELi256ENS_6half_tEfNS_4arch4Sm80ELb0ELb0ELb0ELb1ELb1ELb1ELb1ELb0EEENS1_21CollectiveEpilogueFwdINS6_IJS8_SA_S9_EEENS6_IJNS7_ILi1EEESI_SI_EEESC_SE_Li256ELb1ELb1ELb0ELb0EEENS1_19SingleTileSchedulerILb1ELb0ELb1ELi128EEEEEEEEEvNT_6ParamsE --------------------------
	.section	.nv.constant0._ZN7cutlass13device_kernelIN5flash19enable_sm80_to_sm89INS1_16FlashAttnFwdSm80INS1_25CollectiveMainloopFwdSm80ILi8ELi1ELb0EN4cute5tupleIJNS5_1CILi128EEENS7_ILi48EEENS7_ILi256EEEEEELi256ENS_6half_tEfNS_4arch4Sm80ELb0ELb0ELb0ELb1ELb1ELb1ELb1ELb0EEENS1_21CollectiveEpilogueFwdINS6_IJS8_SA_S9_EEENS6_IJNS7_ILi1EEESI_SI_EEESC_SE_Li256ELb1ELb1ELb0ELb0EEENS1_19SingleTileSchedulerILb1ELb0ELb1ELi128EEEEEEEEEvNT_6ParamsE,"a",@progbits
	.sectionflags	@""
	.align	4
.nv.constant0._ZN7cutlass13device_kernelIN5flash19enable_sm80_to_sm89INS1_16FlashAttnFwdSm80INS1_25CollectiveMainloopFwdSm80ILi8ELi1ELb0EN4cute5tupleIJNS5_1CILi128EEENS7_ILi48EEENS7_ILi256EEEEEELi256ENS_6half_tEfNS_4arch4Sm80ELb0ELb0ELb0ELb1ELb1ELb1ELb1ELb0EEENS1_21CollectiveEpilogueFwdINS6_IJS8_SA_S9_EEENS6_IJNS7_ILi1EEESI_SI_EEESC_SE_Li256ELb1ELb1ELb0ELb0EEENS1_19SingleTileSchedulerILb1ELb0ELb1ELi128EEEEEEEEEvNT_6ParamsE:
	.zero		1400


//--------------------- .nv.constant0._ZN7cutlass13device_kernelIN5flash19enable_sm80_to_sm89INS1_16FlashAttnFwdSm80INS1_25CollectiveMainloopFwdSm80ILi8ELi1ELb0EN4cute5tupleIJNS5_1CILi128EEENS7_ILi64EEENS7_ILi256EEEEEELi256ENS_6half_tEfNS_4arch4Sm80ELb0ELb1ELb0ELb0ELb1ELb0ELb1ELb0EEENS1_21CollectiveEpilogueFwdINS6_IJS8_SA_S9_EEENS6_IJNS7_ILi1EEESI_SI_EEESC_SE_Li256ELb0ELb1ELb0ELb0EEENS1_19SingleTileSchedulerILb0ELb0ELb1ELi128EEEEEEEEEvNT_6ParamsE --------------------------
	.section	.nv.constant0._ZN7cutlass13device_kernelIN5flash19enable_sm80_to_sm89INS1_16FlashAttnFwdSm80INS1_25CollectiveMainloopFwdSm80ILi8ELi1ELb0EN4cute5tupleIJNS5_1CILi128EEENS7_ILi64EEENS7_ILi256EEEEEELi256ENS_6half_tEfNS_4arch4Sm80ELb0ELb1ELb0ELb0ELb1ELb0ELb1ELb0EEENS1_21CollectiveEpilogueFwdINS6_IJS8_SA_S9_EEENS6_IJNS7_ILi1EEESI_SI_EEESC_SE_Li256ELb0ELb1ELb0ELb0EEENS1_19SingleTileSchedulerILb0ELb0ELb1ELi128EEEEEEEEEvNT_6ParamsE,"a",@progbits
	.sectionflags	@""
	.align	4
.nv.constant0._ZN7cutlass13device_kernelIN5flash19enable_sm80_to_sm89INS1_16FlashAttnFwdSm80INS1_25CollectiveMainloopFwdSm80ILi8ELi1ELb0EN4cute5tupleIJNS5_1CILi128EEENS7_ILi64EEENS7_ILi256EEEEEELi256ENS_6half_tEfNS_4arch4Sm80ELb0ELb1ELb0ELb0ELb1ELb0ELb1ELb0EEENS1_21CollectiveEpilogueFwdINS6_IJS8_SA_S9_EEENS6_IJNS7_ILi1EEESI_SI_EEESC_SE_Li256ELb0ELb1ELb0ELb0EEENS1_19SingleTileSchedulerILb0ELb0ELb1ELi128EEEEEEEEEvNT_6ParamsE:
	.zero		1400


//--------------------- .nv.constant0._ZN7cutlass13device_kernelIN5flash19enable_sm80_to_sm89INS1_16FlashAttnFwdSm80INS1_25CollectiveMainloopFwdSm80ILi8ELi1ELb0EN4cute5tupleIJNS5_1CILi128EEENS7_ILi64EEENS7_ILi256EEEEEELi256ENS_6half_tEfNS_4arch4Sm80ELb0ELb1ELb0ELb1ELb1ELb0ELb1ELb0EEENS1_21CollectiveEpilogueFwdINS6_IJS8_SA_S9_EEENS6_IJNS7_ILi1EEESI_SI_EEESC_SE_Li256ELb1ELb1ELb0ELb0EEENS1_19SingleTileSchedulerILb1ELb0ELb1ELi128EEEEEEEEEvNT_6ParamsE --------------------------
	.section	.nv.constant0._ZN7cutlass13device_kernelIN5flash19enable_sm80_to_sm89INS1_16FlashAttnFwdSm80INS1_25CollectiveMainloopFwdSm80ILi8ELi1ELb0EN4cute5tupleIJNS5_1CILi128EEENS7_ILi64EEENS7_ILi256EEEEEELi256ENS_6half_tEfNS_4arch4Sm80ELb0ELb1ELb0ELb1ELb1ELb0ELb1ELb0EEENS1_21CollectiveEpilogueFwdINS6_IJS8_SA_S9_EEENS6_IJNS7_ILi1EEESI_SI_EEESC_SE_Li256ELb1ELb1ELb0ELb0EEENS1_19SingleTileSchedulerILb1ELb0ELb1ELi128EEEEEEEEEvNT_6ParamsE,"a",@progbits
	.sectionflags	@""
	.align	4
.nv.constant0._ZN7cutlass13device_kernelIN5flash19enable_sm80_to_sm89INS1_16FlashAttnFwdSm80INS1_25CollectiveMainloopFwdSm80ILi8ELi1ELb0EN4cute5tupleIJNS5_1CILi128EEENS7_ILi64EEENS7_ILi256EEEEEELi256ENS_6half_tEfNS_4arch4Sm80ELb0ELb1ELb0ELb1ELb1ELb0ELb1ELb0EEENS1_21CollectiveEpilogueFwdINS6_IJS8_SA_S9_EEENS6_IJNS7_ILi1EEESI_SI_EEESC_SE_Li256ELb1ELb1ELb0ELb0EEENS1_19SingleTileSchedulerILb1ELb0ELb1ELi128EEEEEEEEEvNT_6ParamsE:
	.zero		1400


//--------------------- .nv.constant0._ZN7cutlass13device_kernelIN5flash19enable_sm80_to_sm89INS1_16FlashAttnFwdSm80INS1_25CollectiveMainloopFwdSm80ILi8ELi1ELb0EN4cute5tupleIJNS5_1CILi128EEENS7_ILi48EEENS7_ILi256EEEEEELi256ENS_6half_tEfNS_4arch4Sm80ELb0ELb1ELb0ELb1ELb1ELb1ELb1ELb0EEENS1_21CollectiveEpilogueFwdINS6_IJS8_SA_S9_EEENS6_IJNS7_ILi1EEESI_SI_EEESC_SE_Li256ELb1ELb1ELb0ELb0EEENS1_19SingleTileSchedulerILb1ELb0ELb1ELi128EEEEEEEEEvNT_6ParamsE --------------------------
	.section	.nv.constant0._ZN7cutlass13device_kernelIN5flash19enable_sm80_to_sm89INS1_16FlashAttnFwdSm80INS1_25CollectiveMainloopFwdSm80ILi8ELi1ELb0EN4cute5tupleIJNS5_1CILi128EEENS7_ILi48EEENS7_ILi256EEEEEELi256ENS_6half_tEfNS_4arch4Sm80ELb0ELb1ELb0ELb1ELb1ELb1ELb1ELb0EEENS1_21CollectiveEpilogueFwdINS6_IJS8_SA_S9_EEENS6_IJNS7_ILi1EEESI_SI_EEESC_SE_Li256ELb1ELb1ELb0ELb0EEENS1_19SingleTileSchedulerILb1ELb0ELb1ELi128EEEEEEEEEvNT_6ParamsE,"a",@progbits
	.sectionflags	@""
	.align	4
.nv.constant0._ZN7cutlass13device_kernelIN5flash19enable_sm80_to_sm89INS1_16FlashAttnFwdSm80INS1_25CollectiveMainloopFwdSm80ILi8ELi1ELb0EN4cute5tupleIJNS5_1CILi128EEENS7_ILi48EEENS7_ILi256EEEEEELi256ENS_6half_tEfNS_4arch4Sm80ELb0ELb1ELb0ELb1ELb1ELb1ELb1ELb0EEENS1_21CollectiveEpilogueFwdINS6_IJS8_SA_S9_EEENS6_IJNS7_ILi1EEESI_SI_EEESC_SE_Li256ELb1ELb1ELb0ELb0EEENS1_19SingleTileSchedulerILb1ELb0ELb1ELi128EEEEEEEEEvNT_6ParamsE:
	.zero		1400


//--------------------- .nv.constant0._ZN7cutlass13device_kernelIN5flash19enable_sm80_to_sm89INS1_16FlashAttnFwdSm80INS1_25CollectiveMainloopFwdSm80ILi8ELi1ELb0EN4cute5tupleIJNS5_1CILi128EEENS7_ILi96EEENS7_ILi256EEEEEELi256ENS_6half_tEfNS_4arch4Sm80ELb1ELb0ELb0ELb0ELb1ELb0ELb1ELb0EEENS1_21CollectiveEpilogueFwdINS6_IJS8_SA_S9_EEENS6_IJNS7_ILi1EEESI_SI_EEESC_SE_Li256ELb0ELb1ELb0ELb0EEENS1_30DynamicPersistentTileSchedulerILi256ELi256ELb0ELb1ELb0EEEEEEEEEvNT_6ParamsE --------------------------
	.section	.nv.constant0._ZN7cutlass13device_kernelIN5flash19enable_sm80_to_sm89INS1_16FlashAttnFwdSm80INS1_25CollectiveMainloopFwdSm80ILi8ELi1ELb0EN4cute5tupleIJNS5_1CILi128EEENS7_ILi96EEENS7_ILi256EEEEEELi256ENS_6half_tEfNS_4arch4Sm80ELb1ELb0ELb0ELb0ELb1ELb0ELb1ELb0EEENS1_21CollectiveEpilogueFwdINS6_IJS8_SA_S9_EEENS6_IJNS7_ILi1EEESI_SI_EEESC_SE_Li256ELb0ELb1ELb0ELb0EEENS1_30DynamicPersistentTileSchedulerILi256ELi256ELb0ELb1ELb0EEEEEEEEEvNT_6ParamsE,"a",@progbits
	.sectionflags	@""
	.align	4
.nv.constant0._ZN7cutlass13device_kernelIN5flash19enable_sm80_to_sm89INS1_16FlashAttnFwdSm80INS1_25CollectiveMainloopFwdSm80ILi8ELi1ELb0EN4cute5tupleIJNS5_1CILi128EEENS7_ILi96EEENS7_ILi256EEEEEELi256ENS_6half_tEfNS_4arch4Sm80ELb1ELb0ELb0ELb0ELb1ELb0ELb1ELb0EEENS1_21CollectiveEpilogueFwdINS6_IJS8_SA_S9_EEENS6_IJNS7_ILi1EEESI_SI_EEESC_SE_Li256ELb0ELb1ELb0ELb0EEENS1_30DynamicPersistentTileSchedulerILi256ELi256ELb0ELb1ELb0EEEEEEEEEvNT_6ParamsE:
	.zero		1416


//--------------------- .nv.constant0._ZN7cutlass13device_kernelIN5flash19enable_sm80_to_sm89INS1_16FlashAttnFwdSm80INS1_25CollectiveMainloopFwdSm80ILi8ELi1ELb0EN4cute5tupleIJNS5_1CILi128EEENS7_ILi96EEENS7_ILi256EEEEEELi256ENS_6half_tEfNS_4arch4Sm80ELb1ELb0ELb0ELb1ELb1ELb0ELb1ELb0EEENS1_21CollectiveEpilogueFwdINS6_IJS8_SA_S9_EEENS6_IJNS7_ILi1EEESI_SI_EEESC_SE_Li256ELb1ELb1ELb0ELb0EEENS1_19SingleTileSchedulerILb1ELb0ELb1ELi128EEEEEEEEEvNT_6ParamsE --------------------------
	.section	.nv.constant0._ZN7cutlass13device_kernelIN5flash19enable_sm80_to_sm89INS1_16FlashAttnFwdSm80INS1_25CollectiveMainloopFwdSm80ILi8ELi1ELb0EN4cute5tupleIJNS5_1CILi128EEENS7_ILi96EEENS7_ILi256EEEEEELi256ENS_6half_tEfNS_4arch4Sm80ELb1ELb0ELb0ELb1ELb1ELb0ELb1ELb0EEENS1_21CollectiveEpilogueFwdINS6_IJS8_SA_S9_EEENS6_IJNS7_ILi1EEESI_SI_EEESC_SE_Li256ELb1ELb1ELb0ELb0EEENS1_19SingleTileSchedulerILb1ELb0ELb1ELi128EEEEEEEEEvNT_6ParamsE,"a",@progbits
	.sectionflags	@""
	.align	4
.nv.constant0._ZN7cutlass13device_kernelIN5flash19enable_sm80_to_sm89INS1_16FlashAttnFwdSm80INS1_25CollectiveMainloopFwdSm80ILi8ELi1ELb0EN4cute5tupleIJNS5_1CILi128EEENS7_ILi96EEENS7_ILi256EEEEEELi256ENS_6half_tEfNS_4arch4Sm80ELb1ELb0ELb0ELb1ELb1ELb0ELb1ELb0EEENS1_21CollectiveEpilogueFwdINS6_IJS8_SA_S9_EEENS6_IJNS7_ILi1EEESI_SI_EEESC_SE_Li256ELb1ELb1ELb0ELb0EEENS1_19SingleTileSchedulerILb1ELb0ELb1ELi128EEEEEEEEEvNT_6ParamsE:
	.zero		1400


//--------------------- .nv.constant0._ZN7cutlass13device_kernelIN5flash19enable_sm80_to_sm89INS1_16FlashAttnFwdSm80INS1_25CollectiveMainloopFwdSm80ILi8ELi1ELb0EN4cute5tupleIJNS5_1CILi128EEENS7_ILi48EEENS7_ILi256EEEEEELi256ENS_6half_tEfNS_4arch4Sm80ELb1ELb0ELb0ELb1ELb1ELb1ELb1ELb0EEENS1_21CollectiveEpilogueFwdINS6_IJS8_SA_S9_EEENS6_IJNS7_ILi1EEESI_SI_EEESC_SE_Li256ELb1ELb1ELb0ELb0EEENS1_19SingleTileSchedulerILb1ELb0ELb1ELi128EEEEEEEEEvNT_6ParamsE --------------------------
	.section	.nv.constant0._ZN7cutlass13device_kernelIN5flash19enable_sm80_to_sm89INS1_16FlashAttnFwdSm80INS1_25CollectiveMainloopFwdSm80ILi8ELi1ELb0EN4cute5tupleIJNS5_1CILi128EEENS7_ILi48EEENS7_ILi256EEEEEELi256ENS_6half_tEfNS_4arch4Sm80ELb1ELb0ELb0ELb1ELb1ELb1ELb1ELb0EEENS1_21CollectiveEpilogueFwdINS6_IJS8_SA_S9_EEENS6_IJNS7_ILi1EEESI_SI_EEESC_SE_Li256ELb1ELb1ELb0ELb0EEENS1_19SingleTileSchedulerILb1ELb0ELb1ELi128EEEEEEEEEvNT_6ParamsE,"a",@progbits
	.sectionflags	@""
	.align	4
.nv.constant0._ZN7cutlass13device_kernelIN5flash19enable_sm80_to_sm89INS1_16FlashAttnFwdSm80INS1_25CollectiveMainloopFwdSm80ILi8ELi1ELb0EN4cute5tupleIJNS5_1CILi128EEENS7_ILi48EEENS7_ILi256EEEEEELi256ENS_6half_tEfNS_4arch4Sm80ELb1ELb0ELb0ELb1ELb1ELb1ELb1ELb0EEENS1_21CollectiveEpilogueFwdINS6_IJS8_SA_S9_EEENS6_IJNS7_ILi1EEESI_SI_EEESC_SE_Li256ELb1ELb1ELb0ELb0EEENS1_19SingleTileSchedulerILb1ELb0ELb1ELi128EEEEEEEEEvNT_6ParamsE:
	.zero		1400


//--------------------- .text._ZN7cutlass13device_kernelIN5flash19enable_sm80_to_sm89INS1_16FlashAttnFwdSm80INS1_25CollectiveMainloopFwdSm80ILi8ELi1ELb1EN4cute5tupleIJNS5_1CILi128EEENS7_ILi64EEENS7_ILi256EEEEEELi256ENS_6half_tEfNS_4arch4Sm80ELb0ELb0ELb0ELb0ELb1ELb0ELb1ELb0EEENS1_21CollectiveEpilogueFwdINS6_IJS8_SA_S9_EEENS6_IJNS7_ILi1EEESI_SI_EEESC_SE_Li256ELb0ELb1ELb0ELb0EEENS1_19SingleTileSchedulerILb0ELb0ELb1ELi128EEEEEEEEEvNT_6ParamsE --------------------------
	.section	.text._ZN7cutlass13device_kernelIN5flash19enable_sm80_to_sm89INS1_16FlashAttnFwdSm80INS1_25CollectiveMainloopFwdSm80ILi8ELi1ELb1EN4cute5tupleIJNS5_1CILi128EEENS7_ILi64EEENS7_ILi256EEEEEELi256ENS_6half_tEfNS_4arch4Sm80ELb0ELb0ELb0ELb0ELb1ELb0ELb1ELb0EEENS1_21CollectiveEpilogueFwdINS6_IJS8_SA_S9_EEENS6_IJNS7_ILi1EEESI_SI_EEESC_SE_Li256ELb0ELb1ELb0ELb0EEENS1_19SingleTileSchedulerILb0ELb0ELb1ELi128EEEEEEEEEvNT_6ParamsE,"ax",@progbits
	.sectioninfo	@"SHI_REGISTERS=255"
	.align	128
.text._ZN7cutlass13device_kernelIN5flash19enable_sm80_to_sm89INS1_16FlashAttnFwdSm80INS1_25CollectiveMainloopFwdSm80ILi8ELi1ELb1EN4cute5tupleIJNS5_1CILi128EEENS7_ILi64EEENS7_ILi256EEEEEELi256ENS_6half_tEfNS_4arch4Sm80ELb0ELb0ELb0ELb0ELb1ELb0ELb1ELb0EEENS1_21CollectiveEpilogueFwdINS6_IJS8_SA_S9_EEENS6_IJNS7_ILi1EEESI_SI_EEESC_SE_Li256ELb0ELb1ELb0ELb0EEENS1_19SingleTileSchedulerILb0ELb0ELb1ELi128EEEEEEEEEvNT_6ParamsE:
        .type           _ZN7cutlass13device_kernelIN5flash19enable_sm80_to_sm89INS1_16FlashAttnFwdSm80INS1_25CollectiveMainloopFwdSm80ILi8ELi1ELb1EN4cute5tupleIJNS5_1CILi128EEENS7_ILi64EEENS7_ILi256EEEEEELi256ENS_6half_tEfNS_4arch4Sm80ELb0ELb0ELb0ELb0ELb1ELb0ELb1ELb0EEENS1_21CollectiveEpilogueFwdINS6_IJS8_SA_S9_EEENS6_IJNS7_ILi1EEESI_SI_EEESC_SE_Li256ELb0ELb1ELb0ELb0EEENS1_19SingleTileSchedulerILb0ELb0ELb1ELi128EEEEEEEEEvNT_6ParamsE,@function
        .size           _ZN7cutlass13device_kernelIN5flash19enable_sm80_to_sm89INS1_16FlashAttnFwdSm80INS1_25CollectiveMainloopFwdSm80ILi8ELi1ELb1EN4cute5tupleIJNS5_1CILi128EEENS7_ILi64EEENS7_ILi256EEEEEELi256ENS_6half_tEfNS_4arch4Sm80ELb0ELb0ELb0ELb0ELb1ELb0ELb1ELb0EEENS1_21CollectiveEpilogueFwdINS6_IJS8_SA_S9_EEENS6_IJNS7_ILi1EEESI_SI_EEESC_SE_Li256ELb0ELb1ELb0ELb0EEENS1_19SingleTileSchedulerILb0ELb0ELb1ELi128EEEEEEEEEvNT_6ParamsE,(.L_x_1766 - _ZN7cutlass13device_kernelIN5flash19enable_sm80_to_sm89INS1_16FlashAttnFwdSm80INS1_25CollectiveMainloopFwdSm80ILi8ELi1ELb1EN4cute5tupleIJNS5_1CILi128EEENS7_ILi64EEENS7_ILi256EEEEEELi256ENS_6half_tEfNS_4arch4Sm80ELb0ELb0ELb0ELb0ELb1ELb0ELb1ELb0EEENS1_21CollectiveEpilogueFwdINS6_IJS8_SA_S9_EEENS6_IJNS7_ILi1EEESI_SI_EEESC_SE_Li256ELb0ELb1ELb0ELb0EEENS1_19SingleTileSchedulerILb0ELb0ELb1ELi128EEEEEEEEEvNT_6ParamsE)
        .other          _ZN7cutlass13device_kernelIN5flash19enable_sm80_to_sm89INS1_16FlashAttnFwdSm80INS1_25CollectiveMainloopFwdSm80ILi8ELi1ELb1EN4cute5tupleIJNS5_1CILi128EEENS7_ILi64EEENS7_ILi256EEEEEELi256ENS_6half_tEfNS_4arch4Sm80ELb0ELb0ELb0ELb0ELb1ELb0ELb1ELb0EEENS1_21CollectiveEpilogueFwdINS6_IJS8_SA_S9_EEENS6_IJNS7_ILi1EEESI_SI_EEESC_SE_Li256ELb0ELb1ELb0ELb0EEENS1_19SingleTileSchedulerILb0ELb0ELb1ELi128EEEEEEEEEvNT_6ParamsE,@"STO_CUDA_ENTRY STV_DEFAULT"
_ZN7cutlass13device_kernelIN5flash19enable_sm80_to_sm89INS1_16FlashAttnFwdSm80INS1_25CollectiveMainloopFwdSm80ILi8ELi1ELb1EN4cute5tupleIJNS5_1CILi128EEENS7_ILi64EEENS7_ILi256EEEEEELi256ENS_6half_tEfNS_4arch4Sm80ELb0ELb0ELb0ELb0ELb1ELb0ELb1ELb0EEENS1_21CollectiveEpilogueFwdINS6_IJS8_SA_S9_EEENS6_IJNS7_ILi1EEESI_SI_EEESC_SE_Li256ELb0ELb1ELb0ELb0EEENS1_19SingleTileSchedulerILb0ELb0ELb1ELi128EEEEEEEEEvNT_6ParamsE:
[----:B------:R-:W-:-:S03]  /*0000*/  MOV R1, c[0x0][0x28] ;  /* 0x00000a0000017a02 */ /* 0x000fc60000000f00 */
[----:B------:R-:W1:Y:S01]  /*0010*/  S2UR UR16, SR_CTAID.Z ;  /* 0x00000000001079c3 */ /* 0x000e620000002700 */
[----:B------:R-:W-:Y:S02]  /*0020*/  IADD3 R1, R1, -0xb0, RZ ;  /* 0xffffff5001017810 */ /* 0x000fe40007ffe0ff */
[----:B-1----:R-:W-:-:S13]  /*0030*/  ISETP.LE.AND P0, PT, RZ, UR16, PT ;  /* 0x00000010ff007c0c */ /* 0x002fda000bf03270 */
[----:B------:R-:W-:Y:S05]  /*0040*/  @!P0 EXIT ;  /* 0x000000000000894d */ /* 0x000fea0003800000 */
[----:B------:R-:W-:Y:S02]  /*0050*/  ULDC.64 UR6, c[0x0][0x370] ;  /* 0x0000dc0000067ab9 */ /* 0x000fe40000000a00 */
[----:B------:R-:W-:Y:S02]  /*0060*/  UISETP.NE.U32.AND UP1, UPT, URZ, UR6, UPT ;  /* 0x000000063f00728c */ /* 0x000fe4000bf25070 */
[----:B------:R-:W-:Y:S02]  /*0070*/  ULDC.64 UR4, c[0x0][0x340] ;  /* 0x0000d00000047ab9 */ /* 0x000fe40000000a00 */
[----:B------:R-:W-:Y:S02]  /*0080*/  UISETP.NE.AND.EX UP1, UPT, URZ, UR7, UPT, UP1 ;  /* 0x000000073f00728c */ /* 0x000fe4000bf25310 */
[----:B------:R-:W-:Y:S02]  /*0090*/  UISETP.NE.U32.AND UP0, UPT, URZ, UR4, UPT ;  /* 0x000000043f00728c */ /* 0x000fe4000bf05070 */
[----:B------:R-:W-:-:S02]  /*00a0*/  ULDC.64 UR8, c[0x0][0x370] ;  /* 0x0000dc0000087ab9 */ /* 0x000fc40000000a00 */
[----:B------:R-:W-:Y:S01]  /*00b0*/  UISETP.NE.AND.EX UP0, UPT, URZ, UR5, UPT, UP0 ;  /* 0x000000053f00728c */ /* 0x000fe2000bf05300 */
[----:B------:R-:W-:Y:S01]  /*00c0*/  PLOP3.LUT P1, PT, PT, PT, UP1, 0x80, 0x0 ;  /* 0x000000000000781c */ /* 0x000fe20003f2f018 */
[----:B------:R-:W-:Y:S02]  /*00d0*/  ULDC.64 UR14, c[0x0][0x118] ;  /* 0x00004600000e7ab9 */ /* 0x000fe40000000a00 */
[----:B------:R-:W-:Y:S02]  /*00e0*/  ULDC.64 UR6, c[0x0][0x340] ;  /* 0x0000d00000067ab9 */ /* 0x000fe40000000a00 */
[----:B------:R-:W-:Y:S01]  /*00f0*/  @UP1 UMOV UR5, 0x4 ;  /* 0x0000000400051882 */ /* 0x000fe20000000000 */
[----:B------:R-:W-:Y:S01]  /*0100*/  PLOP3.LUT P0, PT, PT, PT, UP0, 0x80, 0x0 ;  /* 0x000000000000781c */ /* 0x000fe20003f0f008 */
[----:B------:R-:W-:-:S03]  /*0110*/  @UP1 UIMAD.WIDE UR8, UR16, UR5, UR8 ;  /* 0x00000005100812a5 */ /* 0x000fc6000f8e0208 */
[----:B------:R-:W-:Y:S02]  /*0120*/  @UP0 UMOV UR4, 0x4 ;  /* 0x0000000400040882 */ /* 0x000fe40000000000 */
[----:B------:R-:W-:Y:S01]  /*0130*/  @UP0 UIMAD.WIDE UR4, UR16, UR4, UR6 ;  /* 0x00000004100402a5 */ /* 0x000fe2000f8e0206 */
[----:B------:R-:W-:Y:S02]  /*0140*/  IMAD.U32 R4, RZ, RZ, UR8 ;  /* 0x00000008ff047e24 */ /* 0x000fe4000f8e00ff */
[----:B------:R-:W-:-:S03]  /*0150*/  IMAD.U32 R5, RZ, RZ, UR9 ;  /* 0x00000009ff057e24 */ /* 0x000fc6000f8e00ff */
[----:B------:R-:W-:Y:S01]  /*0160*/  IMAD.U32 R2, RZ, RZ, UR4 ;  /* 0x00000004ff027e24 */ /* 0x000fe2000f8e00ff */
[----:B------:R-:W-:Y:S01]  /*0170*/  ULDC UR4, c[0x0][0x2ac] ;  /* 0x0000ab0000047ab9 */ /* 0x000fe20000000800 */
[----:B------:R-:W2:Y:S01]  /*0180*/  @P1 LDG.E R4, [R4.64] ;  /* 0x0000000e04041981 */ /* 0x000ea2000c1e1900 */
[----:B------:R-:W-:-:S05]  /*0190*/  IMAD.U32 R3, RZ, RZ, UR5 ;  /* 0x00000005ff037e24 */ /* 0x000fca000f8e00ff */
[----:B------:R1:W3:Y:S04]  /*01a0*/  @P0 LDG.E R2, [R2.64] ;  /* 0x0000000e02020981 */ /* 0x0002e8000c1e1900 */
[----:B------:R-:W4:Y:S01]  /*01b0*/  S2R R84, SR_TID.X ;  /* 0x0000000000547919 */ /* 0x000f220000002100 */
[----:B------:R-:W-:Y:S02]  /*01c0*/  ULDC UR6, c[0x0][0x1d0] ;  /* 0x0000740000067ab9 */ /* 0x000fe40000000800 */
[----:B------:R-:W-:Y:S02]  /*01d0*/  UIMAD UR6, UR4, UR6, 0x3f ;  /* 0x0000003f040674a4 */ /* 0x000fe4000f8e0206 */
[----:B------:R-:W-:Y:S02]  /*01e0*/  UMOV UR11, URZ ;  /* 0x0000003f000b7c82 */ /* 0x000fe40008000000 */
[----:B------:R-:W-:-:S04]  /*01f0*/  USHF.R.S32.HI UR5, URZ, 0x1f, UR6 ;  /* 0x0000001f3f057899 */ /* 0x000fc80008011406 */
[----:B------:R-:W-:Y:S01]  /*0200*/  ULEA.HI UR5, UR5, UR6, URZ, 0x6 ;  /* 0x0000000605057291 */ /* 0x000fe2000f8f303f */
[----:B----4-:R-:W-:-:S04]  /*0210*/  SHF.R.S32.HI R26, RZ, 0x1f, R84 ;  /* 0x0000001fff1a7819 */ /* 0x010fc80000011454 */
[----:B-1----:R-:W-:Y:S01]  /*0220*/  LEA.HI R3, R26, R84, RZ, 0x3 ;  /* 0x000000541a037211 */ /* 0x002fe200078f18ff */
[----:B------:R-:W-:-:S03]  /*0230*/  USHF.R.S32.HI UR8, URZ, 0x6, UR5 ;  /* 0x000000063f087899 */ /* 0x000fc60008011405 */
[----:B------:R-:W-:Y:S02]  /*0240*/  LOP3.LUT R0, R3, 0xfffffff8, RZ, 0xc0, !PT ;  /* 0xfffffff803007812 */ /* 0x000fe400078ec0ff */
[----:B------:R-:W-:-:S03]  /*0250*/  SHF.R.S32.HI R18, RZ, 0x3, R3 ;  /* 0x00000003ff127819 */ /* 0x000fc60000011403 */
[----:B------:R-:W-:Y:S02]  /*0260*/  IMAD.IADD R20, R84, 0x1, -R0 ;  /* 0x0000000154147824 */ /* 0x000fe400078e0a00 */
[----:B------:R-:W-:Y:S02]  /*0270*/  IMAD.U32 R0, RZ, RZ, UR8 ;  /* 0x00000008ff007e24 */ /* 0x000fe4000f8e00ff */
[----:B------:R-:W-:Y:S02]  /*0280*/  IMAD R87, R20, 0x20, R18 ;  /* 0x0000002014577824 */ /* 0x000fe400078e0212 */
[----:B------:R-:W-:Y:S01]  /*0290*/  IMAD.MOV.U32 R88, RZ, RZ, c[0x0][0x2b8] ;  /* 0x0000ae00ff587624 */ /* 0x000fe200078e00ff */
[----:B------:R-:W-:Y:S01]  /*02a0*/  ULDC UR10, c[0x0][0x1d0] ;  /* 0x00007400000a7ab9 */ /* 0x000fe20000000800 */
[----:B------:R-:W-:Y:S01]  /*02b0*/  IMAD R0, R0, 0x40, R87 ;  /* 0x0000004000007824 */ /* 0x000fe200078e0257 */
[----:B------:R-:W-:Y:S02]  /*02c0*/  UIMAD UR10, UR4, UR10, URZ ;  /* 0x0000000a040a72a4 */ /* 0x000fe4000f8e023f */
[----:B------:R-:W-:Y:S01]  /*02d0*/  ISETP.NE.AND P2, PT, R88, 0x1, PT ;  /* 0x000000015800780c */ /* 0x000fe20003f45270 */
[----:B------:R-:W-:Y:S01]  /*02e0*/  ULDC.64 UR4, c[0x0][0x2b0] ;  /* 0x0000ac0000047ab9 */ /* 0x000fe20000000a00 */
[----:B------:R-:W-:-:S02]  /*02f0*/  IADD3 R0, R0, -0x40, RZ ;  /* 0xffffffc000007810 */ /* 0x000fc40007ffe0ff */
[----:B------:R-:W-:Y:S01]  /*0300*/  LOP3.LUT R176, R176, 0xffffffef, RZ, 0xc0, !PT ;  /* 0xffffffefb0b07812 */ /* 0x000fe200078ec0ff */
[----:B------:R-:W-:-:S08]  /*0310*/  IMAD.MOV.U32 R27, RZ, RZ, RZ ;  /* 0x000000ffff1b7224 */ /* 0x000fd000078e00ff */
[----:B------:R-:W-:Y:S01]  /*0320*/  @P2 LOP3.LUT R176, R176, 0x10, RZ, 0xfc, !PT ;  /* 0x00000010b0b02812 */ /* 0x000fe200078efcff */
[----:B------:R-:W1:Y:S01]  /*0330*/  S2UR UR9, SR_CTAID.Y ;  /* 0x00000000000979c3 */ /* 0x000e620000002600 */
[----:B------:R-:W4:Y:S01]  /*0340*/  S2R R7, SR_CTAID.X ;  /* 0x0000000000077919 */ /* 0x000f220000002500 */
[----:B------:R-:W-:Y:S01]  /*0350*/  IMAD.MOV.U32 R11, RZ, RZ, c[0x0][0x2c4] ;  /* 0x0000b100ff0b7624 */ /* 0x000fe200078e00ff */
[----:B------:R-:W-:Y:S01]  /*0360*/  USHF.R.S32.HI UR18, URZ, 0x1f, UR16 ;  /* 0x0000001f3f127899 */ /* 0x000fe20008011410 */
[----:B----4-:R-:W-:Y:S01]  /*0370*/  IMAD R8, R7, 0x80, R87 ;  /* 0x0000008007087824 */ /* 0x010fe200078e0257 */
[----:B------:R-:W-:Y:S06]  /*0380*/  BAR.SYNC.DEFER_BLOCKING 0x0 ;  /* 0x0000000000007b1d */ /* 0x000fec0000010000 */
[----:B--2---:R-:W2:Y:S08]  /*0390*/  @P1 R2UR UR11, R4 ;  /* 0x00000000040b13c2 */ /* 0x004eb000000e0000 */
[----:B---3--:R3:W4:Y:S01]  /*03a0*/  @P0 R2UR UR7, R2 ;  /* 0x00000000020703c2 */ /* 0x00872200000e0000 */
[----:B------:R-:W-:Y:S01]  /*03b0*/  ISETP.GE.AND P0, PT, R0, UR10, PT ;  /* 0x0000000a00007c0c */ /* 0x000fe2000bf06270 */
[----:B----4-:R-:W-:-:S02]  /*03c0*/  @!UP0 UMOV UR7, UR16 ;  /* 0x0000001000078c82 */ /* 0x010fc40008000000 */
[----:B------:R-:W-:Y:S01]  /*03d0*/  USHF.R.S32.HI UR6, URZ, 0x1f, UR7 ;  /* 0x0000001f3f067899 */ /* 0x000fe20008011407 */
[----:B------:R-:W-:-:S03]  /*03e0*/  ISETP.GT.OR P0, PT, R87, 0x3f, P0 ;  /* 0x0000003f5700780c */ /* 0x000fc60000704670 */
[----:B------:R-:W-:Y:S01]  /*03f0*/  UIMAD UR6, UR6, UR4, URZ ;  /* 0x00000004060672a4 */ /* 0x000fe2000f8e023f */
[----:B--2---:R-:W-:Y:S01]  /*0400*/  IADD3 R15, R0, UR11, RZ ;  /* 0x0000000b000f7c10 */ /* 0x004fe2000fffe0ff */
[----:B------:R-:W-:-:S04]  /*0410*/  UIMAD.WIDE.U32 UR12, UR7, UR4, URZ ;  /* 0x00000004070c72a5 */ /* 0x000fc8000f8e003f */
[----:B------:R-:W-:Y:S01]  /*0420*/  @P2 IMAD.HI.U32 R0, R15, c[0x0][0x2bc], RZ ;  /* 0x0000af000f002a27 */ /* 0x000fe200078e00ff */
[----:B------:R-:W-:-:S03]  /*0430*/  UIMAD UR6, UR7, UR5, UR6 ;  /* 0x00000005070672a4 */ /* 0x000fc6000f8e0206 */
[----:B------:R-:W-:Y:S01]  /*0440*/  IMAD.MOV.U32 R12, RZ, RZ, R15 ;  /* 0x000000ffff0c7224 */ /* 0x000fe200078e000f */
[----:B------:R-:W-:Y:S01]  /*0450*/  @P2 SHF.R.U32.HI R12, RZ, c[0x0][0x2c0], R0 ;  /* 0x0000b000ff0c2a19 */ /* 0x000fe20000011600 */
[----:B------:R-:W-:Y:S02]  /*0460*/  UIADD3 UR6, UR13, UR6, URZ ;  /* 0x000000060d067290 */ /* 0x000fe4000fffe03f */
[----:B-1----:R-:W-:Y:S01]  /*0470*/  USHF.R.S32.HI UR7, URZ, 0x1f, UR9 ;  /* 0x0000001f3f077899 */ /* 0x002fe20008011409 */
[----:B------:R-:W-:Y:S01]  /*0480*/  @!P0 IADD3 R0, P2, R12, UR12, RZ ;  /* 0x0000000c0c008c10 */ /* 0x000fe2000ff5e0ff */
[----:B------:R-:W-:-:S03]  /*0490*/  ULDC.64 UR4, c[0x0][0x1b8] ;  /* 0x00006e0000047ab9 */ /* 0x000fc60000000a00 */
[----:B---3--:R-:W-:Y:S02]  /*04a0*/  @!P0 LEA R2, P1, R0, c[0x0][0x2a0], 0x2 ;  /* 0x0000a80000028a11 */ /* 0x008fe400078210ff */
[----:B------:R-:W-:-:S04]  /*04b0*/  @!P0 LEA.HI.X.SX32 R3, R12, UR6, 0x1, P2 ;  /* 0x000000060c038c11 */ /* 0x000fc800090f0eff */
[----:B------:R-:W-:-:S05]  /*04c0*/  @!P0 LEA.HI.X R3, R0, c[0x0][0x2a4], R3, 0x2, P1 ;  /* 0x0000a90000038a11 */ /* 0x000fca00008f1403 */
[----:B------:R1:W2:Y:S01]  /*04d0*/  @!P0 LDG.E R27, [R2.64] ;  /* 0x0000000e021b8981 */ /* 0x0002a2000c1e1900 */
[----:B------:R-:W-:Y:S01]  /*04e0*/  ISETP.NE.AND P0, PT, R11, 0x1, PT ;  /* 0x000000010b00780c */ /* 0x000fe20003f05270 */
[----:B------:R-:W-:Y:S02]  /*04f0*/  UIMAD UR17, UR7, UR4, URZ ;  /* 0x00000004071172a4 */ /* 0x000fe4000f8e023f */
[----:B------:R-:W-:Y:S02]  /*0500*/  UIMAD.WIDE.U32 UR20, UR9, UR4, URZ ;  /* 0x00000004091472a5 */ /* 0x000fe4000f8e003f */
[----:B------:R-:W-:-:S03]  /*0510*/  UIMAD UR17, UR9, UR5, UR17 ;  /* 0x00000005091172a4 */ /* 0x000fc6000f8e0211 */
[----:B------:R-:W-:Y:S02]  /*0520*/  ULDC.64 UR4, c[0x0][0x1c0] ;  /* 0x0000700000047ab9 */ /* 0x000fe40000000a00 */
[----:B------:R-:W-:Y:S02]  /*0530*/  UIMAD UR18, UR18, UR4, URZ ;  /* 0x00000004121272a4 */ /* 0x000fe4000f8e023f */
[----:B------:R-:W-:Y:S01]  /*0540*/  UIADD3 UR21, UR21, UR17, URZ ;  /* 0x0000001115157290 */ /* 0x000fe2000fffe03f */
[----:B------:R-:W-:Y:S01]  /*0550*/  @P0 IMAD.HI.U32 R0, R8, c[0x0][0x2c8], RZ ;  /* 0x0000b20008000a27 */ /* 0x000fe200078e00ff */
[----:B------:R-:W-:Y:S02]  /*0560*/  UIMAD UR5, UR16, UR5, UR18 ;  /* 0x00000005100572a4 */ /* 0x000fe4000f8e0212 */
[----:B------:R-:W-:Y:S01]  /*0570*/  UIMAD.WIDE.U32 UR16, UR16, UR4, UR20 ;  /* 0x00000004101072a5 */ /* 0x000fe2000f8e0014 */
[----:B------:R-:W-:Y:S01]  /*0580*/  IMAD.MOV.U32 R4, RZ, RZ, R8 ;  /* 0x000000ffff047224 */ /* 0x000fe200078e0008 */
[----:B------:R-:W-:-:S02]  /*0590*/  @P0 SHF.R.U32.HI R4, RZ, c[0x0][0x2cc], R0 ;  /* 0x0000b300ff040a19 */ /* 0x000fc40000011600 */
[----:B------:R-:W-:Y:S02]  /*05a0*/  UIADD3 UR5, UR17, UR5, URZ ;  /* 0x0000000511057290 */ /* 0x000fe4000fffe03f */
[--C-:B------:R-:W-:Y:S01]  /*05b0*/  SHF.R.S32.HI R5, RZ, 0x1f, R4.reuse ;  /* 0x0000001fff057819 */ /* 0x100fe20000011404 */
[----:B------:R-:W-:Y:S02]  /*05c0*/  IMAD.MOV R0, RZ, RZ, -R4 ;  /* 0x000000ffff007224 */ /* 0x000fe400078e0a04 */
[----:B-1----:R-:W-:Y:S02]  /*05d0*/  IMAD.U32 R3, RZ, RZ, UR17 ;  /* 0x00000011ff037e24 */ /* 0x002fe4000f8e00ff */
[----:B------:R-:W-:Y:S02]  /*05e0*/  IMAD R6, R5, c[0x0][0x1b0], RZ ;  /* 0x00006c0005067a24 */ /* 0x000fe400078e02ff */
[----:B------:R-:W-:Y:S02]  /*05f0*/  IMAD.U32 R2, RZ, RZ, UR16 ;  /* 0x00000010ff027e24 */ /* 0x000fe4000f8e00ff */
[----:B------:R-:W-:-:S02]  /*0600*/  IMAD.U32 R3, RZ, RZ, UR5 ;  /* 0x00000005ff037e24 */ /* 0x000fc4000f8e00ff */
[----:B------:R-:W-:Y:S01]  /*0610*/  IMAD.SHL.U32 R86, R20, 0x8, RZ ;  /* 0x0000000814567824 */ /* 0x000fe200078e00ff */
[----:B------:R-:W-:Y:S01]  /*0620*/  STL [R1+0x78], R87 ;  /* 0x0000785701007387 */ /* 0x000fe20000100800 */
[----:B------:R-:W-:Y:S01]  /*0630*/  IMAD R5, R0, c[0x0][0x2c4], R8 ;  /* 0x0000b10000057a24 */ /* 0x000fe200078e0208 */
[----:B------:R-:W-:Y:S01]  /*0640*/  LEA.HI R16, R26, R84, RZ, 0x4 ;  /* 0x000000541a107211 */ /* 0x000fe200078f20ff */
[----:B------:R-:W-:Y:S01]  /*0650*/  IMAD.WIDE.U32 R2, R4, c[0x0][0x1b0], R2 ;  /* 0x00006c0004027a25 */ /* 0x000fe200078e0002 */
[----:B------:R-:W-:-:S03]  /*0660*/  ULDC.64 UR4, c[0x0][0x1e8] ;  /* 0x00007a0000047ab9 */ /* 0x000fc60000000a00 */
[----:B------:R-:W-:Y:S01]  /*0670*/  IMAD R0, R4, c[0x0][0x1b4], R6 ;  /* 0x00006d0004007a24 */ /* 0x000fe200078e0206 */
[----:B------:R-:W-:-:S03]  /*0680*/  SHF.R.S32.HI R4, RZ, 0x1f, R5 ;  /* 0x0000001fff047819 */ /* 0x000fc60000011405 */
[----:B------:R-:W-:Y:S02]  /*0690*/  IMAD.IADD R3, R3, 0x1, R0 ;  /* 0x0000000103037824 */ /* 0x000fe400078e0200 */
[----:B------:R-:W-:Y:S02]  /*06a0*/  IMAD R0, R4, c[0x0][0x1a8], RZ ;  /* 0x00006a0004007a24 */ /* 0x000fe400078e02ff */
[----:B------:R-:W-:-:S04]  /*06b0*/  IMAD.WIDE.U32 R2, R5, c[0x0][0x1a8], R2 ;  /* 0x00006a0005027a25 */ /* 0x000fc800078e0002 */
[----:B------:R-:W-:Y:S01]  /*06c0*/  IMAD R0, R5, c[0x0][0x1ac], R0 ;  /* 0x00006b0005007a24 */ /* 0x000fe200078e0200 */
[----:B------:R-:W-:-:S03]  /*06d0*/  LEA R14, P0, R2, c[0x0][0x160], 0x1 ;  /* 0x00005800020e7a11 */ /* 0x000fc600078008ff */
[----:B------:R-:W-:Y:S02]  /*06e0*/  IMAD.IADD R0, R3, 0x1, R0 ;  /* 0x0000000103007824 */ /* 0x000fe400078e0200 */
[----:B------:R-:W-:Y:S02]  /*06f0*/  IMAD.SHL.U32 R3, R18, 0x40, RZ ;  /* 0x0000004012037824 */ /* 0x000fe400078e00ff */
[----:B------:R-:W-:Y:S01]  /*0700*/  IMAD R11, R11, c[0x0][0x168], RZ ;  /* 0x00005a000b0b7a24 */ /* 0x000fe200078e02ff */
[----:B------:R-:W-:Y:S01]  /*0710*/  LEA.HI.X R13, R2, c[0x0][0x164], R0, 0x1, P0 ;  /* 0x00005900020d7a11 */ /* 0x000fe200000f0c00 */
[----:B------:R-:W-:Y:S01]  /*0720*/  IMAD R17, R7, 0x80, R18 ;  /* 0x0000008007117824 */ /* 0x000fe200078e0212 */
[----:B------:R-:W-:Y:S01]  /*0730*/  LOP3.LUT R0, R3, 0x1c0, RZ, 0xc0, !PT ;  /* 0x000001c003007812 */ /* 0x000fe200078ec0ff */
[----:B------:R-:W-:Y:S01]  /*0740*/  SHFL.IDX PT, R2, R14, RZ, 0x181f ;  /* 0x00181fff0e027589 */ /* 0x000fe200000e0000 */
[----:B------:R-:W-:Y:S02]  /*0750*/  LEA.HI R5, R26, R84, RZ, 0x6 ;  /* 0x000000541a057211 */ /* 0x000fe400078f30ff */
[----:B------:R-:W-:Y:S01]  /*0760*/  ISETP.GE.AND P0, PT, R17, R11, PT ;  /* 0x0000000b1100720c */ /* 0x000fe20003f06270 */
[----:B------:R-:W1:Y:S01]  /*0770*/  SHFL.IDX PT, R3, R13, RZ, 0x181f ;  /* 0x00181fff0d037589 */ /* 0x000e6200000e0000 */
[----:B------:R-:W-:-:S02]  /*0780*/  SHF.R.U32.HI R4, RZ, 0x3, R0 ;  /* 0x00000003ff047819 */ /* 0x000fc40000011600 */
[----:B------:R-:W-:-:S04]  /*0790*/  LOP3.LUT R0, R0, 0x38, R86, 0xf8, !PT ;  /* 0x0000003800007812 */ /* 0x000fc800078ef856 */
[----:B------:R-:W-:Y:S01]  /*07a0*/  LOP3.LUT R0, R0, R4, RZ, 0x3c, !PT ;  /* 0x0000000400007212 */ /* 0x000fe200078e3cff */
[----:B------:R-:W-:Y:S01]  /*07b0*/  IMAD.SHL.U32 R4, R5, 0x8, RZ ;  /* 0x0000000805047824 */ /* 0x000fe200078e00ff */
[C---:B------:R-:W-:Y:S02]  /*07c0*/  IADD3 R177, R86.reuse, 0x40, RZ ;  /* 0x0000004056b17810 */ /* 0x040fe40007ffe0ff */
[C---:B------:R-:W-:Y:S02]  /*07d0*/  IADD3 R133, R86.reuse, 0x80, RZ ;  /* 0x0000008056857810 */ /* 0x040fe40007ffe0ff */
[----:B------:R-:W-:Y:S02]  /*07e0*/  IADD3 R178, R86, 0xc0, RZ ;  /* 0x000000c056b27810 */ /* 0x000fe40007ffe0ff */
[----:B------:R-:W-:Y:S02]  /*07f0*/  LOP3.LUT R179, R0, 0xfffffe00, R4, 0xf8, !PT ;  /* 0xfffffe0000b37812 */ /* 0x000fe400078ef804 */
[----:B------:R-:W-:-:S02]  /*0800*/  @!P0 SHF.R.S32.HI R4, RZ, 0x1f, R177 ;  /* 0x0000001fff048819 */ /* 0x000fc400000114b1 */
[----:B------:R-:W-:Y:S02]  /*0810*/  @!P0 SHF.R.S32.HI R0, RZ, 0x1f, R133 ;  /* 0x0000001fff008819 */ /* 0x000fe40000011485 */
[----:B------:R-:W-:Y:S02]  /*0820*/  @!P0 SHF.R.S32.HI R5, RZ, 0x1f, R178 ;  /* 0x0000001fff058819 */ /* 0x000fe400000114b2 */
[----:B------:R-:W-:Y:S02]  /*0830*/  ISETP.GE.AND P6, PT, R86, c[0x0][0x198], PT ;  /* 0x0000660056007a0c */ /* 0x000fe40003fc6270 */
[----:B------:R-:W-:Y:S02]  /*0840*/  @!P0 LEA.HI R6, R4, R177, RZ, 0x3 ;  /* 0x000000b104068211 */ /* 0x000fe400078f18ff */
[----:B------:R-:W-:Y:S02]  /*0850*/  ISETP.GE.AND P5, PT, R177, c[0x0][0x198], PT ;  /* 0x00006600b1007a0c */ /* 0x000fe40003fa6270 */
[----:B------:R-:W-:-:S02]  /*0860*/  @!P0 LEA.HI R4, R0, R133, RZ, 0x3 ;  /* 0x0000008500048211 */ /* 0x000fc400078f18ff */
[----:B------:R-:W-:Y:S02]  /*0870*/  ISETP.GE.AND P4, PT, R133, c[0x0][0x198], PT ;  /* 0x0000660085007a0c */ /* 0x000fe40003f86270 */
[----:B------:R-:W-:Y:S02]  /*0880*/  @!P0 LEA.HI R0, R5, R178, RZ, 0x3 ;  /* 0x000000b205008211 */ /* 0x000fe400078f18ff */
[----:B------:R-:W-:Y:S02]  /*0890*/  ISETP.GE.AND P3, PT, R178, c[0x0][0x198], PT ;  /* 0x00006600b2007a0c */ /* 0x000fe40003f66270 */
[----:B------:R-:W-:Y:S01]  /*08a0*/  @!P0 LOP3.LUT R6, R6, 0xfffffff8, RZ, 0xc0, !PT ;  /* 0xfffffff806068812 */ /* 0x000fe200078ec0ff */
[----:B------:R3:W-:Y:S01]  /*08b0*/  STL [R1+0xa4], R8 ;  /* 0x0000a40801007387 */ /* 0x0007e20000100800 */
[----:B------:R-:W-:Y:S02]  /*08c0*/  @!P0 LOP3.LUT R4, R4, 0xfffffff8, RZ, 0xc0, !PT ;  /* 0xfffffff804048812 */ /* 0x000fe400078ec0ff */
[----:B------:R-:W-:Y:S01]  /*08d0*/  @!P0 LOP3.LUT R10, R0, 0xfffffff8, RZ, 0xc0, !PT ;  /* 0xfffffff8000a8812 */ /* 0x000fe200078ec0ff */
[----:B------:R-:W-:-:S02]  /*08e0*/  @!P0 IMAD.SHL.U32 R0, R179, 0x2, RZ ;  /* 0x00000002b3008824 */ /* 0x000fc400078e00ff */
[----:B-1----:R-:W-:-:S04]  /*08f0*/  @!P0 IMAD.WIDE R6, R6, 0x2, R2 ;  /* 0x0000000206068825 */ /* 0x002fc800078e0202 */
[----:B------:R-:W-:-:S04]  /*0900*/  @!P0 IMAD.WIDE R4, R4, 0x2, R2 ;  /* 0x0000000204048825 */ /* 0x000fc800078e0202 */
[----:B---3--:R-:W-:-:S04]  /*0910*/  @!P0 IMAD.WIDE R8, R86, 0x2, R2 ;  /* 0x0000000256088825 */ /* 0x008fc800078e0202 */
[----:B------:R-:W-:Y:S01]  /*0920*/  @!P0 IMAD.WIDE R2, R10, 0x2, R2 ;  /* 0x000000020a028825 */ /* 0x000fe200078e0202 */
[----:B------:R-:W-:Y:S01]  /*0930*/  @!PT LDS RZ, [RZ] ;  /* 0x00000000fffff984 */ /* 0x000fe20000000800 */
[----:B------:R1:W-:Y:S04]  /*0940*/  @!P0 LDGSTS.E.BYPASS.LTC128B.128 [R0+0x100], [R8.64], !P6 ;  /* 0x0010000008008fae */ /* 0x0003e8000f101d4e */
[----:B------:R3:W-:Y:S04]  /*0950*/  @!P0 LDGSTS.E.BYPASS.LTC128B.128 [R0+0x4100], [R6.64], !P5 ;  /* 0x0410000006008fae */ /* 0x0007e8000e901d4e */
[----:B------:R4:W-:Y:S04]  /*0960*/  @!P0 LDGSTS.E.BYPASS.LTC128B.128 [R0+0x8100], [R4.64], !P4 ;  /* 0x0810000004008fae */ /* 0x0009e8000e101d4e */
[----:B------:R5:W-:Y:S01]  /*0970*/  @!P0 LDGSTS.E.BYPASS.LTC128B.128 [R0+0xc100], [R2.64], !P3 ;  /* 0x0c10000002008fae */ /* 0x000be2000d901d4e */
[----:B-1----:R-:W-:-:S04]  /*0980*/  IADD3 R8, R17, 0x20, RZ ;  /* 0x0000002011087810 */ /* 0x002fc80007ffe0ff */
[----:B------:R-:W-:Y:S01]  /*0990*/  ISETP.GE.AND P0, PT, R8, R11, PT ;  /* 0x0000000b0800720c */ /* 0x000fe20003f06270 */
[----:B-----5:R-:W-:Y:S04]  /*09a0*/  SHFL.IDX PT, R2, R14, 0x1, 0x181f ;  /* 0x00381f000e027f89 */ /* 0x020fe800000e0000 */
[----:B------:R-:W1:Y:S08]  /*09b0*/  SHFL.IDX PT, R3, R13, 0x1, 0x181f ;  /* 0x00381f000d037f89 */ /* 0x000e7000000e0000 */
[----:B----4-:R-:W-:-:S02]  /*09c0*/  @!P0 SHF.R.S32.HI R4, RZ, 0x1f, R177 ;  /* 0x0000001fff048819 */ /* 0x010fc400000114b1 */
[----:B---3--:R-:W-:Y:S02]  /*09d0*/  @!P0 SHF.R.S32.HI R0, RZ, 0x1f, R133 ;  /* 0x0000001fff008819 */ /* 0x008fe40000011485 */
[----:B------:R-:W-:Y:S02]  /*09e0*/  @!P0 SHF.R.S32.HI R5, RZ, 0x1f, R178 ;  /* 0x0000001fff058819 */ /* 0x000fe400000114b2 */
[----:B------:R-:W-:Y:S02]  /*09f0*/  @!P0 LEA.HI R6, R4, R177, RZ, 0x3 ;  /* 0x000000b104068211 */ /* 0x000fe400078f18ff */
[----:B------:R-:W-:Y:S02]  /*0a00*/  @!P0 LEA.HI R4, R0, R133, RZ, 0x3 ;  /* 0x0000008500048211 */ /* 0x000fe400078f18ff */
[----:B------:R-:W-:Y:S02]  /*0a10*/  @!P0 LEA.HI R0, R5, R178, RZ, 0x3 ;  /* 0x000000b205008211 */ /* 0x000fe400078f18ff */
[----:B------:R-:W-:-:S02]  /*0a20*/  @!P0 LOP3.LUT R6, R6, 0xfffffff8, RZ, 0xc0, !PT ;  /* 0xfffffff806068812 */ /* 0x000fc400078ec0ff */
[----:B------:R-:W-:Y:S02]  /*0a30*/  @!P0 LOP3.LUT R4, R4, 0xfffffff8, RZ, 0xc0, !PT ;  /* 0xfffffff804048812 */ /* 0x000fe400078ec0ff */
[----:B------:R-:W-:Y:S01]  /*0a40*/  @!P0 LOP3.LUT R10, R0, 0xfffffff8, RZ, 0xc0, !PT ;  /* 0xfffffff8000a8812 */ /* 0x000fe200078ec0ff */
[----:B------:R-:W-:Y:S02]  /*0a50*/  @!P0 IMAD.SHL.U32 R0, R179, 0x2, RZ ;  /* 0x00000002b3008824 */ /* 0x000fe400078e00ff */
[----:B-1----:R-:W-:-:S04]  /*0a60*/  @!P0 IMAD.WIDE R8, R86, 0x2, R2 ;  /* 0x0000000256088825 */ /* 0x002fc800078e0202 */
[--C-:B------:R-:W-:Y:S01]  /*0a70*/  @!P0 IMAD.WIDE R6, R6, 0x2, R2.reuse ;  /* 0x0000000206068825 */ /* 0x100fe200078e0202 */
[----:B------:R1:W-:Y:S03]  /*0a80*/  @!P0 LDGSTS.E.BYPASS.LTC128B.128 [R0+0x1100], [R8.64], !P6 ;  /* 0x0110000008008fae */ /* 0x0003e6000f101d4e */
[--C-:B------:R-:W-:Y:S01]  /*0a90*/  @!P0 IMAD.WIDE R4, R4, 0x2, R2.reuse ;  /* 0x0000000204048825 */ /* 0x100fe200078e0202 */
[----:B------:R3:W-:Y:S03]  /*0aa0*/  @!P0 LDGSTS.E.BYPASS.LTC128B.128 [R0+0x5100], [R6.64], !P5 ;  /* 0x0510000006008fae */ /* 0x0007e6000e901d4e */
[----:B------:R-:W-:Y:S01]  /*0ab0*/  @!P0 IMAD.WIDE R2, R10, 0x2, R2 ;  /* 0x000000020a028825 */ /* 0x000fe200078e0202 */
[----:B------:R1:W-:Y:S04]  /*0ac0*/  @!P0 LDGSTS.E.BYPASS.LTC128B.128 [R0+0x9100], [R4.64], !P4 ;  /* 0x0910000004008fae */ /* 0x0003e8000e101d4e */
[----:B------:R4:W-:Y:S01]  /*0ad0*/  @!P0 LDGSTS.E.BYPASS.LTC128B.128 [R0+0xd100], [R2.64], !P3 ;  /* 0x0d10000002008fae */ /* 0x0009e2000d901d4e */
[----:B---3--:R-:W-:-:S04]  /*0ae0*/  IADD3 R6, R17, 0x40, RZ ;  /* 0x0000004011067810 */ /* 0x008fc80007ffe0ff */
[----:B------:R-:W-:Y:S02]  /*0af0*/  ISETP.GE.AND P0, PT, R6, R11, PT ;  /* 0x0000000b0600720c */ /* 0x000fe40003f06270 */
[----:B------:R-:W-:Y:S01]  /*0b00*/  SHF.R.S32.HI R6, RZ, 0x4, R16 ;  /* 0x00000004ff067819 */ /* 0x000fe20000011410 */
[----:B----4-:R-:W-:Y:S01]  /*0b10*/  SHFL.IDX PT, R2, R14, 0x2, 0x181f ;  /* 0x00581f000e027f89 */ /* 0x010fe200000e0000 */
[----:B-1----:R-:W-:-:S03]  /*0b20*/  IMAD.MOV R0, RZ, RZ, -R12 ;  /* 0x000000ffff007224 */ /* 0x002fc600078e0a0c */
[----:B------:R-:W1:Y:S01]  /*0b30*/  SHFL.IDX PT, R3, R13, 0x2, 0x181f ;  /* 0x00581f000d037f89 */ /* 0x000e6200000e0000 */
[----:B------:R-:W-:Y:S01]  /*0b40*/  LEA.HI R5, R16, R6, RZ, 0x1 ;  /* 0x0000000610057211 */ /* 0x000fe200078f08ff */
[----:B------:R-:W-:Y:S01]  /*0b50*/  IMAD R40, R0, c[0x0][0x2b8], R15 ;  /* 0x0000ae0000287a24 */ /* 0x000fe200078e020f */
[----:B------:R-:W-:Y:S02]  /*0b60*/  IADD3 R4, R17, 0x60, RZ ;  /* 0x0000006011047810 */ /* 0x000fe40007ffe0ff */
[----:B------:R-:W-:Y:S02]  /*0b70*/  LOP3.LUT R0, R5, 0xfffffffe, RZ, 0xc0, !PT ;  /* 0xfffffffe05007812 */ /* 0x000fe400078ec0ff */
[----:B------:R-:W-:Y:S02]  /*0b80*/  ISETP.GE.AND P2, PT, R4, R11, PT ;  /* 0x0000000b0400720c */ /* 0x000fe40003f46270 */
[----:B------:R-:W-:Y:S02]  /*0b90*/  @!P0 SHF.R.S32.HI R5, RZ, 0x1f, R177 ;  /* 0x0000001fff058819 */ /* 0x000fe400000114b1 */
[----:B------:R-:W-:Y:S01]  /*0ba0*/  SHF.R.S32.HI R25, RZ, 0x1f, R40 ;  /* 0x0000001fff197819 */ /* 0x000fe20000011428 */
[----:B------:R-:W-:Y:S01]  /*0bb0*/  IMAD.IADD R23, R6, 0x1, -R0 ;  /* 0x0000000106177824 */ /* 0x000fe200078e0a00 */
[----:B------:R-:W-:-:S02]  /*0bc0*/  @!P0 SHF.R.S32.HI R4, RZ, 0x1f, R133 ;  /* 0x0000001fff048819 */ /* 0x000fc40000011485 */
[----:B------:R-:W-:Y:S01]  /*0bd0*/  @!P0 SHF.R.S32.HI R0, RZ, 0x1f, R178 ;  /* 0x0000001fff008819 */ /* 0x000fe200000114b2 */
[----:B------:R-:W-:Y:S01]  /*0be0*/  IMAD R7, R25, c[0x0][0x1e0], RZ ;  /* 0x0000780019077a24 */ /* 0x000fe200078e02ff */
[----:B------:R-:W-:Y:S02]  /*0bf0*/  @!P0 LEA.HI R8, R5, R177, RZ, 0x3 ;  /* 0x000000b105088211 */ /* 0x000fe400078f18ff */
[----:B------:R-:W-:Y:S02]  /*0c00*/  @!P0 LEA.HI R6, R4, R133, RZ, 0x3 ;  /* 0x0000008504068211 */ /* 0x000fe400078f18ff */
[----:B------:R-:W-:Y:S01]  /*0c10*/  @!P0 LEA.HI R0, R0, R178, RZ, 0x3 ;  /* 0x000000b200008211 */ /* 0x000fe200078f18ff */
[----:B------:R-:W-:Y:S01]  /*0c20*/  IMAD.WIDE.U32 R4, R40, c[0x0][0x1e0], RZ ;  /* 0x0000780028047a25 */ /* 0x000fe200078e00ff */
[----:B------:R-:W-:Y:S02]  /*0c30*/  @!P0 LOP3.LUT R8, R8, 0xfffffff8, RZ, 0xc0, !PT ;  /* 0xfffffff808088812 */ /* 0x000fe400078ec0ff */
[----:B------:R-:W-:Y:S01]  /*0c40*/  @!P0 LOP3.LUT R6, R6, 0xfffffff8, RZ, 0xc0, !PT ;  /* 0xfffffff806068812 */ /* 0x000fe200078ec0ff */
[----:B------:R-:W-:Y:S01]  /*0c50*/  IMAD R7, R40, c[0x0][0x1e4], R7 ;  /* 0x0000790028077a24 */ /* 0x000fe200078e0207 */
[----:B------:R-:W-:Y:S01]  /*0c60*/  @!P0 LOP3.LUT R12, R0, 0xfffffff8, RZ, 0xc0, !PT ;  /* 0xfffffff8000c8812 */ /* 0x000fe200078ec0ff */
[----:B------:R-:W-:-:S02]  /*0c70*/  @!P0 IMAD.SHL.U32 R0, R179, 0x2, RZ ;  /* 0x00000002b3008824 */ /* 0x000fc400078e00ff */
[----:B-1----:R-:W-:-:S04]  /*0c80*/  @!P0 IMAD.WIDE R10, R86, 0x2, R2 ;  /* 0x00000002560a8825 */ /* 0x002fc800078e0202 */
[----:B------:R-:W-:Y:S01]  /*0c90*/  IMAD.IADD R5, R5, 0x1, R7 ;  /* 0x0000000105057824 */ /* 0x000fe200078e0207 */
[----:B------:R1:W-:Y:S01]  /*0ca0*/  @!P0 LDGSTS.E.BYPASS.LTC128B.128 [R0+0x2100], [R10.64], !P6 ;  /* 0x021000000a008fae */ /* 0x0003e2000f101d4e */
[----:B------:R-:W-:-:S04]  /*0cb0*/  @!P0 IMAD.WIDE R8, R8, 0x2, R2 ;  /* 0x0000000208088825 */ /* 0x000fc800078e0202 */
[--C-:B------:R-:W-:Y:S01]  /*0cc0*/  @!P0 IMAD.WIDE R6, R6, 0x2, R2.reuse ;  /* 0x0000000206068825 */ /* 0x100fe200078e0202 */
[----:B------:R1:W-:Y:S04]  /*0cd0*/  @!P0 LDGSTS.E.BYPASS.LTC128B.128 [R0+0x6100], [R8.64], !P5 ;  /* 0x0610000008008fae */ /* 0x0003e8000e901d4e */
[----:B------:R3:W-:Y:S01]  /*0ce0*/  @!P0 LDGSTS.E.BYPASS.LTC128B.128 [R0+0xa100], [R6.64], !P4 ;  /* 0x0a10000006008fae */ /* 0x0007e2000e101d4e */
[----:B------:R-:W-:Y:S01]  /*0cf0*/  @!P0 IMAD.WIDE R2, R12, 0x2, R2 ;  /* 0x000000020c028825 */ /* 0x000fe200078e0202 */
[----:B------:R-:W-:Y:S01]  /*0d00*/  UIMAD.WIDE.U32 UR18, UR9, UR4, URZ ;  /* 0x00000004091272a5 */ /* 0x000fe2000f8e003f */
[----:B--2---:R-:W-:Y:S01]  /*0d10*/  SHF.R.S32.HI R24, RZ, 0x1f, R27 ;  /* 0x0000001fff187819 */ /* 0x004fe2000001141b */
[----:B------:R-:W-:Y:S02]  /*0d20*/  UIMAD UR4, UR7, UR4, URZ ;  /* 0x00000004070472a4 */ /* 0x000fe4000f8e023f */
[----:B------:R1:W-:Y:S01]  /*0d30*/  @!P0 LDGSTS.E.BYPASS.LTC128B.128 [R0+0xe100], [R2.64], !P3 ;  /* 0x0e10000002008fae */ /* 0x0003e2000d901d4e */
[----:B------:R-:W-:Y:S01]  /*0d40*/  IMAD.WIDE.U32 R4, R27, c[0x0][0x1f0], R4 ;  /* 0x00007c001b047a25 */ /* 0x000fe200078e0004 */
[----:B------:R-:W-:Y:S01]  /*0d50*/  UIMAD UR4, UR9, UR5, UR4 ;  /* 0x00000005090472a4 */ /* 0x000fe2000f8e0204 */
[----:B---3--:R-:W-:-:S05]  /*0d60*/  LOP3.LUT R6, R16, 0xfffffff0, RZ, 0xc0, !PT ;  /* 0xfffffff010067812 */ /* 0x008fca00078ec0ff */
[----:B------:R-:W-:Y:S02]  /*0d70*/  IMAD.IADD R6, R84, 0x1, -R6 ;  /* 0x0000000154067824 */ /* 0x000fe400078e0a06 */
[----:B-1----:R-:W-:-:S03]  /*0d80*/  IMAD R0, R24, c[0x0][0x1f0], RZ ;  /* 0x00007c0018007a24 */ /* 0x002fc600078e02ff */
[----:B------:R-:W-:Y:S01]  /*0d90*/  SHF.R.S32.HI R2, RZ, 0x1f, R6 ;  /* 0x0000001fff027819 */ /* 0x000fe20000011406 */
[----:B------:R-:W-:Y:S01]  /*0da0*/  UIADD3 UR16, UR19, UR4, URZ ;  /* 0x0000000413107290 */ /* 0x000fe2000fffe03f */
[----:B------:R1:W-:Y:S02]  /*0db0*/  SHFL.IDX PT, R3, R13, 0x3, 0x181f ;  /* 0x00781f000d037f89 */ /* 0x0003e400000e0000 */
[----:B------:R-:W-:Y:S01]  /*0dc0*/  LEA.HI R21, R2, R6, RZ, 0x3 ;  /* 0x0000000602157211 */ /* 0x000fe200078f18ff */
[----:B------:R-:W-:Y:S01]  /*0dd0*/  IMAD R0, R27, c[0x0][0x1f4], R0 ;  /* 0x00007d001b007a24 */ /* 0x000fe200078e0200 */
[----:B------:R2:W3:Y:S01]  /*0de0*/  SHFL.IDX PT, R2, R14, 0x3, 0x181f ;  /* 0x00781f000e027f89 */ /* 0x0004e200000e0000 */
[----:B------:R-:W-:Y:S01]  /*0df0*/  IADD3 R4, P0, R4, UR18, RZ ;  /* 0x0000001204047c10 */ /* 0x000fe2000ff1e0ff */
[----:B------:R-:W-:Y:S01]  /*0e00*/  ULEA UR17, UR8, 0xffffffc0, 0x6 ;  /* 0xffffffc008117891 */ /* 0x000fe2000f8e303f */
[----:B------:R-:W-:Y:S01]  /*0e10*/  LOP3.LUT R8, R21, 0xfffffff8, RZ, 0xc0, !PT ;  /* 0xfffffff815087812 */ /* 0x000fe200078ec0ff */
[----:B------:R-:W-:Y:S01]  /*0e20*/  IMAD.SHL.U32 R7, R18, 0x8, RZ ;  /* 0x0000000812077824 */ /* 0x000fe200078e00ff */
[----:B------:R-:W-:Y:S01]  /*0e30*/  IADD3.X R5, R5, UR16, R0, P0, !PT ;  /* 0x0000001005057c10 */ /* 0x000fe200087fe400 */
[----:B------:R-:W-:Y:S01]  /*0e40*/  IMAD.SHL.U32 R0, R20, 0x40, RZ ;  /* 0x0000004014007824 */ /* 0x000fe200078e00ff */
[----:B------:R-:W-:Y:S01]  /*0e50*/  LEA R16, P0, R4, c[0x0][0x1c8], 0x1 ;  /* 0x0000720004107a11 */ /* 0x000fe200078008ff */
[----:B------:R-:W-:Y:S01]  /*0e60*/  UIADD3 UR17, UR10, -UR17, URZ ;  /* 0x800000110a117290 */ /* 0x000fe2000fffe03f */
[----:B------:R-:W-:Y:S01]  /*0e70*/  IMAD.IADD R19, R6, 0x1, -R8 ;  /* 0x0000000106137824 */ /* 0x000fe200078e0a08 */
[----:B------:R-:W-:Y:S01]  /*0e80*/  @!P2 SHF.R.S32.HI R6, RZ, 0x1f, R178 ;  /* 0x0000001fff06a819 */ /* 0x000fe200000114b2 */
[----:B------:R-:W-:Y:S01]  /*0e90*/  STL [R1+0x44], R27 ;  /* 0x0000441b01007387 */ /* 0x000fe20000100800 */
[----:B------:R-:W-:Y:S01]  /*0ea0*/  LOP3.LUT R0, R0, 0x1c0, RZ, 0xc0, !PT ;  /* 0x000001c000007812 */ /* 0x000fe200078ec0ff */
[----:B------:R-:W-:Y:S01]  /*0eb0*/  UISETP.GE.AND UP0, UPT, UR10, 0x1, UPT ;  /* 0x000000010a00788c */ /* 0x000fe2000bf06270 */
[----:B------:R-:W-:Y:S01]  /*0ec0*/  IADD3 R18, -R18, UR17, RZ ;  /* 0x0000001112127c10 */ /* 0x000fe2000fffe1ff */
[----:B------:R-:W-:Y:S01]  /*0ed0*/  ULDC.64 UR4, c[0x0][0x210] ;  /* 0x0000840000047ab9 */ /* 0x000fe20000000a00 */
[----:B-1----:R-:W-:-:S02]  /*0ee0*/  LEA.HI.X R13, R4, c[0x0][0x1cc], R5, 0x1, P0 ;  /* 0x00007300040d7a11 */ /* 0x002fc400000f0c05 */
[----:B------:R-:W-:Y:S02]  /*0ef0*/  @!P2 SHF.R.S32.HI R5, RZ, 0x1f, R177 ;  /* 0x0000001fff05a819 */ /* 0x000fe400000114b1 */
[----:B------:R-:W-:Y:S02]  /*0f00*/  @!P2 SHF.R.S32.HI R4, RZ, 0x1f, R133 ;  /* 0x0000001fff04a819 */ /* 0x000fe40000011485 */
[----:B------:R-:W-:Y:S02]  /*0f10*/  @!P2 LEA.HI R5, R5, R177, RZ, 0x3 ;  /* 0x000000b10505a211 */ /* 0x000fe400078f18ff */
[----:B------:R-:W-:Y:S02]  /*0f20*/  LOP3.LUT R15, R0, 0x8, R7, 0xf8, !PT ;  /* 0x00000008000f7812 */ /* 0x000fe400078ef807 */
[----:B--2---:R-:W-:Y:S02]  /*0f30*/  SHF.R.U32.HI R14, RZ, 0x3, R0 ;  /* 0x00000003ff0e7819 */ /* 0x004fe40000011600 */
[----:B------:R-:W-:-:S02]  /*0f40*/  @!P2 LEA.HI R4, R4, R133, RZ, 0x3 ;  /* 0x000000850404a211 */ /* 0x000fc400078f18ff */
[----:B------:R-:W-:Y:S02]  /*0f50*/  @!P2 LEA.HI R0, R6, R178, RZ, 0x3 ;  /* 0x000000b20600a211 */ /* 0x000fe400078f18ff */
[----:B------:R-:W-:Y:S02]  /*0f60*/  ISETP.GE.AND P1, PT, R18, 0x1, PT ;  /* 0x000000011200780c */ /* 0x000fe40003f26270 */
[----:B------:R-:W-:Y:S02]  /*0f70*/  @!P2 LOP3.LUT R8, R5, 0xfffffff8, RZ, 0xc0, !PT ;  /* 0xfffffff80508a812 */ /* 0x000fe400078ec0ff */
[----:B------:R-:W-:Y:S02]  /*0f80*/  @!P2 LOP3.LUT R6, R4, 0xfffffff8, RZ, 0xc0, !PT ;  /* 0xfffffff80406a812 */ /* 0x000fe400078ec0ff */
[----:B------:R-:W-:Y:S01]  /*0f90*/  @!P2 LOP3.LUT R12, R0, 0xfffffff8, RZ, 0xc0, !PT ;  /* 0xfffffff8000ca812 */ /* 0x000fe200078ec0ff */
[----:B------:R-:W-:Y:S01]  /*0fa0*/  @!P2 IMAD.SHL.U32 R0, R179, 0x2, RZ ;  /* 0x00000002b300a824 */ /* 0x000fe200078e00ff */
[----:B------:R-:W-:Y:S01]  /*0fb0*/  SHFL.IDX PT, R4, R16, RZ, 0x181f ;  /* 0x00181fff10047589 */ /* 0x000fe200000e0000 */
[----:B---3--:R-:W-:-:S03]  /*0fc0*/  @!P2 IMAD.WIDE R10, R86, 0x2, R2 ;  /* 0x00000002560aa825 */ /* 0x008fc600078e0202 */
[----:B------:R-:W1:Y:S01]  /*0fd0*/  SHFL.IDX PT, R5, R13, RZ, 0x181f ;  /* 0x00181fff0d057589 */ /* 0x000e6200000e0000 */
[----:B------:R-:W-:-:S03]  /*0fe0*/  @!P2 IMAD.WIDE R8, R8, 0x2, R2 ;  /* 0x000000020808a825 */ /* 0x000fc600078e0202 */
[----:B------:R2:W-:Y:S01]  /*0ff0*/  @!P2 LDGSTS.E.BYPASS.LTC128B.128 [R0+0x3100], [R10.64], !P6 ;  /* 0x031000000a00afae */ /* 0x0005e2000f101d4e */
[----:B------:R-:W-:-:S03]  /*1000*/  @!P2 IMAD.WIDE R6, R6, 0x2, R2 ;  /* 0x000000020606a825 */ /* 0x000fc600078e0202 */
[----:B------:R2:W-:Y:S01]  /*1010*/  @!P2 LDGSTS.E.BYPASS.LTC128B.128 [R0+0x7100], [R8.64], !P5 ;  /* 0x071000000800afae */ /* 0x0005e2000e901d4e */
[----:B------:R-:W-:-:S03]  /*1020*/  @!P2 IMAD.WIDE R2, R12, 0x2, R2 ;  /* 0x000000020c02a825 */ /* 0x000fc600078e0202 */
[----:B------:R2:W-:Y:S04]  /*1030*/  @!P2 LDGSTS.E.BYPASS.LTC128B.128 [R0+0xb100], [R6.64], !P4 ;  /* 0x0b1000000600afae */ /* 0x0005e8000e101d4e */
[----:B------:R3:W-:Y:S01]  /*1040*/  @!P2 LDGSTS.E.BYPASS.LTC128B.128 [R0+0xf100], [R2.64], !P3 ;  /* 0x0f1000000200afae */ /* 0x0007e2000d901d4e */
[----:B------:R-:W-:Y:S02]  /*1050*/  ISETP.GE.AND P0, PT, R18, 0x21, PT ;  /* 0x000000211200780c */ /* 0x000fe40003f06270 */
[----:B------:R-:W-:Y:S01]  /*1060*/  ISETP.GE.AND P5, PT, R86, c[0x0][0x1d4], PT ;  /* 0x0000750056007a0c */ /* 0x000fe20003fa6270 */
[----:B------:R-:W-:Y:S01]  /*1070*/  STL [R1+0x74], R86 ;  /* 0x0000745601007387 */ /* 0x000fe20000100800 */
[----:B------:R-:W-:Y:S01]  /*1080*/  ISETP.GE.AND P4, PT, R177, c[0x0][0x1d4], PT ;  /* 0x00007500b1007a0c */ /* 0x000fe20003f86270 */
[----:B------:R-:W-:Y:S01]  /*1090*/  @P1 IMAD.SHL.U32 R12, R179, 0x2, RZ ;  /* 0x00000002b30c1824 */ /* 0x000fe200078e00ff */
[----:B------:R-:W-:Y:S01]  /*10a0*/  LOP3.LUT R22, R15, R14, RZ, 0x3c, !PT ;  /* 0x0000000e0f167212 */ /* 0x000fe200078e3cff */
[----:B------:R-:W-:Y:S04]  /*10b0*/  STL [R1+0x9c], R17 ;  /* 0x00009c1101007387 */ /* 0x000fe80000100800 */
[----:B------:R-:W0:Y:S01]  /*10c0*/  LDGDEPBAR ;  /* 0x00000000000079af */ /* 0x000e220000000000 */
[----:B---3--:R-:W-:-:S02]  /*10d0*/  @P1 SHF.R.S32.HI R3, RZ, 0x1f, R177 ;  /* 0x0000001fff031819 */ /* 0x008fc400000114b1 */
[----:B------:R-:W-:Y:S02]  /*10e0*/  @P1 SHF.R.S32.HI R2, RZ, 0x1f, R133 ;  /* 0x0000001fff021819 */ /* 0x000fe40000011485 */
[----:B------:R-:W-:Y:S02]  /*10f0*/  @P1 LEA.HI R3, R3, R177, RZ, 0x3 ;  /* 0x000000b103031211 */ /* 0x000fe400078f18ff */
[----:B--2---:R-:W-:Y:S02]  /*1100*/  @P1 SHF.R.S32.HI R0, RZ, 0x1f, R178 ;  /* 0x0000001fff001819 */ /* 0x004fe400000114b2 */
[----:B------:R-:W-:Y:S02]  /*1110*/  @P1 LEA.HI R6, R2, R133, RZ, 0x3 ;  /* 0x0000008502061211 */ /* 0x000fe400078f18ff */
[----:B------:R-:W-:Y:S01]  /*1120*/  @P1 LEA.HI R0, R0, R178, RZ, 0x3 ;  /* 0x000000b200001211 */ /* 0x000fe200078f18ff */
[----:B------:R2:W-:Y:S01]  /*1130*/  SHFL.IDX PT, R2, R16, 0x1, 0x181f ;  /* 0x00381f0010027f89 */ /* 0x0005e200000e0000 */
[----:B------:R-:W-:-:S03]  /*1140*/  @P1 LOP3.LUT R7, R3, 0xfffffff8, RZ, 0xc0, !PT ;  /* 0xfffffff803071812 */ /* 0x000fc600078ec0ff */
[----:B------:R-:W3:Y:S01]  /*1150*/  SHFL.IDX PT, R3, R13, 0x1, 0x181f ;  /* 0x00381f000d037f89 */ /* 0x000ee200000e0000 */
[----:B------:R-:W-:Y:S02]  /*1160*/  @P1 LOP3.LUT R10, R6, 0xfffffff8, RZ, 0xc0, !PT ;  /* 0xfffffff8060a1812 */ /* 0x000fe400078ec0ff */
[----:B------:R-:W-:Y:S01]  /*1170*/  @P1 LOP3.LUT R0, R0, 0xfffffff8, RZ, 0xc0, !PT ;  /* 0xfffffff800001812 */ /* 0x000fe200078ec0ff */
[----:B-1----:R-:W-:-:S04]  /*1180*/  @P1 IMAD.WIDE R8, R86, 0x2, R4 ;  /* 0x0000000256081825 */ /* 0x002fc800078e0204 */
[--C-:B------:R-:W-:Y:S01]  /*1190*/  @P1 IMAD.WIDE R6, R7, 0x2, R4.reuse ;  /* 0x0000000207061825 */ /* 0x100fe200078e0204 */
[----:B------:R1:W-:Y:S03]  /*11a0*/  @P1 LDGSTS.E.BYPASS.LTC128B.128 [R12+0x10100], [R8.64], !P5 ;  /* 0x10100000080c1fae */ /* 0x0003e6000e901d4e */
[----:B------:R-:W-:Y:S01]  /*11b0*/  @P1 IMAD.WIDE R14, R0, 0x2, R4 ;  /* 0x00000002000e1825 */ /* 0x000fe200078e0204 */
[----:B------:R-:W-:Y:S01]  /*11c0*/  @P0 SHF.R.S32.HI R0, RZ, 0x1f, R133 ;  /* 0x0000001fff000819 */ /* 0x000fe20000011485 */
[----:B------:R4:W-:Y:S02]  /*11d0*/  @P1 LDGSTS.E.BYPASS.LTC128B.128 [R12+0x12100], [R6.64], !P4 ;  /* 0x12100000060c1fae */ /* 0x0009e4000e101d4e */
[----:B--2---:R-:W-:Y:S01]  /*11e0*/  @P1 IMAD.WIDE R16, R10, 0x2, R4 ;  /* 0x000000020a101825 */ /* 0x004fe200078e0204 */
[----:B------:R-:W-:Y:S02]  /*11f0*/  @P0 SHF.R.S32.HI R4, RZ, 0x1f, R177 ;  /* 0x0000001fff040819 */ /* 0x000fe400000114b1 */
[----:B------:R-:W-:-:S02]  /*1200*/  @P0 SHF.R.S32.HI R5, RZ, 0x1f, R178 ;  /* 0x0000001fff050819 */ /* 0x000fc400000114b2 */
[----:B------:R-:W-:Y:S02]  /*1210*/  ISETP.GE.AND P3, PT, R133, c[0x0][0x1d4], PT ;  /* 0x0000750085007a0c */ /* 0x000fe40003f66270 */
[----:B------:R-:W-:-:S11]  /*1220*/  ISETP.GE.AND P6, PT, R178, c[0x0][0x1d4], PT ;  /* 0x00007500b2007a0c */ /* 0x000fd60003fc6270 */
[----:B------:R2:W-:Y:S01]  /*1230*/  @P1 LDGSTS.E.BYPASS.LTC128B.128 [R12+0x14100], [R16.64], !P3 ;  /* 0x14100000100c1fae */ /* 0x0005e2000d901d4e */
[----:B----4-:R-:W-:-:S03]  /*1240*/  @P0 LEA.HI R6, R4, R177, RZ, 0x3 ;  /* 0x000000b104060211 */ /* 0x010fc600078f18ff */
[----:B------:R2:W-:Y:S01]  /*1250*/  @P1 LDGSTS.E.BYPASS.LTC128B.128 [R12+0x16100], [R14.64], !P6 ;  /* 0x161000000e0c1fae */ /* 0x0005e2000f101d4e */
[----:B------:R-:W-:Y:S02]  /*1260*/  @P0 LEA.HI R4, R0, R133, RZ, 0x3 ;  /* 0x0000008500040211 */ /* 0x000fe400078f18ff */
[----:B------:R-:W-:Y:S02]  /*1270*/  @P0 LEA.HI R0, R5, R178, RZ, 0x3 ;  /* 0x000000b205000211 */ /* 0x000fe400078f18ff */
[----:B------:R-:W-:Y:S02]  /*1280*/  @P0 LOP3.LUT R6, R6, 0xfffffff8, RZ, 0xc0, !PT ;  /* 0xfffffff806060812 */ /* 0x000fe400078ec0ff */
[----:B------:R-:W-:Y:S02]  /*1290*/  @P0 LOP3.LUT R5, R4, 0xfffffff8, RZ, 0xc0, !PT ;  /* 0xfffffff804050812 */ /* 0x000fe400078ec0ff */
[----:B------:R-:W-:Y:S01]  /*12a0*/  @P0 LOP3.LUT R0, R0, 0xfffffff8, RZ, 0xc0, !PT ;  /* 0xfffffff800000812 */ /* 0x000fe200078ec0ff */
[----:B---3--:R-:W-:-:S04]  /*12b0*/  @P0 IMAD.WIDE R6, R6, 0x2, R2 ;  /* 0x0000000206060825 */ /* 0x008fc800078e0202 */
[----:B------:R-:W-:-:S04]  /*12c0*/  @P0 IMAD.WIDE R10, R5, 0x2, R2 ;  /* 0x00000002050a0825 */ /* 0x000fc800078e0202 */
[----:B-1----:R-:W-:-:S04]  /*12d0*/  @P0 IMAD.WIDE R8, R0, 0x2, R2 ;  /* 0x0000000200080825 */ /* 0x002fc800078e0202 */
[----:B------:R-:W-:Y:S02]  /*12e0*/  @P0 IMAD.SHL.U32 R4, R179, 0x2, RZ ;  /* 0x00000002b3040824 */ /* 0x000fe400078e00ff */
[----:B------:R-:W-:-:S05]  /*12f0*/  @P0 IMAD.WIDE R2, R86, 0x2, R2 ;  /* 0x0000000256020825 */ /* 0x000fca00078e0202 */
[----:B------:R1:W-:Y:S04]  /*1300*/  @P0 LDGSTS.E.BYPASS.LTC128B.128 [R4+0x11100], [R2.64], !P5 ;  /* 0x1110000002040fae */ /* 0x0003e8000e901d4e */
[----:B------:R3:W-:Y:S04]  /*1310*/  @P0 LDGSTS.E.BYPASS.LTC128B.128 [R4+0x13100], [R6.64], !P4 ;  /* 0x1310000006040fae */ /* 0x0007e8000e101d4e */
[----:B------:R3:W-:Y:S04]  /*1320*/  @P0 LDGSTS.E.BYPASS.LTC128B.128 [R4+0x15100], [R10.64], !P3 ;  /* 0x151000000a040fae */ /* 0x0007e8000d901d4e */
[----:B------:R3:W-:Y:S04]  /*1330*/  @P0 LDGSTS.E.BYPASS.LTC128B.128 [R4+0x17100], [R8.64], !P6 ;  /* 0x1710000008040fae */ /* 0x0007e8000f101d4e */
[----:B------:R-:W0:Y:S01]  /*1340*/  LDGDEPBAR ;  /* 0x00000000000079af */ /* 0x000e220000000000 */
[----:B------:R-:W-:-:S02]  /*1350*/  IMAD.SHL.U32 R13, R19, 0x40, RZ ;  /* 0x00000040130d7824 */ /* 0x000fc400078e00ff */
[----:B------:R-:W-:-:S03]  /*1360*/  IMAD.SHL.U32 R5, R23, 0x8, RZ ;  /* 0x0000000817057824 */ /* 0x000fc600078e00ff */
[----:B------:R-:W-:-:S04]  /*1370*/  LOP3.LUT R0, R13, 0x1c0, RZ, 0xc0, !PT ;  /* 0x000001c00d007812 */ /* 0x000fc800078ec0ff */
[----:B-1----:R-:W-:Y:S02]  /*1380*/  LOP3.LUT R2, R0, 0x8, R5, 0xf8, !PT ;  /* 0x0000000800027812 */ /* 0x002fe400078ef805 */
[----:B------:R-:W-:Y:S01]  /*1390*/  SHF.R.U32.HI R0, RZ, 0x3, R0 ;  /* 0x00000003ff007819 */ /* 0x000fe20000011600 */
[----:B------:R-:W-:Y:S01]  /*13a0*/  IMAD.SHL.U32 R3, R21, 0x40, RZ ;  /* 0x0000004015037824 */ /* 0x000fe200078e00ff */
[----:B------:R-:W-:Y:S02]  /*13b0*/  LEA.HI R5, R26, R84, RZ, 0x5 ;  /* 0x000000541a057211 */ /* 0x000fe400078f28ff */
[----:B------:R-:W-:Y:S02]  /*13c0*/  LOP3.LUT R2, R2, R0, RZ, 0x3c, !PT ;  /* 0x0000000002027212 */ /* 0x000fe400078e3cff */
[----:B------:R-:W-:Y:S02]  /*13d0*/  SHF.R.S32.HI R232, RZ, 0x5, R5 ;  /* 0x00000005ffe87819 */ /* 0x000fe40000011405 */
[----:B------:R-:W-:Y:S01]  /*13e0*/  LOP3.LUT R3, R2, 0xfffffe00, R3, 0xf8, !PT ;  /* 0xfffffe0002037812 */ /* 0x000fe200078ef803 */
[----:B------:R-:W-:-:S04]  /*13f0*/  DEPBAR.LE SB0, 0x1 ;  /* 0x000080400000791a */ /* 0x000fc80000000000 */
[----:B------:R-:W-:Y:S01]  /*1400*/  IMAD R0, R23, 0x200, R22 ;  /* 0x0000020017007824 */ /* 0x000fe200078e0216 */
[----:B------:R-:W-:Y:S01]  /*1410*/  R2P PR, R19, 0x6 ;  /* 0x0000000613007804 */ /* 0x000fe20000000000 */
[----:B---3--:R-:W-:Y:S02]  /*1420*/  IMAD.MOV.U32 R4, RZ, RZ, 0x10 ;  /* 0x00000010ff047424 */ /* 0x008fe400078e00ff */
[----:B------:R-:W-:Y:S02]  /*1430*/  IMAD R232, R232, 0x400, R3 ;  /* 0x00000400e8e87824 */ /* 0x000fe400078e0203 */
[----:B------:R-:W-:Y:S01]  /*1440*/  IMAD.SHL.U32 R134, R0, 0x2, RZ ;  /* 0x0000000200867824 */ /* 0x000fe200078e00ff */
[----:B------:R-:W-:Y:S01]  /*1450*/  BAR.SYNC.DEFER_BLOCKING 0x0 ;  /* 0x0000000000007b1d */ /* 0x000fe20000010000 */
[----:B------:R-:W-:Y:S01]  /*1460*/  IMAD.MOV.U32 R0, RZ, RZ, 0x20 ;  /* 0x00000020ff007424 */ /* 0x000fe200078e00ff */
[----:B------:R-:W-:Y:S01]  /*1470*/  SEL R4, R4, 0xfffffff0, !P1 ;  /* 0xfffffff004047807 */ /* 0x000fe20004800000 */
[----:B------:R-:W-:-:S03]  /*1480*/  IMAD.SHL.U32 R232, R232, 0x2, RZ ;  /* 0x00000002e8e87824 */ /* 0x000fc600078e00ff */
[----:B------:R-:W-:Y:S01]  /*1490*/  SEL R0, R0, 0xffffffe0, !P2 ;  /* 0xffffffe000007807 */ /* 0x000fe20005000000 */
[----:B------:R-:W-:-:S04]  /*14a0*/  IMAD R236, R4, 0x2, R232 ;  /* 0x0000000204ec7824 */ /* 0x000fc800078e02e8 */
[C---:B------:R-:W-:Y:S02]  /*14b0*/  IMAD R240, R0.reuse, 0x2, R232 ;  /* 0x0000000200f07824 */ /* 0x040fe400078e02e8 */
[----:B------:R-:W-:Y:S01]  /*14c0*/  IMAD R244, R0, 0x2, R236 ;  /* 0x0000000200f47824 */ /* 0x000fe200078e02ec */
[----:B------:R-:W-:Y:S01]  /*14d0*/  LOP3.LUT P0, RZ, R20, 0x2, RZ, 0xc0, !PT ;  /* 0x0000000214ff7812 */ /* 0x000fe2000780c0ff */
[----:B------:R2:W1:Y:S04]  /*14e0*/  LDSM.16.M88.4 R168, [R232+0x100] ;  /* 0x00010000e8a8783b */ /* 0x0004680000000200 */
[----:B------:R2:W3:Y:S04]  /*14f0*/  LDSM.16.M88.4 R200, [R232+0x4100] ;  /* 0x00410000e8c8783b */ /* 0x0004e80000000200 */
[----:B------:R2:W4:Y:S04]  /*1500*/  LDSM.16.M88.4 R216, [R232+0x8100] ;  /* 0x00810000e8d8783b */ /* 0x0005280000000200 */
[----:B------:R2:W1:Y:S04]  /*1510*/  LDSM.16.M88.4 R172, [R236+0x100] ;  /* 0x00010000ecac783b */ /* 0x0004680000000200 */
        /* <DEDUP_REMOVED lines=8> */
[----:B------:R-:W1:Y:S04]  /*15a0*/  LDSM.16.M88.4 R232, [R232+0xc100] ;  /* 0x00c10000e8e8783b */ /* 0x000e680000000200 */
[----:B------:R-:W1:Y:S04]  /*15b0*/  LDSM.16.M88.4 R236, [R236+0xc100] ;  /* 0x00c10000ecec783b */ /* 0x000e680000000200 */
[----:B------:R-:W1:Y:S04]  /*15c0*/  LDSM.16.M88.4 R240, [R240+0xc100] ;  /* 0x00c10000f0f0783b */ /* 0x000e680000000200 */
[----:B------:R-:W1:Y:S04]  /*15d0*/  LDSM.16.M88.4 R244, [R244+0xc100] ;  /* 0x00c10000f4f4783b */ /* 0x000e680000000200 */
[----:B------:R-:W-:Y:S01]  /*15e0*/  BAR.SYNC.DEFER_BLOCKING 0x0 ;  /* 0x0000000000007b1d */ /* 0x000fe20000010000 */
[----:B------:R-:W-:-:S02]  /*15f0*/  IADD3 R2, R134, 0x10100, RZ ;  /* 0x0001010086027810 */ /* 0x000fc40007ffe0ff */
[----:B------:R-:W-:Y:S02]  /*1600*/  IADD3 R89, R134, 0x10120, RZ ;  /* 0x0001012086597810 */ /* 0x000fe40007ffe0ff */
[----:B------:R-:W-:Y:S02]  /*1610*/  @P0 IADD3 R89, R2, -0x20, RZ ;  /* 0xffffffe002590810 */ /* 0x000fe40007ffe0ff */
[----:B------:R-:W-:Y:S02]  /*1620*/  LOP3.LUT R2, R5, 0xffffffe0, RZ, 0xc0, !PT ;  /* 0xffffffe005027812 */ /* 0x000fe400078ec0ff */
[C---:B------:R-:W-:Y:S01]  /*1630*/  IADD3 R6, R89.reuse, 0x800, RZ ;  /* 0x0000080059067810 */ /* 0x040fe20007ffe0ff */
[----:B------:R2:W-:Y:S02]  /*1640*/  STL [R1+0xa0], R179 ;  /* 0x0000a0b301007387 */ /* 0x0005e40000100800 */
[----:B------:R-:W-:Y:S01]  /*1650*/  IMAD.IADD R84, R84, 0x1, -R2 ;  /* 0x0000000154547824 */ /* 0x000fe200078e0a02 */
[C---:B------:R-:W-:Y:S01]  /*1660*/  IADD3 R2, R89.reuse, 0x1800, RZ ;  /* 0x0000180059027810 */ /* 0x040fe20007ffe0ff */
[----:B------:R2:W-:Y:S01]  /*1670*/  STL [R1+0x50], R40 ;  /* 0x0000502801007387 */ /* 0x0005e20000100800 */
[----:B------:R-:W-:-:S03]  /*1680*/  IADD3 R5, R89, 0x1000, RZ ;  /* 0x0000100059057810 */ /* 0x000fc60007ffe0ff */
[----:B------:R2:W-:Y:S01]  /*1690*/  STL [R1], R89 ;  /* 0x0000005901007387 */ /* 0x0005e20000100800 */
[----:B------:R-:W-:-:S04]  /*16a0*/  DEPBAR.LE SB0, 0x0 ;  /* 0x000080000000791a */ /* 0x000fc80000000000 */
[----:B------:R-:W-:Y:S06]  /*16b0*/  BAR.SYNC.DEFER_BLOCKING 0x0 ;  /* 0x0000000000007b1d */ /* 0x000fec0000010000 */
[----:B------:R2:W-:Y:S04]  /*16c0*/  STL [R1+0x3c], R6 ;  /* 0x00003c0601007387 */ /* 0x0005e80000100800 */
[----:B------:R2:W-:Y:S04]  /*16d0*/  STL [R1+0x34], R2 ;  /* 0x0000340201007387 */ /* 0x0005e80000100800 */
[----:B------:R2:W-:Y:S01]  /*16e0*/  STL [R1+0x38], R5 ;  /* 0x0000380501007387 */ /* 0x0005e20000100800 */
[----:B------:R-:W-:Y:S01]  /*16f0*/  PLOP3.LUT P0, PT, PT, PT, UP0, 0x80, 0x0 ;  /* 0x000000000000781c */ /* 0x000fe20003f0f008 */
[----:B------:R-:W-:-:S02]  /*1700*/  UIMAD UR7, UR7, UR4, URZ ;  /* 0x00000004070772a4 */ /* 0x000fc4000f8e023f */
[----:B------:R-:W-:Y:S02]  /*1710*/  UIMAD.WIDE.U32 UR20, UR9, UR4, URZ ;  /* 0x00000004091472a5 */ /* 0x000fe4000f8e003f */
[----:B------:R-:W-:Y:S01]  /*1720*/  UIMAD UR5, UR9, UR5, UR7 ;  /* 0x00000005090572a4 */ /* 0x000fe2000f8e0207 */
[----:B------:R-:W-:Y:S01]  /*1730*/  ISETP.GT.AND P2, PT, R87, 0x3f, PT ;  /* 0x0000003f5700780c */ /* 0x000fe20003f44270 */
[----:B------:R2:W1:Y:S02]  /*1740*/  LDSM.16.M88.4 R28, [R134+0x10100] ;  /* 0x01010000861c783b */ /* 0x0004640000000200 */
[----:B------:R-:W-:Y:S02]  /*1750*/  UIADD3 UR5, UR21, UR5, URZ ;  /* 0x0000000515057290 */ /* 0x000fe4000fffe03f */
[----:B------:R2:W1:Y:S01]  /*1760*/  LDSM.16.M88.4 R32, [R134+0x10900] ;  /* 0x010900008620783b */ /* 0x0004620000000200 */
[----:B------:R-:W-:-:S03]  /*1770*/  SEL R85, RZ, 0x10, P6 ;  /* 0x00000010ff557807 */ /* 0x000fc60003000000 */
[----:B------:R2:W1:Y:S04]  /*1780*/  LDSM.16.M88.4 R36, [R134+0x11100] ;  /* 0x011100008624783b */ /* 0x0004680000000200 */
[----:B------:R2:W1:Y:S04]  /*1790*/  LDSM.16.M88.4 R44, [R134+0x11900] ;  /* 0x01190000862c783b */ /* 0x0004680000000200 */
[----:B------:R2:W1:Y:S04]  /*17a0*/  LDSM.16.M88.4 R48, [R89] ;  /* 0x000000005930783b */ /* 0x0004680000000200 */
[----:B------:R2:W1:Y:S04]  /*17b0*/  LDSM.16.M88.4 R64, [R89+0x800] ;  /* 0x000800005940783b */ /* 0x0004680000000200 */
[----:B------:R2:W1:Y:S04]  /*17c0*/  LDSM.16.M88.4 R68, [R89+0x1000] ;  /* 0x001000005944783b */ /* 0x0004680000000200 */
[----:B------:R2:W1:Y:S01]  /*17d0*/  LDSM.16.M88.4 R72, [R89+0x1800] ;  /* 0x001800005948783b */ /* 0x0004620000000200 */
[----:B------:R-:W-:Y:S05]  /*17e0*/  @!P0 BRA `(.L_x_0) ;  /* 0x0000047000008947 */ /* 0x000fea0003800000 */
[----:B--234-:R-:W-:Y:S01]  /*17f0*/  IMAD R2, R25, c[0x0][0x208], RZ ;  /* 0x0000820019027a24 */ /* 0x01cfe200078e02ff */
[----:B------:R-:W-:Y:S01]  /*1800*/  SHF.R.S32.HI R8, RZ, 0x1f, R133 ;  /* 0x0000001fff087819 */ /* 0x000fe20000011485 */
[----:B------:R-:W-:Y:S01]  /*1810*/  IMAD.WIDE.U32 R6, R40, c[0x0][0x208], RZ ;  /* 0x0000820028067a25 */ /* 0x000fe200078e00ff */
[----:B------:R-:W-:-:S02]  /*1820*/  SHF.R.S32.HI R9, RZ, 0x1f, R178 ;  /* 0x0000001fff097819 */ /* 0x000fc400000114b2 */
[----:B------:R-:W-:Y:S01]  /*1830*/  LEA.HI R8, R8, R133, RZ, 0x3 ;  /* 0x0000008508087211 */ /* 0x000fe200078f18ff */
[----:B------:R-:W-:Y:S01]  /*1840*/  IMAD R2, R40, c[0x0][0x20c], R2 ;  /* 0x0000830028027a24 */ /* 0x000fe200078e0202 */
[----:B------:R-:W-:Y:S01]  /*1850*/  P2R R21, PR, RZ, 0x8 ;  /* 0x00000008ff157803 */ /* 0x000fe20000000000 */
[C---:B------:R-:W-:Y:S01]  /*1860*/  IMAD.WIDE R14, R86.reuse, 0x2, RZ ;  /* 0x00000002560e7825 */ /* 0x040fe200078e02ff */
[----:B------:R-:W-:Y:S02]  /*1870*/  ISETP.GE.AND P3, PT, R86, c[0x0][0x1d4], PT ;  /* 0x0000750056007a0c */ /* 0x000fe40003f66270 */
[----:B------:R-:W-:Y:S01]  /*1880*/  P2R R19, PR, RZ, 0x4 ;  /* 0x00000004ff137803 */ /* 0x000fe20000000000 */
[----:B------:R-:W-:Y:S01]  /*1890*/  IMAD.IADD R7, R7, 0x1, R2 ;  /* 0x0000000107077824 */ /* 0x000fe200078e0202 */
[----:B------:R-:W-:Y:S01]  /*18a0*/  ISETP.GE.AND P2, PT, R177, c[0x0][0x1d4], PT ;  /* 0x00007500b1007a0c */ /* 0x000fe20003f46270 */
[----:B------:R-:W-:Y:S01]  /*18b0*/  IMAD R2, R24, c[0x0][0x218], RZ ;  /* 0x0000860018027a24 */ /* 0x000fe200078e02ff */
[----:B------:R-:W-:Y:S01]  /*18c0*/  ISETP.GE.AND P1, PT, R133, c[0x0][0x1d4], PT ;  /* 0x0000750085007a0c */ /* 0x000fe20003f26270 */
[----:B------:R-:W-:Y:S01]  /*18d0*/  IMAD.WIDE.U32 R6, R27, c[0x0][0x218], R6 ;  /* 0x000086001b067a25 */ /* 0x000fe200078e0006 */
[----:B------:R-:W-:-:S03]  /*18e0*/  P2R R26, PR, RZ, 0x10 ;  /* 0x00000010ff1a7803 */ /* 0x000fc60000000000 */
[----:B------:R-:W-:Y:S01]  /*18f0*/  IMAD R5, R27, c[0x0][0x21c], R2 ;  /* 0x000087001b057a24 */ /* 0x000fe200078e0202 */
[----:B------:R-:W-:-:S04]  /*1900*/  IADD3 R2, P0, R6, UR20, RZ ;  /* 0x0000001406027c10 */ /* 0x000fc8000ff1e0ff */
[----:B------:R-:W-:Y:S02]  /*1910*/  IADD3.X R5, R7, UR5, R5, P0, !PT ;  /* 0x0000000507057c10 */ /* 0x000fe400087fe405 */
[----:B------:R-:W-:-:S04]  /*1920*/  LEA R6, P0, R2, c[0x0][0x1f8], 0x1 ;  /* 0x00007e0002067a11 */ /* 0x000fc800078008ff */
[----:B------:R-:W-:Y:S01]  /*1930*/  LEA.HI.X R5, R2, c[0x0][0x1fc], R5, 0x1, P0 ;  /* 0x00007f0002057a11 */ /* 0x000fe200000f0c05 */
[----:B------:R-:W2:Y:S01]  /*1940*/  SHFL.IDX PT, R12, R6, RZ, 0x181f ;  /* 0x00181fff060c7589 */ /* 0x000ea200000e0000 */
[----:B------:R-:W-:-:S03]  /*1950*/  SHF.R.S32.HI R2, RZ, 0x1f, R177 ;  /* 0x0000001fff027819 */ /* 0x000fc600000114b1 */
[----:B------:R-:W3:Y:S01]  /*1960*/  SHFL.IDX PT, R13, R5, RZ, 0x181f ;  /* 0x00181fff050d7589 */ /* 0x000ee200000e0000 */
[----:B------:R-:W-:-:S03]  /*1970*/  LEA.HI R7, R2, R177, RZ, 0x3 ;  /* 0x000000b102077211 */ /* 0x000fc600078f18ff */
[----:B------:R4:W5:Y:S04]  /*1980*/  SHFL.IDX PT, R2, R6, 0x1, 0x181f ;  /* 0x00381f0006027f89 */ /* 0x00096800000e0000 */
[----:B------:R-:W1:Y:S01]  /*1990*/  SHFL.IDX PT, R5, R5, 0x1, 0x181f ;  /* 0x00381f0005057f89 */ /* 0x000e6200000e0000 */
[----:B--2---:R-:W-:-:S05]  /*19a0*/  IADD3 R24, P0, R12, R14, RZ ;  /* 0x0000000e0c187210 */ /* 0x004fca0007f1e0ff */
[----:B---3--:R-:W-:Y:S01]  /*19b0*/  IMAD.X R25, R13, 0x1, R15, P0 ;  /* 0x000000010d197824 */ /* 0x008fe200000e060f */
[----:B----4-:R-:W-:Y:S02]  /*19c0*/  LOP3.LUT R6, R7, 0xfffffff8, RZ, 0xc0, !PT ;  /* 0xfffffff807067812 */ /* 0x010fe400078ec0ff */
[----:B------:R-:W-:-:S03]  /*19d0*/  LOP3.LUT R7, R8, 0xfffffff8, RZ, 0xc0, !PT ;  /* 0xfffffff808077812 */ /* 0x000fc600078ec0ff */
[----:B------:R-:W-:Y:S01]  /*19e0*/  IMAD.WIDE R10, R6, 0x2, RZ ;  /* 0x00000002060a7825 */ /* 0x000fe200078e02ff */
[----:B------:R-:W-:-:S03]  /*19f0*/  LEA.HI R6, R9, R178, RZ, 0x3 ;  /* 0x000000b209067211 */ /* 0x000fc600078f18ff */
[----:B------:R-:W-:Y:S01]  /*1a00*/  IMAD.WIDE R8, R7, 0x2, RZ ;  /* 0x0000000207087825 */ /* 0x000fe200078e02ff */
[----:B------:R-:W-:Y:S02]  /*1a10*/  IADD3 R22, P0, R12, R10, RZ ;  /* 0x0000000a0c167210 */ /* 0x000fe40007f1e0ff */
[----:B------:R-:W-:-:S03]  /*1a20*/  LOP3.LUT R6, R6, 0xfffffff8, RZ, 0xc0, !PT ;  /* 0xfffffff806067812 */ /* 0x000fc600078ec0ff */
[----:B------:R-:W-:Y:S01]  /*1a30*/  IMAD.X R23, R13, 0x1, R11, P0 ;  /* 0x000000010d177824 */ /* 0x000fe200000e060b */
[----:B------:R-:W-:Y:S01]  /*1a40*/  IADD3 R16, P0, R12, R8, RZ ;  /* 0x000000080c107210 */ /* 0x000fe20007f1e0ff */
[----:B------:R-:W-:-:S04]  /*1a50*/  IMAD.WIDE R6, R6, 0x2, RZ ;  /* 0x0000000206067825 */ /* 0x000fc800078e02ff */
[----:B------:R-:W-:Y:S01]  /*1a60*/  IMAD.X R17, R13, 0x1, R9, P0 ;  /* 0x000000010d117824 */ /* 0x000fe200000e0609 */
[----:B-----5:R-:W-:-:S05]  /*1a70*/  IADD3 R14, P0, R14, R2, RZ ;  /* 0x000000020e0e7210 */ /* 0x020fca0007f1e0ff */
[----:B-1----:R-:W-:Y:S01]  /*1a80*/  IMAD.X R15, R15, 0x1, R5, P0 ;  /* 0x000000010f0f7824 */ /* 0x002fe200000e0605 */
[----:B------:R-:W-:-:S05]  /*1a90*/  IADD3 R12, P0, R12, R6, RZ ;  /* 0x000000060c0c7210 */ /* 0x000fca0007f1e0ff */
[----:B------:R-:W-:Y:S01]  /*1aa0*/  IMAD.X R13, R13, 0x1, R7, P0 ;  /* 0x000000010d0d7824 */ /* 0x000fe200000e0607 */
[----:B------:R-:W-:-:S05]  /*1ab0*/  IADD3 R10, P0, R10, R2, RZ ;  /* 0x000000020a0a7210 */ /* 0x000fca0007f1e0ff */
[----:B------:R-:W-:Y:S01]  /*1ac0*/  IMAD.X R11, R11, 0x1, R5, P0 ;  /* 0x000000010b0b7824 */ /* 0x000fe200000e0605 */
[----:B------:R-:W-:-:S05]  /*1ad0*/  IADD3 R8, P0, R8, R2, RZ ;  /* 0x0000000208087210 */ /* 0x000fca0007f1e0ff */
[----:B------:R-:W-:Y:S01]  /*1ae0*/  IMAD.X R9, R9, 0x1, R5, P0 ;  /* 0x0000000109097824 */ /* 0x000fe200000e0605 */
[----:B------:R-:W-:Y:S01]  /*1af0*/  IADD3 R6, P0, R6, R2, RZ ;  /* 0x0000000206067210 */ /* 0x000fe20007f1e0ff */
[----:B------:R-:W-:-:S04]  /*1b00*/  IMAD.SHL.U32 R2, R179, 0x2, RZ ;  /* 0x00000002b3027824 */ /* 0x000fc800078e00ff */
[----:B------:R-:W-:Y:S01]  /*1b10*/  IMAD.X R7, R7, 0x1, R5, P0 ;  /* 0x0000000107077824 */ /* 0x000fe200000e0605 */
[C---:B------:R-:W-:Y:S02]  /*1b20*/  ISETP.LT.OR P0, PT, R18.reuse, 0x1, P3 ;  /* 0x000000011200780c */ /* 0x040fe40001f01670 */
[----:B------:R-:W-:-:S11]  /*1b30*/  ISETP.LT.OR P3, PT, R18, 0x21, P3 ;  /* 0x000000211200780c */ /* 0x000fd60001f61670 */
[----:B------:R1:W-:Y:S01]  /*1b40*/  LDGSTS.E.BYPASS.LTC128B.128 [R2+0x100], [R24.64], !P0 ;  /* 0x0010000018027fae */ /* 0x0003e2000c101d4e */
[C---:B------:R-:W-:Y:S02]  /*1b50*/  ISETP.LT.OR P0, PT, R18.reuse, 0x1, P2 ;  /* 0x000000011200780c */ /* 0x040fe40001701670 */
[----:B------:R-:W-:-:S11]  /*1b60*/  ISETP.LT.OR P2, PT, R18, 0x21, P2 ;  /* 0x000000211200780c */ /* 0x000fd60001741670 */
[----:B------:R1:W-:Y:S01]  /*1b70*/  LDGSTS.E.BYPASS.LTC128B.128 [R2+0x2100], [R22.64], !P0 ;  /* 0x0210000016027fae */ /* 0x0003e2000c101d4e */
[C---:B------:R-:W-:Y:S02]  /*1b80*/  ISETP.LT.OR P0, PT, R18.reuse, 0x1, P1 ;  /* 0x000000011200780c */ /* 0x040fe40000f01670 */
[----:B------:R-:W-:-:S11]  /*1b90*/  ISETP.LT.OR P1, PT, R18, 0x21, P1 ;  /* 0x000000211200780c */ /* 0x000fd60000f21670 */
[----:B------:R1:W-:Y:S01]  /*1ba0*/  LDGSTS.E.BYPASS.LTC128B.128 [R2+0x4100], [R16.64], !P0 ;  /* 0x0410000010027fae */ /* 0x0003e2000c101d4e */
[----:B------:R-:W-:-:S04]  /*1bb0*/  ISETP.GE.AND P0, PT, R178, c[0x0][0x1d4], PT ;  /* 0x00007500b2007a0c */ /* 0x000fc80003f06270 */
[C---:B------:R-:W-:Y:S02]  /*1bc0*/  ISETP.LT.OR P4, PT, R18.reuse, 0x1, P0 ;  /* 0x000000011200780c */ /* 0x040fe40000781670 */
[----:B------:R-:W-:-:S11]  /*1bd0*/  ISETP.LT.OR P0, PT, R18, 0x21, P0 ;  /* 0x000000211200780c */ /* 0x000fd60000701670 */
[----:B------:R1:W-:Y:S01]  /*1be0*/  LDGSTS.E.BYPASS.LTC128B.128 [R2+0x6100], [R12.64], !P4 ;  /* 0x061000000c027fae */ /* 0x0003e2000e101d4e */
[----:B------:R-:W-:-:S03]  /*1bf0*/  ISETP.NE.AND P4, PT, R26, RZ, PT ;  /* 0x000000ff1a00720c */ /* 0x000fc60003f85270 */
[----:B------:R1:W-:Y:S01]  /*1c00*/  LDGSTS.E.BYPASS.LTC128B.128 [R2+0x1100], [R14.64], !P3 ;  /* 0x011000000e027fae */ /* 0x0003e2000d901d4e */
[----:B------:R-:W-:-:S03]  /*1c10*/  ISETP.NE.AND P3, PT, R21, RZ, PT ;  /* 0x000000ff1500720c */ /* 0x000fc60003f65270 */
[----:B------:R1:W-:Y:S01]  /*1c20*/  LDGSTS.E.BYPASS.LTC128B.128 [R2+0x3100], [R10.64], !P2 ;  /* 0x031000000a027fae */ /* 0x0003e2000d101d4e */
[----:B------:R-:W-:-:S03]  /*1c30*/  ISETP.NE.AND P2, PT, R19, RZ, PT ;  /* 0x000000ff1300720c */ /* 0x000fc60003f45270 */
[----:B------:R1:W-:Y:S04]  /*1c40*/  LDGSTS.E.BYPASS.LTC128B.128 [R2+0x5100], [R8.64], !P1 ;  /* 0x0510000008027fae */ /* 0x0003e8000c901d4e */
[----:B------:R1:W-:Y:S04]  /*1c50*/  LDGSTS.E.BYPASS.LTC128B.128 [R2+0x7100], [R6.64], !P0 ;  /* 0x0710000006027fae */ /* 0x0003e8000c101d4e */
.L_x_0:
[C---:B-1-34-:R-:W-:Y:S01]  /*1c60*/  HMMA.16816.F32 R8, R168.reuse, R28, RZ ;  /* 0x0000001ca808723c */ /* 0x05afe200000018ff */
[----:B--2---:R-:W-:Y:S01]  /*1c70*/  IMAD.MOV.U32 R2, RZ, RZ, 0x40 ;  /* 0x00000040ff027424 */ /* 0x004fe200078e00ff */
[----:B------:R-:W-:Y:S01]  /*1c80*/  LOP3.LUT P0, RZ, R20, 0x4, RZ, 0xc0, !PT ;  /* 0x0000000414ff7812 */ /* 0x000fe2000780c0ff */
[----:B------:R-:W-:Y:S01]  /*1c90*/  LDSM.16.M88.4 R80, [R89+0x7800] ;  /* 0x007800005950783b */ /* 0x000fe20000000200 */
[C---:B------:R-:W-:Y:S01]  /*1ca0*/  IADD3 R6, R89.reuse, 0x2000, RZ ;  /* 0x0000200059067810 */ /* 0x040fe20007ffe0ff */
[----:B------:R-:W-:Y:S01]  /*1cb0*/  UISETP.GE.AND UP0, UPT, UR10, 0x41, UPT ;  /* 0x000000410a00788c */ /* 0x000fe2000bf06270 */
[----:B------:R-:W-:Y:S01]  /*1cc0*/  SEL R2, R2, 0xffffffc0, !P0 ;  /* 0xffffffc002027807 */ /* 0x000fe20004000000 */
[----:B------:R-:W0:Y:S01]  /*1cd0*/  LDGDEPBAR ;  /* 0x00000000000079af */ /* 0x000e220000000000 */
[----:B------:R-:W-:Y:S01]  /*1ce0*/  HMMA.16816.F32 R12, R168, R32, RZ ;  /* 0x00000020a80c723c */ /* 0x000fe200000018ff */
[----:B------:R-:W-:-:S02]  /*1cf0*/  IADD3 R5, R89, 0x2800, RZ ;  /* 0x0000280059057810 */ /* 0x000fc40007ffe0ff */
[--C-:B------:R-:W-:Y:S01]  /*1d00*/  IMAD.IADD R252, R134, 0x1, R2.reuse ;  /* 0x0000000186fc7824 */ /* 0x100fe200078e0202 */
[----:B------:R1:W-:Y:S01]  /*1d10*/  STL [R1+0x30], R6 ;  /* 0x0000300601007387 */ /* 0x0003e20000100800 */
[C---:B------:R-:W-:Y:S01]  /*1d20*/  IMAD.IADD R249, R89.reuse, 0x1, R2 ;  /* 0x0000000159f97824 */ /* 0x040fe200078e0202 */
[----:B------:R-:W-:Y:S02]  /*1d30*/  IADD3 R2, R89, 0x3000, RZ ;  /* 0x0000300059027810 */ /* 0x000fe40007ffe0ff */
[----:B------:R-:W-:Y:S01]  /*1d40*/  HMMA.16816.F32 R16, R168, R30, RZ ;  /* 0x0000001ea810723c */ /* 0x000fe200000018ff */
[----:B------:R-:W2:Y:S01]  /*1d50*/  LDSM.16.M88.4 R52, [R252+0x10900] ;  /* 0x01090000fc34783b */ /* 0x000ea20000000200 */
[----:B------:R-:W-:-:S03]  /*1d60*/  PLOP3.LUT P0, PT, PT, PT, UP0, 0x40, 0x0 ;  /* 0x000000000000781c */ /* 0x000fc60003f0e808 */
[----:B------:R-:W-:Y:S03]  /*1d70*/  LDSM.16.M88.4 R56, [R252+0x11100] ;  /* 0x01110000fc38783b */ /* 0x000fe60000000200 */
[----:B------:R-:W-:Y:S01]  /*1d80*/  HMMA.16816.F32 R40, R172, R48, R8 ;  /* 0x00000030ac28723c */ /* 0x000fe20000001808 */
[----:B------:R-:W-:Y:S04]  /*1d90*/  LDSM.16.M88.4 R60, [R252+0x11900] ;  /* 0x01190000fc3c783b */ /* 0x000fe80000000200 */
[----:B------:R-:W-:Y:S03]  /*1da0*/  LDSM.16.M88.4 R76, [R249+0x1800] ;  /* 0x00180000f94c783b */ /* 0x000fe60000000200 */
[----:B------:R-:W-:Y:S01]  /*1db0*/  HMMA.16816.F32 R8, R168, R34, RZ ;  /* 0x00000022a808723c */ /* 0x000fe200000018ff */
[----:B------:R3:W-:Y:S01]  /*1dc0*/  STL [R1+0x2c], R5 ;  /* 0x00002c0501007387 */ /* 0x0007e20000100800 */
[----:B-1----:R-:W-:-:S03]  /*1dd0*/  IADD3 R6, R89, 0x3800, RZ ;  /* 0x0000380059067810 */ /* 0x002fc60007ffe0ff */
[----:B------:R1:W-:Y:S03]  /*1de0*/  STL [R1+0x28], R2 ;  /* 0x0000280201007387 */ /* 0x0003e60000100800 */
[C---:B------:R-:W-:Y:S01]  /*1df0*/  HMMA.16816.F32 R24, R168.reuse, R36, RZ ;  /* 0x00000024a818723c */ /* 0x040fe200000018ff */
[----:B------:R4:W-:Y:S07]  /*1e00*/  STL [R1+0x24], R6 ;  /* 0x0000240601007387 */ /* 0x0009ee0000100800 */
[C---:B------:R-:W-:Y:S08]  /*1e10*/  HMMA.16816.F32 R28, R168.reuse, R38, RZ ;  /* 0x00000026a81c723c */ /* 0x040ff000000018ff */
[----:B------:R-:W-:Y:S01]  /*1e20*/  HMMA.16816.F32 R32, R168, R44, RZ ;  /* 0x0000002ca820723c */ /* 0x000fe200000018ff */
[----:B---3--:R-:W-:-:S02]  /*1e30*/  IADD3 R5, R89, 0x4000, RZ ;  /* 0x0000400059057810 */ /* 0x008fc40007ffe0ff */
[----:B-1----:R-:W-:-:S05]  /*1e40*/  IADD3 R2, R89, 0x4800, RZ ;  /* 0x0000480059027810 */ /* 0x002fca0007ffe0ff */
[----:B------:R-:W-:Y:S01]  /*1e50*/  HMMA.16816.F32 R36, R168, R46, RZ ;  /* 0x0000002ea824723c */ /* 0x000fe200000018ff */
[----:B------:R-:W1:Y:S01]  /*1e60*/  LDSM.16.M88.4 R44, [R252+0x10100] ;  /* 0x01010000fc2c783b */ /* 0x000e620000000200 */
[----:B----4-:R-:W-:-:S03]  /*1e70*/  IADD3 R6, R89, 0x5000, RZ ;  /* 0x0000500059067810 */ /* 0x010fc60007ffe0ff */
[----:B------:R3:W-:Y:S03]  /*1e80*/  STL [R1+0x20], R5 ;  /* 0x0000200501007387 */ /* 0x0007e60000100800 */
[C---:B------:R-:W-:Y:S01]  /*1e90*/  HMMA.16816.F32 R12, R172.reuse, R64, R12 ;  /* 0x00000040ac0c723c */ /* 0x040fe2000000180c */
[----:B------:R4:W-:Y:S04]  /*1ea0*/  STL [R1+0x1c], R2 ;  /* 0x00001c0201007387 */ /* 0x0009e80000100800 */
[----:B------:R5:W-:Y:S03]  /*1eb0*/  STL [R1+0x18], R6 ;  /* 0x0000180601007387 */ /* 0x000be60000100800 */
[C---:B------:R-:W-:Y:S01]  /*1ec0*/  HMMA.16816.F32 R8, R172.reuse, R66, R8 ;  /* 0x00000042ac08723c */ /* 0x040fe20000001808 */
[----:B------:R-:W1:Y:S07]  /*1ed0*/  LDSM.16.M88.4 R64, [R249+0x800] ;  /* 0x00080000f940783b */ /* 0x000e6e0000000200 */
[----:B------:R-:W-:Y:S01]  /*1ee0*/  HMMA.16816.F32 R20, R172, R68, R24 ;  /* 0x00000044ac14723c */ /* 0x000fe20000001818 */
[----:B---3--:R-:W-:-:S07]  /*1ef0*/  IADD3 R5, R89, 0x5800, RZ ;  /* 0x0000580059057810 */ /* 0x008fce0007ffe0ff */
[----:B------:R-:W-:Y:S01]  /*1f00*/  HMMA.16816.F32 R16, R172, R50, R16 ;  /* 0x00000032ac10723c */ /* 0x000fe20000001810 */
[----:B------:R-:W3:Y:S01]  /*1f10*/  LDSM.16.M88.4 R48, [R249] ;  /* 0x00000000f930783b */ /* 0x000ee20000000200 */
[----:B----4-:R-:W-:-:S03]  /*1f20*/  IADD3 R2, R89, 0x6000, RZ ;  /* 0x0000600059027810 */ /* 0x010fc60007ffe0ff */
[----:B------:R4:W-:Y:S01]  /*1f30*/  STL [R1+0x14], R5 ;  /* 0x0000140501007387 */ /* 0x0009e20000100800 */
[C---:B-----5:R-:W-:Y:S02]  /*1f40*/  IADD3 R6, R89.reuse, 0x6800, RZ ;  /* 0x0000680059067810 */ /* 0x060fe40007ffe0ff */
[C---:B------:R-:W-:Y:S01]  /*1f50*/  HMMA.16816.F32 R24, R172.reuse, R70, R28 ;  /* 0x00000046ac18723c */ /* 0x040fe2000000181c */
[----:B------:R-:W5:Y:S04]  /*1f60*/  LDSM.16.M88.4 R68, [R249+0x1000] ;  /* 0x00100000f944783b */ /* 0x000f680000000200 */
[----:B------:R1:W-:Y:S03]  /*1f70*/  STL [R1+0x10], R2 ;  /* 0x0000100201007387 */ /* 0x0003e60000100800 */
[C---:B------:R-:W-:Y:S01]  /*1f80*/  HMMA.16816.F32 R28, R172.reuse, R72, R32 ;  /* 0x00000048ac1c723c */ /* 0x040fe20000001820 */
[----:B------:R-:W-:Y:S07]  /*1f90*/  STL [R1+0xc], R6 ;  /* 0x00000c0601007387 */ /* 0x000fee0000100800 */
[----:B------:R-:W-:Y:S01]  /*1fa0*/  HMMA.16816.F32 R36, R172, R74, R36 ;  /* 0x0000004aac24723c */ /* 0x000fe20000001824 */
[----:B------:R-:W-:Y:S01]  /*1fb0*/  LDSM.16.M88.4 R72, [R134+0x13900] ;  /* 0x013900008648783b */ /* 0x000fe20000000200 */
[----:B----4-:R-:W-:-:S06]  /*1fc0*/  IADD3 R5, R89, 0x7000, RZ ;  /* 0x0000700059057810 */ /* 0x010fcc0007ffe0ff */
[----:B--2---:R-:W-:Y:S01]  /*1fd0*/  HMMA.16816.F32 R12, R192, R52, R12 ;  /* 0x00000034c00c723c */ /* 0x004fe2000000180c */
[----:B-1----:R-:W-:-:S07]  /*1fe0*/  IADD3 R2, R89, 0x7800, RZ ;  /* 0x0000780059027810 */ /* 0x002fce0007ffe0ff */
[C---:B------:R-:W-:Y:S01]  /*1ff0*/  HMMA.16816.F32 R8, R192.reuse, R54, R8 ;  /* 0x00000036c008723c */ /* 0x040fe20000001808 */
[----:B------:R-:W1:Y:S04]  /*2000*/  LDSM.16.M88.4 R52, [R134+0x12900] ;  /* 0x012900008634783b */ /* 0x000e680000000200 */
[----:B------:R-:W-:Y:S03]  /*2010*/  STL [R1+0x4], R2 ;  /* 0x0000040201007387 */ /* 0x000fe60000100800 */
[C---:B------:R-:W-:Y:S01]  /*2020*/  HMMA.16816.F32 R40, R192.reuse, R44, R40 ;  /* 0x0000002cc028723c */ /* 0x040fe20000001828 */
[----:B------:R-:W-:Y:S07]  /*2030*/  STL [R1+0x8], R5 ;  /* 0x0000080501007387 */ /* 0x000fee0000100800 */
[C---:B------:R-:W-:Y:S08]  /*2040*/  HMMA.16816.F32 R20, R192.reuse, R56, R20 ;  /* 0x00000038c014723c */ /* 0x040ff00000001814 */
[C---:B------:R-:W-:Y:S01]  /*2050*/  HMMA.16816.F32 R32, R192.reuse, R46, R16 ;  /* 0x0000002ec020723c */ /* 0x040fe20000001810 */
[----:B------:R-:W2:Y:S04]  /*2060*/  LDSM.16.M88.4 R16, [R134+0x12100] ;  /* 0x012100008610783b */ /* 0x000ea80000000200 */
[----:B------:R-:W-:Y:S03]  /*2070*/  LDSM.16.M88.4 R44, [R89+0x2000] ;  /* 0x00200000592c783b */ /* 0x000fe60000000200 */
[C---:B------:R-:W-:Y:S01]  /*2080*/  HMMA.16816.F32 R24, R192.reuse, R58, R24 ;  /* 0x0000003ac018723c */ /* 0x040fe20000001818 */
[----:B------:R-:W-:Y:S07]  /*2090*/  LDSM.16.M88.4 R56, [R89+0x2800] ;  /* 0x002800005938783b */ /* 0x000fee0000000200 */
[C---:B------:R-:W-:Y:S08]  /*20a0*/  HMMA.16816.F32 R28, R192.reuse, R60, R28 ;  /* 0x0000003cc01c723c */ /* 0x040ff0000000181c */
[----:B------:R-:W-:Y:S01]  /*20b0*/  HMMA.16816.F32 R36, R192, R62, R36 ;  /* 0x0000003ec024723c */ /* 0x000fe20000001824 */
[----:B------:R-:W4:Y:S07]  /*20c0*/  LDSM.16.M88.4 R60, [R134+0x13100] ;  /* 0x01310000863c783b */ /* 0x000f2e0000000200 */
[C---:B------:R-:W-:Y:S08]  /*20d0*/  HMMA.16816.F32 R12, R196.reuse, R64, R12 ;  /* 0x00000040c40c723c */ /* 0x040ff0000000180c */
[C---:B------:R-:W-:Y:S01]  /*20e0*/  HMMA.16816.F32 R8, R196.reuse, R66, R8 ;  /* 0x00000042c408723c */ /* 0x040fe20000001808 */
[----:B------:R-:W1:Y:S07]  /*20f0*/  LDSM.16.M88.4 R64, [R89+0x3000] ;  /* 0x003000005940783b */ /* 0x000e6e0000000200 */
[C---:B---3--:R-:W-:Y:S08]  /*2100*/  HMMA.16816.F32 R40, R196.reuse, R48, R40 ;  /* 0x00000030c428723c */ /* 0x048ff00000001828 */
[C---:B-----5:R-:W-:Y:S08]  /*2110*/  HMMA.16816.F32 R20, R196.reuse, R68, R20 ;  /* 0x00000044c414723c */ /* 0x060ff00000001814 */
[C---:B------:R-:W-:Y:S01]  /*2120*/  HMMA.16816.F32 R32, R196.reuse, R50, R32 ;  /* 0x00000032c420723c */ /* 0x040fe20000001820 */
[----:B------:R-:W-:Y:S07]  /*2130*/  LDSM.16.M88.4 R48, [R252+0x12900] ;  /* 0x01290000fc30783b */ /* 0x000fee0000000200 */
[C---:B------:R-:W-:Y:S01]  /*2140*/  HMMA.16816.F32 R24, R196.reuse, R70, R24 ;  /* 0x00000046c418723c */ /* 0x040fe20000001818 */
[----:B------:R-:W-:Y:S07]  /*2150*/  LDSM.16.M88.4 R68, [R252+0x13900] ;  /* 0x01390000fc44783b */ /* 0x000fee0000000200 */
[C---:B------:R-:W-:Y:S08]  /*2160*/  HMMA.16816.F32 R28, R196.reuse, R76, R28 ;  /* 0x0000004cc41c723c */ /* 0x040ff0000000181c */
[----:B------:R-:W-:Y:S01]  /*2170*/  HMMA.16816.F32 R36, R196, R78, R36 ;  /* 0x0000004ec424723c */ /* 0x000fe20000001824 */
[----:B------:R-:W3:Y:S07]  /*2180*/  LDSM.16.M88.4 R76, [R89+0x3800] ;  /* 0x00380000594c783b */ /* 0x000eee0000000200 */
[C---:B-1----:R-:W-:Y:S08]  /*2190*/  HMMA.16816.F32 R12, R200.reuse, R52, R12 ;  /* 0x00000034c80c723c */ /* 0x042ff0000000180c */
[C---:B------:R-:W-:Y:S01]  /*21a0*/  HMMA.16816.F32 R8, R200.reuse, R54, R8 ;  /* 0x00000036c808723c */ /* 0x040fe20000001808 */
[----:B------:R-:W-:Y:S07]  /*21b0*/  LDSM.16.M88.4 R52, [R249+0x2800] ;  /* 0x00280000f934783b */ /* 0x000fee0000000200 */
[C---:B--2---:R-:W-:Y:S08]  /*21c0*/  HMMA.16816.F32 R40, R200.reuse, R16, R40 ;  /* 0x00000010c828723c */ /* 0x044ff00000001828 */
[C---:B----4-:R-:W-:Y:S08]  /*21d0*/  HMMA.16816.F32 R20, R200.reuse, R60, R20 ;  /* 0x0000003cc814723c */ /* 0x050ff00000001814 */
[C---:B------:R-:W-:Y:S01]  /*21e0*/  HMMA.16816.F32 R32, R200.reuse, R18, R32 ;  /* 0x00000012c820723c */ /* 0x040fe20000001820 */
[----:B------:R-:W1:Y:S07]  /*21f0*/  LDSM.16.M88.4 R16, [R252+0x12100] ;  /* 0x01210000fc10783b */ /* 0x000e6e0000000200 */
[C---:B------:R-:W-:Y:S01]  /*2200*/  HMMA.16816.F32 R24, R200.reuse, R62, R24 ;  /* 0x0000003ec818723c */ /* 0x040fe20000001818 */
[----:B------:R-:W2:Y:S07]  /*2210*/  LDSM.16.M88.4 R60, [R252+0x13100] ;  /* 0x01310000fc3c783b */ /* 0x000eae0000000200 */
[C---:B------:R-:W-:Y:S08]  /*2220*/  HMMA.16816.F32 R28, R200.reuse, R72, R28 ;  /* 0x00000048c81c723c */ /* 0x040ff0000000181c */
[----:B------:R-:W-:Y:S01]  /*2230*/  HMMA.16816.F32 R36, R200, R74, R36 ;  /* 0x0000004ac824723c */ /* 0x000fe20000001824 */
[----:B------:R-:W-:Y:S07]  /*2240*/  LDSM.16.M88.4 R72, [R249+0x3800] ;  /* 0x00380000f948783b */ /* 0x000fee0000000200 */
[C---:B------:R-:W-:Y:S08]  /*2250*/  HMMA.16816.F32 R12, R204.reuse, R56, R12 ;  /* 0x00000038cc0c723c */ /* 0x040ff0000000180c */
[C---:B------:R-:W-:Y:S01]  /*2260*/  HMMA.16816.F32 R8, R204.reuse, R58, R8 ;  /* 0x0000003acc08723c */ /* 0x040fe20000001808 */
[----:B------:R-:W-:Y:S07]  /*2270*/  LDSM.16.M88.4 R56, [R134+0x15100] ;  /* 0x015100008638783b */ /* 0x000fee0000000200 */
[C---:B------:R-:W-:Y:S08]  /*2280*/  HMMA.16816.F32 R40, R204.reuse, R44, R40 ;  /* 0x0000002ccc28723c */ /* 0x040ff00000001828 */
[C---:B------:R-:W-:Y:S08]  /*2290*/  HMMA.16816.F32 R20, R204.reuse, R64, R20 ;  /* 0x00000040cc14723c */ /* 0x040ff00000001814 */
[C---:B------:R-:W-:Y:S01]  /*22a0*/  HMMA.16816.F32 R32, R204.reuse, R46, R32 ;  /* 0x0000002ecc20723c */ /* 0x040fe20000001820 */
[----:B------:R-:W4:Y:S07]  /*22b0*/  LDSM.16.M88.4 R44, [R249+0x2000] ;  /* 0x00200000f92c783b */ /* 0x000f2e0000000200 */
[C---:B------:R-:W-:Y:S01]  /*22c0*/  HMMA.16816.F32 R24, R204.reuse, R66, R24 ;  /* 0x00000042cc18723c */ /* 0x040fe20000001818 */
[----:B------:R-:W5:Y:S07]  /*22d0*/  LDSM.16.M88.4 R64, [R249+0x3000] ;  /* 0x00300000f940783b */ /* 0x000f6e0000000200 */
[C---:B---3--:R-:W-:Y:S08]  /*22e0*/  HMMA.16816.F32 R28, R204.reuse, R76, R28 ;  /* 0x0000004ccc1c723c */ /* 0x048ff0000000181c */
[----:B------:R-:W-:Y:S01]  /*22f0*/  HMMA.16816.F32 R36, R204, R78, R36 ;  /* 0x0000004ecc24723c */ /* 0x000fe20000001824 */
[----:B------:R-:W-:Y:S07]  /*2300*/  LDSM.16.M88.4 R76, [R249+0x5800] ;  /* 0x00580000f94c783b */ /* 0x000fee0000000200 */
[C---:B------:R-:W-:Y:S08]  /*2310*/  HMMA.16816.F32 R12, R208.reuse, R48, R12 ;  /* 0x00000030d00c723c */ /* 0x040ff0000000180c */
[C---:B------:R-:W-:Y:S01]  /*2320*/  HMMA.16816.F32 R8, R208.reuse, R50, R8 ;  /* 0x00000032d008723c */ /* 0x040fe20000001808 */
[----:B------:R-:W3:Y:S07]  /*2330*/  LDSM.16.M88.4 R48, [R134+0x14900] ;  /* 0x014900008630783b */ /* 0x000eee0000000200 */
[C---:B-1----:R-:W-:Y:S08]  /*2340*/  HMMA.16816.F32 R40, R208.reuse, R16, R40 ;  /* 0x00000010d028723c */ /* 0x042ff00000001828 */
[C---:B--2---:R-:W-:Y:S08]  /*2350*/  HMMA.16816.F32 R20, R208.reuse, R60, R20 ;  /* 0x0000003cd014723c */ /* 0x044ff00000001814 */
[C---:B------:R-:W-:Y:S01]  /*2360*/  HMMA.16816.F32 R32, R208.reuse, R18, R32 ;  /* 0x00000012d020723c */ /* 0x040fe20000001820 */
[----:B------:R-:W1:Y:S07]  /*2370*/  LDSM.16.M88.4 R16, [R134+0x14100] ;  /* 0x014100008610783b */ /* 0x000e6e0000000200 */
[C---:B------:R-:W-:Y:S01]  /*2380*/  HMMA.16816.F32 R24, R208.reuse, R62, R24 ;  /* 0x0000003ed018723c */ /* 0x040fe20000001818 */
[----:B------:R-:W-:Y:S07]  /*2390*/  LDSM.16.M88.4 R60, [R89+0x5000] ;  /* 0x00500000593c783b */ /* 0x000fee0000000200 */
[C---:B------:R-:W-:Y:S08]  /*23a0*/  HMMA.16816.F32 R28, R208.reuse, R68, R28 ;  /* 0x00000044d01c723c */ /* 0x040ff0000000181c */
[----:B------:R-:W-:Y:S01]  /*23b0*/  HMMA.16816.F32 R36, R208, R70, R36 ;  /* 0x00000046d024723c */ /* 0x000fe20000001824 */
[----:B------:R-:W2:Y:S07]  /*23c0*/  LDSM.16.M88.4 R68, [R134+0x15900] ;  /* 0x015900008644783b */ /* 0x000eae0000000200 */
[C---:B------:R-:W-:Y:S08]  /*23d0*/  HMMA.16816.F32 R12, R212.reuse, R52, R12 ;  /* 0x00000034d40c723c */ /* 0x040ff0000000180c */
[C---:B------:R-:W-:Y:S01]  /*23e0*/  HMMA.16816.F32 R8, R212.reuse, R54, R8 ;  /* 0x00000036d408723c */ /* 0x040fe20000001808 */
[----:B------:R-:W1:Y:S07]  /*23f0*/  LDSM.16.M88.4 R52, [R89+0x4800] ;  /* 0x004800005934783b */ /* 0x000e6e0000000200 */
[C---:B----4-:R-:W-:Y:S08]  /*2400*/  HMMA.16816.F32 R40, R212.reuse, R44, R40 ;  /* 0x0000002cd428723c */ /* 0x050ff00000001828 */
[C---:B-----5:R-:W-:Y:S08]  /*2410*/  HMMA.16816.F32 R20, R212.reuse, R64, R20 ;  /* 0x00000040d414723c */ /* 0x060ff00000001814 */
[C---:B------:R-:W-:Y:S01]  /*2420*/  HMMA.16816.F32 R32, R212.reuse, R46, R32 ;  /* 0x0000002ed420723c */ /* 0x040fe20000001820 */
[----:B------:R-:W4:Y:S07]  /*2430*/  LDSM.16.M88.4 R44, [R89+0x4000] ;  /* 0x00400000592c783b */ /* 0x000f2e0000000200 */
[C---:B------:R-:W-:Y:S01]  /*2440*/  HMMA.16816.F32 R24, R212.reuse, R66, R24 ;  /* 0x00000042d418723c */ /* 0x040fe20000001818 */
[----:B------:R-:W5:Y:S07]  /*2450*/  LDSM.16.M88.4 R64, [R89+0x5800] ;  /* 0x005800005940783b */ /* 0x000f6e0000000200 */
[C---:B------:R-:W-:Y:S08]  /*2460*/  HMMA.16816.F32 R28, R212.reuse, R72, R28 ;  /* 0x00000048d41c723c */ /* 0x040ff0000000181c */
[----:B------:R-:W-:Y:S01]  /*2470*/  HMMA.16816.F32 R36, R212, R74, R36 ;  /* 0x0000004ad424723c */ /* 0x000fe20000001824 */
[----:B------:R-:W-:Y:S07]  /*2480*/  LDSM.16.M88.4 R72, [R134+0x17900] ;  /* 0x017900008648783b */ /* 0x000fee0000000200 */
[C---:B---3--:R-:W-:Y:S08]  /*2490*/  HMMA.16816.F32 R12, R216.reuse, R48, R12 ;  /* 0x00000030d80c723c */ /* 0x048ff0000000180c */
[C---:B------:R-:W-:Y:S01]  /*24a0*/  HMMA.16816.F32 R8, R216.reuse, R50, R8 ;  /* 0x00000032d808723c */ /* 0x040fe20000001808 */
[----:B------:R-:W3:Y:S07]  /*24b0*/  LDSM.16.M88.4 R48, [R252+0x14900] ;  /* 0x01490000fc30783b */ /* 0x000eee0000000200 */
[C---:B-1----:R-:W-:Y:S08]  /*24c0*/  HMMA.16816.F32 R40, R216.reuse, R16, R40 ;  /* 0x00000010d828723c */ /* 0x042ff00000001828 */
[C---:B------:R-:W-:Y:S08]  /*24d0*/  HMMA.16816.F32 R20, R216.reuse, R56, R20 ;  /* 0x00000038d814723c */ /* 0x040ff00000001814 */
[C---:B------:R-:W-:Y:S01]  /*24e0*/  HMMA.16816.F32 R32, R216.reuse, R18, R32 ;  /* 0x00000012d820723c */ /* 0x040fe20000001820 */
[----:B------:R-:W1:Y:S07]  /*24f0*/  LDSM.16.M88.4 R16, [R252+0x14100] ;  /* 0x01410000fc10783b */ /* 0x000e6e0000000200 */
[C---:B------:R-:W-:Y:S01]  /*2500*/  HMMA.16816.F32 R24, R216.reuse, R58, R24 ;  /* 0x0000003ad818723c */ /* 0x040fe20000001818 */
[----:B------:R-:W1:Y:S07]  /*2510*/  LDSM.16.M88.4 R56, [R252+0x15100] ;  /* 0x01510000fc38783b */ /* 0x000e6e0000000200 */
[C---:B--2---:R-:W-:Y:S08]  /*2520*/  HMMA.16816.F32 R28, R216.reuse, R68, R28 ;  /* 0x00000044d81c723c */ /* 0x044ff0000000181c */
[----:B------:R-:W-:Y:S01]  /*2530*/  HMMA.16816.F32 R36, R216, R70, R36 ;  /* 0x00000046d824723c */ /* 0x000fe20000001824 */
[----:B------:R-:W2:Y:S07]  /*2540*/  LDSM.16.M88.4 R68, [R252+0x15900] ;  /* 0x01590000fc44783b */ /* 0x000eae0000000200 */
[C---:B------:R-:W-:Y:S08]  /*2550*/  HMMA.16816.F32 R12, R220.reuse, R52, R12 ;  /* 0x00000034dc0c723c */ /* 0x040ff0000000180c */
[C---:B------:R-:W-:Y:S01]  /*2560*/  HMMA.16816.F32 R8, R220.reuse, R54, R8 ;  /* 0x00000036dc08723c */ /* 0x040fe20000001808 */
[----:B------:R-:W1:Y:S07]  /*2570*/  LDSM.16.M88.4 R52, [R249+0x4800] ;  /* 0x00480000f934783b */ /* 0x000e6e0000000200 */
[C---:B----4-:R-:W-:Y:S08]  /*2580*/  HMMA.16816.F32 R40, R220.reuse, R44, R40 ;  /* 0x0000002cdc28723c */ /* 0x050ff00000001828 */
[C---:B------:R-:W-:Y:S08]  /*2590*/  HMMA.16816.F32 R20, R220.reuse, R60, R20 ;  /* 0x0000003cdc14723c */ /* 0x040ff00000001814 */
[C---:B------:R-:W-:Y:S01]  /*25a0*/  HMMA.16816.F32 R32, R220.reuse, R46, R32 ;  /* 0x0000002edc20723c */ /* 0x040fe20000001820 */
[----:B------:R-:W4:Y:S07]  /*25b0*/  LDSM.16.M88.4 R44, [R249+0x4000] ;  /* 0x00400000f92c783b */ /* 0x000f2e0000000200 */
[C---:B------:R-:W-:Y:S01]  /*25c0*/  HMMA.16816.F32 R24, R220.reuse, R62, R24 ;  /* 0x0000003edc18723c */ /* 0x040fe20000001818 */
[----:B------:R-:W-:Y:S07]  /*25d0*/  LDSM.16.M88.4 R60, [R134+0x17100] ;  /* 0x01710000863c783b */ /* 0x000fee0000000200 */
[C---:B-----5:R-:W-:Y:S08]  /*25e0*/  HMMA.16816.F32 R28, R220.reuse, R64, R28 ;  /* 0x00000040dc1c723c */ /* 0x060ff0000000181c */
[----:B------:R-:W-:Y:S01]  /*25f0*/  HMMA.16816.F32 R36, R220, R66, R36 ;  /* 0x00000042dc24723c */ /* 0x000fe20000001824 */
[----:B------:R-:W5:Y:S07]  /*2600*/  LDSM.16.M88.4 R64, [R249+0x5000] ;  /* 0x00500000f940783b */ /* 0x000f6e0000000200 */
[C---:B---3--:R-:W-:Y:S08]  /*2610*/  HMMA.16816.F32 R12, R224.reuse, R48, R12 ;  /* 0x00000030e00c723c */ /* 0x048ff0000000180c */
[C---:B------:R-:W-:Y:S01]  /*2620*/  HMMA.16816.F32 R8, R224.reuse, R50, R8 ;  /* 0x00000032e008723c */ /* 0x040fe20000001808 */
[----:B------:R-:W-:Y:S07]  /*2630*/  LDSM.16.M88.4 R48, [R134+0x16100] ;  /* 0x016100008630783b */ /* 0x000fee0000000200 */
[C---:B-1----:R-:W-:Y:S08]  /*2640*/  HMMA.16816.F32 R40, R224.reuse, R16, R40 ;  /* 0x00000010e028723c */ /* 0x042ff00000001828 */
[C---:B------:R-:W-:Y:S08]  /*2650*/  HMMA.16816.F32 R20, R224.reuse, R56, R20 ;  /* 0x00000038e014723c */ /* 0x040ff00000001814 */
[C---:B------:R-:W-:Y:S08]  /*2660*/  HMMA.16816.F32 R32, R224.reuse, R18, R32 ;  /* 0x00000012e020723c */ /* 0x040ff00000001820 */
[C---:B------:R-:W-:Y:S01]  /*2670*/  HMMA.16816.F32 R24, R224.reuse, R58, R24 ;  /* 0x0000003ae018723c */ /* 0x040fe20000001818 */
[----:B------:R-:W1:Y:S07]  /*2680*/  LDSM.16.M88.4 R56, [R134+0x16900] ;  /* 0x016900008638783b */ /* 0x000e6e0000000200 */
[C---:B--2---:R-:W-:Y:S08]  /*2690*/  HMMA.16816.F32 R28, R224.reuse, R68, R28 ;  /* 0x00000044e01c723c */ /* 0x044ff0000000181c */
[----:B------:R-:W-:Y:S01]  /*26a0*/  HMMA.16816.F32 R36, R224, R70, R36 ;  /* 0x00000046e024723c */ /* 0x000fe20000001824 */
[----:B------:R-:W-:Y:S07]  /*26b0*/  LDSM.16.M88.4 R68, [R89+0x7000] ;  /* 0x007000005944783b */ /* 0x000fee0000000200 */
[C---:B------:R-:W-:Y:S08]  /*26c0*/  HMMA.16816.F32 R16, R228.reuse, R52, R12 ;  /* 0x00000034e410723c */ /* 0x040ff0000000180c */
[C---:B------:R-:W-:Y:S01]  /*26d0*/  HMMA.16816.F32 R12, R228.reuse, R54, R8 ;  /* 0x00000036e40c723c */ /* 0x040fe20000001808 */
[----:B------:R-:W2:Y:S07]  /*26e0*/  LDSM.16.M88.4 R52, [R89+0x6800] ;  /* 0x006800005934783b */ /* 0x000eae0000000200 */
[C---:B----4-:R-:W-:Y:S08]  /*26f0*/  HMMA.16816.F32 R40, R228.reuse, R44, R40 ;  /* 0x0000002ce428723c */ /* 0x050ff00000001828 */
[C---:B-----5:R-:W-:Y:S08]  /*2700*/  HMMA.16816.F32 R8, R228.reuse, R64, R20 ;  /* 0x00000040e408723c */ /* 0x060ff00000001814 */
[C---:B------:R-:W-:Y:S01]  /*2710*/  HMMA.16816.F32 R32, R228.reuse, R46, R32 ;  /* 0x0000002ee420723c */ /* 0x040fe20000001820 */
[----:B------:R-:W3:Y:S07]  /*2720*/  LDSM.16.M88.4 R44, [R89+0x6000] ;  /* 0x00600000592c783b */ /* 0x000eee0000000200 */
[C---:B------:R-:W-:Y:S01]  /*2730*/  HMMA.16816.F32 R24, R228.reuse, R66, R24 ;  /* 0x00000042e418723c */ /* 0x040fe20000001818 */
[----:B------:R-:W4:Y:S07]  /*2740*/  LDSM.16.M88.4 R64, [R252+0x16900] ;  /* 0x01690000fc40783b */ /* 0x000f2e0000000200 */
[C---:B------:R-:W-:Y:S08]  /*2750*/  HMMA.16816.F32 R28, R228.reuse, R76, R28 ;  /* 0x0000004ce41c723c */ /* 0x040ff0000000181c */
[----:B------:R-:W-:Y:S01]  /*2760*/  HMMA.16816.F32 R36, R228, R78, R36 ;  /* 0x0000004ee424723c */ /* 0x000fe20000001824 */
[----:B------:R-:W-:Y:S07]  /*2770*/  LDSM.16.M88.4 R76, [R252+0x17900] ;  /* 0x01790000fc4c783b */ /* 0x000fee0000000200 */
[C---:B-1----:R-:W-:Y:S08]  /*2780*/  HMMA.16816.F32 R20, R232.reuse, R56, R16 ;  /* 0x00000038e814723c */ /* 0x042ff00000001810 */
[C---:B------:R-:W-:Y:S01]  /*2790*/  HMMA.16816.F32 R16, R232.reuse, R58, R12 ;  /* 0x0000003ae810723c */ /* 0x040fe2000000180c */
[----:B------:R-:W-:Y:S07]  /*27a0*/  LDSM.16.M88.4 R56, [R249+0x6000] ;  /* 0x00600000f938783b */ /* 0x000fee0000000200 */
[C---:B------:R-:W-:Y:S08]  /*27b0*/  HMMA.16816.F32 R40, R232.reuse, R48, R40 ;  /* 0x00000030e828723c */ /* 0x040ff00000001828 */
[C---:B------:R-:W-:Y:S08]  /*27c0*/  HMMA.16816.F32 R12, R232.reuse, R60, R8 ;  /* 0x0000003ce80c723c */ /* 0x040ff00000001808 */
[C---:B------:R-:W-:Y:S01]  /*27d0*/  HMMA.16816.F32 R32, R232.reuse, R50, R32 ;  /* 0x00000032e820723c */ /* 0x040fe20000001820 */
[----:B------:R-:W-:Y:S07]  /*27e0*/  LDSM.16.M88.4 R48, [R249+0x7000] ;  /* 0x00700000f930783b */ /* 0x000fee0000000200 */
[C---:B------:R-:W-:Y:S01]  /*27f0*/  HMMA.16816.F32 R8, R232.reuse, R62, R24 ;  /* 0x0000003ee808723c */ /* 0x040fe20000001818 */
[----:B------:R-:W1:Y:S07]  /*2800*/  LDSM.16.M88.4 R60, [R252+0x16100] ;  /* 0x01610000fc3c783b */ /* 0x000e6e0000000200 */
[C---:B------:R-:W-:Y:S08]  /*2810*/  HMMA.16816.F32 R28, R232.reuse, R72, R28 ;  /* 0x00000048e81c723c */ /* 0x040ff0000000181c */
[----:B------:R-:W-:Y:S01]  /*2820*/  HMMA.16816.F32 R36, R232, R74, R36 ;  /* 0x0000004ae824723c */ /* 0x000fe20000001824 */
[----:B------:R-:W5:Y:S07]  /*2830*/  LDSM.16.M88.4 R72, [R252+0x17100] ;  /* 0x01710000fc48783b */ /* 0x000f6e0000000200 */
[C---:B--2---:R-:W-:Y:S08]  /*2840*/  HMMA.16816.F32 R24, R236.reuse, R52, R20 ;  /* 0x00000034ec18723c */ /* 0x044ff00000001814 */
[C---:B------:R-:W-:Y:S01]  /*2850*/  HMMA.16816.F32 R20, R236.reuse, R54, R16 ;  /* 0x00000036ec14723c */ /* 0x040fe20000001810 */
[----:B------:R-:W2:Y:S07]  /*2860*/  LDSM.16.M88.4 R52, [R249+0x6800] ;  /* 0x00680000f934783b */ /* 0x000eae0000000200 */
[C---:B---3--:R-:W-:Y:S08]  /*2870*/  HMMA.16816.F32 R40, R236.reuse, R44, R40 ;  /* 0x0000002cec28723c */ /* 0x048ff00000001828 */
[C---:B------:R-:W-:Y:S08]  /*2880*/  HMMA.16816.F32 R16, R236.reuse, R68, R12 ;  /* 0x00000044ec10723c */ /* 0x040ff0000000180c */
[----:B------:R-:W-:Y:S01]  /*2890*/  HMMA.16816.F32 R32, R236, R46, R32 ;  /* 0x0000002eec20723c */ /* 0x000fe20000001820 */
[----:B------:R-:W3:Y:S01]  /*28a0*/  LDSM.16.M88.4 R44, [R249+0x7800] ;  /* 0x00780000f92c783b */ /* 0x000ee20000000200 */
[----:B------:R-:W-:-:S06]  /*28b0*/  DEPBAR.LE SB0, 0x0 ;  /* 0x000080000000791a */ /* 0x000fcc0000000000 */
[C---:B------:R-:W-:Y:S08]  /*28c0*/  HMMA.16816.F32 R12, R236.reuse, R70, R8 ;  /* 0x00000046ec0c723c */ /* 0x040ff00000001808 */
[C---:B------:R-:W-:Y:S08]  /*28d0*/  HMMA.16816.F32 R8, R236.reuse, R80, R28 ;  /* 0x00000050ec08723c */ /* 0x040ff0000000181c */
[----:B------:R-:W-:Y:S08]  /*28e0*/  HMMA.16816.F32 R36, R236, R82, R36 ;  /* 0x00000052ec24723c */ /* 0x000ff00000001824 */
[C---:B----4-:R-:W-:Y:S08]  /*28f0*/  HMMA.16816.F32 R28, R240.reuse, R64, R24 ;  /* 0x00000040f01c723c */ /* 0x050ff00000001818 */
[C---:B------:R-:W-:Y:S08]  /*2900*/  HMMA.16816.F32 R24, R240.reuse, R66, R20 ;  /* 0x00000042f018723c */ /* 0x040ff00000001814 */
[C---:B-1----:R-:W-:Y:S08]  /*2910*/  HMMA.16816.F32 R40, R240.reuse, R60, R40 ;  /* 0x0000003cf028723c */ /* 0x042ff00000001828 */
[C---:B-----5:R-:W-:Y:S08]  /*2920*/  HMMA.16816.F32 R20, R240.reuse, R72, R16 ;  /* 0x00000048f014723c */ /* 0x060ff00000001810 */
[C---:B------:R-:W-:Y:S08]  /*2930*/  HMMA.16816.F32 R32, R240.reuse, R62, R32 ;  /* 0x0000003ef020723c */ /* 0x040ff00000001820 */
[C---:B------:R-:W-:Y:S08]  /*2940*/  HMMA.16816.F32 R16, R240.reuse, R74, R12 ;  /* 0x0000004af010723c */ /* 0x040ff0000000180c */
[C---:B------:R-:W-:Y:S08]  /*2950*/  HMMA.16816.F32 R12, R240.reuse, R76, R8 ;  /* 0x0000004cf00c723c */ /* 0x040ff00000001808 */
[----:B------:R-:W-:Y:S08]  /*2960*/  HMMA.16816.F32 R8, R240, R78, R36 ;  /* 0x0000004ef008723c */ /* 0x000ff00000001824 */
[C---:B------:R-:W-:Y:S08]  /*2970*/  HMMA.16816.F32 R40, R244.reuse, R56, R40 ;  /* 0x00000038f428723c */ /* 0x040ff00000001828 */
[C---:B------:R-:W-:Y:S08]  /*2980*/  HMMA.16816.F32 R56, R244.reuse, R58, R32 ;  /* 0x0000003af438723c */ /* 0x040ff00000001820 */
[C---:B--2---:R-:W-:Y:S08]  /*2990*/  HMMA.16816.F32 R36, R244.reuse, R52, R28 ;  /* 0x00000034f424723c */ /* 0x044ff0000000181c */
[C---:B------:R-:W-:Y:S08]  /*29a0*/  HMMA.16816.F32 R32, R244.reuse, R48, R20 ;  /* 0x00000030f420723c */ /* 0x040ff00000001814 */
[C---:B---3--:R-:W-:Y:S08]  /*29b0*/  HMMA.16816.F32 R28, R244.reuse, R44, R12 ;  /* 0x0000002cf41c723c */ /* 0x048ff0000000180c */
[C---:B------:R-:W-:Y:S08]  /*29c0*/  HMMA.16816.F32 R52, R244.reuse, R54, R24 ;  /* 0x00000036f434723c */ /* 0x040ff00000001818 */
[C---:B------:R-:W-:Y:S08]  /*29d0*/  HMMA.16816.F32 R48, R244.reuse, R50, R16 ;  /* 0x00000032f430723c */ /* 0x040ff00000001810 */
[----:B------:R-:W-:Y:S01]  /*29e0*/  HMMA.16816.F32 R44, R244, R46, R8 ;  /* 0x0000002ef42c723c */ /* 0x000fe20000001808 */
[----:B------:R-:W-:Y:S06]  /*29f0*/  BAR.SYNC.DEFER_BLOCKING 0x0 ;  /* 0x0000000000007b1d */ /* 0x000fec0000010000 */
[----:B------:R-:W-:Y:S05]  /*2a00*/  @P0 BRA `(.L_x_1) ;  /* 0x0000057000000947 */ /* 0x000fea0003800000 */
[----:B------:R-:W-:Y:S01]  /*2a10*/  ULEA UR4, UR8, UR11, 0x6 ;  /* 0x0000000b08047291 */ /* 0x000fe2000f8e303f */
[----:B------:R-:W-:Y:S01]  /*2a20*/  ISETP.NE.AND P1, PT, R88, 0x1, PT ;  /* 0x000000015800780c */ /* 0x000fe20003f25270 */
[----:B------:R-:W-:-:S04]  /*2a30*/  IMAD.MOV.U32 R9, RZ, RZ, RZ ;  /* 0x000000ffff097224 */ /* 0x000fc800078e00ff */
[----:B------:R-:W-:-:S05]  /*2a40*/  IMAD.U32 R2, RZ, RZ, UR4 ;  /* 0x00000004ff027e24 */ /* 0x000fca000f8e00ff */
[----:B------:R-:W-:-:S05]  /*2a50*/  IADD3 R5, R2, -0x80, R87 ;  /* 0xffffff8002057810 */ /* 0x000fca0007ffe057 */
[----:B------:R-:W-:-:S04]  /*2a60*/  @P1 IMAD.HI.U32 R6, R5, c[0x0][0x2bc], RZ ;  /* 0x0000af0005061a27 */ /* 0x000fc800078e00ff */
[----:B------:R-:W-:Y:S01]  /*2a70*/  IMAD.MOV.U32 R2, RZ, RZ, R5 ;  /* 0x000000ffff027224 */ /* 0x000fe200078e0005 */
[----:B------:R-:W-:-:S04]  /*2a80*/  @P1 SHF.R.U32.HI R2, RZ, c[0x0][0x2c0], R6 ;  /* 0x0000b000ff021a19 */ /* 0x000fc80000011606 */
[----:B------:R-:W-:-:S04]  /*2a90*/  @!P2 IADD3 R7, P0, R2, UR12, RZ ;  /* 0x0000000c0207ac10 */ /* 0x000fc8000ff1e0ff */
[----:B------:R-:W-:Y:S02]  /*2aa0*/  @!P2 LEA.HI.X.SX32 R8, R2, UR6, 0x1, P0 ;  /* 0x000000060208ac11 */ /* 0x000fe400080f0eff */
[----:B------:R-:W-:-:S04]  /*2ab0*/  @!P2 LEA R6, P0, R7, c[0x0][0x2a0], 0x2 ;  /* 0x0000a8000706aa11 */ /* 0x000fc800078010ff */
[----:B------:R-:W-:-:S05]  /*2ac0*/  @!P2 LEA.HI.X R7, R7, c[0x0][0x2a4], R8, 0x2, P0 ;  /* 0x0000a9000707aa11 */ /* 0x000fca00000f1408 */
[----:B------:R1:W2:Y:S01]  /*2ad0*/  @!P2 LDG.E R9, [R6.64] ;  /* 0x0000000e0609a981 */ /* 0x0002a2000c1e1900 */
[----:B------:R-:W-:Y:S01]  /*2ae0*/  IMAD.MOV R2, RZ, RZ, -R2 ;  /* 0x000000ffff027224 */ /* 0x000fe200078e0a02 */
[----:B------:R-:W-:Y:S01]  /*2af0*/  SEL R24, RZ, 0x10, P5 ;  /* 0x00000010ff187807 */ /* 0x000fe20002800000 */
[----:B------:R-:W-:Y:S01]  /*2b00*/  IMAD.WIDE R26, R86, 0x2, RZ ;  /* 0x00000002561a7825 */ /* 0x000fe200078e02ff */
[----:B------:R-:W-:Y:S02]  /*2b10*/  SEL R23, RZ, 0x10, P4 ;  /* 0x00000010ff177807 */ /* 0x000fe40002000000 */
[----:B------:R-:W-:Y:S01]  /*2b20*/  SEL R22, RZ, 0x10, P3 ;  /* 0x00000010ff167807 */ /* 0x000fe20001800000 */
[----:B------:R-:W-:Y:S01]  /*2b30*/  IMAD R10, R2, c[0x0][0x2b8], R5 ;  /* 0x0000ae00020a7a24 */ /* 0x000fe200078e0205 */
[----:B------:R-:W-:-:S04]  /*2b40*/  IADD3 R14, -R85, 0x10, RZ ;  /* 0x00000010550e7810 */ /* 0x000fc80007ffe1ff */
[----:B------:R-:W-:Y:S01]  /*2b50*/  SHF.R.S32.HI R2, RZ, 0x1f, R10 ;  /* 0x0000001fff027819 */ /* 0x000fe2000001140a */
[----:B------:R-:W-:Y:S01]  /*2b60*/  STL [R1+0x50], R10 ;  /* 0x0000500a01007387 */ /* 0x000fe20000100800 */
[----:B------:R-:W-:-:S03]  /*2b70*/  LOP3.LUT R14, R14, 0xf, RZ, 0xc0, !PT ;  /* 0x0000000f0e0e7812 */ /* 0x000fc600078ec0ff */
[----:B------:R-:W-:-:S04]  /*2b80*/  IMAD R2, R2, c[0x0][0x1e0], RZ ;  /* 0x0000780002027a24 */ /* 0x000fc800078e02ff */
[C---:B------:R-:W-:Y:S02]  /*2b90*/  IMAD R2, R10.reuse, c[0x0][0x1e4], R2 ;  /* 0x000079000a027a24 */ /* 0x040fe400078e0202 */
[----:B-1----:R-:W-:-:S04]  /*2ba0*/  IMAD.WIDE.U32 R6, R10, c[0x0][0x1e0], RZ ;  /* 0x000078000a067a25 */ /* 0x002fc800078e00ff */
[----:B------:R-:W-:Y:S01]  /*2bb0*/  IMAD.IADD R7, R7, 0x1, R2 ;  /* 0x0000000107077824 */ /* 0x000fe200078e0202 */
[----:B--2---:R-:W-:-:S03]  /*2bc0*/  SHF.R.S32.HI R2, RZ, 0x1f, R9 ;  /* 0x0000001fff027819 */ /* 0x004fc60000011409 */
[----:B------:R-:W-:Y:S01]  /*2bd0*/  IMAD.WIDE.U32 R6, R9, c[0x0][0x1f0], R6 ;  /* 0x00007c0009067a25 */ /* 0x000fe200078e0006 */
[----:B------:R-:W-:Y:S03]  /*2be0*/  STL [R1+0x44], R9 ;  /* 0x0000440901007387 */ /* 0x000fe60000100800 */
[----:B------:R-:W-:-:S04]  /*2bf0*/  IMAD R2, R2, c[0x0][0x1f0], RZ ;  /* 0x00007c0002027a24 */ /* 0x000fc800078e02ff */
[----:B------:R-:W-:Y:S01]  /*2c00*/  IMAD R5, R9, c[0x0][0x1f4], R2 ;  /* 0x00007d0009057a24 */ /* 0x000fe200078e0202 */
[----:B------:R-:W-:-:S04]  /*2c10*/  IADD3 R2, P0, R6, UR18, RZ ;  /* 0x0000001206027c10 */ /* 0x000fc8000ff1e0ff */
[----:B------:R-:W-:Y:S02]  /*2c20*/  IADD3.X R6, R7, UR16, R5, P0, !PT ;  /* 0x0000001007067c10 */ /* 0x000fe400087fe405 */
[C---:B------:R-:W-:Y:S02]  /*2c30*/  LEA R13, P0, R2.reuse, c[0x0][0x1c8], 0x1 ;  /* 0x00007200020d7a11 */ /* 0x040fe400078008ff */
[----:B------:R-:W-:Y:S02]  /*2c40*/  IADD3 R7, -R23, 0x10, RZ ;  /* 0x0000001017077810 */ /* 0x000fe40007ffe1ff */
[----:B------:R-:W-:Y:S02]  /*2c50*/  LEA.HI.X R12, R2, c[0x0][0x1cc], R6, 0x1, P0 ;  /* 0x00007300020c7a11 */ /* 0x000fe400000f0c06 */
[----:B------:R-:W1:Y:S01]  /*2c60*/  SHFL.IDX PT, R2, R13, 0x1, 0x181f ;  /* 0x00381f000d027f89 */ /* 0x000e6200000e0000 */
[----:B------:R-:W-:-:S03]  /*2c70*/  IADD3 R6, -R24, 0x10, RZ ;  /* 0x0000001018067810 */ /* 0x000fc60007ffe1ff */
[----:B------:R-:W2:Y:S01]  /*2c80*/  SHFL.IDX PT, R5, R12, 0x1, 0x181f ;  /* 0x00381f000c057f89 */ /* 0x000ea200000e0000 */
[----:B------:R-:W-:-:S04]  /*2c90*/  LOP3.LUT R6, R6, 0xf, RZ, 0xc0, !PT ;  /* 0x0000000f06067812 */ /* 0x000fc800078ec0ff */
[----:B-1----:R-:W-:Y:S02]  /*2ca0*/  IADD3 R20, P1, P0, R6, R2, R26 ;  /* 0x0000000206147210 */ /* 0x002fe4000783e01a */
[----:B------:R-:W-:Y:S02]  /*2cb0*/  SHF.R.S32.HI R6, RZ, 0x1f, R177 ;  /* 0x0000001fff067819 */ /* 0x000fe400000114b1 */
[----:B--2---:R-:W-:Y:S02]  /*2cc0*/  IADD3.X R21, RZ, R5, R27, P1, P0 ;  /* 0x00000005ff157210 */ /* 0x004fe40000fe041b */
[----:B------:R-:W-:-:S04]  /*2cd0*/  LEA.HI R6, R6, R177, RZ, 0x3 ;  /* 0x000000b106067211 */ /* 0x000fc800078f18ff */
[----:B------:R-:W-:-:S05]  /*2ce0*/  LOP3.LUT R6, R6, 0xfffffff8, RZ, 0xc0, !PT ;  /* 0xfffffff806067812 */ /* 0x000fca00078ec0ff */
[----:B------:R-:W-:Y:S01]  /*2cf0*/  IMAD.WIDE R10, R6, 0x2, RZ ;  /* 0x00000002060a7825 */ /* 0x000fe200078e02ff */
[----:B------:R-:W-:Y:S02]  /*2d00*/  LOP3.LUT R6, R7, 0xf, RZ, 0xc0, !PT ;  /* 0x0000000f07067812 */ /* 0x000fe400078ec0ff */
[----:B------:R-:W-:Y:S02]  /*2d10*/  IADD3 R7, -R22, 0x10, RZ ;  /* 0x0000001016077810 */ /* 0x000fe40007ffe1ff */
[----:B------:R-:W-:Y:S02]  /*2d20*/  IADD3 R18, P1, P0, R6, R2, R10 ;  /* 0x0000000206127210 */ /* 0x000fe4000783e00a */
[----:B------:R-:W-:Y:S02]  /*2d30*/  SHF.R.S32.HI R6, RZ, 0x1f, R133 ;  /* 0x0000001fff067819 */ /* 0x000fe40000011485 */
[----:B------:R-:W-:Y:S02]  /*2d40*/  IADD3.X R19, RZ, R5, R11, P1, P0 ;  /* 0x00000005ff137210 */ /* 0x000fe40000fe040b */
[----:B------:R-:W-:-:S04]  /*2d50*/  LEA.HI R6, R6, R133, RZ, 0x3 ;  /* 0x0000008506067211 */ /* 0x000fc800078f18ff */
[----:B------:R-:W-:-:S05]  /*2d60*/  LOP3.LUT R6, R6, 0xfffffff8, RZ, 0xc0, !PT ;  /* 0xfffffff806067812 */ /* 0x000fca00078ec0ff */
[----:B------:R-:W-:Y:S01]  /*2d70*/  IMAD.WIDE R8, R6, 0x2, RZ ;  /* 0x0000000206087825 */ /* 0x000fe200078e02ff */
[----:B------:R-:W-:-:S04]  /*2d80*/  LOP3.LUT R6, R7, 0xf, RZ, 0xc0, !PT ;  /* 0x0000000f07067812 */ /* 0x000fc800078ec0ff */
[----:B------:R-:W-:Y:S02]  /*2d90*/  IADD3 R16, P1, P0, R6, R2, R8 ;  /* 0x0000000206107210 */ /* 0x000fe4000783e008 */
[----:B------:R-:W-:Y:S02]  /*2da0*/  SHF.R.S32.HI R6, RZ, 0x1f, R178 ;  /* 0x0000001fff067819 */ /* 0x000fe400000114b2 */
[----:B------:R-:W-:Y:S02]  /*2db0*/  IADD3.X R17, RZ, R5, R9, P1, P0 ;  /* 0x00000005ff117210 */ /* 0x000fe40000fe0409 */
[----:B------:R-:W-:-:S04]  /*2dc0*/  LEA.HI R6, R6, R178, RZ, 0x3 ;  /* 0x000000b206067211 */ /* 0x000fc800078f18ff */
[----:B------:R-:W-:-:S05]  /*2dd0*/  LOP3.LUT R6, R6, 0xfffffff8, RZ, 0xc0, !PT ;  /* 0xfffffff806067812 */ /* 0x000fca00078ec0ff */
[----:B------:R-:W-:-:S05]  /*2de0*/  IMAD.WIDE R6, R6, 0x2, RZ ;  /* 0x0000000206067825 */ /* 0x000fca00078e02ff */
[----:B------:R-:W-:Y:S02]  /*2df0*/  IADD3 R14, P1, P0, R14, R2, R6 ;  /* 0x000000020e0e7210 */ /* 0x000fe4000783e006 */
[----:B------:R-:W1:Y:S02]  /*2e00*/  SHFL.IDX PT, R2, R13, RZ, 0x181f ;  /* 0x00181fff0d027589 */ /* 0x000e6400000e0000 */
[----:B------:R-:W-:Y:S02]  /*2e10*/  IADD3.X R15, RZ, R5, R7, P1, P0 ;  /* 0x00000005ff0f7210 */ /* 0x000fe40000fe0407 */
[----:B------:R1:W2:Y:S02]  /*2e20*/  SHFL.IDX PT, R5, R12, RZ, 0x181f ;  /* 0x00181fff0c057589 */ /* 0x0002a400000e0000 */
[----:B-1----:R-:W-:-:S05]  /*2e30*/  IADD3 R12, P0, R26, R2, RZ ;  /* 0x000000021a0c7210 */ /* 0x002fca0007f1e0ff */
[----:B--2---:R-:W-:Y:S01]  /*2e40*/  IMAD.X R13, R27, 0x1, R5, P0 ;  /* 0x000000011b0d7824 */ /* 0x004fe200000e0605 */
[----:B------:R-:W-:-:S05]  /*2e50*/  IADD3 R10, P0, R10, R2, RZ ;  /* 0x000000020a0a7210 */ /* 0x000fca0007f1e0ff */
[----:B------:R-:W-:Y:S01]  /*2e60*/  IMAD.X R11, R11, 0x1, R5, P0 ;  /* 0x000000010b0b7824 */ /* 0x000fe200000e0605 */
[----:B------:R-:W-:-:S05]  /*2e70*/  IADD3 R8, P0, R8, R2, RZ ;  /* 0x0000000208087210 */ /* 0x000fca0007f1e0ff */
[----:B------:R-:W-:Y:S01]  /*2e80*/  IMAD.X R9, R9, 0x1, R5, P0 ;  /* 0x0000000109097824 */ /* 0x000fe200000e0605 */
[----:B------:R-:W-:Y:S01]  /*2e90*/  IADD3 R6, P0, R6, R2, RZ ;  /* 0x0000000206067210 */ /* 0x000fe20007f1e0ff */
[----:B------:R-:W-:-:S04]  /*2ea0*/  IMAD.SHL.U32 R2, R179, 0x2, RZ ;  /* 0x00000002b3027824 */ /* 0x000fc800078e00ff */
[----:B------:R-:W-:Y:S01]  /*2eb0*/  IMAD.X R7, R7, 0x1, R5, P0 ;  /* 0x0000000107077824 */ /* 0x000fe200000e0605 */
[----:B------:R-:W-:Y:S01]  /*2ec0*/  ISETP.NE.U32.AND P0, PT, R24, RZ, PT ;  /* 0x000000ff1800720c */ /* 0x000fe20003f05070 */
[----:B------:R1:W-:Y:S04]  /*2ed0*/  LDGSTS.E.BYPASS.LTC128B.128 [R2+0x10100], [R12.64], !P5 ;  /* 0x101000000c027fae */ /* 0x0003e8000e901d4e */
[----:B------:R1:W-:Y:S04]  /*2ee0*/  LDGSTS.E.BYPASS.LTC128B.128 [R2+0x12100], [R10.64], !P4 ;  /* 0x121000000a027fae */ /* 0x0003e8000e101d4e */
[----:B------:R1:W-:Y:S04]  /*2ef0*/  LDGSTS.E.BYPASS.LTC128B.128 [R2+0x14100], [R8.64], !P3 ;  /* 0x1410000008027fae */ /* 0x0003e8000d901d4e */
[----:B------:R1:W-:Y:S04]  /*2f00*/  LDGSTS.E.BYPASS.LTC128B.128 [R2+0x16100], [R6.64], !P6 ;  /* 0x1610000006027fae */ /* 0x0003e8000f101d4e */
[----:B------:R1:W-:Y:S01]  /*2f10*/  LDGSTS.E.BYPASS.LTC128B.128.ZFILL [R2+0x11100], [R20.64], P0 ;  /* 0x1110000014027fae */ /* 0x0003e20008141d4e */
[----:B------:R-:W-:-:S13]  /*2f20*/  ISETP.NE.U32.AND P0, PT, R23, RZ, PT ;  /* 0x000000ff1700720c */ /* 0x000fda0003f05070 */
[----:B------:R1:W-:Y:S01]  /*2f30*/  LDGSTS.E.BYPASS.LTC128B.128.ZFILL [R2+0x13100], [R18.64], P0 ;  /* 0x1310000012027fae */ /* 0x0003e20008141d4e */
[----:B------:R-:W-:-:S13]  /*2f40*/  ISETP.NE.U32.AND P0, PT, R22, RZ, PT ;  /* 0x000000ff1600720c */ /* 0x000fda0003f05070 */
[----:B------:R1:W-:Y:S01]  /*2f50*/  LDGSTS.E.BYPASS.LTC128B.128.ZFILL [R2+0x15100], [R16.64], P0 ;  /* 0x1510000010027fae */ /* 0x0003e20008141d4e */
[----:B------:R-:W-:-:S13]  /*2f60*/  ISETP.NE.U32.AND P0, PT, R85, RZ, PT ;  /* 0x000000ff5500720c */ /* 0x000fda0003f05070 */
[----:B------:R1:W-:Y:S02]  /*2f70*/  LDGSTS.E.BYPASS.LTC128B.128.ZFILL [R2+0x17100], [R14.64], P0 ;  /* 0x171000000e027fae */ /* 0x0003e40008141d4e */
.L_x_1:
[----:B-1----:R-:W-:Y:S01]  /*2f80*/  SHF.R.S32.HI R2, RZ, 0x1f, R84 ;  /* 0x0000001fff027819 */ /* 0x002fe20000011454 */
[----:B------:R-:W0:Y:S01]  /*2f90*/  LDGDEPBAR ;  /* 0x00000000000079af */ /* 0x000e220000000000 */
[----:B------:R-:W-:Y:S02]  /*2fa0*/  SHF.L.U32 R135, R3, 0x1, RZ ;  /* 0x0000000103877819 */ /* 0x000fe400000006ff */
[----:B------:R-:W-:-:S03]  /*2fb0*/  LEA.HI R5, R2, R84, RZ, 0x2 ;  /* 0x0000005402057211 */ /* 0x000fc600078f10ff */
[--C-:B------:R-:W-:Y:S01]  /*2fc0*/  IMAD R248, R4, 0x2, R135.reuse ;  /* 0x0000000204f87824 */ /* 0x100fe200078e0287 */
[----:B------:R-:W-:Y:S01]  /*2fd0*/  LOP3.LUT R2, R5, 0x7ffffffc, RZ, 0xc0, !PT ;  /* 0x7ffffffc05027812 */ /* 0x000fe200078ec0ff */
[----:B------:R1:W-:Y:S01]  /*2fe0*/  STL [R1+0xa8], R5 ;  /* 0x0000a80501007387 */ /* 0x0003e20000100800 */
[C---:B------:R-:W-:Y:S02]  /*2ff0*/  IMAD R251, R0.reuse, 0x2, R135 ;  /* 0x0000000200fb7824 */ /* 0x040fe400078e0287 */
[----:B------:R-:W-:Y:S01]  /*3000*/  LEA R250, R0, R248, 0x1 ;  /* 0x000000f800fa7211 */ /* 0x000fe200078e08ff */
[----:B------:R-:W-:Y:S01]  /*3010*/  IMAD.IADD R2, R84, 0x1, -R2 ;  /* 0x0000000154027824 */ /* 0x000fe200078e0a02 */
[----:B------:R-:W-:Y:S04]  /*3020*/  LDSM.16.MT88.4 R76, [R135+0x2100] ;  /* 0x00210000874c783b */ /* 0x000fe80000004200 */
[----:B------:R-:W-:Y:S04]  /*3030*/  LDSM.16.MT88.4 R24, [R251+0x100] ;  /* 0x00010000fb18783b */ /* 0x000fe80000004200 */
[----:B------:R-:W-:Y:S04]  /*3040*/  LDSM.16.MT88.4 R60, [R248+0x900] ;  /* 0x00090000f83c783b */ /* 0x000fe80000004200 */
[----:B------:R-:W-:Y:S01]  /*3050*/  LDSM.16.MT88.4 R72, [R248+0x2100] ;  /* 0x00210000f848783b */ /* 0x000fe20000004200 */
[----:B-1----:R-:W-:-:S04]  /*3060*/  IMAD.U32 R5, RZ, RZ, UR17 ;  /* 0x00000011ff057e24 */ /* 0x002fc8000f8e00ff */
[----:B------:R-:W-:-:S05]  /*3070*/  IMAD R2, R2, -0x2, R5 ;  /* 0xfffffffe02027824 */ /* 0x000fca00078e0205 */
[----:B------:R-:W-:-:S04]  /*3080*/  ISETP.GT.AND P0, PT, R2, RZ, PT ;  /* 0x000000ff0200720c */ /* 0x000fc80003f04270 */
[----:B------:R-:W-:Y:S02]  /*3090*/  FSEL R15, R42, -INF , P0 ;  /* 0xff8000002a0f7808 */ /* 0x000fe40000000000 */
[----:B------:R-:W-:Y:S02]  /*30a0*/  FSEL R9, R40, -INF , P0 ;  /* 0xff80000028097808 */ /* 0x000fe40000000000 */
[----:B------:R-:W-:-:S04]  /*30b0*/  ISETP.GT.AND P0, PT, R2, 0x1, PT ;  /* 0x000000010200780c */ /* 0x000fc80003f04270 */
[----:B------:R-:W-:Y:S02]  /*30c0*/  FSEL R20, R43, -INF , P0 ;  /* 0xff8000002b147808 */ /* 0x000fe40000000000 */
[----:B------:R-:W-:Y:S02]  /*30d0*/  FSEL R8, R41, -INF , P0 ;  /* 0xff80000029087808 */ /* 0x000fe40000000000 */
[----:B------:R-:W-:Y:S02]  /*30e0*/  ISETP.GT.AND P0, PT, R2, 0x8, PT ;  /* 0x000000080200780c */ /* 0x000fe40003f04270 */
[----:B------:R-:W-:Y:S02]  /*30f0*/  FMNMX.FTZ R12, R9, R8, !PT ;  /* 0x00000008090c7209 */ /* 0x000fe40007810000 */
[----:B------:R-:W-:Y:S02]  /*3100*/  FSEL R19, R58, -INF , P0 ;  /* 0xff8000003a137808 */ /* 0x000fe40000000000 */
[----:B------:R-:W-:-:S02]  /*3110*/  FSEL R7, R56, -INF , P0 ;  /* 0xff80000038077808 */ /* 0x000fc40000000000 */
[C---:B------:R-:W-:Y:S02]  /*3120*/  ISETP.GT.AND P0, PT, R2.reuse, 0x9, PT ;  /* 0x000000090200780c */ /* 0x040fe40003f04270 */
[----:B------:R-:W-:Y:S02]  /*3130*/  FMNMX.FTZ R12, R7, R12, !PT ;  /* 0x0000000c070c7209 */ /* 0x000fe40007810000 */
[----:B------:R-:W-:Y:S02]  /*3140*/  FSEL R18, R59, -INF , P0 ;  /* 0xff8000003b127808 */ /* 0x000fe40000000000 */
[----:B------:R-:W-:Y:S02]  /*3150*/  FSEL R6, R57, -INF , P0 ;  /* 0xff80000039067808 */ /* 0x000fe40000000000 */
[----:B------:R-:W-:Y:S01]  /*3160*/  ISETP.GT.AND P0, PT, R2, 0x10, PT ;  /* 0x000000100200780c */ /* 0x000fe20003f04270 */
[----:B------:R-:W-:Y:S01]  /*3170*/  LDSM.16.MT88.4 R56, [R251+0x900] ;  /* 0x00090000fb38783b */ /* 0x000fe20000004200 */
[----:B------:R-:W-:-:S02]  /*3180*/  FMNMX.FTZ R12, R6, R12, !PT ;  /* 0x0000000c060c7209 */ /* 0x000fc40007810000 */
[----:B------:R-:W-:Y:S02]  /*3190*/  FSEL R17, R38, -INF , P0 ;  /* 0xff80000026117808 */ /* 0x000fe40000000000 */
[----:B------:R-:W-:Y:S02]  /*31a0*/  FSEL R5, R36, -INF , P0 ;  /* 0xff80000024057808 */ /* 0x000fe40000000000 */
[----:B------:R-:W-:Y:S02]  /*31b0*/  ISETP.GT.AND P0, PT, R2, 0x11, PT ;  /* 0x000000110200780c */ /* 0x000fe40003f04270 */
[----:B------:R-:W-:Y:S02]  /*31c0*/  FMNMX.FTZ R12, R5, R12, !PT ;  /* 0x0000000c050c7209 */ /* 0x000fe40007810000 */
[----:B------:R-:W-:Y:S02]  /*31d0*/  FSEL R16, R39, -INF , P0 ;  /* 0xff80000027107808 */ /* 0x000fe40000000000 */
[----:B------:R-:W-:-:S02]  /*31e0*/  FSEL R11, R37, -INF , P0 ;  /* 0xff800000250b7808 */ /* 0x000fc40000000000 */
[----:B------:R-:W-:Y:S02]  /*31f0*/  ISETP.GT.AND P0, PT, R2, 0x18, PT ;  /* 0x000000180200780c */ /* 0x000fe40003f04270 */
[----:B------:R-:W-:Y:S02]  /*3200*/  FMNMX.FTZ R12, R11, R12, !PT ;  /* 0x0000000c0b0c7209 */ /* 0x000fe40007810000 */
[----:B------:R-:W-:Y:S02]  /*3210*/  FSEL R21, R54, -INF , P0 ;  /* 0xff80000036157808 */ /* 0x000fe40000000000 */
[----:B------:R-:W-:Y:S02]  /*3220*/  FSEL R10, R52, -INF , P0 ;  /* 0xff800000340a7808 */ /* 0x000fe40000000000 */
[----:B------:R-:W-:Y:S02]  /*3230*/  ISETP.GT.AND P0, PT, R2, 0x19, PT ;  /* 0x000000190200780c */ /* 0x000fe40003f04270 */
[----:B------:R-:W-:-:S02]  /*3240*/  FMNMX.FTZ R12, R10, R12, !PT ;  /* 0x0000000c0a0c7209 */ /* 0x000fc40007810000 */
[----:B------:R-:W-:Y:S02]  /*3250*/  FSEL R23, R55, -INF , P0 ;  /* 0xff80000037177808 */ /* 0x000fe40000000000 */
[----:B------:R-:W-:Y:S02]  /*3260*/  FSEL R14, R53, -INF , P0 ;  /* 0xff800000350e7808 */ /* 0x000fe40000000000 */
[----:B------:R-:W-:Y:S01]  /*3270*/  ISETP.GT.AND P0, PT, R2, 0x20, PT ;  /* 0x000000200200780c */ /* 0x000fe20003f04270 */
[----:B------:R-:W-:Y:S01]  /*3280*/  LDSM.16.MT88.4 R52, [R135+0x900] ;  /* 0x000900008734783b */ /* 0x000fe20000004200 */
        /* <DEDUP_REMOVED lines=16> */
[----:B------:R-:W-:Y:S01]  /*3390*/  ISETP.GT.AND P0, PT, R2, 0x30, PT ;  /* 0x000000300200780c */ /* 0x000fe20003f04270 */
[----:B------:R-:W-:Y:S01]  /*33a0*/  LDSM.16.MT88.4 R48, [R250+0x900] ;  /* 0x00090000fa30783b */ /* 0x000fe20000004200 */
        /* <DEDUP_REMOVED lines=12> */
[----:B------:R-:W-:Y:S02]  /*3470*/  ISETP.GT.AND P0, PT, R2, 0x39, PT ;  /* 0x000000390200780c */ /* 0x000fe40003f04270 */
[----:B------:R-:W-:Y:S02]  /*3480*/  FMNMX.FTZ R2, R18, R13, !PT ;  /* 0x0000000d12027209 */ /* 0x000fe40007810000 */
[----:B------:R-:W-:Y:S02]  /*3490*/  FMNMX.FTZ R12, R97, R12, !PT ;  /* 0x0000000c610c7209 */ /* 0x000fe40007810000 */
[----:B------:R-:W-:Y:S02]  /*34a0*/  FMNMX.FTZ R2, R17, R2, !PT ;  /* 0x0000000211027209 */ /* 0x000fe40007810000 */
[----:B------:R-:W-:Y:S02]  /*34b0*/  FMNMX.FTZ R132, R96, R12, !PT ;  /* 0x0000000c60847209 */ /* 0x000fe40007810000 */
[----:B------:R-:W-:-:S02]  /*34c0*/  FMNMX.FTZ R2, R16, R2, !PT ;  /* 0x0000000210027209 */ /* 0x000fc40007810000 */
[----:B------:R-:W-:Y:S02]  /*34d0*/  FSEL R94, R45, -INF , P0 ;  /* 0xff8000002d5e7808 */ /* 0x000fe40000000000 */
[----:B------:R-:W-:Y:S02]  /*34e0*/  FMNMX.FTZ R2, R21, R2, !PT ;  /* 0x0000000215027209 */ /* 0x000fe40007810000 */
[----:B------:R-:W-:Y:S02]  /*34f0*/  FMNMX.FTZ R132, R95, R132, !PT ;  /* 0x000000845f847209 */ /* 0x000fe40007810000 */
[----:B------:R-:W-:Y:S02]  /*3500*/  FMNMX.FTZ R2, R23, R2, !PT ;  /* 0x0000000217027209 */ /* 0x000fe40007810000 */
[----:B------:R-:W-:Y:S02]  /*3510*/  FMNMX.FTZ R132, R94, R132, !PT ;  /* 0x000000845e847209 */ /* 0x000fe40007810000 */
[----:B------:R-:W-:-:S02]  /*3520*/  FMNMX.FTZ R2, R113, R2, !PT ;  /* 0x0000000271027209 */ /* 0x000fc40007810000 */
[----:B------:R-:W-:Y:S01]  /*3530*/  FSEL R102, R47, -INF , P0 ;  /* 0xff8000002f667808 */ /* 0x000fe20000000000 */
[----:B------:R-:W1:Y:S01]  /*3540*/  SHFL.BFLY PT, R12, R132, 0x2, 0x1f ;  /* 0x0c401f00840c7f89 */ /* 0x000e6200000e0000 */
[----:B------:R-:W-:-:S03]  /*3550*/  FMNMX.FTZ R2, R112, R2, !PT ;  /* 0x0000000270027209 */ /* 0x000fc60007810000 */
[----:B------:R-:W-:Y:S01]  /*3560*/  LDSM.16.MT88.4 R44, [R135+0x2900] ;  /* 0x00290000872c783b */ /* 0x000fe20000004200 */
[----:B------:R-:W-:-:S04]  /*3570*/  FMNMX.FTZ R2, R111, R2, !PT ;  /* 0x000000026f027209 */ /* 0x000fc80007810000 */
[----:B------:R-:W-:-:S04]  /*3580*/  FMNMX.FTZ R2, R110, R2, !PT ;  /* 0x000000026e027209 */ /* 0x000fc80007810000 */
[----:B------:R-:W-:-:S04]  /*3590*/  FMNMX.FTZ R2, R109, R2, !PT ;  /* 0x000000026d027209 */ /* 0x000fc80007810000 */
[----:B------:R-:W-:-:S04]  /*35a0*/  FMNMX.FTZ R2, R108, R2, !PT ;  /* 0x000000026c027209 */ /* 0x000fc80007810000 */
[----:B------:R-:W-:Y:S02]  /*35b0*/  FMNMX.FTZ R2, R103, R2, !PT ;  /* 0x0000000267027209 */ /* 0x000fe40007810000 */
[----:B-1----:R-:W-:Y:S02]  /*35c0*/  FMNMX.FTZ R132, R132, R12, !PT ;  /* 0x0000000c84847209 */ /* 0x002fe40007810000 */
[----:B------:R-:W-:-:S03]  /*35d0*/  FMNMX.FTZ R2, R102, R2, !PT ;  /* 0x0000000266027209 */ /* 0x000fc60007810000 */
[----:B------:R-:W1:Y:S04]  /*35e0*/  SHFL.BFLY PT, R12, R132, 0x1, 0x1f ;  /* 0x0c201f00840c7f89 */ /* 0x000e6800000e0000 */
[----:B------:R-:W2:Y:S01]  /*35f0*/  SHFL.BFLY PT, R22, R2, 0x2, 0x1f ;  /* 0x0c401f0002167f89 */ /* 0x000ea200000e0000 */
[----:B-1----:R-:W-:Y:S02]  /*3600*/  FMNMX.FTZ R132, R132, R12, !PT ;  /* 0x0000000c84847209 */ /* 0x002fe40007810000 */
[----:B--2---:R-:W-:-:S03]  /*3610*/  FMNMX.FTZ R2, R2, R22, !PT ;  /* 0x0000001602027209 */ /* 0x004fc60007810000 */
[C---:B------:R-:W-:Y:S01]  /*3620*/  FMUL.FTZ R13, R132.reuse, c[0x0][0x2d0] ;  /* 0x0000b400840d7a20 */ /* 0x040fe20000410000 */
[----:B------:R-:W-:Y:S01]  /*3630*/  FSETP.NEU.FTZ.AND P0, PT, R132, -INF , PT ;  /* 0xff8000008400780b */ /* 0x000fe20003f1d000 */
[----:B------:R-:W1:Y:S03]  /*3640*/  SHFL.BFLY PT, R12, R2, 0x1, 0x1f ;  /* 0x0c201f00020c7f89 */ /* 0x000e6600000e0000 */
[----:B------:R-:W-:-:S05]  /*3650*/  FSEL R13, R13, RZ, P0 ;  /* 0x000000ff0d0d7208 */ /* 0x000fca0000000000 */
[--C-:B------:R-:W-:Y:S02]  /*3660*/  FFMA.FTZ R14, R14, c[0x0][0x2d0], -R13.reuse ;  /* 0x0000b4000e0e7a23 */ /* 0x100fe4000001080d */
[--C-:B------:R-:W-:Y:S02]  /*3670*/  FFMA.FTZ R9, R9, c[0x0][0x2d0], -R13.reuse ;  /* 0x0000b40009097a23 */ /* 0x100fe4000001080d */
[--C-:B------:R-:W-:Y:S01]  /*3680*/  FFMA.FTZ R8, R8, c[0x0][0x2d0], -R13.reuse ;  /* 0x0000b40008087a23 */ /* 0x100fe2000001080d */
[----:B------:R-:W-:Y:S01]  /*3690*/  MUFU.EX2 R91, R14 ;  /* 0x0000000e005b7308 */ /* 0x000fe20000000800 */
[--C-:B------:R-:W-:Y:S02]  /*36a0*/  FFMA.FTZ R7, R7, c[0x0][0x2d0], -R13.reuse ;  /* 0x0000b40007077a23 */ /* 0x100fe4000001080d */
[--C-:B------:R-:W-:Y:S02]  /*36b0*/  FFMA.FTZ R6, R6, c[0x0][0x2d0], -R13.reuse ;  /* 0x0000b40006067a23 */ /* 0x100fe4000001080d */
[----:B------:R-:W-:-:S02]  /*36c0*/  FFMA.FTZ R11, R11, c[0x0][0x2d0], -R13 ;  /* 0x0000b4000b0b7a23 */ /* 0x000fc4000001080d */
[--C-:B------:R-:W-:Y:S01]  /*36d0*/  FFMA.FTZ R10, R10, c[0x0][0x2d0], -R13.reuse ;  /* 0x0000b4000a0a7a23 */ /* 0x100fe2000001080d */
[----:B------:R-:W-:Y:S01]  /*36e0*/  MUFU.EX2 R85, R9 ;  /* 0x0000000900557308 */ /* 0x000fe20000000800 */
[----:B------:R-:W-:Y:S01]  /*36f0*/  FFMA.FTZ R5, R5, c[0x0][0x2d0], -R13 ;  /* 0x0000b40005057a23 */ /* 0x000fe2000001080d */
[----:B-1----:R-:W-:-:S06]  /*3700*/  FMNMX.FTZ R2, R2, R12, !PT ;  /* 0x0000000c02027209 */ /* 0x002fcc0007810000 */
[----:B------:R-:W1:Y:S01]  /*3710*/  MUFU.EX2 R83, R8 ;  /* 0x0000000800537308 */ /* 0x000e620000000800 */
[C---:B------:R-:W-:Y:S01]  /*3720*/  FSETP.NEU.FTZ.AND P0, PT, R2.reuse, -INF , PT ;  /* 0xff8000000200780b */ /* 0x040fe20003f1d000 */
[----:B------:R-:W-:-:S05]  /*3730*/  FMUL.FTZ R12, R2, c[0x0][0x2d0] ;  /* 0x0000b400020c7a20 */ /* 0x000fca0000410000 */
[----:B------:R-:W-:Y:S01]  /*3740*/  FSEL R12, R12, RZ, P0 ;  /* 0x000000ff0c0c7208 */ /* 0x000fe20000000000 */
[----:B------:R-:W-:Y:S01]  /*3750*/  MUFU.EX2 R82, R7 ;  /* 0x0000000700527308 */ /* 0x000fe20000000800 */
[----:B------:R-:W-:-:S03]  /*3760*/  PLOP3.LUT P0, PT, PT, PT, UP0, 0x40, 0x0 ;  /* 0x000000000000781c */ /* 0x000fc60003f0e808 */
[--C-:B------:R-:W-:Y:S02]  /*3770*/  FFMA.FTZ R3, R19, c[0x0][0x2d0], -R12.reuse ;  /* 0x0000b40013037a23 */ /* 0x100fe4000001080c */
[--C-:B------:R-:W-:Y:S02]  /*3780*/  FFMA.FTZ R15, R15, c[0x0][0x2d0], -R12.reuse ;  /* 0x0000b4000f0f7a23 */ /* 0x100fe4000001080c */
[----:B------:R2:W-:Y:S01]  /*3790*/  MUFU.EX2 R80, R3 ;  /* 0x0000000300507308 */ /* 0x0005e20000000800 */
[--C-:B------:R-:W-:Y:S01]  /*37a0*/  FFMA.FTZ R20, R20, c[0x0][0x2d0], -R12.reuse ;  /* 0x0000b40014147a23 */ /* 0x100fe2000001080c */
[----:B-1----:R-:W-:Y:S01]  /*37b0*/  F2FP.PACK_AB R8, R83, R85 ;  /* 0x000000555308723e */ /* 0x002fe200000000ff */
[----:B------:R-:W-:-:S05]  /*37c0*/  FFMA.FTZ R0, R23, c[0x0][0x2d0], -R12 ;  /* 0x0000b40017007a23 */ /* 0x000fca000001080c */
[----:B------:R-:W-:Y:S01]  /*37d0*/  MUFU.EX2 R86, R6 ;  /* 0x0000000600567308 */ /* 0x000fe20000000800 */
[----:B--2---:R-:W-:-:S07]  /*37e0*/  FFMA.FTZ R3, R18, c[0x0][0x2d0], -R12 ;  /* 0x0000b40012037a23 */ /* 0x004fce000001080c */
[----:B------:R-:W-:Y:S08]  /*37f0*/  MUFU.EX2 R15, R15 ;  /* 0x0000000f000f7308 */ /* 0x000ff00000000800 */
[----:B------:R1:W-:Y:S08]  /*3800*/  MUFU.EX2 R81, R3 ;  /* 0x0000000300517308 */ /* 0x0003f00000000800 */
[----:B------:R-:W2:Y:S01]  /*3810*/  MUFU.EX2 R14, R20 ;  /* 0x00000014000e7308 */ /* 0x000ea20000000800 */
[----:B-1----:R-:W-:-:S07]  /*3820*/  FFMA.FTZ R3, R17, c[0x0][0x2d0], -R12 ;  /* 0x0000b40011037a23 */ /* 0x002fce000001080c */
[----:B------:R1:W-:Y:S01]  /*3830*/  MUFU.EX2 R89, R11 ;  /* 0x0000000b00597308 */ /* 0x0003e20000000800 */
[----:B--2---:R-:W-:-:S07]  /*3840*/  F2FP.PACK_AB R9, R14, R15 ;  /* 0x0000000f0e09723e */ /* 0x004fce00000000ff */
[----:B------:R2:W-:Y:S08]  /*3850*/  MUFU.EX2 R84, R3 ;  /* 0x0000000300547308 */ /* 0x0005f00000000800 */
[----:B------:R3:W4:Y:S01]  /*3860*/  MUFU.EX2 R90, R10 ;  /* 0x0000000a005a7308 */ /* 0x0007220000000800 */
[----:B-1----:R-:W-:Y:S01]  /*3870*/  F2FP.PACK_AB R11, R81, R80 ;  /* 0x00000050510b723e */ /* 0x002fe200000000ff */
[----:B--2---:R-:W-:-:S06]  /*3880*/  FFMA.FTZ R3, R16, c[0x0][0x2d0], -R12 ;  /* 0x0000b40010037a23 */ /* 0x004fcc000001080c */
[----:B------:R-:W1:Y:S01]  /*3890*/  MUFU.EX2 R88, R5 ;  /* 0x0000000500587308 */ /* 0x000e620000000800 */
[----:B------:R-:W2:Y:S01]  /*38a0*/  LDSM.16.MT88.4 R16, [R250+0x100] ;  /* 0x00010000fa10783b */ /* 0x000ea20000004200 */
[----:B---3--:R-:W-:-:S06]  /*38b0*/  F2FP.PACK_AB R10, R86, R82 ;  /* 0x00000052560a723e */ /* 0x008fcc00000000ff */
[----:B------:R3:W5:Y:S01]  /*38c0*/  MUFU.EX2 R87, R3 ;  /* 0x0000000300577308 */ /* 0x0007620000000800 */
[----:B----4-:R-:W-:Y:S01]  /*38d0*/  F2FP.PACK_AB R6, R91, R90 ;  /* 0x0000005a5b06723e */ /* 0x010fe200000000ff */
[C---:B------:R-:W-:Y:S06]  /*38e0*/  HMMA.16816.F32 R68, R8.reuse, R34, RZ ;  /* 0x000000220844723c */ /* 0x040fec00000018ff */
[----:B------:R-:W-:Y:S01]  /*38f0*/  MUFU.EX2 R92, R0 ;  /* 0x00000000005c7308 */ /* 0x000fe20000000800 */
[----:B-1----:R-:W-:Y:S01]  /*3900*/  F2FP.PACK_AB R4, R89, R88 ;  /* 0x000000585904723e */ /* 0x002fe200000000ff */
[----:B------:R-:W-:Y:S01]  /*3910*/  HMMA.16816.F32 R64, R8, R28, RZ ;  /* 0x0000001c0840723c */ /* 0x000fe200000018ff */
[----:B---3--:R-:W-:Y:S01]  /*3920*/  FFMA.FTZ R3, R21, c[0x0][0x2d0], -R12 ;  /* 0x0000b40015037a23 */ /* 0x008fe2000001080c */
[----:B-----5:R-:W-:-:S04]  /*3930*/  F2FP.PACK_AB R5, R87, R84 ;  /* 0x000000545705723e */ /* 0x020fc800000000ff */
[----:B------:R-:W1:Y:S02]  /*3940*/  MUFU.EX2 R93, R3 ;  /* 0x00000003005d7308 */ /* 0x000e640000000800 */
[C---:B------:R-:W-:Y:S08]  /*3950*/  HMMA.16816.F32 R20, R8.reuse, R32, RZ ;  /* 0x000000200814723c */ /* 0x040ff000000018ff */
[----:B------:R-:W-:Y:S01]  /*3960*/  HMMA.16816.F32 R40, R8, R30, RZ ;  /* 0x0000001e0828723c */ /* 0x000fe200000018ff */
[----:B-1----:R-:W-:-:S07]  /*3970*/  F2FP.PACK_AB R7, R92, R93 ;  /* 0x0000005d5c07723e */ /* 0x002fce00000000ff */
[C---:B------:R-:W-:Y:S08]  /*3980*/  HMMA.16816.F32 R36, R8.reuse, R24, RZ ;  /* 0x000000180824723c */ /* 0x040ff000000018ff */
[C---:B------:R-:W-:Y:S08]  /*3990*/  HMMA.16816.F32 R32, R8.reuse, R26, RZ ;  /* 0x0000001a0820723c */ /* 0x040ff000000018ff */
[C---:B--2---:R-:W-:Y:S08]  /*39a0*/  HMMA.16816.F32 R28, R8.reuse, R16, RZ ;  /* 0x00000010081c723c */ /* 0x044ff000000018ff */
[----:B------:R-:W-:Y:S08]  /*39b0*/  HMMA.16816.F32 R24, R8, R18, RZ ;  /* 0x000000120818723c */ /* 0x000ff000000018ff */
[----:B------:R-:W-:Y:S08]  /*39c0*/  HMMA.16816.F32 R164, R4, R52, R20 ;  /* 0x0000003404a4723c */ /* 0x000ff00000001814 */
[----:B------:R-:W-:Y:S08]  /*39d0*/  HMMA.16816.F32 R20, R8, R76, RZ ;  /* 0x0000004c0814723c */ /* 0x000ff000000018ff */
[C---:B------:R-:W-:Y:S01]  /*39e0*/  HMMA.16816.F32 R104, R4.reuse, R60, R64 ;  /* 0x0000003c0468723c */ /* 0x040fe20000001840 */
[----:B------:R-:W-:Y:S07]  /*39f0*/  LDSM.16.MT88.4 R64, [R251+0x4100] ;  /* 0x00410000fb40783b */ /* 0x000fee0000004200 */
[C---:B------:R-:W-:Y:S08]  /*3a00*/  HMMA.16816.F32 R28, R4.reuse, R48, R28 ;  /* 0x00000030041c723c */ /* 0x040ff0000000181c */
[----:B------:R-:W-:Y:S01]  /*3a10*/  HMMA.16816.F32 R24, R4, R50, R24 ;  /* 0x000000320418723c */ /* 0x000fe20000001818 */
[----:B------:R-:W-:Y:S07]  /*3a20*/  LDSM.16.MT88.4 R48, [R248+0x4900] ;  /* 0x00490000f830783b */ /* 0x000fee0000004200 */
[----:B------:R-:W-:Y:S01]  /*3a30*/  HMMA.16816.F32 R16, R8, R78, RZ ;  /* 0x0000004e0810723c */ /* 0x000fe200000018ff */
[----:B------:R-:W-:Y:S01]  /*3a40*/  IMAD.MOV.U32 R139, RZ, RZ, R106 ;  /* 0x000000ffff8b7224 */ /* 0x000fe200078e006a */
[----:B------:R-:W-:Y:S01]  /*3a50*/  MOV R137, R104 ;  /* 0x0000006800897202 */ /* 0x000fe20000000f00 */
[----:B------:R-:W-:-:S02]  /*3a60*/  IMAD.MOV.U32 R138, RZ, RZ, R107 ;  /* 0x000000ffff8a7224 */ /* 0x000fc400078e006b */
[----:B------:R-:W-:-:S03]  /*3a70*/  IMAD.MOV.U32 R136, RZ, RZ, R105 ;  /* 0x000000ffff887224 */ /* 0x000fc600078e0069 */
[C---:B------:R-:W-:Y:S01]  /*3a80*/  HMMA.16816.F32 R20, R4.reuse, R44, R20 ;  /* 0x0000002c0414723c */ /* 0x040fe20000001814 */
[----:B------:R-:W-:Y:S01]  /*3a90*/  MOV R107, R29 ;  /* 0x0000001d006b7202 */ /* 0x000fe20000000f00 */
[----:B------:R-:W-:Y:S01]  /*3aa0*/  IMAD.MOV.U32 R106, RZ, RZ, R28 ;  /* 0x000000ffff6a7224 */ /* 0x000fe200078e001c */
[----:B------:R-:W-:Y:S01]  /*3ab0*/  MOV R115, R31 ;  /* 0x0000001f00737202 */ /* 0x000fe20000000f00 */
[----:B------:R-:W-:Y:S02]  /*3ac0*/  IMAD.MOV.U32 R114, RZ, RZ, R30 ;  /* 0x000000ffff727224 */ /* 0x000fe400078e001e */
[----:B------:R-:W-:Y:S02]  /*3ad0*/  LDSM.16.MT88.4 R28, [R248+0x2900] ;  /* 0x00290000f81c783b */ /* 0x000fe40000004200 */
[----:B------:R-:W-:Y:S01]  /*3ae0*/  HMMA.16816.F32 R156, R4, R54, R68 ;  /* 0x00000036049c723c */ /* 0x000fe20000001844 */
[----:B------:R-:W-:Y:S01]  /*3af0*/  IMAD.MOV.U32 R155, RZ, RZ, R26 ;  /* 0x000000ffff9b7224 */ /* 0x000fe200078e001a */
[----:B------:R-:W1:Y:S01]  /*3b00*/  LDSM.16.MT88.4 R52, [R251+0x2100] ;  /* 0x00210000fb34783b */ /* 0x000e620000004200 */
[----:B------:R-:W-:Y:S01]  /*3b10*/  IMAD.MOV.U32 R154, RZ, RZ, R27 ;  /* 0x000000ffff9a7224 */ /* 0x000fe200078e001b */
[----:B------:R-:W-:Y:S01]  /*3b20*/  MOV R153, R24 ;  /* 0x0000001800997202 */ /* 0x000fe20000000f00 */
[----:B------:R-:W-:-:S02]  /*3b30*/  IMAD.MOV.U32 R152, RZ, RZ, R25 ;  /* 0x000000ffff987224 */ /* 0x000fc400078e0019 */
[----:B------:R-:W2:Y:S01]  /*3b40*/  LDSM.16.MT88.4 R24, [R250+0x2100] ;  /* 0x00210000fa18783b */ /* 0x000ea20000004200 */
[C---:B------:R-:W-:Y:S03]  /*3b50*/  HMMA.16816.F32 R16, R4.reuse, R46, R16 ;  /* 0x0000002e0410723c */ /* 0x040fe60000001810 */
[----:B------:R-:W3:Y:S05]  /*3b60*/  LDSM.16.MT88.4 R44, [R251+0x2900] ;  /* 0x00290000fb2c783b */ /* 0x000eea0000004200 */
[----:B------:R-:W-:Y:S01]  /*3b70*/  IMAD.MOV.U32 R131, RZ, RZ, R22 ;  /* 0x000000ffff837224 */ /* 0x000fe200078e0016 */
[----:B------:R-:W-:Y:S01]  /*3b80*/  MOV R130, R23 ;  /* 0x0000001700827202 */ /* 0x000fe20000000f00 */
[----:B------:R-:W-:Y:S01]  /*3b90*/  IMAD.MOV.U32 R129, RZ, RZ, R20 ;  /* 0x000000ffff817224 */ /* 0x000fe200078e0014 */
[----:B------:R-:W-:Y:S01]  /*3ba0*/  HMMA.16816.F32 R148, R4, R62, R40 ;  /* 0x0000003e0494723c */ /* 0x000fe20000001828 */
[----:B------:R-:W-:Y:S01]  /*3bb0*/  IMAD.MOV.U32 R128, RZ, RZ, R21 ;  /* 0x000000ffff807224 */ /* 0x000fe200078e0015 */
[----:B------:R-:W4:Y:S04]  /*3bc0*/  LDSM.16.MT88.4 R40, [R250+0x2900] ;  /* 0x00290000fa28783b */ /* 0x000f280000004200 */
[----:B------:R-:W-:Y:S02]  /*3bd0*/  LDSM.16.MT88.4 R60, [R248+0x4100] ;  /* 0x00410000f83c783b */ /* 0x000fe40000004200 */
[----:B------:R-:W-:Y:S05]  /*3be0*/  HMMA.16816.F32 R20, R8, R72, RZ ;  /* 0x000000480814723c */ /* 0x000fea00000018ff */
[----:B------:R-:W-:Y:S01]  /*3bf0*/  MOV R127, R17 ;  /* 0x00000011007f7202 */ /* 0x000fe20000000f00 */
[----:B------:R-:W-:Y:S01]  /*3c00*/  IMAD.MOV.U32 R126, RZ, RZ, R18 ;  /* 0x000000ffff7e7224 */ /* 0x000fe200078e0012 */
[----:B------:R-:W-:Y:S01]  /*3c10*/  MOV R124, R16 ;  /* 0x00000010007c7202 */ /* 0x000fe20000000f00 */
[----:B------:R-:W-:Y:S01]  /*3c20*/  HMMA.16816.F32 R36, R4, R56, R36 ;  /* 0x000000380424723c */ /* 0x000fe20000001824 */
[----:B------:R-:W-:-:S07]  /*3c30*/  IMAD.MOV.U32 R125, RZ, RZ, R19 ;  /* 0x000000ffff7d7224 */ /* 0x000fce00078e0013 */
[----:B------:R-:W-:Y:S08]  /*3c40*/  HMMA.16816.F32 R16, R8, R74, RZ ;  /* 0x0000004a0810723c */ /* 0x000ff000000018ff */
[----:B------:R-:W-:Y:S01]  /*3c50*/  HMMA.16816.F32 R140, R4, R58, R32 ;  /* 0x0000003a048c723c */ /* 0x000fe20000001820 */
[----:B------:R-:W5:Y:S07]  /*3c60*/  LDSM.16.MT88.4 R56, [R135+0x4100] ;  /* 0x004100008738783b */ /* 0x000f6e0000004200 */
[----:B-1----:R-:W-:Y:S01]  /*3c70*/  HMMA.16816.F32 R32, R8, R54, RZ ;  /* 0x000000360820723c */ /* 0x002fe200000018ff */
[----:B------:R-:W-:Y:S01]  /*3c80*/  IMAD.MOV.U32 R147, RZ, RZ, R38 ;  /* 0x000000ffff937224 */ /* 0x000fe200078e0026 */
[----:B------:R-:W-:Y:S01]  /*3c90*/  MOV R146, R39 ;  /* 0x0000002700927202 */ /* 0x000fe20000000f00 */
[----:B------:R-:W-:-:S02]  /*3ca0*/  IMAD.MOV.U32 R145, RZ, RZ, R36 ;  /* 0x000000ffff917224 */ /* 0x000fc400078e0024 */
[----:B------:R-:W-:-:S03]  /*3cb0*/  IMAD.MOV.U32 R144, RZ, RZ, R37 ;  /* 0x000000ffff907224 */ /* 0x000fc600078e0025 */
[----:B------:R-:W-:Y:S08]  /*3cc0*/  HMMA.16816.F32 R68, R4, R28, R20 ;  /* 0x0000001c0444723c */ /* 0x000ff00000001814 */
[C---:B--2---:R-:W-:Y:S08]  /*3cd0*/  HMMA.16816.F32 R20, R8.reuse, R24, RZ ;  /* 0x000000180814723c */ /* 0x044ff000000018ff */
[----:B------:R-:W-:Y:S01]  /*3ce0*/  HMMA.16816.F32 R36, R8, R52, RZ ;  /* 0x000000340824723c */ /* 0x000fe200000018ff */
[----:B------:R-:W1:Y:S07]  /*3cf0*/  LDSM.16.MT88.4 R52, [R135+0x4900] ;  /* 0x004900008734783b */ /* 0x000e6e0000004200 */
[----:B------:R-:W-:Y:S08]  /*3d00*/  HMMA.16816.F32 R72, R4, R30, R16 ;  /* 0x0000001e0448723c */ /* 0x000ff00000001810 */
[----:B------:R-:W-:Y:S08]  /*3d10*/  HMMA.16816.F32 R16, R8, R26, RZ ;  /* 0x0000001a0810723c */ /* 0x000ff000000018ff */
[C---:B---3--:R-:W-:Y:S08]  /*3d20*/  HMMA.16816.F32 R116, R4.reuse, R46, R32 ;  /* 0x0000002e0474723c */ /* 0x048ff00000001820 */
[C---:B----4-:R-:W-:Y:S07]  /*3d30*/  HMMA.16816.F32 R20, R4.reuse, R40, R20 ;  /* 0x000000280414723c */ /* 0x050fee0000001814 */
[----:B------:R-:W-:Y:S01]  /*3d40*/  IMAD.MOV.U32 R40, RZ, RZ, R137 ;  /* 0x000000ffff287224 */ /* 0x000fe200078e0089 */
[----:B------:R-:W-:Y:S01]  /*3d50*/  HMMA.16816.F32 R76, R4, R44, R36 ;  /* 0x0000002c044c723c */ /* 0x000fe20000001824 */
[----:B------:R-:W2:Y:S01]  /*3d60*/  LDSM.16.MT88.4 R36, [R250+0x4100] ;  /* 0x00410000fa24783b */ /* 0x000ea20000004200 */
[----:B------:R-:W-:-:S03]  /*3d70*/  MOV R41, R136 ;  /* 0x0000008800297202 */ /* 0x000fc60000000f00 */
[----:B------:R-:W3:Y:S03]  /*3d80*/  LDSM.16.MT88.4 R44, [R251+0x4900] ;  /* 0x00490000fb2c783b */ /* 0x000ee60000004200 */
[----:B-----5:R-:W-:Y:S01]  /*3d90*/  HMMA.16816.F32 R28, R8, R58, RZ ;  /* 0x0000003a081c723c */ /* 0x020fe200000018ff */
[----:B------:R-:W-:Y:S01]  /*3da0*/  IMAD.MOV.U32 R123, RZ, RZ, R118 ;  /* 0x000000ffff7b7224 */ /* 0x000fe200078e0076 */
[----:B------:R-:W-:Y:S01]  /*3db0*/  MOV R121, R117 ;  /* 0x0000007500797202 */ /* 0x000fe20000000f00 */
[----:B------:R-:W-:Y:S02]  /*3dc0*/  IMAD.MOV.U32 R122, RZ, RZ, R119 ;  /* 0x000000ffff7a7224 */ /* 0x000fe400078e0077 */
[----:B------:R-:W-:Y:S02]  /*3dd0*/  IMAD.MOV.U32 R120, RZ, RZ, R116 ;  /* 0x000000ffff787224 */ /* 0x000fe400078e0074 */
[----:B------:R-:W-:Y:S01]  /*3de0*/  MOV R58, R153 ;  /* 0x00000099003a7202 */ /* 0x000fe20000000f00 */
[----:B------:R-:W-:Y:S01]  /*3df0*/  HMMA.16816.F32 R16, R4, R42, R16 ;  /* 0x0000002a0410723c */ /* 0x000fe20000001810 */
[----:B------:R-:W-:Y:S01]  /*3e00*/  IMAD.MOV.U32 R119, RZ, RZ, R22 ;  /* 0x000000ffff777224 */ /* 0x000fe200078e0016 */
[----:B------:R-:W-:Y:S01]  /*3e10*/  MOV R118, R23 ;  /* 0x0000001700767202 */ /* 0x000fe20000000f00 */
[----:B------:R-:W-:-:S02]  /*3e20*/  IMAD.MOV.U32 R117, RZ, RZ, R21 ;  /* 0x000000ffff757224 */ /* 0x000fc400078e0015 */
[----:B------:R-:W-:Y:S02]  /*3e30*/  IMAD.MOV.U32 R116, RZ, RZ, R20 ;  /* 0x000000ffff747224 */ /* 0x000fe400078e0014 */
[----:B------:R-:W-:Y:S01]  /*3e40*/  IMAD.MOV.U32 R59, RZ, RZ, R152 ;  /* 0x000000ffff3b7224 */ /* 0x000fe200078e0098 */
[----:B------:R-:W-:Y:S01]  /*3e50*/  HMMA.16816.F32 R20, R8, R62, RZ ;  /* 0x0000003e0814723c */ /* 0x000fe200000018ff */
[----:B------:R-:W-:Y:S01]  /*3e60*/  MOV R42, R139 ;  /* 0x0000008b002a7202 */ /* 0x000fe20000000f00 */
[----:B------:R-:W-:-:S05]  /*3e70*/  IMAD.MOV.U32 R43, RZ, RZ, R138 ;  /* 0x000000ffff2b7224 */ /* 0x000fca00078e008a */
[----:B------:R-:W-:Y:S01]  /*3e80*/  IMAD.MOV.U32 R62, RZ, RZ, R131 ;  /* 0x000000ffff3e7224 */ /* 0x000fe200078e0083 */
[----:B------:R-:W-:Y:S01]  /*3e90*/  HMMA.16816.F32 R32, R8, R56, RZ ;  /* 0x000000380820723c */ /* 0x000fe200000018ff */
[----:B------:R-:W-:-:S06]  /*3ea0*/  IMAD.MOV.U32 R63, RZ, RZ, R130 ;  /* 0x000000ffff3f7224 */ /* 0x000fcc00078e0082 */
[----:B------:R-:W-:Y:S01]  /*3eb0*/  IMAD.MOV.U32 R56, RZ, RZ, R155 ;  /* 0x000000ffff387224 */ /* 0x000fe200078e009b */
[----:B-1----:R-:W-:Y:S01]  /*3ec0*/  HMMA.16816.F32 R160, R4, R54, R28 ;  /* 0x0000003604a0723c */ /* 0x002fe2000000181c */
[----:B------:R-:W1:Y:S01]  /*3ed0*/  LDSM.16.MT88.4 R28, [R250+0x4900] ;  /* 0x00490000fa1c783b */ /* 0x000e620000004200 */
[----:B------:R-:W-:Y:S01]  /*3ee0*/  MOV R105, R18 ;  /* 0x0000001200697202 */ /* 0x000fe20000000f00 */
[----:B------:R-:W-:Y:S01]  /*3ef0*/  IMAD.MOV.U32 R104, RZ, RZ, R19 ;  /* 0x000000ffff687224 */ /* 0x000fe200078e0013 */
[----:B------:R-:W-:Y:S01]  /*3f00*/  MOV R0, R16 ;  /* 0x0000001000007202 */ /* 0x000fe20000000f00 */
[----:B------:R-:W-:Y:S02]  /*3f10*/  IMAD.MOV.U32 R3, RZ, RZ, R17 ;  /* 0x000000ffff037224 */ /* 0x000fe400078e0011 */
[----:B------:R-:W-:Y:S01]  /*3f20*/  IMAD.MOV.U32 R57, RZ, RZ, R154 ;  /* 0x000000ffff397224 */ /* 0x000fe200078e009a */
[----:B------:R-:W-:Y:S01]  /*3f30*/  HMMA.16816.F32 R16, R8, R64, RZ ;  /* 0x000000400810723c */ /* 0x000fe200000018ff */
[----:B------:R-:W-:-:S02]  /*3f40*/  IMAD.MOV.U32 R54, RZ, RZ, R145 ;  /* 0x000000ffff367224 */ /* 0x000fc400078e0091 */
[----:B------:R-:W-:-:S04]  /*3f50*/  IMAD.MOV.U32 R55, RZ, RZ, R144 ;  /* 0x000000ffff377224 */ /* 0x000fc800078e0090 */
[----:B------:R-:W-:Y:S01]  /*3f60*/  IMAD.MOV.U32 R65, RZ, RZ, R127 ;  /* 0x000000ffff417224 */ /* 0x000fe200078e007f */
[----:B------:R-:W-:Y:S01]  /*3f70*/  HMMA.16816.F32 R152, R4, R50, R20 ;  /* 0x000000320498723c */ /* 0x000fe20000001814 */
[----:B------:R-:W-:-:S06]  /*3f80*/  IMAD.MOV.U32 R64, RZ, RZ, R124 ;  /* 0x000000ffff407224 */ /* 0x000fcc00078e007c */
[----:B------:R-:W-:Y:S01]  /*3f90*/  MOV R50, R126 ;  /* 0x0000007e00327202 */ /* 0x000fe20000000f00 */
[----:B------:R-:W-:Y:S01]  /*3fa0*/  HMMA.16816.F32 R188, R4, R52, R32 ;  /* 0x0000003404bc723c */ /* 0x000fe20000001820 */
[----:B------:R-:W4:Y:S01]  /*3fb0*/  LDSM.16.MT88.4 R32, [R135+0x6100] ;  /* 0x006100008720783b */ /* 0x000f220000004200 */
[----:B------:R-:W-:-:S05]  /*3fc0*/  IMAD.MOV.U32 R51, RZ, RZ, R125 ;  /* 0x000000ffff337224 */ /* 0x000fca00078e007d */
[----:B------:R-:W-:Y:S01]  /*3fd0*/  IMAD.MOV.U32 R52, RZ, RZ, R147 ;  /* 0x000000ffff347224 */ /* 0x000fe200078e0093 */
[----:B--2---:R-:W-:Y:S01]  /*3fe0*/  HMMA.16816.F32 R20, R8, R36, RZ ;  /* 0x000000240814723c */ /* 0x004fe200000018ff */
[----:B------:R-:W-:-:S06]  /*3ff0*/  MOV R53, R146 ;  /* 0x0000009200357202 */ /* 0x000fcc0000000f00 */
[----:B------:R-:W-:Y:S01]  /*4000*/  IMAD.MOV.U32 R36, RZ, RZ, R119 ;  /* 0x000000ffff247224 */ /* 0x000fe200078e0077 */
[----:B---3--:R-:W-:Y:S01]  /*4010*/  HMMA.16816.F32 R180, R4, R44, R16 ;  /* 0x0000002c04b4723c */ /* 0x008fe20000001810 */
[----:B------:R-:W-:-:S06]  /*4020*/  IMAD.MOV.U32 R37, RZ, RZ, R118 ;  /* 0x000000ffff257224 */ /* 0x000fcc00078e0076 */
[----:B------:R-:W-:Y:S01]  /*4030*/  MOV R44, R123 ;  /* 0x0000007b002c7202 */ /* 0x000fe20000000f00 */
[----:B------:R-:W-:Y:S01]  /*4040*/  HMMA.16816.F32 R16, R8, R38, RZ ;  /* 0x000000260810723c */ /* 0x000fe200000018ff */
[----:B------:R-:W-:-:S06]  /*4050*/  IMAD.MOV.U32 R45, RZ, RZ, R122 ;  /* 0x000000ffff2d7224 */ /* 0x000fcc00078e007a */
[----:B------:R-:W-:Y:S01]  /*4060*/  MOV R39, R117 ;  /* 0x0000007500277202 */ /* 0x000fe20000000f00 */
[----:B------:R-:W-:Y:S01]  /*4070*/  HMMA.16816.F32 R24, R8, R60, RZ ;  /* 0x0000003c0818723c */ /* 0x000fe200000018ff */
[----:B------:R-:W-:-:S06]  /*4080*/  IMAD.MOV.U32 R38, RZ, RZ, R116 ;  /* 0x000000ffff267224 */ /* 0x000fcc00078e0074 */
[----:B------:R-:W-:Y:S01]  /*4090*/  MOV R60, R129 ;  /* 0x00000081003c7202 */ /* 0x000fe20000000f00 */
[----:B-1----:R-:W-:Y:S01]  /*40a0*/  HMMA.16816.F32 R136, R4, R28, R20 ;  /* 0x0000001c0488723c */ /* 0x002fe20000001814 */
[----:B------:R-:W1:Y:S01]  /*40b0*/  LDSM.16.MT88.4 R20, [R135+0x6900] ;  /* 0x006900008714783b */ /* 0x000e620000004200 */
[----:B------:R-:W-:-:S05]  /*40c0*/  IMAD.MOV.U32 R61, RZ, RZ, R128 ;  /* 0x000000ffff3d7224 */ /* 0x000fca00078e0080 */
[----:B------:R-:W-:Y:S01]  /*40d0*/  MOV R29, R3 ;  /* 0x00000003001d7202 */ /* 0x000fe20000000f00 */
[C---:B------:R-:W-:Y:S01]  /*40e0*/  HMMA.16816.F32 R128, R4.reuse, R30, R16 ;  /* 0x0000001e0480723c */ /* 0x040fe20000001810 */
[----:B------:R-:W-:Y:S02]  /*40f0*/  FADD.FTZ R3, R15, R14 ;  /* 0x0000000e0f037221 */ /* 0x000fe40000010000 */
[----:B------:R-:W-:Y:S02]  /*4100*/  FFMA.FTZ R28, R99, c[0x0][0x2d0], -R13 ;  /* 0x0000b400631c7a23 */ /* 0x000fe4000001080d */
[----:B------:R-:W-:Y:S02]  /*4110*/  FADD.FTZ R3, R80, R3 ;  /* 0x0000000350037221 */ /* 0x000fe40000010000 */
[----:B------:R-:W-:Y:S01]  /*4120*/  IMAD.MOV.U32 R30, RZ, RZ, R0 ;  /* 0x000000ffff1e7224 */ /* 0x000fe200078e0000 */
[----:B------:R-:W-:Y:S01]  /*4130*/  HMMA.16816.F32 R184, R4, R48, R24 ;  /* 0x0000003004b8723c */ /* 0x000fe20000001818 */
[----:B------:R-:W-:-:S02]  /*4140*/  FADD.FTZ R3, R81, R3 ;  /* 0x0000000351037221 */ /* 0x000fc40000010000 */
[----:B------:R-:W-:Y:S02]  /*4150*/  FADD.FTZ R0, R85, R83 ;  /* 0x0000005355007221 */ /* 0x000fe40000010000 */
[----:B------:R-:W-:Y:S02]  /*4160*/  FFMA.FTZ R31, R98, c[0x0][0x2d0], -R13 ;  /* 0x0000b400621f7a23 */ /* 0x000fe4000001080d */
[----:B------:R-:W-:Y:S01]  /*4170*/  IMAD.MOV.U32 R48, RZ, RZ, R107 ;  /* 0x000000ffff307224 */ /* 0x000fe200078e006b */
[----:B----4-:R-:W-:Y:S01]  /*4180*/  HMMA.16816.F32 R16, R8, R32, RZ ;  /* 0x000000200810723c */ /* 0x010fe200000018ff */
[----:B------:R-:W-:Y:S01]  /*4190*/  MOV R49, R106 ;  /* 0x0000006a00317202 */ /* 0x000fe20000000f00 */
[----:B------:R-:W-:Y:S01]  /*41a0*/  FADD.FTZ R0, R82, R0 ;  /* 0x0000000052007221 */ /* 0x000fe20000010000 */
[----:B------:R-:W-:Y:S01]  /*41b0*/  MOV R82, R44 ;  /* 0x0000002c00527202 */ /* 0x000fe20000000f00 */
[----:B------:R-:W-:Y:S02]  /*41c0*/  IMAD.MOV.U32 R83, RZ, RZ, R45 ;  /* 0x000000ffff537224 */ /* 0x000fe400078e002d */
[----:B------:R-:W-:-:S02]  /*41d0*/  IMAD.MOV.U32 R85, RZ, RZ, R49 ;  /* 0x000000ffff557224 */ /* 0x000fc400078e0031 */
[----:B------:R-:W-:Y:S01]  /*41e0*/  HMMA.16816.F32 R24, R8, R66, RZ ;  /* 0x000000420818723c */ /* 0x000fe200000018ff */
[----:B------:R-:W-:Y:S01]  /*41f0*/  IMAD.MOV.U32 R32, RZ, RZ, R48 ;  /* 0x000000ffff207224 */ /* 0x000fe200078e0030 */
[----:B------:R-:W-:Y:S01]  /*4200*/  MOV R48, R54 ;  /* 0x0000003600307202 */ /* 0x000fe20000000f00 */
[----:B------:R-:W-:Y:S01]  /*4210*/  IMAD.MOV.U32 R49, RZ, RZ, R55 ;  /* 0x000000ffff317224 */ /* 0x000fe200078e0037 */
[----:B------:R-:W-:Y:S01]  /*4220*/  MOV R54, R56 ;  /* 0x0000003800367202 */ /* 0x000fe20000000f00 */
[----:B------:R-:W-:Y:S02]  /*4230*/  IMAD.MOV.U32 R55, RZ, RZ, R57 ;  /* 0x000000ffff377224 */ /* 0x000fe400078e0039 */
[----:B------:R-:W-:Y:S01]  /*4240*/  IMAD.MOV.U32 R67, RZ, RZ, R121 ;  /* 0x000000ffff437224 */ /* 0x000fe200078e0079 */
[----:B------:R-:W-:Y:S01]  /*4250*/  MOV R66, R120 ;  /* 0x0000007800427202 */ /* 0x000fe20000000f00 */
[----:B------:R-:W-:Y:S02]  /*4260*/  FADD.FTZ R0, R86, R0 ;  /* 0x0000000056007221 */ /* 0x000fe40000010000 */
[----:B------:R-:W-:Y:S01]  /*4270*/  IMAD.MOV.U32 R81, RZ, RZ, R67 ;  /* 0x000000ffff517224 */ /* 0x000fe200078e0043 */
[----:B------:R-:W-:Y:S01]  /*4280*/  MOV R67, R51 ;  /* 0x0000003300437202 */ /* 0x000fe20000000f00 */
[----:B------:R-:W-:Y:S01]  /*4290*/  IMAD.MOV.U32 R80, RZ, RZ, R66 ;  /* 0x000000ffff507224 */ /* 0x000fe200078e0042 */
[----:B------:R-:W-:Y:S01]  /*42a0*/  MOV R51, R53 ;  /* 0x0000003500337202 */ /* 0x000fe20000000f00 */
[----:B------:R-:W-:Y:S01]  /*42b0*/  IMAD.MOV.U32 R66, RZ, RZ, R50 ;  /* 0x000000ffff427224 */ /* 0x000fe200078e0032 */
[----:B-1----:R-:W-:Y:S01]  /*42c0*/  HMMA.16816.F32 R124, R4, R20, R16 ;  /* 0x00000014047c723c */ /* 0x002fe20000001810 */
[----:B------:R-:W-:-:S02]  /*42d0*/  IMAD.MOV.U32 R50, RZ, RZ, R52 ;  /* 0x000000ffff327224 */ /* 0x000fc400078e0034 */
[----:B------:R-:W-:Y:S02]  /*42e0*/  IMAD.MOV.U32 R52, RZ, RZ, R58 ;  /* 0x000000ffff347224 */ /* 0x000fe400078e003a */
[----:B------:R-:W-:Y:S02]  /*42f0*/  IMAD.MOV.U32 R53, RZ, RZ, R59 ;  /* 0x000000ffff357224 */ /* 0x000fe400078e003b */
[----:B------:R-:W-:Y:S01]  /*4300*/  FADD.FTZ R0, R88, R0 ;  /* 0x0000000058007221 */ /* 0x000fe20000010000 */
[----:B------:R-:W-:Y:S01]  /*4310*/  HMMA.16816.F32 R144, R4, R46, R24 ;  /* 0x0000002e0490723c */ /* 0x000fe20000001818 */
[----:B------:R-:W1:Y:S01]  /*4320*/  LDSM.16.MT88.4 R24, [R248+0x6100] ;  /* 0x00610000f818783b */ /* 0x000e620000004200 */
[----:B------:R-:W-:Y:S01]  /*4330*/  FADD.FTZ R3, R84, R3 ;  /* 0x0000000354037221 */ /* 0x000fe20000010000 */
[----:B------:R-:W-:Y:S01]  /*4340*/  MOV R88, R38 ;  /* 0x0000002600587202 */ /* 0x000fe20000000f00 */
[----:B------:R-:W-:Y:S02]  /*4350*/  FADD.FTZ R0, R89, R0 ;  /* 0x0000000059007221 */ /* 0x000fe40000010000 */
[----:B------:R-:W-:-:S02]  /*4360*/  FFMA.FTZ R14, R101, c[0x0][0x2d0], -R13 ;  /* 0x0000b400650e7a23 */ /* 0x000fc4000001080d */
[----:B------:R-:W-:Y:S01]  /*4370*/  HMMA.16816.F32 R16, R8, R34, RZ ;  /* 0x000000220810723c */ /* 0x000fe200000018ff */
[----:B------:R-:W-:Y:S02]  /*4380*/  IMAD.MOV.U32 R46, RZ, RZ, R105 ;  /* 0x000000ffff2e7224 */ /* 0x000fe400078e0069 */
[----:B------:R-:W-:Y:S02]  /*4390*/  IMAD.MOV.U32 R47, RZ, RZ, R104 ;  /* 0x000000ffff2f7224 */ /* 0x000fe400078e0068 */
[----:B------:R-:W-:Y:S02]  /*43a0*/  IMAD.MOV.U32 R98, RZ, RZ, R46 ;  /* 0x000000ffff627224 */ /* 0x000fe400078e002e */
[----:B------:R-:W-:Y:S02]  /*43b0*/  IMAD.MOV.U32 R99, RZ, RZ, R47 ;  /* 0x000000ffff637224 */ /* 0x000fe400078e002f */
[----:B------:R-:W-:Y:S01]  /*43c0*/  FFMA.FTZ R84, R97, c[0x0][0x2d0], -R13 ;  /* 0x0000b40061547a23 */ /* 0x000fe2000001080d */
[----:B------:R-:W-:Y:S01]  /*43d0*/  MOV R97, R29 ;  /* 0x0000001d00617202 */ /* 0x000fe20000000f00 */
[----:B------:R-:W-:-:S02]  /*43e0*/  FADD.FTZ R0, R90, R0 ;  /* 0x000000005a007221 */ /* 0x000fc40000010000 */
[----:B------:R-:W-:Y:S02]  /*43f0*/  FADD.FTZ R29, R87, R3 ;  /* 0x00000003571d7221 */ /* 0x000fe40000010000 */
[--C-:B------:R-:W-:Y:S01]  /*4400*/  FFMA.FTZ R15, R100, c[0x0][0x2d0], -R13.reuse ;  /* 0x0000b400640f7a23 */ /* 0x100fe2000001080d */
[----:B------:R2:W3:Y:S01]  /*4410*/  MUFU.EX2 R3, R14 ;  /* 0x0000000e00037308 */ /* 0x0004e20000000800 */
[----:B------:R-:W-:Y:S02]  /*4420*/  FFMA.FTZ R35, R96, c[0x0][0x2d0], -R13 ;  /* 0x0000b40060237a23 */ /* 0x000fe4000001080d */
[----:B------:R-:W-:Y:S02]  /*4430*/  IMAD.MOV.U32 R96, RZ, RZ, R30 ;  /* 0x000000ffff607224 */ /* 0x000fe400078e001e */
[----:B------:R-:W-:Y:S01]  /*4440*/  FADD.FTZ R30, R91, R0 ;  /* 0x000000005b1e7221 */ /* 0x000fe20000010000 */
[----:B------:R-:W-:Y:S01]  /*4450*/  MOV R91, R37 ;  /* 0x00000025005b7202 */ /* 0x000fe20000000f00 */
[----:B------:R-:W-:Y:S01]  /*4460*/  IMAD.MOV.U32 R89, RZ, RZ, R39 ;  /* 0x000000ffff597224 */ /* 0x000fe200078e0027 */
[----:B------:R-:W-:Y:S01]  /*4470*/  HMMA.16816.F32 R120, R4, R22, R16 ;  /* 0x000000160478723c */ /* 0x000fe20000001810 */
[----:B------:R-:W4:Y:S01]  /*4480*/  LDSM.16.MT88.4 R20, [R248+0x6900] ;  /* 0x00690000f814783b */ /* 0x000f220000004200 */
[----:B------:R5:W3:Y:S01]  /*4490*/  MUFU.EX2 R0, R15 ;  /* 0x0000000f00007308 */ /* 0x000ae20000000800 */
[----:B------:R-:W-:-:S02]  /*44a0*/  IMAD.MOV.U32 R90, RZ, RZ, R36 ;  /* 0x000000ffff5a7224 */ /* 0x000fc400078e0024 */
[--C-:B------:R-:W-:Y:S02]  /*44b0*/  FFMA.FTZ R34, R95, c[0x0][0x2d0], -R13.reuse ;  /* 0x0000b4005f227a23 */ /* 0x100fe4000001080d */
[----:B------:R-:W-:Y:S01]  /*44c0*/  FFMA.FTZ R33, R94, c[0x0][0x2d0], -R13 ;  /* 0x0000b4005e217a23 */ /* 0x000fe2000001080d */
[----:B-1----:R-:W-:Y:S01]  /*44d0*/  HMMA.16816.F32 R16, R8, R24, RZ ;  /* 0x000000180810723c */ /* 0x002fe200000018ff */
[--C-:B------:R-:W-:Y:S02]  /*44e0*/  FFMA.FTZ R13, R112, c[0x0][0x2d0], -R12.reuse ;  /* 0x0000b400700d7a23 */ /* 0x100fe4000001080c */
[--C-:B--2---:R-:W-:Y:S02]  /*44f0*/  FFMA.FTZ R14, R110, c[0x0][0x2d0], -R12.reuse ;  /* 0x0000b4006e0e7a23 */ /* 0x104fe4000001080c */
[----:B------:R-:W-:Y:S02]  /*4500*/  IMAD.MOV.U32 R112, RZ, RZ, R85 ;  /* 0x000000ffff707224 */ /* 0x000fe400078e0055 */
[----:B-----5:R-:W-:-:S02]  /*4510*/  FFMA.FTZ R15, R111, c[0x0][0x2d0], -R12 ;  /* 0x0000b4006f0f7a23 */ /* 0x020fc4000001080c */
[----:B------:R-:W-:Y:S08]  /*4520*/  MUFU.EX2 R14, R14 ;  /* 0x0000000e000e7308 */ /* 0x000ff00000000800 */
[----:B------:R-:W-:Y:S07]  /*4530*/  MUFU.EX2 R15, R15 ;  /* 0x0000000f000f7308 */ /* 0x000fee0000000800 */
[----:B----4-:R-:W-:Y:S08]  /*4540*/  HMMA.16816.F32 R116, R4, R20, R16 ;  /* 0x000000140474723c */ /* 0x010ff00000001810 */
[----:B------:R-:W-:Y:S01]  /*4550*/  HMMA.16816.F32 R16, R8, R26, RZ ;  /* 0x0000001a0810723c */ /* 0x000fe200000018ff */
[----:B------:R-:W1:Y:S11]  /*4560*/  LDSM.16.MT88.4 R24, [R251+0x6100] ;  /* 0x00610000fb18783b */ /* 0x000e760000004200 */
[----:B------:R-:W-:Y:S11]  /*4570*/  @!UPT UIADD3 URZ, URZ, URZ, URZ ;  /* 0x0000003f3f3ff290 */ /* 0x000ff6000fffe03f */
[----:B------:R-:W-:Y:S01]  /*4580*/  @!UPT UIADD3 URZ, URZ, URZ, URZ ;  /* 0x0000003f3f3ff290 */ /* 0x000fe2000fffe03f */
[----:B------:R-:W-:Y:S01]  /*4590*/  HMMA.16816.F32 R104, R4, R22, R16 ;  /* 0x000000160468723c */ /* 0x000fe20000001810 */
[----:B------:R-:W2:Y:S07]  /*45a0*/  LDSM.16.MT88.4 R20, [R251+0x6900] ;  /* 0x00690000fb14783b */ /* 0x000eae0000004200 */
[----:B-1----:R-:W-:Y:S11]  /*45b0*/  HMMA.16816.F32 R16, R8, R24, RZ ;  /* 0x000000180810723c */ /* 0x002ff600000018ff */
[----:B------:R-:W-:Y:S11]  /*45c0*/  @!UPT UIADD3 URZ, URZ, URZ, URZ ;  /* 0x0000003f3f3ff290 */ /* 0x000ff6000fffe03f */
[----:B------:R-:W-:Y:S02]  /*45d0*/  @!UPT UIADD3 URZ, URZ, URZ, URZ ;  /* 0x0000003f3f3ff290 */ /* 0x000fe4000fffe03f */
[----:B--2---:R-:W-:Y:S08]  /*45e0*/  HMMA.16816.F32 R56, R4, R20, R16 ;  /* 0x000000140438723c */ /* 0x004ff00000001810 */
[----:B------:R-:W-:Y:S11]  /*45f0*/  HMMA.16816.F32 R16, R8, R26, RZ ;  /* 0x0000001a0810723c */ /* 0x000ff600000018ff */
[----:B------:R-:W-:Y:S11]  /*4600*/  @!UPT UIADD3 URZ, URZ, URZ, URZ ;  /* 0x0000003f3f3ff290 */ /* 0x000ff6000fffe03f */
[----:B------:R-:W-:Y:S02]  /*4610*/  @!UPT UIADD3 URZ, URZ, URZ, URZ ;  /* 0x0000003f3f3ff290 */ /* 0x000fe4000fffe03f */
[----:B------:R-:W-:Y:S01]  /*4620*/  HMMA.16816.F32 R44, R4, R22, R16 ;  /* 0x00000016042c723c */ /* 0x000fe20000001810 */
[----:B------:R-:W1:Y:S07]  /*4630*/  LDSM.16.MT88.4 R16, [R250+0x6100] ;  /* 0x00610000fa10783b */ /* 0x000e6e0000004200 */
[C---:B-1----:R-:W-:Y:S08]  /*4640*/  HMMA.16816.F32 R20, R8.reuse, R16, RZ ;  /* 0x000000100814723c */ /* 0x042ff000000018ff */
[----:B------:R-:W-:Y:S01]  /*4650*/  HMMA.16816.F32 R8, R8, R18, RZ ;  /* 0x000000120808723c */ /* 0x000fe200000018ff */
[----:B------:R-:W1:Y:S11]  /*4660*/  LDSM.16.MT88.4 R16, [R250+0x6900] ;  /* 0x00690000fa10783b */ /* 0x000e760000004200 */
[----:B------:R-:W-:Y:S04]  /*4670*/  @!UPT UIADD3 URZ, URZ, URZ, URZ ;  /* 0x0000003f3f3ff290 */ /* 0x000fe8000fffe03f */
[C---:B-1----:R-:W-:Y:S01]  /*4680*/  HMMA.16816.F32 R36, R4.reuse, R16, R20 ;  /* 0x000000100424723c */ /* 0x042fe20000001814 */
[----:B------:R-:W-:Y:S07]  /*4690*/  MUFU.EX2 R16, R31 ;  /* 0x0000001f00107308 */ /* 0x000fee0000000800 */
[----:B------:R-:W-:Y:S01]  /*46a0*/  HMMA.16816.F32 R20, R4, R18, R8 ;  /* 0x000000120414723c */ /* 0x000fe20000001808 */
[----:B------:R-:W1:Y:S01]  /*46b0*/  LDSM.16.MT88.4 R8, [R135+0x1100] ;  /* 0x001100008708783b */ /* 0x000e620000004200 */
[----:B------:R2:W4:Y:S05]  /*46c0*/  MUFU.EX2 R6, R28 ;  /* 0x0000001c00067308 */ /* 0x00052a0000000800 */
[----:B---3--:R-:W-:-:S02]  /*46d0*/  FADD.FTZ R4, R3, R30 ;  /* 0x0000001e03047221 */ /* 0x008fc40000010000 */
[--C-:B------:R-:W-:Y:S01]  /*46e0*/  FFMA.FTZ R7, R113, c[0x0][0x2d0], -R12.reuse ;  /* 0x0000b40071077a23 */ /* 0x100fe2000001080c */
[----:B------:R-:W-:Y:S01]  /*46f0*/  MOV R113, R32 ;  /* 0x0000002000717202 */ /* 0x000fe20000000f00 */
[--C-:B------:R-:W-:Y:S01]  /*4700*/  FFMA.FTZ R18, R109, c[0x0][0x2d0], -R12.reuse ;  /* 0x0000b4006d127a23 */ /* 0x100fe2000001080c */
[----:B------:R-:W-:Y:S01]  /*4710*/  MUFU.EX2 R17, R33 ;  /* 0x0000002100117308 */ /* 0x000fe20000000800 */
[--C-:B------:R-:W-:Y:S02]  /*4720*/  FFMA.FTZ R19, R108, c[0x0][0x2d0], -R12.reuse ;  /* 0x0000b4006c137a23 */ /* 0x100fe4000001080c */
[--C-:B------:R-:W-:Y:S02]  /*4730*/  FFMA.FTZ R32, R102, c[0x0][0x2d0], -R12.reuse ;  /* 0x0000b40066207a23 */ /* 0x100fe4000001080c */
[----:B------:R-:W-:Y:S02]  /*4740*/  FADD.FTZ R5, R93, R29 ;  /* 0x0000001d5d057221 */ /* 0x000fe40000010000 */
[----:B--2---:R-:W-:-:S02]  /*4750*/  FFMA.FTZ R28, R103, c[0x0][0x2d0], -R12 ;  /* 0x0000b400671c7a23 */ /* 0x004fc4000001080c */
[C---:B------:R-:W-:Y:S01]  /*4760*/  FADD.FTZ R12, R0.reuse, R4 ;  /* 0x00000004000c7221 */ /* 0x040fe20000010000 */
[----:B------:R-:W-:Y:S01]  /*4770*/  F2FP.PACK_AB R4, R0, R3 ;  /* 0x000000030004723e */ /* 0x000fe200000000ff */
[----:B------:R-:W-:Y:S01]  /*4780*/  FADD.FTZ R5, R92, R5 ;  /* 0x000000055c057221 */ /* 0x000fe20000010000 */
[----:B------:R-:W2:Y:S01]  /*4790*/  MUFU.EX2 R3, R7 ;  /* 0x0000000700037308 */ /* 0x000ea20000000800 */
[----:B----4-:R-:W-:Y:S01]  /*47a0*/  FADD.FTZ R12, R6, R12 ;  /* 0x0000000c060c7221 */ /* 0x010fe20000010000 */
[----:B------:R-:W-:-:S06]  /*47b0*/  F2FP.PACK_AB R6, R16, R6 ;  /* 0x000000061006723e */ /* 0x000fcc00000000ff */
[----:B------:R-:W3:Y:S01]  /*47c0*/  MUFU.EX2 R0, R13 ;  /* 0x0000000d00007308 */ /* 0x000ee20000000800 */
[----:B--2---:R-:W-:Y:S01]  /*47d0*/  FADD.FTZ R5, R3, R5 ;  /* 0x0000000503057221 */ /* 0x004fe20000010000 */
[----:B------:R-:W-:-:S03]  /*47e0*/  F2FP.PACK_AB R7, R14, R15 ;  /* 0x0000000f0e07723e */ /* 0x000fc600000000ff */
[C---:B---3--:R-:W-:Y:S01]  /*47f0*/  FADD.FTZ R13, R0.reuse, R5 ;  /* 0x00000005000d7221 */ /* 0x048fe20000010000 */
[----:B------:R-:W-:Y:S02]  /*4800*/  F2FP.PACK_AB R5, R0, R3 ;  /* 0x000000030005723e */ /* 0x000fe400000000ff */
[----:B------:R2:W-:Y:S05]  /*4810*/  MUFU.EX2 R3, R84 ;  /* 0x0000005400037308 */ /* 0x0005ea0000000800 */
[C---:B-1----:R-:W-:Y:S03]  /*4820*/  HMMA.16816.F32 R164, R4.reuse, R8, R164 ;  /* 0x0000000804a4723c */ /* 0x042fe600000018a4 */
[----:B------:R1:W3:Y:S05]  /*4830*/  MUFU.EX2 R0, R35 ;  /* 0x0000002300007308 */ /* 0x0002ea0000000800 */
[C---:B------:R-:W-:Y:S01]  /*4840*/  HMMA.16816.F32 R24, R4.reuse, R10, R156 ;  /* 0x0000000a0418723c */ /* 0x040fe2000000189c */
[----:B------:R-:W4:Y:S07]  /*4850*/  LDSM.16.MT88.4 R8, [R248+0x1100] ;  /* 0x00110000f808783b */ /* 0x000f2e0000004200 */
[C---:B----4-:R-:W-:Y:S08]  /*4860*/  HMMA.16816.F32 R156, R4.reuse, R8, R40 ;  /* 0x00000008049c723c */ /* 0x050ff00000001828 */
        /* <DEDUP_REMOVED lines=27> */
[----:B------:R-:W-:Y:S11]  /*4a20*/  HMMA.16816.F32 R8, R4, R10, R144 ;  /* 0x0000000a0408723c */ /* 0x000ff60000001890 */
[----:B------:R-:W-:Y:S05]  /*4a30*/  @!UPT UIADD3 URZ, URZ, URZ, URZ ;  /* 0x0000003f3f3ff290 */ /* 0x000fea000fffe03f */
[----:B------:R-:W-:Y:S01]  /*4a40*/  IMAD.MOV.U32 R152, RZ, RZ, R180 ;  /* 0x000000ffff987224 */ /* 0x000fe200078e00b4 */
[----:B------:R-:W-:Y:S01]  /*4a50*/  MOV R86, R182 ;  /* 0x000000b600567202 */ /* 0x000fe20000000f00 */
[----:B------:R-:W-:Y:S02]  /*4a60*/  IMAD.MOV.U32 R85, RZ, RZ, R181 ;  /* 0x000000ffff557224 */ /* 0x000fe400078e00b5 */
[----:B------:R-:W-:Y:S01]  /*4a70*/  IMAD.MOV.U32 R87, RZ, RZ, R183 ;  /* 0x000000ffff577224 */ /* 0x000fe200078e00b7 */
[----:B--2---:R-:W-:Y:S02]  /*4a80*/  MOV R84, R152 ;  /* 0x0000009800547202 */ /* 0x004fe40000000f00 */
[----:B------:R-:W-:Y:S01]  /*4a90*/  LDSM.16.MT88.4 R152, [R248+0x1900] ;  /* 0x00190000f898783b */ /* 0x000fe20000004200 */
[----:B------:R-:W-:Y:S01]  /*4aa0*/  IMAD.MOV.U32 R147, RZ, RZ, R8 ;  /* 0x000000ffff937224 */ /* 0x000fe200078e0008 */
[----:B------:R-:W-:Y:S01]  /*4ab0*/  MOV R146, R9 ;  /* 0x0000000900927202 */ /* 0x000fe20000000f00 */
[----:B------:R-:W-:-:S02]  /*4ac0*/  IMAD.MOV.U32 R145, RZ, RZ, R10 ;  /* 0x000000ffff917224 */ /* 0x000fc400078e000a */
[----:B------:R-:W-:Y:S02]  /*4ad0*/  IMAD.MOV.U32 R144, RZ, RZ, R11 ;  /* 0x000000ffff907224 */ /* 0x000fe400078e000b */
[----:B------:R-:W2:Y:S02]  /*4ae0*/  LDSM.16.MT88.4 R8, [R250+0x5100] ;  /* 0x00510000fa08783b */ /* 0x000ea40000004200 */
[C---:B--2---:R-:W-:Y:S08]  /*4af0*/  HMMA.16816.F32 R160, R4.reuse, R8, R136 ;  /* 0x0000000804a0723c */ /* 0x044ff00000001888 */
[C---:B------:R-:W-:Y:S01]  /*4b00*/  HMMA.16816.F32 R188, R4.reuse, R10, R128 ;  /* 0x0000000a04bc723c */ /* 0x040fe20000001880 */
[----:B------:R-:W2:Y:S11]  /*4b10*/  LDSM.16.MT88.4 R8, [R135+0x7100] ;  /* 0x007100008708783b */ /* 0x000eb60000004200 */
[----:B------:R-:W-:Y:S04]  /*4b20*/  @!UPT UIADD3 URZ, URZ, URZ, URZ ;  /* 0x0000003f3f3ff290 */ /* 0x000fe8000fffe03f */
[----:B------:R-:W-:Y:S01]  /*4b30*/  MOV R139, R160 ;  /* 0x000000a0008b7202 */ /* 0x000fe20000000f00 */
[----:B------:R-:W-:Y:S01]  /*4b40*/  IMAD.MOV.U32 R138, RZ, RZ, R161 ;  /* 0x000000ffff8a7224 */ /* 0x000fe200078e00a1 */
[----:B------:R-:W-:Y:S01]  /*4b50*/  MOV R136, R163 ;  /* 0x000000a300887202 */ /* 0x000fe20000000f00 */
[----:B------:R-:W-:Y:S02]  /*4b60*/  IMAD.MOV.U32 R137, RZ, RZ, R162 ;  /* 0x000000ffff897224 */ /* 0x000fe400078e00a2 */
[----:B------:R-:W-:Y:S01]  /*4b70*/  LDSM.16.MT88.4 R160, [R135+0x1900] ;  /* 0x0019000087a0783b */ /* 0x000fe20000004200 */
[C---:B--2---:R-:W-:Y:S08]  /*4b80*/  HMMA.16816.F32 R180, R4.reuse, R8, R124 ;  /* 0x0000000804b4723c */ /* 0x044ff0000000187c */
[C---:B------:R-:W-:Y:S01]  /*4b90*/  HMMA.16816.F32 R120, R4.reuse, R10, R120 ;  /* 0x0000000a0478723c */ /* 0x040fe20000001878 */
[----:B------:R-:W2:Y:S07]  /*4ba0*/  LDSM.16.MT88.4 R8, [R248+0x7100] ;  /* 0x00710000f808783b */ /* 0x000eae0000004200 */
[C---:B--2---:R-:W-:Y:S08]  /*4bb0*/  HMMA.16816.F32 R116, R4.reuse, R8, R116 ;  /* 0x000000080474723c */ /* 0x044ff00000001874 */
[----:B------:R-:W-:Y:S11]  /*4bc0*/  HMMA.16816.F32 R8, R4, R10, R104 ;  /* 0x0000000a0408723c */ /* 0x000ff60000001868 */
[----:B------:R-:W-:Y:S05]  /*4bd0*/  @!UPT UIADD3 URZ, URZ, URZ, URZ ;  /* 0x0000003f3f3ff290 */ /* 0x000fea000fffe03f */
[----:B------:R-:W-:Y:S01]  /*4be0*/  IMAD.MOV.U32 R131, RZ, RZ, R116 ;  /* 0x000000ffff837224 */ /* 0x000fe200078e0074 */
[----:B------:R-:W-:Y:S01]  /*4bf0*/  MOV R130, R117 ;  /* 0x0000007500827202 */ /* 0x000fe20000000f00 */
[----:B------:R-:W-:Y:S01]  /*4c00*/  IMAD.MOV.U32 R129, RZ, RZ, R118 ;  /* 0x000000ffff817224 */ /* 0x000fe200078e0076 */
[----:B------:R-:W-:-:S03]  /*4c10*/  MOV R128, R119 ;  /* 0x0000007700807202 */ /* 0x000fc60000000f00 */
[----:B------:R-:W-:Y:S02]  /*4c20*/  IMAD.MOV.U32 R33, RZ, RZ, R130 ;  /* 0x000000ffff217224 */ /* 0x000fe400078e0082 */
[----:B------:R-:W-:Y:S01]  /*4c30*/  IMAD.MOV.U32 R104, RZ, RZ, R8 ;  /* 0x000000ffff687224 */ /* 0x000fe200078e0008 */
[----:B------:R-:W-:Y:S01]  /*4c40*/  MOV R29, R9 ;  /* 0x00000009001d7202 */ /* 0x000fe20000000f00 */
[----:B------:R-:W-:Y:S01]  /*4c50*/  IMAD.MOV.U32 R30, RZ, RZ, R10 ;  /* 0x000000ffff1e7224 */ /* 0x000fe200078e000a */
[----:B------:R-:W-:Y:S01]  /*4c60*/  MOV R31, R11 ;  /* 0x0000000b001f7202 */ /* 0x000fe20000000f00 */
[----:B-1----:R-:W-:Y:S01]  /*4c70*/  IMAD.MOV.U32 R35, RZ, RZ, R128 ;  /* 0x000000ffff237224 */ /* 0x002fe200078e0080 */
[----:B------:R-:W1:Y:S01]  /*4c80*/  LDSM.16.MT88.4 R8, [R251+0x7100] ;  /* 0x00710000fb08783b */ /* 0x000e620000004200 */
[----:B---3--:R-:W-:Y:S01]  /*4c90*/  F2FP.PACK_AB R128, R0, R3 ;  /* 0x000000030080723e */ /* 0x008fe200000000ff */
[C---:B-1----:R-:W-:Y:S02]  /*4ca0*/  HMMA.16816.F32 R116, R4.reuse, R8, R56 ;  /* 0x000000080474723c */ /* 0x042fe40000001838 */
[----:B------:R-:W-:Y:S06]  /*4cb0*/  LDSM.16.MT88.4 R56, [R251+0x3900] ;  /* 0x00390000fb38783b */ /* 0x000fec0000004200 */
[C---:B------:R-:W-:Y:S01]  /*4cc0*/  HMMA.16816.F32 R184, R4.reuse, R10, R44 ;  /* 0x0000000a04b8723c */ /* 0x040fe2000000182c */
[----:B------:R-:W1:Y:S07]  /*4cd0*/  LDSM.16.MT88.4 R8, [R250+0x7100] ;  /* 0x00710000fa08783b */ /* 0x000e6e0000004200 */
[C---:B-1----:R-:W-:Y:S07]  /*4ce0*/  HMMA.16816.F32 R124, R4.reuse, R8, R36 ;  /* 0x00000008047c723c */ /* 0x042fee0000001824 */
[----:B------:R-:W-:Y:S01]  /*4cf0*/  FADD.FTZ R9, R16, R12 ;  /* 0x0000000c10097221 */ /* 0x000fe20000010000 */
[----:B------:R-:W-:Y:S01]  /*4d00*/  HMMA.16816.F32 R20, R4, R10, R20 ;  /* 0x0000000a0414723c */ /* 0x000fe20000001814 */
[----:B------:R-:W1:Y:S01]  /*4d10*/  MUFU.EX2 R5, R18 ;  /* 0x0000001200057308 */ /* 0x000e620000000800 */
[----:B------:R-:W-:-:S05]  /*4d20*/  MOV R12, R139 ;  /* 0x0000008b000c7202 */ /* 0x000fca0000000f00 */
[----:B------:R-:W-:Y:S02]  /*4d30*/  FADD.FTZ R7, R15, R13 ;  /* 0x0000000d0f077221 */ /* 0x000fe40000010000 */
[----:B------:R2:W3:Y:S01]  /*4d40*/  MUFU.EX2 R6, R34 ;  /* 0x0000002200067308 */ /* 0x0004e20000000800 */
[----:B------:R-:W-:Y:S02]  /*4d50*/  IMAD.MOV.U32 R13, RZ, RZ, R138 ;  /* 0x000000ffff0d7224 */ /* 0x000fe400078e008a */
[----:B------:R-:W-:Y:S01]  /*4d60*/  FADD.FTZ R8, R14, R7 ;  /* 0x000000070e087221 */ /* 0x000fe20000010000 */
[----:B------:R-:W-:Y:S01]  /*4d70*/  MOV R14, R137 ;  /* 0x00000089000e7202 */ /* 0x000fe20000000f00 */
[----:B------:R-:W-:Y:S02]  /*4d80*/  FADD.FTZ R7, R3, R9 ;  /* 0x0000000903077221 */ /* 0x000fe40000010000 */
[----:B------:R-:W-:Y:S01]  /*4d90*/  IMAD.MOV.U32 R15, RZ, RZ, R136 ;  /* 0x000000ffff0f7224 */ /* 0x000fe200078e0088 */
[----:B------:R-:W4:Y:S01]  /*4da0*/  MUFU.EX2 R4, R19 ;  /* 0x0000001300047308 */ /* 0x000f220000000800 */
[----:B-1----:R-:W-:Y:S01]  /*4db0*/  FADD.FTZ R8, R5, R8 ;  /* 0x0000000805087221 */ /* 0x002fe20000010000 */
[----:B------:R-:W1:Y:S01]  /*4dc0*/  LDSM.16.MT88.4 R136, [R250+0x1900] ;  /* 0x00190000fa88783b */ /* 0x000e620000004200 */
[----:B------:R-:W-:-:S05]  /*4dd0*/  FADD.FTZ R7, R0, R7 ;  /* 0x0000000700077221 */ /* 0x000fca0000010000 */
[----:B------:R5:W-:Y:S01]  /*4de0*/  MUFU.EX2 R11, R28 ;  /* 0x0000001c000b7308 */ /* 0x000be20000000800 */
[----:B--2---:R-:W-:Y:S01]  /*4df0*/  MOV R34, R129 ;  /* 0x0000008100227202 */ /* 0x004fe20000000f00 */
[----:B---3--:R-:W-:Y:S01]  /*4e00*/  FADD.FTZ R0, R6, R7 ;  /* 0x0000000706007221 */ /* 0x008fe20000010000 */
[----:B------:R-:W-:Y:S01]  /*4e10*/  F2FP.PACK_AB R130, R17, R6 ;  /* 0x000000061182723e */ /* 0x000fe200000000ff */
[----:B------:R-:W-:Y:S01]  /*4e20*/  IMAD.MOV.U32 R7, RZ, RZ, R144 ;  /* 0x000000ffff077224 */ /* 0x000fe200078e0090 */
[----:B------:R-:W-:-:S03]  /*4e30*/  MOV R6, R145 ;  /* 0x0000009100067202 */ /* 0x000fc60000000f00 */
[----:B------:R2:W3:Y:S01]  /*4e40*/  MUFU.EX2 R10, R32 ;  /* 0x00000020000a7308 */ /* 0x0004e20000000800 */
[C---:B----4-:R-:W-:Y:S01]  /*4e50*/  F2FP.PACK_AB R129, R4.reuse, R5 ;  /* 0x000000050481723e */ /* 0x050fe200000000ff */
[----:B------:R-:W-:Y:S01]  /*4e60*/  FADD.FTZ R3, R4, R8 ;  /* 0x0000000804037221 */ /* 0x000fe20000010000 */
[----:B------:R-:W-:Y:S01]  /*4e70*/  MOV R4, R147 ;  /* 0x0000009300047202 */ /* 0x000fe20000000f00 */
[----:B------:R-:W-:Y:S02]  /*4e80*/  IMAD.MOV.U32 R5, RZ, RZ, R146 ;  /* 0x000000ffff057224 */ /* 0x000fe400078e0092 */
[----:B------:R-:W4:Y:S01]  /*4e90*/  LDSM.16.MT88.4 R144, [R251+0x1900] ;  /* 0x00190000fb90783b */ /* 0x000f220000004200 */
[----:B-----5:R-:W-:-:S03]  /*4ea0*/  IMAD.MOV.U32 R28, RZ, RZ, R104 ;  /* 0x000000ffff1c7224 */ /* 0x020fc600078e0068 */
[----:B------:R-:W-:Y:S01]  /*4eb0*/  LDSM.16.MT88.4 R104, [R135+0x7900] ;  /* 0x007900008768783b */ /* 0x000fe20000004200 */
[----:B--2---:R-:W-:Y:S02]  /*4ec0*/  MOV R32, R131 ;  /* 0x0000008300207202 */ /* 0x004fe40000000f00 */
[C---:B---3--:R-:W-:Y:S01]  /*4ed0*/  F2FP.PACK_AB R131, R10.reuse, R11 ;  /* 0x0000000b0a83723e */ /* 0x048fe200000000ff */
[----:B------:R-:W-:Y:S02]  /*4ee0*/  FADD.FTZ R11, R11, R3 ;  /* 0x000000030b0b7221 */ /* 0x000fe40000010000 */
[----:B------:R-:W-:Y:S02]  /*4ef0*/  FADD.FTZ R3, R17, R0 ;  /* 0x0000000011037221 */ /* 0x000fe40000010000 */
[----:B------:R-:W-:Y:S02]  /*4f00*/  FADD.FTZ R0, R10, R11 ;  /* 0x0000000b0a007221 */ /* 0x000fe40000010000 */
[C---:B------:R-:W-:Y:S03]  /*4f10*/  HMMA.16816.F32 R156, R128.reuse, R152, R156 ;  /* 0x00000098809c723c */ /* 0x040fe6000000189c */
[----:B------:R-:W-:Y:S04]  /*4f20*/  STL [R1+0x70], R0 ;  /* 0x0000700001007387 */ /* 0x000fe80000100800 */
[----:B------:R-:W-:Y:S01]  /*4f30*/  STL [R1+0x54], R3 ;  /* 0x0000540301007387 */ /* 0x000fe20000100800 */
[C---:B------:R-:W-:Y:S03]  /*4f40*/  HMMA.16816.F32 R152, R128.reuse, R154, R40 ;  /* 0x0000009a8098723c */ /* 0x040fe60000001828 */
[----:B------:R-:W2:Y:S05]  /*4f50*/  LDSM.16.MT88.4 R40, [R135+0x3900] ;  /* 0x003900008728783b */ /* 0x000eaa0000004200 */
[C---:B-1----:R-:W-:Y:S08]  /*4f60*/  HMMA.16816.F32 R140, R128.reuse, R136, R140 ;  /* 0x00000088808c723c */ /* 0x042ff0000000188c */
[C---:B----4-:R-:W-:Y:S08]  /*4f70*/  HMMA.16816.F32 R148, R128.reuse, R144, R148 ;  /* 0x000000908094723c */ /* 0x050ff00000001894 */
[C---:B------:R-:W-:Y:S01]  /*4f80*/  HMMA.16816.F32 R144, R128.reuse, R146, R48 ;  /* 0x000000928090723c */ /* 0x040fe20000001830 */
[----:B------:R-:W1:Y:S07]  /*4f90*/  LDSM.16.MT88.4 R48, [R248+0x3900] ;  /* 0x00390000f830783b */ /* 0x000e6e0000004200 */
[C---:B------:R-:W-:Y:S08]  /*4fa0*/  HMMA.16816.F32 R136, R128.reuse, R138, R52 ;  /* 0x0000008a8088723c */ /* 0x040ff00000001834 */
[C---:B------:R-:W-:Y:S08]  /*4fb0*/  HMMA.16816.F32 R52, R128.reuse, R56, R76 ;  /* 0x000000388034723c */ /* 0x040ff0000000184c */
[C---:B--2---:R-:W-:Y:S08]  /*4fc0*/  HMMA.16816.F32 R36, R128.reuse, R40, R60 ;  /* 0x000000288024723c */ /* 0x044ff0000000183c */
[C---:B------:R-:W-:Y:S01]  /*4fd0*/  HMMA.16816.F32 R40, R128.reuse, R42, R64 ;  /* 0x0000002a8028723c */ /* 0x040fe20000001840 */
[----:B------:R-:W2:Y:S07]  /*4fe0*/  LDSM.16.MT88.4 R64, [R250+0x3900] ;  /* 0x00390000fa40783b */ /* 0x000eae0000004200 */
[C---:B------:R-:W-:Y:S01]  /*4ff0*/  HMMA.16816.F32 R56, R128.reuse, R58, R80 ;  /* 0x0000003a8038723c */ /* 0x040fe20000001850 */
[----:B------:R-:W3:Y:S07]  /*5000*/  LDSM.16.MT88.4 R80, [R248+0x5900] ;  /* 0x00590000f850783b */ /* 0x000eee0000004200 */
[C---:B-1----:R-:W-:Y:S08]  /*5010*/  HMMA.16816.F32 R44, R128.reuse, R48, R68 ;  /* 0x00000030802c723c */ /* 0x042ff00000001844 */
[C---:B------:R-:W-:Y:S01]  /*5020*/  HMMA.16816.F32 R48, R128.reuse, R50, R72 ;  /* 0x000000328030723c */ /* 0x040fe20000001848 */
[----:B------:R-:W1:Y:S07]  /*5030*/  LDSM.16.MT88.4 R72, [R135+0x5900] ;  /* 0x005900008748783b */ /* 0x000e6e0000004200 */
[C---:B------:R-:W-:Y:S08]  /*5040*/  HMMA.16816.F32 R164, R128.reuse, R160, R164 ;  /* 0x000000a080a4723c */ /* 0x040ff000000018a4 */
[C---:B------:R-:W-:Y:S08]  /*5050*/  HMMA.16816.F32 R160, R128.reuse, R162, R24 ;  /* 0x000000a280a0723c */ /* 0x040ff00000001818 */
[C---:B--2---:R-:W-:Y:S01]  /*5060*/  HMMA.16816.F32 R60, R128.reuse, R64, R88 ;  /* 0x00000040803c723c */ /* 0x044fe20000001858 */
[----:B------:R-:W2:Y:S07]  /*5070*/  LDSM.16.MT88.4 R88, [R251+0x5900] ;  /* 0x00590000fb58783b */ /* 0x000eae0000004200 */
[C---:B---3--:R-:W-:Y:S08]  /*5080*/  HMMA.16816.F32 R76, R128.reuse, R80, R108 ;  /* 0x00000050804c723c */ /* 0x048ff0000000186c */
[C---:B------:R-:W-:Y:S01]  /*5090*/  HMMA.16816.F32 R80, R128.reuse, R82, R112 ;  /* 0x000000528050723c */ /* 0x040fe20000001870 */
[----:B------:R-:W-:Y:S07]  /*50a0*/  LDSM.16.MT88.4 R112, [R248+0x7900] ;  /* 0x00790000f870783b */ /* 0x000fee0000004200 */
[C---:B-1----:R-:W-:Y:S01]  /*50b0*/  HMMA.16816.F32 R68, R128.reuse, R72, R96 ;  /* 0x000000488044723c */ /* 0x042fe20000001860 */
        /* <DEDUP_REMOVED lines=8> */
[C---:B------:R-:W-:Y:S08]  /*5140*/  HMMA.16816.F32 R64, R128.reuse, R66, R92 ;  /* 0x000000428040723c */ /* 0x040ff0000000185c */
[C---:B-1----:R-:W-:Y:S08]  /*5150*/  HMMA.16816.F32 R92, R128.reuse, R96, R12 ;  /* 0x00000060805c723c */ /* 0x042ff0000000180c */
[C---:B------:R-:W-:Y:S08]  /*5160*/  HMMA.16816.F32 R108, R128.reuse, R112, R32 ;  /* 0x00000070806c723c */ /* 0x040ff00000001820 */
[C---:B------:R-:W-:Y:S08]  /*5170*/  HMMA.16816.F32 R96, R128.reuse, R98, R188 ;  /* 0x000000628060723c */ /* 0x040ff000000018bc */
[C---:B--2---:R-:W-:Y:S08]  /*5180*/  HMMA.16816.F32 R116, R128.reuse, R120, R116 ;  /* 0x000000788074723c */ /* 0x044ff00000001874 */
[C---:B------:R-:W-:Y:S08]  /*5190*/  HMMA.16816.F32 R112, R128.reuse, R114, R28 ;  /* 0x000000728070723c */ /* 0x040ff0000000181c */
[C---:B------:R-:W-:Y:S08]  /*51a0*/  HMMA.16816.F32 R120, R128.reuse, R122, R184 ;  /* 0x0000007a8078723c */ /* 0x040ff000000018b8 */
[C---:B---3--:R-:W-:Y:S08]  /*51b0*/  HMMA.16816.F32 R124, R128.reuse, R4, R124 ;  /* 0x00000004807c723c */ /* 0x048ff0000000187c */
[----:B------:R-:W-:Y:S01]  /*51c0*/  HMMA.16816.F32 R128, R128, R6, R20 ;  /* 0x000000068080723c */ /* 0x000fe20000001814 */
[----:B------:R-:W-:Y:S07]  /*51d0*/  @P0 BRA `(.L_x_2) ;  /* 0x000039b000000947 */ /* 0x000fee0003800000 */
[----:B------:R-:W-:Y:S01]  /*51e0*/  SHF.R.S32.HI R0, RZ, 0x1f, R177 ;  /* 0x0000001fff007819 */ /* 0x000fe200000114b1 */
[----:B------:R-:W-:Y:S01]  /*51f0*/  UIADD3 UR8, UR8, -0x2, URZ ;  /* 0xfffffffe08087890 */ /* 0x000fe2000fffe03f */
[----:B------:R-:W-:-:S02]  /*5200*/  SHF.R.S32.HI R3, RZ, 0x1f, R133 ;  /* 0x0000001fff037819 */ /* 0x000fc40000011485 */
[----:B------:R-:W-:Y:S02]  /*5210*/  SHF.R.S32.HI R4, RZ, 0x1f, R178 ;  /* 0x0000001fff047819 */ /* 0x000fe400000114b2 */
[----:B------:R-:W-:Y:S02]  /*5220*/  LEA.HI R0, R0, R177, RZ, 0x3 ;  /* 0x000000b100007211 */ /* 0x000fe400078f18ff */
[----:B------:R-:W-:Y:S01]  /*5230*/  LEA.HI R3, R3, R133, RZ, 0x3 ;  /* 0x0000008503037211 */ /* 0x000fe200078f18ff */
[----:B------:R-:W-:Y:S01]  /*5240*/  IMAD.MOV.U32 R133, RZ, RZ, R2 ;  /* 0x000000ffff857224 */ /* 0x000fe200078e0002 */
[----:B------:R-:W-:Y:S02]  /*5250*/  LEA.HI R4, R4, R178, RZ, 0x3 ;  /* 0x000000b204047211 */ /* 0x000fe400078f18ff */
[----:B------:R-:W-:Y:S01]  /*5260*/  LOP3.LUT R2, R0, 0xfffffff8, RZ, 0xc0, !PT ;  /* 0xfffffff800027812 */ /* 0x000fe200078ec0ff */
[----:B------:R-:W-:Y:S01]  /*5270*/  IMAD.MOV.U32 R0, RZ, RZ, R132 ;  /* 0x000000ffff007224 */ /* 0x000fe200078e0084 */
[----:B------:R-:W-:-:S02]  /*5280*/  LOP3.LUT R3, R3, 0xfffffff8, RZ, 0xc0, !PT ;  /* 0xfffffff803037812 */ /* 0x000fc400078ec0ff */
[----:B------:R-:W-:Y:S02]  /*5290*/  LOP3.LUT R4, R4, 0xfffffff8, RZ, 0xc0, !PT ;  /* 0xfffffff804047812 */ /* 0x000fe400078ec0ff */
[----:B------:R-:W-:Y:S02]  /*52a0*/  SHF.R.S32.HI R5, RZ, 0x1f, R2 ;  /* 0x0000001fff057819 */ /* 0x000fe40000011402 */
[----:B------:R-:W-:Y:S02]  /*52b0*/  SHF.R.S32.HI R6, RZ, 0x1f, R3 ;  /* 0x0000001fff067819 */ /* 0x000fe40000011403 */
[----:B------:R-:W-:Y:S02]  /*52c0*/  SHF.R.S32.HI R7, RZ, 0x1f, R4 ;  /* 0x0000001fff077819 */ /* 0x000fe40000011404 */
[----:B------:R-:W2:Y:S01]  /*52d0*/  LDL R29, [R1+0x74] ;  /* 0x00007400011d7983 */ /* 0x000ea20000100800 */
[C---:B------:R-:W-:Y:S01]  /*52e0*/  SHF.L.U64.HI R5, R2.reuse, 0x1, R5 ;  /* 0x0000000102057819 */ /* 0x040fe20000010205 */
[----:B------:R-:W-:-:S04]  /*52f0*/  IMAD.SHL.U32 R2, R2, 0x2, RZ ;  /* 0x0000000202027824 */ /* 0x000fc800078e00ff */
[----:B------:R1:W-:Y:S04]  /*5300*/  STL [R1+0x58], R5 ;  /* 0x0000580501007387 */ /* 0x0003e80000100800 */
[----:B------:R3:W-:Y:S01]  /*5310*/  STL [R1+0x5c], R2 ;  /* 0x00005c0201007387 */ /* 0x0007e20000100800 */
[----:B-1----:R-:W-:Y:S02]  /*5320*/  SEL R5, RZ, 0x10, P5 ;  /* 0x00000010ff057807 */ /* 0x002fe40002800000 */
[----:B---3--:R-:W-:-:S03]  /*5330*/  SHF.L.U64.HI R2, R3, 0x1, R6 ;  /* 0x0000000103027819 */ /* 0x008fc60000010206 */
[----:B------:R-:W-:Y:S01]  /*5340*/  STL [R1+0x98], R5 ;  /* 0x0000980501007387 */ /* 0x000fe20000100800 */
[----:B------:R-:W-:Y:S02]  /*5350*/  IMAD.SHL.U32 R6, R3, 0x2, RZ ;  /* 0x0000000203067824 */ /* 0x000fe400078e00ff */
[----:B------:R-:W-:Y:S01]  /*5360*/  IMAD.SHL.U32 R3, R4, 0x2, RZ ;  /* 0x0000000204037824 */ /* 0x000fe200078e00ff */
[----:B------:R1:W-:Y:S02]  /*5370*/  STL [R1+0x60], R2 ;  /* 0x0000600201007387 */ /* 0x0003e40000100800 */
[----:B-1----:R-:W-:-:S04]  /*5380*/  IADD3 R2, -R5, 0x10, RZ ;  /* 0x0000001005027810 */ /* 0x002fc80007ffe1ff */
[----:B------:R-:W-:Y:S02]  /*5390*/  LOP3.LUT R2, R2, 0xf, RZ, 0xc0, !PT ;  /* 0x0000000f02027812 */ /* 0x000fe400078ec0ff */
[----:B--2---:R-:W-:-:S04]  /*53a0*/  LEA R8, P0, R29, RZ, 0x1 ;  /* 0x000000ff1d087211 */ /* 0x004fc800078008ff */
[----:B------:R-:W-:Y:S02]  /*53b0*/  LEA.HI.X.SX32 R9, R29, RZ, 0x1, P0 ;  /* 0x000000ff1d097211 */ /* 0x000fe400000f0eff */
[----:B------:R-:W-:Y:S02]  /*53c0*/  ISETP.NE.U32.AND P0, PT, R5, RZ, PT ;  /* 0x000000ff0500720c */ /* 0x000fe40003f05070 */
[----:B------:R-:W-:Y:S01]  /*53d0*/  SHF.L.U64.HI R5, R4, 0x1, R7 ;  /* 0x0000000104057819 */ /* 0x000fe20000010207 */
[----:B------:R-:W-:Y:S01]  /*53e0*/  STL.64 [R1+0x48], R8 ;  /* 0x0000480801007387 */ /* 0x000fe20000100a00 */
[----:B------:R-:W-:-:S03]  /*53f0*/  SEL R7, RZ, 0x10, P4 ;  /* 0x00000010ff077807 */ /* 0x000fc60002000000 */
[----:B------:R1:W-:Y:S01]  /*5400*/  STL [R1+0x64], R6 ;  /* 0x0000640601007387 */ /* 0x0003e20000100800 */
[----:B------:R-:W-:-:S03]  /*5410*/  ISETP.NE.U32.AND P0, PT, R7, RZ, PT ;  /* 0x000000ff0700720c */ /* 0x000fc60003f05070 */
[----:B------:R2:W-:Y:S04]  /*5420*/  STL [R1+0x68], R5 ;  /* 0x0000680501007387 */ /* 0x0005e80000100800 */
[----:B------:R3:W-:Y:S04]  /*5430*/  STL [R1+0x6c], R3 ;  /* 0x00006c0301007387 */ /* 0x0007e80000100800 */
[----:B------:R4:W-:Y:S04]  /*5440*/  STL [R1+0x88], R2 ;  /* 0x0000880201007387 */ /* 0x0009e80000100800 */
[----:B------:R-:W-:Y:S01]  /*5450*/  STL [R1+0x94], R7 ;  /* 0x0000940701007387 */ /* 0x000fe20000100800 */
[----:B-1----:R-:W-:-:S02]  /*5460*/  SEL R6, RZ, 0x10, P3 ;  /* 0x00000010ff067807 */ /* 0x002fc40001800000 */
[----:B--2---:R-:W-:-:S03]  /*5470*/  SEL R5, RZ, 0x10, P6 ;  /* 0x00000010ff057807 */ /* 0x004fc60003000000 */
[----:B------:R-:W-:Y:S01]  /*5480*/  STL [R1+0x90], R6 ;  /* 0x0000900601007387 */ /* 0x000fe20000100800 */
[C---:B------:R-:W-:Y:S02]  /*5490*/  ISETP.NE.U32.AND P1, PT, R6.reuse, RZ, PT ;  /* 0x000000ff0600720c */ /* 0x040fe40003f25070 */
[----:B---3--:R-:W-:Y:S01]  /*54a0*/  IADD3 R3, -R6, 0x10, RZ ;  /* 0x0000001006037810 */ /* 0x008fe20007ffe1ff */
[----:B------:R-:W-:Y:S01]  /*54b0*/  STL [R1+0x8c], R5 ;  /* 0x00008c0501007387 */ /* 0x000fe20000100800 */
[----:B------:R-:W-:Y:S02]  /*54c0*/  IADD3 R4, -R5, 0x10, RZ ;  /* 0x0000001005047810 */ /* 0x000fe40007ffe1ff */
[----:B----4-:R-:W-:Y:S02]  /*54d0*/  IADD3 R2, -R7, 0x10, RZ ;  /* 0x0000001007027810 */ /* 0x010fe40007ffe1ff */
[----:B------:R-:W-:Y:S02]  /*54e0*/  LOP3.LUT R8, R3, 0xf, RZ, 0xc0, !PT ;  /* 0x0000000f03087812 */ /* 0x000fe400078ec0ff */
[----:B------:R-:W-:-:S02]  /*54f0*/  LOP3.LUT R2, R2, 0xf, RZ, 0xc0, !PT ;  /* 0x0000000f02027812 */ /* 0x000fc400078ec0ff */
[----:B------:R-:W-:Y:S02]  /*5500*/  LOP3.LUT R3, R4, 0xf, RZ, 0xc0, !PT ;  /* 0x0000000f04037812 */ /* 0x000fe400078ec0ff */
[----:B------:R-:W-:Y:S01]  /*5510*/  ISETP.NE.U32.AND P0, PT, R5, RZ, PT ;  /* 0x000000ff0500720c */ /* 0x000fe20003f05070 */
[----:B------:R1:W-:Y:S04]  /*5520*/  STL [R1+0x84], R2 ;  /* 0x0000840201007387 */ /* 0x0003e80000100800 */
[----:B------:R2:W-:Y:S04]  /*5530*/  STL [R1+0x80], R8 ;  /* 0x0000800801007387 */ /* 0x0005e80000100800 */
[----:B------:R2:W-:Y:S01]  /*5540*/  STL [R1+0x7c], R3 ;  /* 0x00007c0301007387 */ /* 0x0005e20000100800 */
[----:B-1----:R-:W-:-:S05]  /*5550*/  IMAD.SHL.U32 R2, R179, 0x2, RZ ;  /* 0x00000002b3027824 */ /* 0x002fca00078e00ff */
[----:B------:R2:W-:Y:S01]  /*5560*/  STL [R1+0x40], R2 ;  /* 0x0000400201007387 */ /* 0x0005e20000100800 */
[----:B------:R-:W-:Y:S05]  /*5570*/  BRA `(.L_x_3) ;  /* 0x0000046000007947 */ /* 0x000fea0003800000 */
.L_x_5:
[----:B------:R-:W2:Y:S01]  /*5580*/  LDL R2, [R1+0x78] ;  /* 0x0000780001027983 */ /* 0x000ea20000100800 */
[----:B------:R-:W-:Y:S01]  /*5590*/  IMAD.MOV.U32 R3, RZ, RZ, c[0x0][0x2b8] ;  /* 0x0000ae00ff037624 */ /* 0x000fe200078e00ff */
[----:B------:R-:W-:Y:S01]  /*55a0*/  ULEA UR4, UR8, UR11, 0x6 ;  /* 0x0000000b08047291 */ /* 0x000fe2000f8e303f */
[----:B------:R-:W-:Y:S01]  /*55b0*/  IMAD.MOV.U32 R178, RZ, RZ, RZ ;  /* 0x000000ffffb27224 */ /* 0x000fe200078e00ff */
[----:B------:R-:W3:Y:S02]  /*55c0*/  LDL.64 R182, [R1+0x48] ;  /* 0x0000480001b67983 */ /* 0x000ee40000100a00 */
[----:B------:R-:W-:Y:S02]  /*55d0*/  ISETP.NE.AND P1, PT, R3, 0x1, PT ;  /* 0x000000010300780c */ /* 0x000fe40003f25270 */
[----:B------:R-:W4:Y:S01]  /*55e0*/  LDL R189, [R1+0x40] ;  /* 0x0000400001bd7983 */ /* 0x000f220000100800 */
[----:B------:R-:W-:Y:S03]  /*55f0*/  IMAD.U32 R3, RZ, RZ, UR4 ;  /* 0x00000004ff037e24 */ /* 0x000fe6000f8e00ff */
[----:B------:R-:W5:Y:S04]  /*5600*/  LDL R187, [R1+0x5c] ;  /* 0x00005c0001bb7983 */ /* 0x000f680000100800 */
[----:B------:R-:W3:Y:S04]  /*5610*/  LDL R184, [R1+0x58] ;  /* 0x0000580001b87983 */ /* 0x000ee80000100800 */
[----:B------:R-:W3:Y:S04]  /*5620*/  LDL R185, [R1+0x64] ;  /* 0x0000640001b97983 */ /* 0x000ee80000100800 */
[----:B------:R-:W3:Y:S04]  /*5630*/  LDL R190, [R1+0x60] ;  /* 0x0000600001be7983 */ /* 0x000ee80000100800 */
[----:B------:R-:W3:Y:S04]  /*5640*/  LDL R191, [R1+0x6c] ;  /* 0x00006c0001bf7983 */ /* 0x000ee80000100800 */
[----:B------:R-:W3:Y:S01]  /*5650*/  LDL R188, [R1+0x68] ;  /* 0x0000680001bc7983 */ /* 0x000ee20000100800 */
[----:B--2---:R-:W-:Y:S05]  /*5660*/  IADD3 R3, R3, -0x40, R2 ;  /* 0xffffffc003037810 */ /* 0x004fea0007ffe002 */
[----:B------:R-:W-:Y:S04]  /*5670*/  @P1 IMAD.HI.U32 R132, R3, c[0x0][0x2bc], RZ ;  /* 0x0000af0003841a27 */ /* 0x000fe800078e00ff */
[--C-:B------:R-:W-:Y:S01]  /*5680*/  IMAD.MOV.U32 R2, RZ, RZ, R3.reuse ;  /* 0x000000ffff027224 */ /* 0x100fe200078e0003 */
[----:B------:R-:W-:Y:S04]  /*5690*/  @P1 SHF.R.U32.HI R2, RZ, c[0x0][0x2c0], R132 ;  /* 0x0000b000ff021a19 */ /* 0x000fe80000011684 */
[C---:B------:R-:W-:Y:S04]  /*56a0*/  @!P2 IADD3 R132, P0, R2.reuse, UR12, RZ ;  /* 0x0000000c0284ac10 */ /* 0x040fe8000ff1e0ff */
[----:B------:R-:W-:Y:S01]  /*56b0*/  @!P2 LEA.HI.X.SX32 R177, R2, UR6, 0x1, P0 ;  /* 0x0000000602b1ac11 */ /* 0x000fe200080f0eff */
[----:B------:R-:W-:Y:S01]  /*56c0*/  IMAD.MOV R2, RZ, RZ, -R2 ;  /* 0x000000ffff027224 */ /* 0x000fe200078e0a02 */
[----:B------:R-:W-:Y:S03]  /*56d0*/  @!P2 LEA R176, P0, R132, c[0x0][0x2a0], 0x2 ;  /* 0x0000a80084b0aa11 */ /* 0x000fe600078010ff */
[----:B------:R-:W-:Y:S01]  /*56e0*/  IMAD R179, R2, c[0x0][0x2b8], R3 ;  /* 0x0000ae0002b37a24 */ /* 0x000fe200078e0203 */
[----:B------:R-:W-:Y:S04]  /*56f0*/  @!P2 LEA.HI.X R177, R132, c[0x0][0x2a4], R177, 0x2, P0 ;  /* 0x0000a90084b1aa11 */ /* 0x000fe800000f14b1 */
[----:B------:R-:W-:Y:S01]  /*5700*/  STL [R1+0x50], R179 ;  /* 0x000050b301007387 */ /* 0x000fe20000100800 */
[----:B------:R-:W-:Y:S03]  /*5710*/  SHF.R.S32.HI R2, RZ, 0x1f, R179 ;  /* 0x0000001fff027819 */ /* 0x000fe600000114b3 */
[----:B------:R-:W2:Y:S02]  /*5720*/  @!P2 LDG.E R178, [R176.64] ;  /* 0x0000000eb0b2a981 */ /* 0x000ea4000c1e1900 */
[----:B------:R-:W-:Y:S02]  /*5730*/  IMAD R132, R2, c[0x0][0x1e0], RZ ;  /* 0x0000780002847a24 */ /* 0x000fe400078e02ff */
[C---:B------:R-:W-:Y:S04]  /*5740*/  IMAD.WIDE.U32 R2, R179.reuse, c[0x0][0x1e0], RZ ;  /* 0x00007800b3027a25 */ /* 0x040fe800078e00ff */
[----:B------:R-:W-:Y:S04]  /*5750*/  IMAD R132, R179, c[0x0][0x1e4], R132 ;  /* 0x00007900b3847a24 */ /* 0x000fe800078e0284 */
[----:B------:R-:W-:Y:S01]  /*5760*/  IMAD.IADD R3, R3, 0x1, R132 ;  /* 0x0000000103037824 */ /* 0x000fe200078e0284 */
[----:B--2---:R-:W-:Y:S01]  /*5770*/  STL [R1+0x44], R178 ;  /* 0x000044b201007387 */ /* 0x004fe20000100800 */
[----:B------:R-:W-:Y:S02]  /*5780*/  SHF.R.S32.HI R132, RZ, 0x1f, R178 ;  /* 0x0000001fff847819 */ /* 0x000fe400000114b2 */
[----:B------:R-:W-:Y:S04]  /*5790*/  IMAD.WIDE.U32 R2, R178, c[0x0][0x1f0], R2 ;  /* 0x00007c00b2027a25 */ /* 0x000fe800078e0002 */
[----:B------:R-:W-:Y:S01]  /*57a0*/  IMAD R132, R132, c[0x0][0x1f0], RZ ;  /* 0x00007c0084847a24 */ /* 0x000fe200078e02ff */
[----:B------:R-:W-:Y:S03]  /*57b0*/  IADD3 R2, P0, R2, UR18, RZ ;  /* 0x0000001202027c10 */ /* 0x000fe6000ff1e0ff */
[----:B------:R-:W-:Y:S05]  /*57c0*/  IMAD R132, R178, c[0x0][0x1f4], R132 ;  /* 0x00007d00b2847a24 */ /* 0x000fea00078e0284 */
[----:B------:R-:W-:Y:S02]  /*57d0*/  IADD3.X R132, R3, UR16, R132, P0, !PT ;  /* 0x0000001003847c10 */ /* 0x000fe400087fe484 */
[C---:B------:R-:W-:Y:S04]  /*57e0*/  LEA R180, P0, R2.reuse, c[0x0][0x1c8], 0x1 ;  /* 0x0000720002b47a11 */ /* 0x040fe800078008ff */
[----:B------:R-:W-:Y:S02]  /*57f0*/  LEA.HI.X R132, R2, c[0x0][0x1cc], R132, 0x1, P0 ;  /* 0x0000730002847a11 */ /* 0x000fe400000f0c84 */
[----:B------:R-:W3:Y:S04]  /*5800*/  SHFL.IDX PT, R2, R180, RZ, 0x181f ;  /* 0x00181fffb4027589 */ /* 0x000ee800000e0000 */
[----:B------:R-:W1:Y:S01]  /*5810*/  SHFL.IDX PT, R3, R132, RZ, 0x181f ;  /* 0x00181fff84037589 */ /* 0x000e6200000e0000 */
[----:B---3--:R-:W-:Y:S05]  /*5820*/  IADD3 R176, P0, R182, R2, RZ ;  /* 0x00000002b6b07210 */ /* 0x008fea0007f1e0ff */
[----:B-1----:R-:W-:Y:S05]  /*5830*/  IMAD.X R177, R183, 0x1, R3, P0 ;  /* 0x00000001b7b17824 */ /* 0x002fea00000e0603 */
[----:B------:R-:W-:Y:S01]  /*5840*/  @!PT LDS RZ, [RZ] ;  /* 0x00000000fffff984 */ /* 0x000fe20000000800 */
[----:B----4-:R5:W-:Y:S02]  /*5850*/  LDGSTS.E.BYPASS.LTC128B.128 [R189+0x10100], [R176.64], !P5 ;  /* 0x10100000b0bd7fae */ /* 0x010be4000e901d4e */
[C---:B-----5:R-:W-:Y:S04]  /*5860*/  IADD3 R176, P0, R2.reuse, R187, RZ ;  /* 0x000000bb02b07210 */ /* 0x060fe80007f1e0ff */
[C---:B------:R-:W-:Y:S05]  /*5870*/  IADD3.X R177, R3.reuse, R184, RZ, P0, !PT ;  /* 0x000000b803b17210 */ /* 0x040fea00007fe4ff */
[----:B------:R1:W-:Y:S02]  /*5880*/  LDGSTS.E.BYPASS.LTC128B.128 [R189+0x12100], [R176.64], !P4 ;  /* 0x12100000b0bd7fae */ /* 0x0003e4000e101d4e */
[C---:B-1----:R-:W-:Y:S05]  /*5890*/  IADD3 R176, P0, R2.reuse, R185, RZ ;  /* 0x000000b902b07210 */ /* 0x042fea0007f1e0ff */
[C---:B------:R-:W-:Y:S01]  /*58a0*/  IMAD.X R177, R3.reuse, 0x1, R190, P0 ;  /* 0x0000000103b17824 */ /* 0x040fe200000e06be */
[----:B------:R-:W-:Y:S02]  /*58b0*/  IADD3 R178, P0, R2, R191, RZ ;  /* 0x000000bf02b27210 */ /* 0x000fe40007f1e0ff */
[----:B------:R-:W1:Y:S03]  /*58c0*/  SHFL.IDX PT, R2, R180, 0x1, 0x181f ;  /* 0x00381f00b4027f89 */ /* 0x000e6600000e0000 */
[----:B------:R-:W-:Y:S01]  /*58d0*/  IMAD.X R179, R3, 0x1, R188, P0 ;  /* 0x0000000103b37824 */ /* 0x000fe200000e06bc */
[----:B------:R1:W-:Y:S04]  /*58e0*/  LDGSTS.E.BYPASS.LTC128B.128 [R189+0x14100], [R176.64], !P3 ;  /* 0x14100000b0bd7fae */ /* 0x0003e8000d901d4e */
[----:B------:R-:W2:Y:S04]  /*58f0*/  SHFL.IDX PT, R3, R132, 0x1, 0x181f ;  /* 0x00381f0084037f89 */ /* 0x000ea800000e0000 */
[----:B------:R3:W-:Y:S01]  /*5900*/  LDGSTS.E.BYPASS.LTC128B.128 [R189+0x16100], [R178.64], !P6 ;  /* 0x16100000b2bd7fae */ /* 0x0007e2000f101d4e */
[----:B-1----:R-:W-:Y:S05]  /*5910*/  IADD3 R176, P0, R182, R2, RZ ;  /* 0x00000002b6b07210 */ /* 0x002fea0007f1e0ff */
[----:B--2---:R-:W-:Y:S05]  /*5920*/  IMAD.X R177, R183, 0x1, R3, P0 ;  /* 0x00000001b7b17824 */ /* 0x004fea00000e0603 */
[----:B------:R1:W-:Y:S02]  /*5930*/  LDGSTS.E.BYPASS.LTC128B.128 [R189+0x11100], [R176.64], !P5 ;  /* 0x11100000b0bd7fae */ /* 0x0003e4000e901d4e */
[C---:B-1----:R-:W-:Y:S04]  /*5940*/  IADD3 R176, P0, R2.reuse, R187, RZ ;  /* 0x000000bb02b07210 */ /* 0x042fe80007f1e0ff */
[C---:B------:R-:W-:Y:S05]  /*5950*/  IADD3.X R177, R3.reuse, R184, RZ, P0, !PT ;  /* 0x000000b803b17210 */ /* 0x040fea00007fe4ff */
[----:B------:R1:W-:Y:S02]  /*5960*/  LDGSTS.E.BYPASS.LTC128B.128 [R189+0x13100], [R176.64], !P4 ;  /* 0x13100000b0bd7fae */ /* 0x0003e4000e101d4e */
[C---:B-1----:R-:W-:Y:S05]  /*5970*/  IADD3 R176, P0, R2.reuse, R185, RZ ;  /* 0x000000b902b07210 */ /* 0x042fea0007f1e0ff */
[C---:B------:R-:W-:Y:S01]  /*5980*/  IMAD.X R177, R3.reuse, 0x1, R190, P0 ;  /* 0x0000000103b17824 */ /* 0x040fe200000e06be */
[----:B------:R-:W-:Y:S04]  /*5990*/  IADD3 R2, P0, R2, R191, RZ ;  /* 0x000000bf02027210 */ /* 0x000fe80007f1e0ff */
[----:B------:R3:W-:Y:S01]  /*59a0*/  LDGSTS.E.BYPASS.LTC128B.128 [R189+0x15100], [R176.64], !P3 ;  /* 0x15100000b0bd7fae */ /* 0x0007e2000d901d4e */
[----:B------:R-:W-:Y:S05]  /*59b0*/  IMAD.X R3, R3, 0x1, R188, P0 ;  /* 0x0000000103037824 */ /* 0x000fea00000e06bc */
[----:B------:R3:W-:Y:S01]  /*59c0*/  LDGSTS.E.BYPASS.LTC128B.128 [R189+0x17100], [R2.64], !P6 ;  /* 0x1710000002bd7fae */ /* 0x0007e2000f101d4e */
[----:B------:R-:W-:-:S05]  /*59d0*/  BRA `(.L_x_4) ;  /* 0x000011a000007947 */ /* 0x000fca0003800000 */
.L_x_3:
[----:B------:R-:W3:Y:S01]  /*59e0*/  LDL R5, [R1+0x50] ;  /* 0x0000500001057983 */ /* 0x000ee20000100800 */
[----:B------:R-:W-:Y:S04]  /*59f0*/  DEPBAR.LE SB0, 0x0 ;  /* 0x000080000000791a */ /* 0x000fe80000000000 */
[----:B------:R-:W4:Y:S01]  /*5a00*/  LDL R15, [R1+0x44] ;  /* 0x00004400010f7983 */ /* 0x000f220000100800 */
[----:B------:R-:W-:Y:S03]  /*5a10*/  UISETP.GE.AND UP0, UPT, UR8, 0x1, UPT ;  /* 0x000000010800788c */ /* 0x000fe6000bf06270 */
[----:B------:R-:W5:Y:S04]  /*5a20*/  LDL.64 R18, [R1+0x48] ;  /* 0x0000480001127983 */ /* 0x000f680000100a00 */
[----:B------:R-:W5:Y:S04]  /*5a30*/  LDL R14, [R1+0x88] ;  /* 0x00008800010e7983 */ /* 0x000f680000100800 */
[----:B--2---:R-:W2:Y:S04]  /*5a40*/  LDL R13, [R1+0x84] ;  /* 0x00008400010d7983 */ /* 0x004ea80000100800 */
[----:B------:R-:W2:Y:S04]  /*5a50*/  LDL R6, [R1+0x5c] ;  /* 0x00005c0001067983 */ /* 0x000ea80000100800 */
[----:B------:R-:W2:Y:S04]  /*5a60*/  LDL R16, [R1+0x58] ;  /* 0x0000580001107983 */ /* 0x000ea80000100800 */
[----:B------:R-:W2:Y:S04]  /*5a70*/  LDL R12, [R1+0x80] ;  /* 0x00008000010c7983 */ /* 0x000ea80000100800 */
[----:B------:R-:W2:Y:S04]  /*5a80*/  LDL R11, [R1+0x64] ;  /* 0x00006400010b7983 */ /* 0x000ea80000100800 */
[----:B------:R-:W2:Y:S04]  /*5a90*/  LDL R7, [R1+0x7c] ;  /* 0x00007c0001077983 */ /* 0x000ea80000100800 */
[----:B------:R-:W2:Y:S04]  /*5aa0*/  LDL R10, [R1+0x60] ;  /* 0x00006000010a7983 */ /* 0x000ea80000100800 */
[----:B------:R-:W2:Y:S04]  /*5ab0*/  LDL R9, [R1+0x6c] ;  /* 0x00006c0001097983 */ /* 0x000ea80000100800 */
[----:B------:R-:W2:Y:S04]  /*5ac0*/  LDL R8, [R1+0x68] ;  /* 0x0000680001087983 */ /* 0x000ea80000100800 */
[----:B------:R-:W2:Y:S04]  /*5ad0*/  LDL R176, [R1] ;  /* 0x0000000001b07983 */ /* 0x000ea80000100800 */
[----:B------:R-:W5:Y:S04]  /*5ae0*/  LDL R180, [R1+0x3c] ;  /* 0x00003c0001b47983 */ /* 0x000f680000100800 */
[----:B------:R-:W5:Y:S04]  /*5af0*/  LDL R184, [R1+0x38] ;  /* 0x0000380001b87983 */ /* 0x000f680000100800 */
[----:B------:R-:W5:Y:S04]  /*5b00*/  LDL R188, [R1+0x34] ;  /* 0x0000340001bc7983 */ /* 0x000f680000100800 */
[----:B------:R-:W5:Y:S04]  /*5b10*/  LDL R30, [R1+0x40] ;  /* 0x00004000011e7983 */ /* 0x000f680000100800 */
[----:B------:R-:W-:Y:S06]  /*5b20*/  BAR.SYNC.DEFER_BLOCKING 0x0 ;  /* 0x0000000000007b1d */ /* 0x000fec0000010000 */
[----:B------:R-:W-:Y:S04]  /*5b30*/  LDSM.16.M88.4 R24, [R134+0x11100] ;  /* 0x011100008618783b */ /* 0x000fe80000000200 */
[----:B------:R-:W-:Y:S04]  /*5b40*/  LDSM.16.M88.4 R32, [R134+0x11900] ;  /* 0x011900008620783b */ /* 0x000fe80000000200 */
[----:B------:R-:W5:Y:S04]  /*5b50*/  LDL R132, [R1+0x90] ;  /* 0x0000900001847983 */ /* 0x000f680000100800 */
[----:B------:R-:W5:Y:S01]  /*5b60*/  LDL R31, [R1+0x8c] ;  /* 0x00008c00011f7983 */ /* 0x000f620000100800 */
[----:B---3--:R-:W-:Y:S05]  /*5b70*/  SHF.R.S32.HI R2, RZ, 0x1f, R5 ;  /* 0x0000001fff027819 */ /* 0x008fea0000011405 */
[----:B------:R-:W-:Y:S02]  /*5b80*/  IMAD R4, R2, c[0x0][0x208], RZ ;  /* 0x0000820002047a24 */ /* 0x000fe400078e02ff */
[C---:B------:R-:W-:Y:S04]  /*5b90*/  IMAD.WIDE.U32 R2, R5.reuse, c[0x0][0x208], RZ ;  /* 0x0000820005027a25 */ /* 0x040fe800078e00ff */
[----:B------:R-:W-:Y:S01]  /*5ba0*/  IMAD R4, R5, c[0x0][0x20c], R4 ;  /* 0x0000830005047a24 */ /* 0x000fe200078e0204 */
[----:B----4-:R-:W-:Y:S03]  /*5bb0*/  SHF.R.S32.HI R5, RZ, 0x1f, R15 ;  /* 0x0000001fff057819 */ /* 0x010fe6000001140f */
[----:B------:R-:W-:Y:S02]  /*5bc0*/  IMAD.IADD R3, R3, 0x1, R4 ;  /* 0x0000000103037824 */ /* 0x000fe400078e0204 */
[----:B------:R-:W-:Y:S02]  /*5bd0*/  IMAD R4, R5, c[0x0][0x218], RZ ;  /* 0x0000860005047a24 */ /* 0x000fe400078e02ff */
[C---:B------:R-:W-:Y:S04]  /*5be0*/  IMAD.WIDE.U32 R2, R15.reuse, c[0x0][0x218], R2 ;  /* 0x000086000f027a25 */ /* 0x040fe800078e0002 */
[----:B------:R-:W-:Y:S01]  /*5bf0*/  IMAD R4, R15, c[0x0][0x21c], R4 ;  /* 0x000087000f047a24 */ /* 0x000fe200078e0204 */
[----:B------:R-:W-:Y:S04]  /*5c00*/  IADD3 R2, P0, R2, UR20, RZ ;  /* 0x0000001402027c10 */ /* 0x000fe8000ff1e0ff */
[----:B------:R-:W-:Y:S02]  /*5c10*/  IADD3.X R4, R3, UR5, R4, P0, !PT ;  /* 0x0000000503047c10 */ /* 0x000fe400087fe404 */
[C---:B------:R-:W-:Y:S04]  /*5c20*/  LEA R5, P0, R2.reuse, c[0x0][0x1f8], 0x1 ;  /* 0x00007e0002057a11 */ /* 0x040fe800078008ff */
[----:B------:R-:W-:Y:S02]  /*5c30*/  LEA.HI.X R4, R2, c[0x0][0x1fc], R4, 0x1, P0 ;  /* 0x00007f0002047a11 */ /* 0x000fe400000f0c04 */
[----:B------:R-:W1:Y:S04]  /*5c40*/  SHFL.IDX PT, R2, R5, 0x1, 0x181f ;  /* 0x00381f0005027f89 */ /* 0x000e6800000e0000 */
[----:B------:R-:W3:Y:S04]  /*5c50*/  SHFL.IDX PT, R3, R4, 0x1, 0x181f ;  /* 0x00381f0004037f89 */ /* 0x000ee800000e0000 */
[----:B--2---:R-:W-:Y:S04]  /*5c60*/  LDSM.16.M88.4 R176, [R176] ;  /* 0x00000000b0b0783b */ /* 0x004fe80000000200 */
[----:B-----5:R-:W-:Y:S01]  /*5c70*/  LDSM.16.M88.4 R180, [R180] ;  /* 0x00000000b4b4783b */ /* 0x020fe20000000200 */
[-C--:B-1----:R-:W-:Y:S03]  /*5c80*/  IADD3 R14, P1, P0, R14, R2.reuse, R18 ;  /* 0x000000020e0e7210 */ /* 0x082fe6000783e012 */
[----:B------:R-:W-:Y:S01]  /*5c90*/  LDSM.16.M88.4 R184, [R184] ;  /* 0x00000000b8b8783b */ /* 0x000fe20000000200 */
[-C--:B---3--:R-:W-:Y:S03]  /*5ca0*/  IADD3.X R15, RZ, R3.reuse, R19, P1, P0 ;  /* 0x00000003ff0f7210 */ /* 0x088fe60000fe0413 */
[----:B------:R-:W-:Y:S01]  /*5cb0*/  LDSM.16.M88.4 R188, [R188] ;  /* 0x00000000bcbc783b */ /* 0x000fe20000000200 */
[-C--:B------:R-:W-:Y:S04]  /*5cc0*/  IADD3 R20, P1, P0, R13, R2.reuse, R6 ;  /* 0x000000020d147210 */ /* 0x080fe8000783e006 */
[-C--:B------:R-:W-:Y:S02]  /*5cd0*/  IADD3.X R21, RZ, R3.reuse, R16, P1, P0 ;  /* 0x00000003ff157210 */ /* 0x080fe40000fe0410 */
[-C--:B------:R-:W-:Y:S04]  /*5ce0*/  IADD3 R22, P1, P0, R12, R2.reuse, R11 ;  /* 0x000000020c167210 */ /* 0x080fe8000783e00b */
[-C--:B------:R-:W-:Y:S02]  /*5cf0*/  IADD3.X R23, RZ, R3.reuse, R10, P1, P0 ;  /* 0x00000003ff177210 */ /* 0x080fe40000fe040a */
[----:B------:R-:W-:Y:S02]  /*5d00*/  IADD3 R28, P1, P0, R7, R2, R9 ;  /* 0x00000002071c7210 */ /* 0x000fe4000783e009 */
[----:B------:R-:W1:Y:S02]  /*5d10*/  SHFL.IDX PT, R2, R5, RZ, 0x181f ;  /* 0x00181fff05027589 */ /* 0x000e6400000e0000 */
[----:B------:R-:W-:Y:S02]  /*5d20*/  IADD3.X R29, RZ, R3, R8, P1, P0 ;  /* 0x00000003ff1d7210 */ /* 0x000fe40000fe0408 */
[----:B------:R-:W2:Y:S01]  /*5d30*/  SHFL.IDX PT, R3, R4, RZ, 0x181f ;  /* 0x00181fff04037589 */ /* 0x000ea200000e0000 */
[----:B-1----:R-:W-:Y:S05]  /*5d40*/  IADD3 R12, P0, R18, R2, RZ ;  /* 0x00000002120c7210 */ /* 0x002fea0007f1e0ff */
[----:B--2---:R-:W-:Y:S01]  /*5d50*/  IMAD.X R13, R19, 0x1, R3, P0 ;  /* 0x00000001130d7824 */ /* 0x004fe200000e0603 */
[C---:B------:R-:W-:Y:S05]  /*5d60*/  IADD3 R6, P0, R2.reuse, R6, RZ ;  /* 0x0000000602067210 */ /* 0x040fea0007f1e0ff */
[C---:B------:R-:W-:Y:S01]  /*5d70*/  IMAD.X R7, R3.reuse, 0x1, R16, P0 ;  /* 0x0000000103077824 */ /* 0x040fe200000e0610 */
[C---:B------:R-:W-:Y:S01]  /*5d80*/  IADD3 R4, P0, R2.reuse, R11, RZ ;  /* 0x0000000b02047210 */ /* 0x040fe20007f1e0ff */
[----:B------:R-:W-:Y:S04]  /*5d90*/  LDSM.16.M88.4 R16, [R134+0x10900] ;  /* 0x010900008610783b */ /* 0x000fe80000000200 */
[C---:B------:R-:W-:Y:S01]  /*5da0*/  IMAD.X R5, R3.reuse, 0x1, R10, P0 ;  /* 0x0000000103057824 */ /* 0x040fe200000e060a */
[----:B------:R-:W-:Y:S05]  /*5db0*/  IADD3 R2, P0, R2, R9, RZ ;  /* 0x0000000902027210 */ /* 0x000fea0007f1e0ff */
[----:B------:R-:W-:Y:S02]  /*5dc0*/  IMAD.X R3, R3, 0x1, R8, P0 ;  /* 0x0000000103037824 */ /* 0x000fe400000e0608 */
[----:B------:R-:W1:Y:S04]  /*5dd0*/  LDSM.16.M88.4 R8, [R134+0x10100] ;  /* 0x010100008608783b */ /* 0x000e680000000200 */
[----:B------:R-:W-:Y:S01]  /*5de0*/  @!PT LDS RZ, [RZ] ;  /* 0x00000000fffff984 */ /* 0x000fe20000000800 */
[----:B------:R-:W-:Y:S01]  /*5df0*/  @!PT LDS RZ, [RZ] ;  /* 0x00000000fffff984 */ /* 0x000fe20000000800 */
[----:B------:R-:W-:Y:S01]  /*5e00*/  @!PT LDS RZ, [RZ] ;  /* 0x00000000fffff984 */ /* 0x000fe20000000800 */
[----:B------:R2:W-:Y:S04]  /*5e10*/  LDGSTS.E.BYPASS.LTC128B.128 [R30+0x100], [R12.64], !P5 ;  /* 0x001000000c1e7fae */ /* 0x0005e8000e901d4e */
[----:B------:R1:W-:Y:S04]  /*5e20*/  LDGSTS.E.BYPASS.LTC128B.128 [R30+0x2100], [R6.64], !P4 ;  /* 0x02100000061e7fae */ /* 0x0003e8000e101d4e */
[----:B------:R1:W-:Y:S04]  /*5e30*/  LDGSTS.E.BYPASS.LTC128B.128 [R30+0x4100], [R4.64], !P3 ;  /* 0x04100000041e7fae */ /* 0x0003e8000d901d4e */
[----:B------:R3:W-:Y:S04]  /*5e40*/  LDGSTS.E.BYPASS.LTC128B.128 [R30+0x6100], [R2.64], !P6 ;  /* 0x06100000021e7fae */ /* 0x0007e8000f101d4e */
[----:B--2---:R-:W2:Y:S04]  /*5e50*/  LDL R12, [R1+0x98] ;  /* 0x00009800010c7983 */ /* 0x004ea80000100800 */
[----:B------:R-:W4:Y:S01]  /*5e60*/  LDL R13, [R1+0x94] ;  /* 0x00009400010d7983 */ /* 0x000f220000100800 */
[C---:B-1----:R-:W-:Y:S03]  /*5e70*/  HMMA.16816.F32 R4, R168.reuse, R8, RZ ;  /* 0x00000008a804723c */ /* 0x042fe600000018ff */
[----:B---3--:R-:W3:Y:S04]  /*5e80*/  LDL R3, [R1+0x28] ;  /* 0x0000280001037983 */ /* 0x008ee80000100800 */
[----:B------:R-:W5:Y:S01]  /*5e90*/  LDL R2, [R1+0x24] ;  /* 0x0000240001027983 */ /* 0x000f620000100800 */
[C---:B------:R-:W-:Y:S01]  /*5ea0*/  HMMA.16816.F32 R8, R168.reuse, R10, RZ ;  /* 0x0000000aa808723c */ /* 0x040fe200000018ff */
[----:B--2---:R-:W-:Y:S02]  /*5eb0*/  ISETP.NE.U32.AND P0, PT, R12, RZ, PT ;  /* 0x000000ff0c00720c */ /* 0x004fe40003f05070 */
[----:B----4-:R-:W-:Y:S11]  /*5ec0*/  ISETP.NE.U32.AND P1, PT, R13, RZ, PT ;  /* 0x000000ff0d00720c */ /* 0x010ff60003f25070 */
[----:B------:R1:W-:Y:S01]  /*5ed0*/  LDGSTS.E.BYPASS.LTC128B.128.ZFILL [R30+0x1100], [R14.64], P0 ;  /* 0x011000000e1e7fae */ /* 0x0003e20008141d4e */
[----:B------:R-:W-:Y:S03]  /*5ee0*/  ISETP.NE.U32.AND P0, PT, R132, RZ, PT ;  /* 0x000000ff8400720c */ /* 0x000fe60003f05070 */
[----:B------:R2:W-:Y:S01]  /*5ef0*/  LDGSTS.E.BYPASS.LTC128B.128.ZFILL [R30+0x3100], [R20.64], P1 ;  /* 0x03100000141e7fae */ /* 0x0005e20008941d4e */
[----:B------:R-:W-:Y:S03]  /*5f00*/  ISETP.NE.U32.AND P1, PT, R31, RZ, PT ;  /* 0x000000ff1f00720c */ /* 0x000fe60003f25070 */
[----:B------:R-:W4:Y:S06]  /*5f10*/  LDL R132, [R1+0x2c] ;  /* 0x00002c0001847983 */ /* 0x000f2c0000100800 */
[----:B------:R2:W-:Y:S01]  /*5f20*/  LDGSTS.E.BYPASS.LTC128B.128.ZFILL [R30+0x5100], [R22.64], P0 ;  /* 0x05100000161e7fae */ /* 0x0005e20008141d4e */
[----:B------:R-:W-:Y:S03]  /*5f30*/  PLOP3.LUT P0, PT, PT, PT, UP0, 0x80, 0x0 ;  /* 0x000000000000781c */ /* 0x000fe60003f0f008 */
[----:B------:R3:W-:Y:S04]  /*5f40*/  LDGSTS.E.BYPASS.LTC128B.128.ZFILL [R30+0x7100], [R28.64], P1 ;  /* 0x071000001c1e7fae */ /* 0x0007e80008941d4e */
[----:B------:R-:W0:Y:S01]  /*5f50*/  LDGDEPBAR ;  /* 0x00000000000079af */ /* 0x000e220000000000 */
[C---:B-1----:R-:W-:Y:S08]  /*5f60*/  HMMA.16816.F32 R12, R168.reuse, R16, RZ ;  /* 0x00000010a80c723c */ /* 0x042ff000000018ff */
[C---:B------:R-:W-:Y:S08]  /*5f70*/  HMMA.16816.F32 R16, R168.reuse, R18, RZ ;  /* 0x00000012a810723c */ /* 0x040ff000000018ff */
[C---:B--2---:R-:W-:Y:S08]  /*5f80*/  HMMA.16816.F32 R20, R168.reuse, R24, RZ ;  /* 0x00000018a814723c */ /* 0x044ff000000018ff */
[C---:B------:R-:W-:Y:S08]  /*5f90*/  HMMA.16816.F32 R24, R168.reuse, R26, RZ ;  /* 0x0000001aa818723c */ /* 0x040ff000000018ff */
[C---:B---3--:R-:W-:Y:S08]  /*5fa0*/  HMMA.16816.F32 R28, R168.reuse, R32, RZ ;  /* 0x00000020a81c723c */ /* 0x048ff000000018ff */
[----:B------:R-:W-:Y:S08]  /*5fb0*/  HMMA.16816.F32 R32, R168, R34, RZ ;  /* 0x00000022a820723c */ /* 0x000ff000000018ff */
[C---:B------:R-:W-:Y:S08]  /*5fc0*/  HMMA.16816.F32 R4, R172.reuse, R176, R4 ;  /* 0x000000b0ac04723c */ /* 0x040ff00000001804 */
[C---:B------:R-:W-:Y:S01]  /*5fd0*/  HMMA.16816.F32 R8, R172.reuse, R178, R8 ;  /* 0x000000b2ac08723c */ /* 0x040fe20000001808 */
[----:B------:R-:W1:Y:S07]  /*5fe0*/  LDSM.16.M88.4 R176, [R252+0x10100] ;  /* 0x01010000fcb0783b */ /* 0x000e6e0000000200 */
[C---:B------:R-:W-:Y:S08]  /*5ff0*/  HMMA.16816.F32 R12, R172.reuse, R180, R12 ;  /* 0x000000b4ac0c723c */ /* 0x040ff0000000180c */
[C---:B------:R-:W-:Y:S01]  /*6000*/  HMMA.16816.F32 R16, R172.reuse, R182, R16 ;  /* 0x000000b6ac10723c */ /* 0x040fe20000001810 */
[----:B------:R-:W2:Y:S07]  /*6010*/  LDSM.16.M88.4 R180, [R252+0x10900] ;  /* 0x01090000fcb4783b */ /* 0x000eae0000000200 */
[C---:B------:R-:W-:Y:S08]  /*6020*/  HMMA.16816.F32 R20, R172.reuse, R184, R20 ;  /* 0x000000b8ac14723c */ /* 0x040ff00000001814 */
[C---:B------:R-:W-:Y:S01]  /*6030*/  HMMA.16816.F32 R24, R172.reuse, R186, R24 ;  /* 0x000000baac18723c */ /* 0x040fe20000001818 */
[----:B------:R-:W-:Y:S07]  /*6040*/  LDSM.16.M88.4 R184, [R252+0x11900] ;  /* 0x01190000fcb8783b */ /* 0x000fee0000000200 */
[C---:B------:R-:W-:Y:S01]  /*6050*/  HMMA.16816.F32 R28, R172.reuse, R188, R28 ;  /* 0x000000bcac1c723c */ /* 0x040fe2000000181c */
[----:B------:R-:W3:Y:S04]  /*6060*/  LDL R189, [R1+0x30] ;  /* 0x0000300001bd7983 */ /* 0x000ee80000100800 */
[----:B------:R-:W5:Y:S03]  /*6070*/  LDL R188, [R1+0x20] ;  /* 0x0000200001bc7983 */ /* 0x000f660000100800 */
[----:B------:R-:W-:Y:S08]  /*6080*/  HMMA.16816.F32 R32, R172, R190, R32 ;  /* 0x000000beac20723c */ /* 0x000ff00000001820 */
[C---:B-1----:R-:W-:Y:S08]  /*6090*/  HMMA.16816.F32 R4, R192.reuse, R176, R4 ;  /* 0x000000b0c004723c */ /* 0x042ff00000001804 */
[C---:B------:R-:W-:Y:S01]  /*60a0*/  HMMA.16816.F32 R8, R192.reuse, R178, R8 ;  /* 0x000000b2c008723c */ /* 0x040fe20000001808 */
[----:B------:R-:W1:Y:S07]  /*60b0*/  LDSM.16.M88.4 R176, [R252+0x11100] ;  /* 0x01110000fcb0783b */ /* 0x000e6e0000000200 */
[C---:B--2---:R-:W-:Y:S08]  /*60c0*/  HMMA.16816.F32 R12, R192.reuse, R180, R12 ;  /* 0x000000b4c00c723c */ /* 0x044ff0000000180c */
[C---:B------:R-:W-:Y:S01]  /*60d0*/  HMMA.16816.F32 R16, R192.reuse, R182, R16 ;  /* 0x000000b6c010723c */ /* 0x040fe20000001810 */
[----:B------:R-:W2:Y:S07]  /*60e0*/  LDSM.16.M88.4 R180, [R249] ;  /* 0x00000000f9b4783b */ /* 0x000eae0000000200 */
[C---:B-1----:R-:W-:Y:S08]  /*60f0*/  HMMA.16816.F32 R20, R192.reuse, R176, R20 ;  /* 0x000000b0c014723c */ /* 0x042ff00000001814 */
[C---:B------:R-:W-:Y:S01]  /*6100*/  HMMA.16816.F32 R24, R192.reuse, R178, R24 ;  /* 0x000000b2c018723c */ /* 0x040fe20000001818 */
[----:B------:R-:W1:Y:S07]  /*6110*/  LDSM.16.M88.4 R176, [R249+0x800] ;  /* 0x00080000f9b0783b */ /* 0x000e6e0000000200 */
[C---:B------:R-:W-:Y:S08]  /*6120*/  HMMA.16816.F32 R28, R192.reuse, R184, R28 ;  /* 0x000000b8c01c723c */ /* 0x040ff0000000181c */
[----:B------:R-:W-:Y:S01]  /*6130*/  HMMA.16816.F32 R32, R192, R186, R32 ;  /* 0x000000bac020723c */ /* 0x000fe20000001820 */
[----:B------:R-:W1:Y:S07]  /*6140*/  LDSM.16.M88.4 R184, [R249+0x1000] ;  /* 0x00100000f9b8783b */ /* 0x000e6e0000000200 */
[C---:B--2---:R-:W-:Y:S08]  /*6150*/  HMMA.16816.F32 R4, R196.reuse, R180, R4 ;  /* 0x000000b4c404723c */ /* 0x044ff00000001804 */
[C---:B------:R-:W-:Y:S01]  /*6160*/  HMMA.16816.F32 R8, R196.reuse, R182, R8 ;  /* 0x000000b6c408723c */ /* 0x040fe20000001808 */
[----:B------:R-:W2:Y:S07]  /*6170*/  LDSM.16.M88.4 R180, [R249+0x1800] ;  /* 0x00180000f9b4783b */ /* 0x000eae0000000200 */
[C---:B-1----:R-:W-:Y:S08]  /*6180*/  HMMA.16816.F32 R12, R196.reuse, R176, R12 ;  /* 0x000000b0c40c723c */ /* 0x042ff0000000180c */
[C---:B------:R-:W-:Y:S01]  /*6190*/  HMMA.16816.F32 R16, R196.reuse, R178, R16 ;  /* 0x000000b2c410723c */ /* 0x040fe20000001810 */
[----:B------:R-:W1:Y:S07]  /*61a0*/  LDSM.16.M88.4 R176, [R134+0x12100] ;  /* 0x0121000086b0783b */ /* 0x000e6e0000000200 */
[C---:B------:R-:W-:Y:S08]  /*61b0*/  HMMA.16816.F32 R20, R196.reuse, R184, R20 ;  /* 0x000000b8c414723c */ /* 0x040ff00000001814 */
[C---:B------:R-:W-:Y:S01]  /*61c0*/  HMMA.16816.F32 R24, R196.reuse, R186, R24 ;  /* 0x000000bac418723c */ /* 0x040fe20000001818 */
[----:B------:R-:W4:Y:S07]  /*61d0*/  LDSM.16.M88.4 R184, [R134+0x12900] ;  /* 0x0129000086b8783b */ /* 0x000f2e0000000200 */
[C---:B--2---:R-:W-:Y:S08]  /*61e0*/  HMMA.16816.F32 R28, R196.reuse, R180, R28 ;  /* 0x000000b4c41c723c */ /* 0x044ff0000000181c */
[----:B------:R-:W-:Y:S01]  /*61f0*/  HMMA.16816.F32 R32, R196, R182, R32 ;  /* 0x000000b6c420723c */ /* 0x000fe20000001820 */
[----:B------:R-:W2:Y:S07]  /*6200*/  LDSM.16.M88.4 R180, [R134+0x13100] ;  /* 0x0131000086b4783b */ /* 0x000eae0000000200 */
[C---:B-1----:R-:W-:Y:S08]  /*6210*/  HMMA.16816.F32 R4, R200.reuse, R176, R4 ;  /* 0x000000b0c804723c */ /* 0x042ff00000001804 */
[C---:B------:R-:W-:Y:S01]  /*6220*/  HMMA.16816.F32 R8, R200.reuse, R178, R8 ;  /* 0x000000b2c808723c */ /* 0x040fe20000001808 */
[----:B------:R-:W1:Y:S07]  /*6230*/  LDSM.16.M88.4 R176, [R134+0x13900] ;  /* 0x0139000086b0783b */ /* 0x000e6e0000000200 */
[C---:B----4-:R-:W-:Y:S08]  /*6240*/  HMMA.16816.F32 R12, R200.reuse, R184, R12 ;  /* 0x000000b8c80c723c */ /* 0x050ff0000000180c */
[C---:B------:R-:W-:Y:S08]  /*6250*/  HMMA.16816.F32 R16, R200.reuse, R186, R16 ;  /* 0x000000bac810723c */ /* 0x040ff00000001810 */
[C---:B--2---:R-:W-:Y:S08]  /*6260*/  HMMA.16816.F32 R20, R200.reuse, R180, R20 ;  /* 0x000000b4c814723c */ /* 0x044ff00000001814 */
[C---:B------:R-:W-:Y:S01]  /*6270*/  HMMA.16816.F32 R24, R200.reuse, R182, R24 ;  /* 0x000000b6c818723c */ /* 0x040fe20000001818 */
[----:B------:R2:W-:Y:S07]  /*6280*/  LDSM.16.M88.4 R180, [R132] ;  /* 0x0000000084b4783b */ /* 0x0005ee0000000200 */
[C---:B-1----:R-:W-:Y:S08]  /*6290*/  HMMA.16816.F32 R28, R200.reuse, R176, R28 ;  /* 0x000000b0c81c723c */ /* 0x042ff0000000181c */
[----:B------:R-:W-:Y:S01]  /*62a0*/  HMMA.16816.F32 R32, R200, R178, R32 ;  /* 0x000000b2c820723c */ /* 0x000fe20000001820 */
[----:B------:R1:W-:Y:S04]  /*62b0*/  LDSM.16.M88.4 R176, [R3] ;  /* 0x0000000003b0783b */ /* 0x0003e80000000200 */
[----:B--2---:R-:W2:Y:S04]  /*62c0*/  LDL R132, [R1+0x1c] ;  /* 0x00001c0001847983 */ /* 0x004ea80000100800 */
[----:B-1----:R-:W4:Y:S04]  /*62d0*/  LDL R3, [R1+0x18] ;  /* 0x0000180001037983 */ /* 0x002f280000100800 */
[----:B---3--:R-:W1:Y:S02]  /*62e0*/  LDSM.16.M88.4 R184, [R189] ;  /* 0x00000000bdb8783b */ /* 0x008e640000000200 */
[C---:B-1----:R-:W-:Y:S08]  /*62f0*/  HMMA.16816.F32 R4, R204.reuse, R184, R4 ;  /* 0x000000b8cc04723c */ /* 0x042ff00000001804 */
[C---:B------:R-:W-:Y:S01]  /*6300*/  HMMA.16816.F32 R8, R204.reuse, R186, R8 ;  /* 0x000000bacc08723c */ /* 0x040fe20000001808 */
[----:B-----5:R1:W3:Y:S07]  /*6310*/  LDSM.16.M88.4 R184, [R2] ;  /* 0x0000000002b8783b */ /* 0x0202ee0000000200 */
[C---:B------:R-:W-:Y:S08]  /*6320*/  HMMA.16816.F32 R12, R204.reuse, R180, R12 ;  /* 0x000000b4cc0c723c */ /* 0x040ff0000000180c */
[C---:B------:R-:W-:Y:S01]  /*6330*/  HMMA.16816.F32 R16, R204.reuse, R182, R16 ;  /* 0x000000b6cc10723c */ /* 0x040fe20000001810 */
[----:B------:R-:W5:Y:S07]  /*6340*/  LDSM.16.M88.4 R180, [R252+0x12100] ;  /* 0x01210000fcb4783b */ /* 0x000f6e0000000200 */
[C---:B------:R-:W-:Y:S01]  /*6350*/  HMMA.16816.F32 R20, R204.reuse, R176, R20 ;  /* 0x000000b0cc14723c */ /* 0x040fe20000001814 */
[----:B-1----:R-:W4:Y:S07]  /*6360*/  LDL R2, [R1+0x14] ;  /* 0x0000140001027983 */ /* 0x002f2e0000100800 */
[C---:B------:R-:W-:Y:S01]  /*6370*/  HMMA.16816.F32 R24, R204.reuse, R178, R24 ;  /* 0x000000b2cc18723c */ /* 0x040fe20000001818 */
[----:B------:R-:W1:Y:S07]  /*6380*/  LDSM.16.M88.4 R176, [R252+0x12900] ;  /* 0x01290000fcb0783b */ /* 0x000e6e0000000200 */
[C---:B---3--:R-:W-:Y:S08]  /*6390*/  HMMA.16816.F32 R28, R204.reuse, R184, R28 ;  /* 0x000000b8cc1c723c */ /* 0x048ff0000000181c */
[----:B------:R-:W-:Y:S01]  /*63a0*/  HMMA.16816.F32 R32, R204, R186, R32 ;  /* 0x000000bacc20723c */ /* 0x000fe20000001820 */
[----:B------:R-:W3:Y:S07]  /*63b0*/  LDSM.16.M88.4 R184, [R252+0x13100] ;  /* 0x01310000fcb8783b */ /* 0x000eee0000000200 */
[C---:B-----5:R-:W-:Y:S08]  /*63c0*/  HMMA.16816.F32 R4, R208.reuse, R180, R4 ;  /* 0x000000b4d004723c */ /* 0x060ff00000001804 */
[C---:B------:R-:W-:Y:S01]  /*63d0*/  HMMA.16816.F32 R8, R208.reuse, R182, R8 ;  /* 0x000000b6d008723c */ /* 0x040fe20000001808 */
[----:B------:R-:W5:Y:S07]  /*63e0*/  LDSM.16.M88.4 R180, [R252+0x13900] ;  /* 0x01390000fcb4783b */ /* 0x000f6e0000000200 */
[C---:B-1----:R-:W-:Y:S08]  /*63f0*/  HMMA.16816.F32 R12, R208.reuse, R176, R12 ;  /* 0x000000b0d00c723c */ /* 0x042ff0000000180c */
[C---:B------:R-:W-:Y:S01]  /*6400*/  HMMA.16816.F32 R16, R208.reuse, R178, R16 ;  /* 0x000000b2d010723c */ /* 0x040fe20000001810 */
[----:B------:R-:W1:Y:S07]  /*6410*/  LDSM.16.M88.4 R176, [R249+0x2000] ;  /* 0x00200000f9b0783b */ /* 0x000e6e0000000200 */
[C---:B---3--:R-:W-:Y:S08]  /*6420*/  HMMA.16816.F32 R20, R208.reuse, R184, R20 ;  /* 0x000000b8d014723c */ /* 0x048ff00000001814 */
[C---:B------:R-:W-:Y:S01]  /*6430*/  HMMA.16816.F32 R24, R208.reuse, R186, R24 ;  /* 0x000000bad018723c */ /* 0x040fe20000001818 */
[----:B------:R-:W3:Y:S07]  /*6440*/  LDSM.16.M88.4 R184, [R249+0x2800] ;  /* 0x00280000f9b8783b */ /* 0x000eee0000000200 */
[C---:B-----5:R-:W-:Y:S08]  /*6450*/  HMMA.16816.F32 R28, R208.reuse, R180, R28 ;  /* 0x000000b4d01c723c */ /* 0x060ff0000000181c */
[----:B------:R-:W-:Y:S01]  /*6460*/  HMMA.16816.F32 R32, R208, R182, R32 ;  /* 0x000000b6d020723c */ /* 0x000fe20000001820 */
        /* <DEDUP_REMOVED lines=8> */
[C---:B------:R-:W-:Y:S01]  /*64f0*/  HMMA.16816.F32 R24, R212.reuse, R182, R24 ;  /* 0x000000b6d418723c */ /* 0x040fe20000001818 */
[----:B------:R-:W5:Y:S07]  /*6500*/  LDSM.16.M88.4 R180, [R134+0x14900] ;  /* 0x0149000086b4783b */ /* 0x000f6e0000000200 */
[C---:B-1----:R-:W-:Y:S08]  /*6510*/  HMMA.16816.F32 R28, R212.reuse, R176, R28 ;  /* 0x000000b0d41c723c */ /* 0x042ff0000000181c */
[----:B------:R-:W-:Y:S01]  /*6520*/  HMMA.16816.F32 R32, R212, R178, R32 ;  /* 0x000000b2d420723c */ /* 0x000fe20000001820 */
[----:B------:R-:W1:Y:S07]  /*6530*/  LDSM.16.M88.4 R176, [R134+0x15100] ;  /* 0x0151000086b0783b */ /* 0x000e6e0000000200 */
[C---:B---3--:R-:W-:Y:S08]  /*6540*/  HMMA.16816.F32 R4, R216.reuse, R184, R4 ;  /* 0x000000b8d804723c */ /* 0x048ff00000001804 */
[C---:B------:R-:W-:Y:S01]  /*6550*/  HMMA.16816.F32 R8, R216.reuse, R186, R8 ;  /* 0x000000bad808723c */ /* 0x040fe20000001808 */
[----:B------:R-:W3:Y:S07]  /*6560*/  LDSM.16.M88.4 R184, [R134+0x15900] ;  /* 0x0159000086b8783b */ /* 0x000eee0000000200 */
[C---:B-----5:R-:W-:Y:S08]  /*6570*/  HMMA.16816.F32 R12, R216.reuse, R180, R12 ;  /* 0x000000b4d80c723c */ /* 0x060ff0000000180c */
[C---:B------:R-:W-:Y:S01]  /*6580*/  HMMA.16816.F32 R16, R216.reuse, R182, R16 ;  /* 0x000000b6d810723c */ /* 0x040fe20000001810 */
[----:B------:R5:W4:Y:S07]  /*6590*/  LDSM.16.M88.4 R180, [R188] ;  /* 0x00000000bcb4783b */ /* 0x000b2e0000000200 */
[C---:B-1----:R-:W-:Y:S08]  /*65a0*/  HMMA.16816.F32 R20, R216.reuse, R176, R20 ;  /* 0x000000b0d814723c */ /* 0x042ff00000001814 */
[C---:B------:R-:W-:Y:S01]  /*65b0*/  HMMA.16816.F32 R24, R216.reuse, R178, R24 ;  /* 0x000000b2d818723c */ /* 0x040fe20000001818 */
[----:B--2---:R1:W2:Y:S04]  /*65c0*/  LDSM.16.M88.4 R176, [R132] ;  /* 0x0000000084b0783b */ /* 0x0042a80000000200 */
[----:B-----5:R-:W5:Y:S03]  /*65d0*/  LDL R188, [R1+0x10] ;  /* 0x0000100001bc7983 */ /* 0x020f660000100800 */
[C---:B---3--:R-:W-:Y:S08]  /*65e0*/  HMMA.16816.F32 R28, R216.reuse, R184, R28 ;  /* 0x000000b8d81c723c */ /* 0x048ff0000000181c */
[----:B------:R-:W-:Y:S01]  /*65f0*/  HMMA.16816.F32 R32, R216, R186, R32 ;  /* 0x000000bad820723c */ /* 0x000fe20000001820 */
[----:B----4-:R3:W4:Y:S04]  /*6600*/  LDSM.16.M88.4 R184, [R3] ;  /* 0x0000000003b8783b */ /* 0x0107280000000200 */
[----:B-1----:R-:W5:Y:S03]  /*6610*/  LDL R132, [R1+0xc] ;  /* 0x00000c0001847983 */ /* 0x002f660000100800 */
[C---:B------:R-:W-:Y:S08]  /*6620*/  HMMA.16816.F32 R4, R220.reuse, R180, R4 ;  /* 0x000000b4dc04723c */ /* 0x040ff00000001804 */
[C---:B------:R-:W-:Y:S08]  /*6630*/  HMMA.16816.F32 R8, R220.reuse, R182, R8 ;  /* 0x000000b6dc08723c */ /* 0x040ff00000001808 */
[C---:B--2---:R-:W-:Y:S01]  /*6640*/  HMMA.16816.F32 R12, R220.reuse, R176, R12 ;  /* 0x000000b0dc0c723c */ /* 0x044fe2000000180c */
[----:B---3--:R-:W2:Y:S07]  /*6650*/  LDL R3, [R1+0x8] ;  /* 0x0000080001037983 */ /* 0x008eae0000100800 */
[C---:B------:R-:W-:Y:S01]  /*6660*/  HMMA.16816.F32 R16, R220.reuse, R178, R16 ;  /* 0x000000b2dc10723c */ /* 0x040fe20000001810 */
[----:B------:R-:W-:Y:S07]  /*6670*/  LDSM.16.M88.4 R176, [R252+0x14100] ;  /* 0x01410000fcb0783b */ /* 0x000fee0000000200 */
[C---:B----4-:R-:W-:Y:S08]  /*6680*/  HMMA.16816.F32 R20, R220.reuse, R184, R20 ;  /* 0x000000b8dc14723c */ /* 0x050ff00000001814 */
[C---:B------:R-:W-:Y:S01]  /*6690*/  HMMA.16816.F32 R24, R220.reuse, R186, R24 ;  /* 0x000000badc18723c */ /* 0x040fe20000001818 */
[----:B------:R-:W-:Y:S04]  /*66a0*/  LDSM.16.M88.4 R184, [R252+0x14900] ;  /* 0x01490000fcb8783b */ /* 0x000fe80000000200 */
[----:B------:R1:W3:Y:S04]  /*66b0*/  LDSM.16.M88.4 R180, [R2] ;  /* 0x0000000002b4783b */ /* 0x0002e80000000200 */
[----:B-1----:R-:W4:Y:S01]  /*66c0*/  LDL R2, [R1+0x4] ;  /* 0x0000040001027983 */ /* 0x002f220000100800 */
[C---:B---3--:R-:W-:Y:S08]  /*66d0*/  HMMA.16816.F32 R28, R220.reuse, R180, R28 ;  /* 0x000000b4dc1c723c */ /* 0x048ff0000000181c */
[----:B------:R-:W-:Y:S01]  /*66e0*/  HMMA.16816.F32 R32, R220, R182, R32 ;  /* 0x000000b6dc20723c */ /* 0x000fe20000001820 */
[----:B------:R-:W1:Y:S07]  /*66f0*/  LDSM.16.M88.4 R180, [R252+0x15100] ;  /* 0x01510000fcb4783b */ /* 0x000e6e0000000200 */
[C---:B------:R-:W-:Y:S08]  /*6700*/  HMMA.16816.F32 R4, R224.reuse, R176, R4 ;  /* 0x000000b0e004723c */ /* 0x040ff00000001804 */
[C---:B------:R-:W-:Y:S01]  /*6710*/  HMMA.16816.F32 R8, R224.reuse, R178, R8 ;  /* 0x000000b2e008723c */ /* 0x040fe20000001808 */
[----:B------:R-:W3:Y:S07]  /*6720*/  LDSM.16.M88.4 R176, [R252+0x15900] ;  /* 0x01590000fcb0783b */ /* 0x000eee0000000200 */
[C---:B------:R-:W-:Y:S08]  /*6730*/  HMMA.16816.F32 R12, R224.reuse, R184, R12 ;  /* 0x000000b8e00c723c */ /* 0x040ff0000000180c */
[C---:B------:R-:W-:Y:S01]  /*6740*/  HMMA.16816.F32 R16, R224.reuse, R186, R16 ;  /* 0x000000bae010723c */ /* 0x040fe20000001810 */
[----:B------:R-:W3:Y:S07]  /*6750*/  LDSM.16.M88.4 R184, [R249+0x4000] ;  /* 0x00400000f9b8783b */ /* 0x000eee0000000200 */
[C---:B-1----:R-:W-:Y:S08]  /*6760*/  HMMA.16816.F32 R20, R224.reuse, R180, R20 ;  /* 0x000000b4e014723c */ /* 0x042ff00000001814 */
[C---:B------:R-:W-:Y:S01]  /*6770*/  HMMA.16816.F32 R24, R224.reuse, R182, R24 ;  /* 0x000000b6e018723c */ /* 0x040fe20000001818 */
[----:B------:R-:W1:Y:S07]  /*6780*/  LDSM.16.M88.4 R180, [R249+0x4800] ;  /* 0x00480000f9b4783b */ /* 0x000e6e0000000200 */
[C---:B---3--:R-:W-:Y:S08]  /*6790*/  HMMA.16816.F32 R28, R224.reuse, R176, R28 ;  /* 0x000000b0e01c723c */ /* 0x048ff0000000181c */
[----:B------:R-:W-:Y:S01]  /*67a0*/  HMMA.16816.F32 R32, R224, R178, R32 ;  /* 0x000000b2e020723c */ /* 0x000fe20000001820 */
        /* <DEDUP_REMOVED lines=8> */
[C---:B------:R-:W-:Y:S01]  /*6830*/  HMMA.16816.F32 R24, R228.reuse, R178, R24 ;  /* 0x000000b2e418723c */ /* 0x040fe20000001818 */
[----:B------:R-:W3:Y:S07]  /*6840*/  LDSM.16.M88.4 R176, [R134+0x16900] ;  /* 0x0169000086b0783b */ /* 0x000eee0000000200 */
[C---:B------:R-:W-:Y:S08]  /*6850*/  HMMA.16816.F32 R28, R228.reuse, R184, R28 ;  /* 0x000000b8e41c723c */ /* 0x040ff0000000181c */
[----:B------:R-:W-:Y:S01]  /*6860*/  HMMA.16816.F32 R32, R228, R186, R32 ;  /* 0x000000bae420723c */ /* 0x000fe20000001820 */
[----:B------:R-:W5:Y:S07]  /*6870*/  LDSM.16.M88.4 R184, [R134+0x17100] ;  /* 0x0171000086b8783b */ /* 0x000f6e0000000200 */
[C---:B-1----:R-:W-:Y:S08]  /*6880*/  HMMA.16816.F32 R4, R232.reuse, R180, R4 ;  /* 0x000000b4e804723c */ /* 0x042ff00000001804 */
[C---:B------:R-:W-:Y:S01]  /*6890*/  HMMA.16816.F32 R8, R232.reuse, R182, R8 ;  /* 0x000000b6e808723c */ /* 0x040fe20000001808 */
[----:B------:R-:W1:Y:S07]  /*68a0*/  LDSM.16.M88.4 R180, [R134+0x17900] ;  /* 0x0179000086b4783b */ /* 0x000e6e0000000200 */
[C---:B---3--:R-:W-:Y:S08]  /*68b0*/  HMMA.16816.F32 R12, R232.reuse, R176, R12 ;  /* 0x000000b0e80c723c */ /* 0x048ff0000000180c */
[C---:B------:R-:W-:Y:S01]  /*68c0*/  HMMA.16816.F32 R16, R232.reuse, R178, R16 ;  /* 0x000000b2e810723c */ /* 0x040fe20000001810 */
[----:B-----5:R-:W3:Y:S07]  /*68d0*/  LDSM.16.M88.4 R176, [R188] ;  /* 0x00000000bcb0783b */ /* 0x020eee0000000200 */
[C---:B------:R-:W-:Y:S08]  /*68e0*/  HMMA.16816.F32 R20, R232.reuse, R184, R20 ;  /* 0x000000b8e814723c */ /* 0x040ff00000001814 */
[C---:B------:R-:W-:Y:S01]  /*68f0*/  HMMA.16816.F32 R24, R232.reuse, R186, R24 ;  /* 0x000000bae818723c */ /* 0x040fe20000001818 */
[----:B------:R-:W5:Y:S07]  /*6900*/  LDSM.16.M88.4 R184, [R132] ;  /* 0x0000000084b8783b */ /* 0x000f6e0000000200 */
[C---:B-1----:R-:W-:Y:S08]  /*6910*/  HMMA.16816.F32 R28, R232.reuse, R180, R28 ;  /* 0x000000b4e81c723c */ /* 0x042ff0000000181c */
[----:B------:R-:W-:Y:S01]  /*6920*/  HMMA.16816.F32 R32, R232, R182, R32 ;  /* 0x000000b6e820723c */ /* 0x000fe20000001820 */
[----:B--2---:R-:W1:Y:S07]  /*6930*/  LDSM.16.M88.4 R180, [R3] ;  /* 0x0000000003b4783b */ /* 0x004e6e0000000200 */
[C---:B---3--:R-:W-:Y:S08]  /*6940*/  HMMA.16816.F32 R4, R236.reuse, R176, R4 ;  /* 0x000000b0ec04723c */ /* 0x048ff00000001804 */
[C---:B------:R-:W-:Y:S08]  /*6950*/  HMMA.16816.F32 R8, R236.reuse, R178, R8 ;  /* 0x000000b2ec08723c */ /* 0x040ff00000001808 */
[C---:B-----5:R-:W-:Y:S08]  /*6960*/  HMMA.16816.F32 R12, R236.reuse, R184, R12 ;  /* 0x000000b8ec0c723c */ /* 0x060ff0000000180c */
[C---:B------:R-:W-:Y:S01]  /*6970*/  HMMA.16816.F32 R16, R236.reuse, R186, R16 ;  /* 0x000000baec10723c */ /* 0x040fe20000001810 */
[----:B------:R-:W-:Y:S07]  /*6980*/  LDSM.16.M88.4 R184, [R252+0x16100] ;  /* 0x01610000fcb8783b */ /* 0x000fee0000000200 */
[C---:B-1----:R-:W-:Y:S08]  /*6990*/  HMMA.16816.F32 R20, R236.reuse, R180, R20 ;  /* 0x000000b4ec14723c */ /* 0x042ff00000001814 */
[C---:B------:R-:W-:Y:S01]  /*69a0*/  HMMA.16816.F32 R24, R236.reuse, R182, R24 ;  /* 0x000000b6ec18723c */ /* 0x040fe20000001818 */
[----:B------:R-:W-:Y:S04]  /*69b0*/  LDSM.16.M88.4 R180, [R252+0x16900] ;  /* 0x01690000fcb4783b */ /* 0x000fe80000000200 */
[----:B----4-:R-:W1:Y:S03]  /*69c0*/  LDSM.16.M88.4 R176, [R2] ;  /* 0x0000000002b0783b */ /* 0x010e660000000200 */
[C---:B-1----:R-:W-:Y:S08]  /*69d0*/  HMMA.16816.F32 R28, R236.reuse, R176, R28 ;  /* 0x000000b0ec1c723c */ /* 0x042ff0000000181c */
[----:B------:R-:W-:Y:S01]  /*69e0*/  HMMA.16816.F32 R32, R236, R178, R32 ;  /* 0x000000b2ec20723c */ /* 0x000fe20000001820 */
[----:B------:R-:W1:Y:S07]  /*69f0*/  LDSM.16.M88.4 R176, [R252+0x17100] ;  /* 0x01710000fcb0783b */ /* 0x000e6e0000000200 */
[C---:B------:R-:W-:Y:S08]  /*6a00*/  HMMA.16816.F32 R4, R240.reuse, R184, R4 ;  /* 0x000000b8f004723c */ /* 0x040ff00000001804 */
[C---:B------:R-:W-:Y:S01]  /*6a10*/  HMMA.16816.F32 R8, R240.reuse, R186, R8 ;  /* 0x000000baf008723c */ /* 0x040fe20000001808 */
[----:B------:R-:W2:Y:S07]  /*6a20*/  LDSM.16.M88.4 R184, [R252+0x17900] ;  /* 0x01790000fcb8783b */ /* 0x000eae0000000200 */
[C---:B------:R-:W-:Y:S08]  /*6a30*/  HMMA.16816.F32 R12, R240.reuse, R180, R12 ;  /* 0x000000b4f00c723c */ /* 0x040ff0000000180c */
[C---:B------:R-:W-:Y:S01]  /*6a40*/  HMMA.16816.F32 R16, R240.reuse, R182, R16 ;  /* 0x000000b6f010723c */ /* 0x040fe20000001810 */
[----:B------:R-:W3:Y:S07]  /*6a50*/  LDSM.16.M88.4 R180, [R249+0x6000] ;  /* 0x00600000f9b4783b */ /* 0x000eee0000000200 */
[C---:B-1----:R-:W-:Y:S08]  /*6a60*/  HMMA.16816.F32 R20, R240.reuse, R176, R20 ;  /* 0x000000b0f014723c */ /* 0x042ff00000001814 */
[C---:B------:R-:W-:Y:S01]  /*6a70*/  HMMA.16816.F32 R24, R240.reuse, R178, R24 ;  /* 0x000000b2f018723c */ /* 0x040fe20000001818 */
[----:B------:R-:W1:Y:S07]  /*6a80*/  LDSM.16.M88.4 R176, [R249+0x6800] ;  /* 0x00680000f9b0783b */ /* 0x000e6e0000000200 */
[C---:B--2---:R-:W-:Y:S08]  /*6a90*/  HMMA.16816.F32 R28, R240.reuse, R184, R28 ;  /* 0x000000b8f01c723c */ /* 0x044ff0000000181c */
[----:B------:R-:W-:Y:S01]  /*6aa0*/  HMMA.16816.F32 R32, R240, R186, R32 ;  /* 0x000000baf020723c */ /* 0x000fe20000001820 */
[----:B------:R-:W2:Y:S07]  /*6ab0*/  LDSM.16.M88.4 R184, [R249+0x7000] ;  /* 0x00700000f9b8783b */ /* 0x000eae0000000200 */
[C---:B---3--:R-:W-:Y:S08]  /*6ac0*/  HMMA.16816.F32 R4, R244.reuse, R180, R4 ;  /* 0x000000b4f404723c */ /* 0x048ff00000001804 */
[C---:B------:R-:W-:Y:S01]  /*6ad0*/  HMMA.16816.F32 R8, R244.reuse, R182, R8 ;  /* 0x000000b6f408723c */ /* 0x040fe20000001808 */
[----:B------:R-:W3:Y:S01]  /*6ae0*/  LDSM.16.M88.4 R180, [R249+0x7800] ;  /* 0x00780000f9b4783b */ /* 0x000ee20000000200 */
[----:B------:R-:W-:Y:S04]  /*6af0*/  DEPBAR.LE SB0, 0x0 ;  /* 0x000080000000791a */ /* 0x000fe80000000000 */
[----:B------:R-:W-:Y:S02]  /*6b00*/  BAR.SYNC.DEFER_BLOCKING 0x0 ;  /* 0x0000000000007b1d */ /* 0x000fe40000010000 */
[C---:B-1----:R-:W-:Y:S08]  /*6b10*/  HMMA.16816.F32 R12, R244.reuse, R176, R12 ;  /* 0x000000b0f40c723c */ /* 0x042ff0000000180c */
[C---:B------:R-:W-:Y:S08]  /*6b20*/  HMMA.16816.F32 R16, R244.reuse, R178, R16 ;  /* 0x000000b2f410723c */ /* 0x040ff00000001810 */
[C---:B--2---:R-:W-:Y:S08]  /*6b30*/  HMMA.16816.F32 R20, R244.reuse, R184, R20 ;  /* 0x000000b8f414723c */ /* 0x044ff00000001814 */
[C---:B------:R-:W-:Y:S08]  /*6b40*/  HMMA.16816.F32 R24, R244.reuse, R186, R24 ;  /* 0x000000baf418723c */ /* 0x040ff00000001818 */
[C---:B---3--:R-:W-:Y:S08]  /*6b50*/  HMMA.16816.F32 R28, R244.reuse, R180, R28 ;  /* 0x000000b4f41c723c */ /* 0x048ff0000000181c */
[----:B------:R-:W-:Y:S01]  /*6b60*/  HMMA.16816.F32 R32, R244, R182, R32 ;  /* 0x000000b6f420723c */ /* 0x000fe20000001820 */
[----:B------:R-:W-:-:S07]  /*6b70*/  @P0 BRA `(.L_x_5) ;  /* 0xffffea0000000947 */ /* 0x000fce000383ffff */
.L_x_4:
[----:B---3--:R-:W2:Y:S01]  /*6b80*/  LDL.LU R176, [R1+0x54] ;  /* 0x0000540001b07983 */ /* 0x008ea20000300800 */
[----:B------:R-:W-:Y:S01]  /*6b90*/  FMNMX.FTZ R132, R4, R0, !PT ;  /* 0x0000000004847209 */ /* 0x000fe20007810000 */
[----:B------:R-:W-:Y:S01]  /*6ba0*/  UIADD3 UR4, UR8, -0x1, URZ ;  /* 0xffffffff08047890 */ /* 0x000fe2000fffe03f */
[----:B------:R-:W-:Y:S01]  /*6bb0*/  ISETP.LT.AND P0, PT, RZ, UR8, PT ;  /* 0x00000008ff007c0c */ /* 0x000fe2000bf01270 */
[----:B------:R-:W0:Y:S01]  /*6bc0*/  LDGDEPBAR ;  /* 0x00000000000079af */ /* 0x000e220000000000 */
[----:B------:R-:W-:Y:S04]  /*6bd0*/  FMNMX.FTZ R132, R5, R132, !PT ;  /* 0x0000008405847209 */ /* 0x000fe80007810000 */
[----:B------:R-:W-:Y:S01]  /*6be0*/  FMNMX.FTZ R132, R8, R132, !PT ;  /* 0x0000008408847209 */ /* 0x000fe20007810000 */
[----:B------:R-:W-:Y:S03]  /*6bf0*/  UMOV UR8, UR4 ;  /* 0x0000000400087c82 */ /* 0x000fe60008000000 */
[----:B------:R-:W-:Y:S04]  /*6c00*/  FMNMX.FTZ R132, R9, R132, !PT ;  /* 0x0000008409847209 */ /* 0x000fe80007810000 */
        /* <DEDUP_REMOVED lines=11> */
[----:B------:R-:W-:Y:S05]  /*6cc0*/  FMNMX.FTZ R132, R33, R132, !PT ;  /* 0x0000008421847209 */ /* 0x000fea0007810000 */
[----:B------:R-:W1:Y:S02]  /*6cd0*/  SHFL.BFLY PT, R2, R132, 0x2, 0x1f ;  /* 0x0c401f0084027f89 */ /* 0x000e6400000e0000 */
[----:B-1----:R-:W-:Y:S06]  /*6ce0*/  FMNMX.FTZ R132, R132, R2, !PT ;  /* 0x0000000284847209 */ /* 0x002fec0007810000 */
[----:B------:R-:W1:Y:S02]  /*6cf0*/  SHFL.BFLY PT, R2, R132, 0x1, 0x1f ;  /* 0x0c201f0084027f89 */ /* 0x000e6400000e0000 */
[----:B-1----:R-:W-:Y:S05]  /*6d00*/  FMNMX.FTZ R132, R132, R2, !PT ;  /* 0x0000000284847209 */ /* 0x002fea0007810000 */
[C---:B------:R-:W-:Y:S02]  /*6d10*/  FMUL.FTZ R2, R132.reuse, c[0x0][0x2d0] ;  /* 0x0000b40084027a20 */ /* 0x040fe40000410000 */
[----:B------:R-:W-:Y:S02]  /*6d20*/  FADD.FTZ R0, -R132, R0 ;  /* 0x0000000084007221 */ /* 0x000fe40000010100 */
[--C-:B------:R-:W-:Y:S02]  /*6d30*/  FFMA.FTZ R188, R12, c[0x0][0x2d0], -R2.reuse ;  /* 0x0000b4000cbc7a23 */ /* 0x100fe40000010802 */
[----:B------:R-:W3:Y:S01]  /*6d40*/  LDL.LU R12, [R1+0x70] ;  /* 0x00007000010c7983 */ /* 0x000ee20000300800 */
[--C-:B------:R-:W-:Y:S02]  /*6d50*/  FFMA.FTZ R4, R4, c[0x0][0x2d0], -R2.reuse ;  /* 0x0000b40004047a23 */ /* 0x100fe40000010802 */
[----:B------:R-:W-:Y:S02]  /*6d60*/  FMUL.FTZ R0, R0, c[0x0][0x2d0] ;  /* 0x0000b40000007a20 */ /* 0x000fe40000410000 */
[--C-:B------:R-:W-:Y:S02]  /*6d70*/  FFMA.FTZ R5, R5, c[0x0][0x2d0], -R2.reuse ;  /* 0x0000b40005057a23 */ /* 0x100fe40000010802 */
[----:B------:R-:W1:Y:S01]  /*6d80*/  MUFU.EX2 R3, R0 ;  /* 0x0000000000037308 */ /* 0x000e620000000800 */
[--C-:B------:R-:W-:Y:S02]  /*6d90*/  FFMA.FTZ R8, R8, c[0x0][0x2d0], -R2.reuse ;  /* 0x0000b40008087a23 */ /* 0x100fe40000010802 */
[--C-:B------:R-:W-:Y:S02]  /*6da0*/  FFMA.FTZ R9, R9, c[0x0][0x2d0], -R2.reuse ;  /* 0x0000b40009097a23 */ /* 0x100fe40000010802 */
[--C-:B------:R-:W-:Y:S02]  /*6db0*/  FFMA.FTZ R186, R16, c[0x0][0x2d0], -R2.reuse ;  /* 0x0000b40010ba7a23 */ /* 0x100fe40000010802 */
[--C-:B------:R-:W-:Y:S02]  /*6dc0*/  FFMA.FTZ R185, R17, c[0x0][0x2d0], -R2.reuse ;  /* 0x0000b40011b97a23 */ /* 0x100fe40000010802 */
[--C-:B------:R-:W-:Y:S01]  /*6dd0*/  FFMA.FTZ R177, R28, c[0x0][0x2d0], -R2.reuse ;  /* 0x0000b4001cb17a23 */ /* 0x100fe20000010802 */
[----:B------:R-:W-:Y:S01]  /*6de0*/  MUFU.EX2 R4, R4 ;  /* 0x0000000400047308 */ /* 0x000fe20000000800 */
        /* <DEDUP_REMOVED lines=8> */
[----:B------:R-:W-:Y:S02]  /*6e70*/  FFMA.FTZ R25, R25, c[0x0][0x2d0], -R2 ;  /* 0x0000b40019197a23 */ /* 0x000fe40000010802 */
[C---:B-1----:R-:W-:Y:S02]  /*6e80*/  FMUL.FTZ R16, R3.reuse, R152 ;  /* 0x0000009803107220 */ /* 0x042fe40000410000 */
[C---:B------:R-:W-:Y:S01]  /*6e90*/  FMUL.FTZ R13, R3.reuse, R157 ;  /* 0x0000009d030d7220 */ /* 0x040fe20000410000 */
[----:B------:R-:W-:Y:S01]  /*6ea0*/  MUFU.EX2 R8, R8 ;  /* 0x0000000800087308 */ /* 0x000fe20000000800 */
[C---:B------:R-:W-:Y:S02]  /*6eb0*/  FMUL.FTZ R17, R3.reuse, R153 ;  /* 0x0000009903117220 */ /* 0x040fe40000410000 */
[C---:B------:R-:W-:Y:S02]  /*6ec0*/  FMUL.FTZ R28, R3.reuse, R140 ;  /* 0x0000008c031c7220 */ /* 0x040fe40000410000 */
[C---:B------:R-:W-:Y:S02]  /*6ed0*/  FMUL.FTZ R36, R3.reuse, R36 ;  /* 0x0000002403247220 */ /* 0x040fe40000410000 */
[C---:B------:R-:W-:Y:S02]  /*6ee0*/  FMUL.FTZ R37, R3.reuse, R37 ;  /* 0x0000002503257220 */ /* 0x040fe40000410000 */
[C---:B------:R-:W-:Y:S01]  /*6ef0*/  FMUL.FTZ R40, R3.reuse, R40 ;  /* 0x0000002803287220 */ /* 0x040fe20000410000 */
[----:B------:R-:W1:Y:S01]  /*6f00*/  MUFU.EX2 R9, R9 ;  /* 0x0000000900097308 */ /* 0x000e620000000800 */
[C---:B------:R-:W-:Y:S02]  /*6f10*/  FMUL.FTZ R41, R3.reuse, R41 ;  /* 0x0000002903297220 */ /* 0x040fe40000410000 */
        /* <DEDUP_REMOVED lines=10> */
[----:B------:R-:W-:Y:S01]  /*6fc0*/  FMUL.FTZ R64, R3, R64 ;  /* 0x0000004003407220 */ /* 0x000fe20000410000 */
[----:B-1----:R-:W-:Y:S01]  /*6fd0*/  F2FP.PACK_AB R178, R9, R8 ;  /* 0x0000000809b2723e */ /* 0x002fe200000000ff */
        /* <DEDUP_REMOVED lines=33> */
[----:B--2---:R-:W-:Y:S01]  /*71f0*/  FFMA.FTZ R0, R3, R176, R4 ;  /* 0x000000b003007223 */ /* 0x004fe20000010004 */
[C---:B------:R-:W-:Y:S03]  /*7200*/  F2FP.PACK_AB R176, R5.reuse, R4 ;  /* 0x0000000405b0723e */ /* 0x040fe600000000ff */
[----:B------:R-:W-:Y:S02]  /*7210*/  FADD.FTZ R0, R5, R0 ;  /* 0x0000000005007221 */ /* 0x000fe40000010000 */
[C---:B------:R-:W-:Y:S02]  /*7220*/  FMUL.FTZ R5, R3.reuse, R165 ;  /* 0x000000a503057220 */ /* 0x040fe40000410000 */
[----:B------:R-:W-:Y:S02]  /*7230*/  FADD.FTZ R0, R8, R0 ;  /* 0x0000000008007221 */ /* 0x000fe40000010000 */
[----:B------:R-:W-:Y:S02]  /*7240*/  FMUL.FTZ R8, R3, R160 ;  /* 0x000000a003087220 */ /* 0x000fe40000410000 */
[----:B------:R-:W-:Y:S01]  /*7250*/  FADD.FTZ R189, R9, R0 ;  /* 0x0000000009bd7221 */ /* 0x000fe20000010000 */
[----:B------:R-:W-:Y:S01]  /*7260*/  FMNMX.FTZ R0, R6, R133, !PT ;  /* 0x0000008506007209 */ /* 0x000fe20007810000 */
[----:B------:R-:W-:Y:S03]  /*7270*/  FMUL.FTZ R9, R3, R161 ;  /* 0x000000a103097220 */ /* 0x000fe60000410000 */
        /* <DEDUP_REMOVED lines=22> */
[----:B------:R-:W-:Y:S02]  /*73e0*/  FMUL.FTZ R0, R0, c[0x0][0x2d0] ;  /* 0x0000b40000007a20 */ /* 0x000fe40000410000 */
[--C-:B------:R-:W-:Y:S02]  /*73f0*/  FFMA.FTZ R7, R7, c[0x0][0x2d0], -R4.reuse ;  /* 0x0000b40007077a23 */ /* 0x100fe40000010804 */
[----:B------:R-:W-:Y:S01]  /*7400*/  MUFU.EX2 R6, R6 ;  /* 0x0000000600067308 */ /* 0x000fe20000000800 */
[--C-:B------:R-:W-:Y:S02]  /*7410*/  FFMA.FTZ R34, R34, c[0x0][0x2d0], -R4.reuse ;  /* 0x0000b40022227a23 */ /* 0x100fe40000010804 */
[--C-:B------:R-:W-:Y:S02]  /*7420*/  FFMA.FTZ R35, R35, c[0x0][0x2d0], -R4.reuse ;  /* 0x0000b40023237a23 */ /* 0x100fe40000010804 */
[--C-:B------:R-:W-:Y:S01]  /*7430*/  FFMA.FTZ R182, R14, c[0x0][0x2d0], -R4.reuse ;  /* 0x0000b4000eb67a23 */ /* 0x100fe20000010804 */
[----:B------:R-:W-:Y:S01]  /*7440*/  MOV R165, R34 ;  /* 0x0000002200a57202 */ /* 0x000fe20000000f00 */
[--C-:B------:R-:W-:Y:S01]  /*7450*/  FFMA.FTZ R183, R18, c[0x0][0x2d0], -R4.reuse ;  /* 0x0000b40012b77a23 */ /* 0x100fe20000010804 */
[----:B------:R-:W-:Y:S01]  /*7460*/  MOV R14, R24 ;  /* 0x00000018000e7202 */ /* 0x000fe20000000f00 */
[--C-:B------:R-:W-:Y:S01]  /*7470*/  FFMA.FTZ R184, R19, c[0x0][0x2d0], -R4.reuse ;  /* 0x0000b40013b87a23 */ /* 0x100fe20000010804 */
[----:B------:R-:W3:Y:S01]  /*7480*/  MUFU.EX2 R0, R0 ;  /* 0x0000000000007308 */ /* 0x000ee20000000800 */
[--C-:B------:R-:W-:Y:S01]  /*7490*/  FFMA.FTZ R26, R26, c[0x0][0x2d0], -R4.reuse ;  /* 0x0000b4001a1a7a23 */ /* 0x100fe20000010804 */
[----:B------:R-:W-:Y:S01]  /*74a0*/  MOV R18, R20 ;  /* 0x0000001400127202 */ /* 0x000fe20000000f00 */
[--C-:B------:R-:W-:Y:S01]  /*74b0*/  FFMA.FTZ R27, R27, c[0x0][0x2d0], -R4.reuse ;  /* 0x0000b4001b1b7a23 */ /* 0x100fe20000010804 */
[----:B------:R-:W-:Y:S01]  /*74c0*/  MOV R19, R25 ;  /* 0x0000001900137202 */ /* 0x000fe20000000f00 */
[--C-:B------:R-:W-:Y:S02]  /*74d0*/  FFMA.FTZ R30, R30, c[0x0][0x2d0], -R4.reuse ;  /* 0x0000b4001e1e7a23 */ /* 0x100fe40000010804 */
[--C-:B------:R-:W-:Y:S02]  /*74e0*/  FFMA.FTZ R31, R31, c[0x0][0x2d0], -R4.reuse ;  /* 0x0000b4001f1f7a23 */ /* 0x100fe40000010804 */
[--C-:B------:R-:W-:Y:S01]  /*74f0*/  FFMA.FTZ R179, R10, c[0x0][0x2d0], -R4.reuse ;  /* 0x0000b4000ab37a23 */ /* 0x100fe20000010804 */
[----:B------:R-:W1:Y:S01]  /*7500*/  MUFU.EX2 R7, R7 ;  /* 0x0000000700077308 */ /* 0x000e620000000800 */
[--C-:B------:R-:W-:Y:S01]  /*7510*/  FFMA.FTZ R180, R11, c[0x0][0x2d0], -R4.reuse ;  /* 0x0000b4000bb47a23 */ /* 0x100fe20000010804 */
[----:B------:R-:W-:Y:S01]  /*7520*/  MOV R10, R33 ;  /* 0x00000021000a7202 */ /* 0x000fe20000000f00 */
[--C-:B------:R-:W-:Y:S01]  /*7530*/  FFMA.FTZ R181, R15, c[0x0][0x2d0], -R4.reuse ;  /* 0x0000b4000fb57a23 */ /* 0x100fe20000010804 */
[----:B------:R-:W-:Y:S01]  /*7540*/  MOV R11, R32 ;  /* 0x00000020000b7202 */ /* 0x000fe20000000f00 */
[--C-:B------:R-:W-:Y:S01]  /*7550*/  FFMA.FTZ R191, R22, c[0x0][0x2d0], -R4.reuse ;  /* 0x0000b40016bf7a23 */ /* 0x100fe20000010804 */
[----:B------:R-:W-:Y:S01]  /*7560*/  MOV R157, R10 ;  /* 0x0000000a009d7202 */ /* 0x000fe20000000f00 */
[----:B------:R-:W-:Y:S01]  /*7570*/  FFMA.FTZ R190, R23, c[0x0][0x2d0], -R4 ;  /* 0x0000b40017be7a23 */ /* 0x000fe20000010804 */
[----:B------:R-:W-:Y:S01]  /*7580*/  MOV R23, R177 ;  /* 0x000000b100177202 */ /* 0x000fe20000000f00 */
[C---:B------:R-:W-:Y:S01]  /*7590*/  FMUL.FTZ R32, R3.reuse, R136 ;  /* 0x0000008803207220 */ /* 0x040fe20000410000 */
[----:B------:R-:W2:Y:S01]  /*75a0*/  MUFU.EX2 R179, R179 ;  /* 0x000000b300b37308 */ /* 0x000ea20000000800 */
[C---:B------:R-:W-:Y:S01]  /*75b0*/  FMUL.FTZ R33, R3.reuse, R137 ;  /* 0x0000008903217220 */ /* 0x040fe20000410000 */
[----:B------:R-:W-:Y:S01]  /*75c0*/  MOV R153, R11 ;  /* 0x0000000b00997202 */ /* 0x000fe20000000f00 */
[C---:B------:R-:W-:Y:S01]  /*75d0*/  FMUL.FTZ R20, R3.reuse, R148 ;  /* 0x0000009403147220 */ /* 0x040fe20000410000 */
[----:B------:R-:W-:Y:S01]  /*75e0*/  MOV R15, R21 ;  /* 0x00000015000f7202 */ /* 0x000fe20000000f00 */
[C---:B---3--:R-:W-:Y:S01]  /*75f0*/  FFMA.FTZ R4, R0.reuse, R12, R6 ;  /* 0x0000000c00047223 */ /* 0x048fe20000010006 */
[----:B------:R-:W-:Y:S01]  /*7600*/  MOV R148, R19 ;  /* 0x0000001300947202 */ /* 0x000fe20000000f00 */
[C---:B------:R-:W-:Y:S01]  /*7610*/  FMUL.FTZ R34, R0.reuse, R138 ;  /* 0x0000008a00227220 */ /* 0x040fe20000410000 */
[----:B------:R-:W-:Y:S01]  /*7620*/  MOV R22, R29 ;  /* 0x0000001d00167202 */ /* 0x000fe20000000f00 */
[C---:B------:R-:W-:Y:S01]  /*7630*/  FMUL.FTZ R10, R0.reuse, R162 ;  /* 0x000000a2000a7220 */ /* 0x040fe20000410000 */
[----:B------:R-:W3:Y:S01]  /*7640*/  MUFU.EX2 R180, R180 ;  /* 0x000000b400b47308 */ /* 0x000ee20000000800 */
[C---:B------:R-:W-:Y:S01]  /*7650*/  FMUL.FTZ R11, R0.reuse, R163 ;  /* 0x000000a3000b7220 */ /* 0x040fe20000410000 */
[----:B------:R-:W-:Y:S01]  /*7660*/  MOV R162, R27 ;  /* 0x0000001b00a27202 */ /* 0x000fe20000000f00 */
[----:B------:R-:W-:Y:S01]  /*7670*/  FMUL.FTZ R12, R3, R156 ;  /* 0x0000009c030c7220 */ /* 0x000fe20000410000 */
[C---:B-1----:R-:W-:Y:S01]  /*7680*/  F2FP.PACK_AB R177, R7.reuse, R6 ;  /* 0x0000000607b1723e */ /* 0x042fe200000000ff */
[----:B------:R-:W-:Y:S01]  /*7690*/  FADD.FTZ R133, R7, R4 ;  /* 0x0000000407857221 */ /* 0x000fe20000010000 */
[----:B------:R-:W-:Y:S01]  /*76a0*/  MOV R163, R26 ;  /* 0x0000001a00a37202 */ /* 0x000fe20000000f00 */
[----:B------:R-:W-:Y:S01]  /*76b0*/  FMUL.FTZ R4, R3, R164 ;  /* 0x000000a403047220 */ /* 0x000fe20000410000 */
[----:B------:R-:W-:Y:S01]  /*76c0*/  MOV R164, R35 ;  /* 0x0000002300a47202 */ /* 0x000fe20000000f00 */
[C---:B------:R-:W-:Y:S01]  /*76d0*/  FMUL.FTZ R35, R0.reuse, R139 ;  /* 0x0000008b00237220 */ /* 0x040fe20000410000 */
[----:B------:R-:W-:Y:S01]  /*76e0*/  MOV R161, R30 ;  /* 0x0000001e00a17202 */ /* 0x000fe20000000f00 */
[----:B------:R-:W1:Y:S01]  /*76f0*/  LDSM.16.MT88.4 R136, [R135+0x100] ;  /* 0x000100008788783b */ /* 0x000e620000004200 */
[C---:B------:R-:W-:Y:S01]  /*7700*/  FMUL.FTZ R6, R0.reuse, R166 ;  /* 0x000000a600067220 */ /* 0x040fe20000410000 */
[----:B------:R-:W-:Y:S01]  /*7710*/  MOV R166, R22 ;  /* 0x0000001600a67202 */ /* 0x000fe20000000f00 */
[----:B--2---:R-:W-:Y:S01]  /*7720*/  FADD.FTZ R152, R179, R133 ;  /* 0x00000085b3987221 */ /* 0x004fe20000010000 */
[----:B------:R-:W-:Y:S01]  /*7730*/  MOV R160, R31 ;  /* 0x0000001f00a07202 */ /* 0x000fe20000000f00 */
[C---:B------:R-:W-:Y:S01]  /*7740*/  FMUL.FTZ R7, R0.reuse, R167 ;  /* 0x000000a700077220 */ /* 0x040fe20000410000 */
[----:B------:R-:W-:Y:S01]  /*7750*/  MOV R167, R23 ;  /* 0x0000001700a77202 */ /* 0x000fe20000000f00 */
[C---:B------:R-:W-:Y:S01]  /*7760*/  FMUL.FTZ R21, R3.reuse, R149 ;  /* 0x0000009503157220 */ /* 0x040fe20000410000 */
[----:B------:R-:W-:Y:S01]  /*7770*/  MOV R149, R14 ;  /* 0x0000000e00957202 */ /* 0x000fe20000000f00 */
[C---:B------:R-:W-:Y:S01]  /*7780*/  FMUL.FTZ R14, R0.reuse, R158 ;  /* 0x0000009e000e7220 */ /* 0x040fe20000410000 */
[----:B------:R-:W-:Y:S01]  /*7790*/  MOV R158, R15 ;  /* 0x0000000f009e7202 */ /* 0x000fe20000000f00 */
[C---:B------:R-:W-:Y:S01]  /*77a0*/  FMUL.FTZ R15, R0.reuse, R159 ;  /* 0x0000009f000f7220 */ /* 0x040fe20000410000 */
[----:B------:R-:W-:Y:S01]  /*77b0*/  MOV R159, R18 ;  /* 0x00000012009f7202 */ /* 0x000fe20000000f00 */
[----:B------:R-:W-:Y:S01]  /*77c0*/  FMUL.FTZ R18, R0, R154 ;  /* 0x0000009a00127220 */ /* 0x000fe20000410000 */
[----:B---3--:R-:W-:Y:S01]  /*77d0*/  F2FP.PACK_AB R179, R180, R179 ;  /* 0x000000b3b4b3723e */ /* 0x008fe200000000ff */
[C---:B------:R-:W-:Y:S01]  /*77e0*/  FMUL.FTZ R19, R0.reuse, R155 ;  /* 0x0000009b00137220 */ /* 0x040fe20000410000 */
[----:B------:R-:W-:Y:S01]  /*77f0*/  MUFU.EX2 R149, R149 ;  /* 0x0000009500957308 */ /* 0x000fe20000000800 */
[C---:B------:R-:W-:Y:S02]  /*7800*/  FMUL.FTZ R22, R0.reuse, R150 ;  /* 0x0000009600167220 */ /* 0x040fe40000410000 */
[C---:B------:R-:W-:Y:S02]  /*7810*/  FMUL.FTZ R23, R0.reuse, R151 ;  /* 0x0000009700177220 */ /* 0x040fe40000410000 */
[C---:B------:R-:W-:Y:S02]  /*7820*/  FMUL.FTZ R26, R0.reuse, R146 ;  /* 0x00000092001a7220 */ /* 0x040fe40000410000 */
[C---:B------:R-:W-:Y:S02]  /*7830*/  FMUL.FTZ R27, R0.reuse, R147 ;  /* 0x00000093001b7220 */ /* 0x040fe40000410000 */
[C---:B------:R-:W-:Y:S01]  /*7840*/  FMUL.FTZ R29, R3.reuse, R141 ;  /* 0x0000008d031d7220 */ /* 0x040fe20000410000 */
[----:B------:R-:W-:Y:S01]  /*7850*/  MUFU.EX2 R148, R148 ;  /* 0x0000009400947308 */ /* 0x000fe20000000800 */
[C---:B------:R-:W-:Y:S02]  /*7860*/  FMUL.FTZ R30, R0.reuse, R142 ;  /* 0x0000008e001e7220 */ /* 0x040fe40000410000 */
[C---:B------:R-:W-:Y:S02]  /*7870*/  FMUL.FTZ R31, R0.reuse, R143 ;  /* 0x0000008f001f7220 */ /* 0x040fe40000410000 */
[----:B------:R-:W-:Y:S01]  /*7880*/  LDSM.16.MT88.4 R140, [R135+0x900] ;  /* 0x00090000878c783b */ /* 0x000fe20000004200 */
[C---:B------:R-:W-:Y:S02]  /*7890*/  FMUL.FTZ R24, R3.reuse, R144 ;  /* 0x0000009003187220 */ /* 0x040fe40000410000 */
[----:B------:R-:W-:Y:S02]  /*78a0*/  FMUL.FTZ R25, R3, R145 ;  /* 0x0000009103197220 */ /* 0x000fe40000410000 */
[----:B------:R-:W-:Y:S01]  /*78b0*/  MUFU.EX2 R145, R186 ;  /* 0x000000ba00917308 */ /* 0x000fe20000000800 */
[C---:B------:R-:W-:Y:S02]  /*78c0*/  FMUL.FTZ R38, R0.reuse, R38 ;  /* 0x0000002600267220 */ /* 0x040fe40000410000 */
[C---:B------:R-:W-:Y:S01]  /*78d0*/  FMUL.FTZ R39, R0.reuse, R39 ;  /* 0x0000002700277220 */ /* 0x040fe20000410000 */
[C---:B-1----:R-:W-:Y:S05]  /*78e0*/  HMMA.16816.F32 R4, R176.reuse, R136, R4 ;  /* 0x00000088b004723c */ /* 0x042fea0000001804 */
[C---:B------:R-:W-:Y:S01]  /*78f0*/  FMUL.FTZ R42, R0.reuse, R42 ;  /* 0x0000002a002a7220 */ /* 0x040fe20000410000 */
[----:B------:R-:W-:Y:S01]  /*7900*/  MUFU.EX2 R144, R185 ;  /* 0x000000b900907308 */ /* 0x000fe20000000800 */
[C---:B------:R-:W-:Y:S01]  /*7910*/  FMUL.FTZ R43, R0.reuse, R43 ;  /* 0x0000002b002b7220 */ /* 0x040fe20000410000 */
[C---:B------:R-:W-:Y:S01]  /*7920*/  HMMA.16816.F32 R8, R176.reuse, R138, R8 ;  /* 0x0000008ab008723c */ /* 0x040fe20000001808 */
[----:B------:R-:W1:Y:S03]  /*7930*/  LDSM.16.MT88.4 R136, [R248+0x100] ;  /* 0x00010000f888783b */ /* 0x000e660000004200 */
[C---:B------:R-:W-:Y:S02]  /*7940*/  FMUL.FTZ R46, R0.reuse, R46 ;  /* 0x0000002e002e7220 */ /* 0x040fe40000410000 */
[C---:B------:R-:W-:Y:S02]  /*7950*/  FMUL.FTZ R47, R0.reuse, R47 ;  /* 0x0000002f002f7220 */ /* 0x040fe40000410000 */
[----:B------:R-:W-:Y:S01]  /*7960*/  MUFU.EX2 R185, R163 ;  /* 0x000000a300b97308 */ /* 0x000fe20000000800 */
[C---:B------:R-:W-:Y:S03]  /*7970*/  FMUL.FTZ R50, R0.reuse, R50 ;  /* 0x0000003200327220 */ /* 0x040fe60000410000 */
[C---:B------:R-:W-:Y:S02]  /*7980*/  FMUL.FTZ R51, R0.reuse, R51 ;  /* 0x0000003300337220 */ /* 0x040fe40000410000 */
[C---:B------:R-:W-:Y:S02]  /*7990*/  FMUL.FTZ R54, R0.reuse, R54 ;  /* 0x0000003600367220 */ /* 0x040fe40000410000 */
[C---:B------:R-:W-:Y:S02]  /*79a0*/  FMUL.FTZ R55, R0.reuse, R55 ;  /* 0x0000003700377220 */ /* 0x040fe40000410000 */
        /* <DEDUP_REMOVED lines=14> */
[C---:B------:R-:W-:Y:S01]  /*7a90*/  FMUL.FTZ R79, R0.reuse, R79 ;  /* 0x0000004f004f7220 */ /* 0x040fe20000410000 */
[C---:B-1----:R-:W-:Y:S03]  /*7aa0*/  HMMA.16816.F32 R12, R176.reuse, R136, R12 ;  /* 0x00000088b00c723c */ /* 0x042fe6000000180c */
[C---:B------:R-:W-:Y:S02]  /*7ab0*/  FMUL.FTZ R82, R0.reuse, R82 ;  /* 0x0000005200527220 */ /* 0x040fe40000410000 */
[C---:B------:R-:W-:Y:S02]  /*7ac0*/  FMUL.FTZ R83, R0.reuse, R83 ;  /* 0x0000005300537220 */ /* 0x040fe40000410000 */
[C---:B------:R-:W-:Y:S01]  /*7ad0*/  FMUL.FTZ R86, R0.reuse, R86 ;  /* 0x0000005600567220 */ /* 0x040fe20000410000 */
[C---:B------:R-:W-:Y:S01]  /*7ae0*/  HMMA.16816.F32 R16, R176.reuse, R138, R16 ;  /* 0x0000008ab010723c */ /* 0x040fe20000001810 */
[----:B------:R-:W1:Y:S01]  /*7af0*/  LDSM.16.MT88.4 R136, [R251+0x100] ;  /* 0x00010000fb88783b */ /* 0x000e620000004200 */
[----:B------:R-:W-:Y:S02]  /*7b00*/  MUFU.EX2 R184, R162 ;  /* 0x000000a200b87308 */ /* 0x000fe40000000800 */
[C---:B------:R-:W-:Y:S02]  /*7b10*/  FMUL.FTZ R87, R0.reuse, R87 ;  /* 0x0000005700577220 */ /* 0x040fe40000410000 */
[C---:B------:R-:W-:Y:S02]  /*7b20*/  FMUL.FTZ R90, R0.reuse, R90 ;  /* 0x0000005a005a7220 */ /* 0x040fe40000410000 */
[C---:B------:R-:W-:Y:S04]  /*7b30*/  FMUL.FTZ R91, R0.reuse, R91 ;  /* 0x0000005b005b7220 */ /* 0x040fe80000410000 */
        /* <DEDUP_REMOVED lines=13> */
[----:B------:R-:W2:Y:S01]  /*7c10*/  MUFU.EX2 R133, R188 ;  /* 0x000000bc00857308 */ /* 0x000ea20000000800 */
[C---:B------:R-:W-:Y:S02]  /*7c20*/  FMUL.FTZ R115, R0.reuse, R115 ;  /* 0x0000007300737220 */ /* 0x040fe40000410000 */
[C---:B------:R-:W-:Y:S02]  /*7c30*/  FMUL.FTZ R118, R0.reuse, R118 ;  /* 0x0000007600767220 */ /* 0x040fe40000410000 */
[C---:B------:R-:W-:Y:S02]  /*7c40*/  FMUL.FTZ R119, R0.reuse, R119 ;  /* 0x0000007700777220 */ /* 0x040fe40000410000 */
[C---:B------:R-:W-:Y:S01]  /*7c50*/  FMUL.FTZ R122, R0.reuse, R122 ;  /* 0x0000007a007a7220 */ /* 0x040fe20000410000 */
[C---:B-1----:R-:W-:Y:S02]  /*7c60*/  HMMA.16816.F32 R20, R176.reuse, R136, R20 ;  /* 0x00000088b014723c */ /* 0x042fe40000001814 */
[----:B------:R-:W1:Y:S01]  /*7c70*/  MUFU.EX2 R3, R187 ;  /* 0x000000bb00037308 */ /* 0x000e620000000800 */
[C---:B------:R-:W-:Y:S02]  /*7c80*/  FMUL.FTZ R123, R0.reuse, R123 ;  /* 0x0000007b007b7220 */ /* 0x040fe40000410000 */
[C---:B------:R-:W-:Y:S02]  /*7c90*/  FMUL.FTZ R126, R0.reuse, R126 ;  /* 0x0000007e007e7220 */ /* 0x040fe40000410000 */
[C---:B------:R-:W-:Y:S01]  /*7ca0*/  FMUL.FTZ R127, R0.reuse, R127 ;  /* 0x0000007f007f7220 */ /* 0x040fe20000410000 */
[C---:B------:R-:W-:Y:S01]  /*7cb0*/  HMMA.16816.F32 R24, R176.reuse, R138, R24 ;  /* 0x0000008ab018723c */ /* 0x040fe20000001818 */
[----:B------:R-:W3:Y:S03]  /*7cc0*/  LDSM.16.MT88.4 R136, [R250+0x100] ;  /* 0x00010000fa88783b */ /* 0x000ee60000004200 */
[----:B------:R-:W-:Y:S01]  /*7cd0*/  MUFU.EX2 R187, R183 ;  /* 0x000000b700bb7308 */ /* 0x000fe20000000800 */
[C---:B------:R-:W-:Y:S02]  /*7ce0*/  FMUL.FTZ R130, R0.reuse, R130 ;  /* 0x0000008200827220 */ /* 0x040fe40000410000 */
[----:B------:R-:W-:Y:S02]  /*7cf0*/  FMUL.FTZ R131, R0, R131 ;  /* 0x0000008300837220 */ /* 0x000fe40000410000 */
[----:B--2---:R-:W-:Y:S05]  /*7d00*/  FADD.FTZ R0, R133, R189 ;  /* 0x000000bd85007221 */ /* 0x004fea0000010000 */
[----:B------:R2:W-:Y:S01]  /*7d10*/  MUFU.EX2 R183, R160 ;  /* 0x000000a000b77308 */ /* 0x0005e20000000800 */
[----:B-1----:R-:W-:Y:S04]  /*7d20*/  FADD.FTZ R0, R3, R0 ;  /* 0x0000000003007221 */ /* 0x002fe80000010000 */
[----:B------:R-:W-:Y:S05]  /*7d30*/  FADD.FTZ R0, R145, R0 ;  /* 0x0000000091007221 */ /* 0x000fea0000010000 */
[----:B------:R-:W1:Y:S01]  /*7d40*/  MUFU.EX2 R188, R181 ;  /* 0x000000b500bc7308 */ /* 0x000e620000000800 */
[----:B------:R-:W-:Y:S09]  /*7d50*/  FADD.FTZ R0, R144, R0 ;  /* 0x0000000090007221 */ /* 0x000ff20000010000 */
[----:B------:R-:W-:Y:S01]  /*7d60*/  MUFU.EX2 R181, R165 ;  /* 0x000000a500b57308 */ /* 0x000fe20000000800 */
[----:B--2---:R-:W-:Y:S01]  /*7d70*/  LDSM.16.MT88.4 R160, [R135+0x1900] ;  /* 0x0019000087a0783b */ /* 0x004fe20000004200 */
[C---:B---3--:R-:W-:Y:S08]  /*7d80*/  HMMA.16816.F32 R28, R176.reuse, R136, R28 ;  /* 0x00000088b01c723c */ /* 0x048ff0000000181c */
[C---:B------:R-:W-:Y:S01]  /*7d90*/  HMMA.16816.F32 R32, R176.reuse, R138, R32 ;  /* 0x0000008ab020723c */ /* 0x040fe20000001820 */
[----:B------:R-:W2:Y:S07]  /*7da0*/  LDSM.16.MT88.4 R136, [R135+0x2100] ;  /* 0x002100008788783b */ /* 0x000eae0000004200 */
[C---:B--2---:R-:W-:Y:S08]  /*7db0*/  HMMA.16816.F32 R36, R176.reuse, R136, R36 ;  /* 0x00000088b024723c */ /* 0x044ff00000001824 */
        /* <DEDUP_REMOVED lines=32> */
[C---:B--2---:R-:W-:Y:S07]  /*7fc0*/  HMMA.16816.F32 R124, R176.reuse, R136, R124 ;  /* 0x00000088b07c723c */ /* 0x044fee000000187c */
[----:B------:R-:W-:Y:S01]  /*7fd0*/  F2FP.PACK_AB R136, R3, R133 ;  /* 0x000000850388723e */ /* 0x000fe200000000ff */
[----:B------:R-:W-:Y:S01]  /*7fe0*/  HMMA.16816.F32 R128, R176, R138, R128 ;  /* 0x0000008ab080723c */ /* 0x000fe20000001880 */
[----:B------:R-:W2:Y:S03]  /*7ff0*/  MUFU.EX2 R133, R159 ;  /* 0x0000009f00857308 */ /* 0x000ea60000000800 */
[----:B-1----:R-:W-:Y:S03]  /*8000*/  F2FP.PACK_AB R137, R188, R156 ;  /* 0x0000009cbc89723e */ /* 0x002fe600000000ff */
[----:B------:R-:W-:Y:S02]  /*8010*/  F2FP.PACK_AB R138, R144, R145 ;  /* 0x00000091908a723e */ /* 0x000fe400000000ff */
[----:B------:R-:W1:Y:S02]  /*8020*/  LDSM.16.MT88.4 R144, [R248+0x900] ;  /* 0x00090000f890783b */ /* 0x000e640000004200 */
[----:B------:R-:W3:Y:S01]  /*8030*/  MUFU.EX2 R3, R158 ;  /* 0x0000009e00037308 */ /* 0x000ee20000000800 */
[----:B------:R-:W-:Y:S02]  /*8040*/  F2FP.PACK_AB R139, R186, R187 ;  /* 0x000000bbba8b723e */ /* 0x000fe400000000ff */
[----:B------:R-:W-:Y:S05]  /*8050*/  F2FP.PACK_AB R177, R183, R182 ;  /* 0x000000b6b7b1723e */ /* 0x000fea00000000ff */
[C---:B------:R-:W-:Y:S02]  /*8060*/  HMMA.16816.F32 R4, R136.reuse, R140, R4 ;  /* 0x0000008c8804723c */ /* 0x040fe40000001804 */
[----:B------:R-:W-:Y:S03]  /*8070*/  MUFU.EX2 R176, R166 ;  /* 0x000000a600b07308 */ /* 0x000fe60000000800 */
[----:B--2---:R-:W-:Y:S03]  /*8080*/  FADD.FTZ R0, R133, R0 ;  /* 0x0000000085007221 */ /* 0x004fe60000010000 */
[C---:B------:R-:W-:Y:S01]  /*8090*/  HMMA.16816.F32 R8, R136.reuse, R142, R8 ;  /* 0x0000008e8808723c */ /* 0x040fe20000001808 */
[----:B------:R-:W2:Y:S03]  /*80a0*/  LDSM.16.MT88.4 R140, [R251+0x900] ;  /* 0x00090000fb8c783b */ /* 0x000ea60000004200 */
[----:B------:R-:W-:Y:S01]  /*80b0*/  MUFU.EX2 R178, R157 ;  /* 0x0000009d00b27308 */ /* 0x000fe20000000800 */
[----:B---3--:R-:W-:Y:S04]  /*80c0*/  FADD.FTZ R0, R3, R0 ;  /* 0x0000000003007221 */ /* 0x008fe80000010000 */
[----:B------:R-:W-:Y:S04]  /*80d0*/  FADD.FTZ R0, R149, R0 ;  /* 0x0000000095007221 */ /* 0x000fe80000010000 */
[C---:B------:R-:W-:Y:S01]  /*80e0*/  FADD.FTZ R0, R148.reuse, R0 ;  /* 0x0000000094007221 */ /* 0x040fe20000010000 */
[C---:B-1----:R-:W-:Y:S08]  /*80f0*/  HMMA.16816.F32 R12, R136.reuse, R144, R12 ;  /* 0x00000090880c723c */ /* 0x042ff0000000180c */
[C---:B------:R-:W-:Y:S01]  /*8100*/  HMMA.16816.F32 R16, R136.reuse, R146, R16 ;  /* 0x000000928810723c */ /* 0x040fe20000001810 */
[----:B------:R-:W1:Y:S07]  /*8110*/  LDSM.16.MT88.4 R144, [R250+0x900] ;  /* 0x00090000fa90783b */ /* 0x000e6e0000004200 */
[C---:B--2---:R-:W-:Y:S08]  /*8120*/  HMMA.16816.F32 R20, R136.reuse, R140, R20 ;  /* 0x0000008c8814723c */ /* 0x044ff00000001814 */
[C---:B------:R-:W-:Y:S01]  /*8130*/  HMMA.16816.F32 R24, R136.reuse, R142, R24 ;  /* 0x0000008e8818723c */ /* 0x040fe20000001818 */
[----:B------:R-:W2:Y:S07]  /*8140*/  LDSM.16.MT88.4 R140, [R135+0x2900] ;  /* 0x00290000878c783b */ /* 0x000eae0000004200 */
        /* <DEDUP_REMOVED lines=37> */
[----:B------:R-:W-:Y:S01]  /*83a0*/  HMMA.16816.F32 R128, R136, R146, R128 ;  /* 0x000000928880723c */ /* 0x000fe20000001880 */
[----:B------:R-:W1:Y:S06]  /*83b0*/  LDSM.16.MT88.4 R144, [R248+0x1100] ;  /* 0x00110000f890783b */ /* 0x000e6c0000004200 */
[----:B------:R-:W-:Y:S02]  /*83c0*/  F2FP.PACK_AB R138, R148, R149 ;  /* 0x00000095948a723e */ /* 0x000fe400000000ff */
[----:B------:R-:W3:Y:S03]  /*83d0*/  LDSM.16.MT88.4 R148, [R251+0x1100] ;  /* 0x00110000fb94783b */ /* 0x000ee60000004200 */
[----:B------:R-:W-:Y:S02]  /*83e0*/  F2FP.PACK_AB R136, R3, R133 ;  /* 0x000000850388723e */ /* 0x000fe400000000ff */
[----:B------:R-:W-:Y:S01]  /*83f0*/  F2FP.PACK_AB R137, R190, R191 ;  /* 0x000000bfbe89723e */ /* 0x000fe200000000ff */
[----:B------:R-:W-:Y:S01]  /*8400*/  MUFU.EX2 R133, R153 ;  /* 0x0000009900857308 */ /* 0x000fe20000000800 */
[----:B------:R-:W-:Y:S07]  /*8410*/  F2FP.PACK_AB R139, R184, R185 ;  /* 0x000000b9b88b723e */ /* 0x000fee00000000ff */
[C---:B--2---:R-:W-:Y:S02]  /*8420*/  HMMA.16816.F32 R4, R136.reuse, R140, R4 ;  /* 0x0000008c8804723c */ /* 0x044fe40000001804 */
[----:B------:R-:W2:Y:S06]  /*8430*/  MUFU.EX2 R3, R167 ;  /* 0x000000a700037308 */ /* 0x000eac0000000800 */
[C---:B------:R-:W-:Y:S01]  /*8440*/  HMMA.16816.F32 R8, R136.reuse, R142, R8 ;  /* 0x0000008e8808723c */ /* 0x040fe20000001808 */
[----:B------:R-:W4:Y:S07]  /*8450*/  LDSM.16.MT88.4 R140, [R250+0x1100] ;  /* 0x00110000fa8c783b */ /* 0x000f2e0000004200 */
[C---:B-1----:R-:W-:Y:S08]  /*8460*/  HMMA.16816.F32 R12, R136.reuse, R144, R12 ;  /* 0x00000090880c723c */ /* 0x042ff0000000180c */
[C---:B------:R-:W-:Y:S01]  /*8470*/  HMMA.16816.F32 R16, R136.reuse, R146, R16 ;  /* 0x000000928810723c */ /* 0x040fe20000001810 */
[----:B------:R-:W1:Y:S03]  /*8480*/  LDSM.16.MT88.4 R144, [R135+0x3100] ;  /* 0x003100008790783b */ /* 0x000e660000004200 */
[----:B--2---:R-:W-:Y:S04]  /*8490*/  FADD.FTZ R0, R3, R0 ;  /* 0x0000000003007221 */ /* 0x004fe80000010000 */
[C---:B---3--:R-:W-:Y:S04]  /*84a0*/  HMMA.16816.F32 R20, R136.reuse, R148, R20 ;  /* 0x000000948814723c */ /* 0x048fe80000001814 */
[C---:B------:R-:W-:Y:S01]  /*84b0*/  FADD.FTZ R0, R176.reuse, R0 ;  /* 0x00000000b0007221 */ /* 0x040fe20000010000 */
[----:B------:R-:W-:Y:S01]  /*84c0*/  F2FP.PACK_AB R176, R176, R3 ;  /* 0x00000003b0b0723e */ /* 0x000fe200000000ff */
[----:B------:R-:W-:Y:S02]  /*84d0*/  FADD.FTZ R3, R180, R152 ;  /* 0x00000098b4037221 */ /* 0x000fe40000010000 */
[C---:B------:R-:W-:Y:S01]  /*84e0*/  HMMA.16816.F32 R24, R136.reuse, R150, R24 ;  /* 0x000000968818723c */ /* 0x040fe20000001818 */
[----:B------:R-:W2:Y:S01]  /*84f0*/  LDSM.16.MT88.4 R148, [R248+0x3100] ;  /* 0x00310000f894783b */ /* 0x000ea20000004200 */
[----:B------:R-:W3:Y:S02]  /*8500*/  MUFU.EX2 R180, R164 ;  /* 0x000000a400b47308 */ /* 0x000ee40000000800 */
[----:B------:R-:W-:Y:S04]  /*8510*/  FADD.FTZ R0, R133, R0 ;  /* 0x0000000085007221 */ /* 0x000fe80000010000 */
[C---:B----4-:R-:W-:Y:S01]  /*8520*/  HMMA.16816.F32 R28, R136.reuse, R140, R28 ;  /* 0x0000008c881c723c */ /* 0x050fe2000000181c */
[----:B------:R-:W-:Y:S03]  /*8530*/  LDSM.16.MT88.4 R152, [R248+0x1900] ;  /* 0x00190000f898783b */ /* 0x000fe60000004200 */
[C---:B------:R-:W-:Y:S01]  /*8540*/  FADD.FTZ R0, R178.reuse, R0 ;  /* 0x00000000b2007221 */ /* 0x040fe20000010000 */
[----:B------:R-:W-:Y:S02]  /*8550*/  F2FP.PACK_AB R178, R178, R133 ;  /* 0x00000085b2b2723e */ /* 0x000fe400000000ff */
[----:B------:R-:W-:Y:S01]  /*8560*/  MOV R133, R2 ;  /* 0x0000000200857202 */ /* 0x000fe20000000f00 */
[C---:B------:R-:W-:Y:S01]  /*8570*/  HMMA.16816.F32 R32, R136.reuse, R142, R32 ;  /* 0x0000008e8820723c */ /* 0x040fe20000001820 */
[----:B------:R-:W4:Y:S07]  /*8580*/  LDSM.16.MT88.4 R140, [R251+0x3100] ;  /* 0x00310000fb8c783b */ /* 0x000f2e0000004200 */
[C---:B-1----:R-:W-:Y:S01]  /*8590*/  HMMA.16816.F32 R36, R136.reuse, R144, R36 ;  /* 0x000000908824723c */ /* 0x042fe20000001824 */
[----:B------:R1:W-:Y:S03]  /*85a0*/  STL [R1+0x54], R0 ;  /* 0x0000540001007387 */ /* 0x0003e60000100800 */
[----:B---3--:R-:W-:Y:S04]  /*85b0*/  F2FP.PACK_AB R179, R180, R181 ;  /* 0x000000b5b4b3723e */ /* 0x008fe800000000ff */
[C---:B------:R-:W-:Y:S01]  /*85c0*/  HMMA.16816.F32 R40, R136.reuse, R146, R40 ;  /* 0x000000928828723c */ /* 0x040fe20000001828 */
[----:B------:R-:W3:Y:S07]  /*85d0*/  LDSM.16.MT88.4 R144, [R250+0x3100] ;  /* 0x00310000fa90783b */ /* 0x000eee0000004200 */
[C---:B--2---:R-:W-:Y:S08]  /*85e0*/  HMMA.16816.F32 R44, R136.reuse, R148, R44 ;  /* 0x00000094882c723c */ /* 0x044ff0000000182c */
[C---:B------:R-:W-:Y:S01]  /*85f0*/  HMMA.16816.F32 R48, R136.reuse, R150, R48 ;  /* 0x000000968830723c */ /* 0x040fe20000001830 */
[----:B------:R-:W2:Y:S03]  /*8600*/  LDSM.16.MT88.4 R148, [R135+0x5100] ;  /* 0x005100008794783b */ /* 0x000ea60000004200 */
[----:B-1----:R-:W-:Y:S04]  /*8610*/  FADD.FTZ R0, R156, R3 ;  /* 0x000000039c007221 */ /* 0x002fe80000010000 */
[C---:B----4-:R-:W-:Y:S04]  /*8620*/  HMMA.16816.F32 R52, R136.reuse, R140, R52 ;  /* 0x0000008c8834723c */ /* 0x050fe80000001834 */
[----:B------:R-:W-:Y:S04]  /*8630*/  FADD.FTZ R0, R188, R0 ;  /* 0x00000000bc007221 */ /* 0x000fe80000010000 */
[C---:B------:R-:W-:Y:S01]  /*8640*/  HMMA.16816.F32 R56, R136.reuse, R142, R56 ;  /* 0x0000008e8838723c */ /* 0x040fe20000001838 */
[----:B------:R-:W1:Y:S03]  /*8650*/  LDSM.16.MT88.4 R140, [R248+0x5100] ;  /* 0x00510000f88c783b */ /* 0x000e660000004200 */
[----:B------:R-:W-:Y:S04]  /*8660*/  FADD.FTZ R0, R187, R0 ;  /* 0x00000000bb007221 */ /* 0x000fe80000010000 */
[----:B------:R-:W-:Y:S01]  /*8670*/  FADD.FTZ R0, R186, R0 ;  /* 0x00000000ba007221 */ /* 0x000fe20000010000 */
[C---:B---3--:R-:W-:Y:S03]  /*8680*/  HMMA.16816.F32 R60, R136.reuse, R144, R60 ;  /* 0x00000090883c723c */ /* 0x048fe6000000183c */
[----:B------:R-:W-:Y:S04]  /*8690*/  FADD.FTZ R0, R191, R0 ;  /* 0x00000000bf007221 */ /* 0x000fe80000010000 */
[----:B------:R-:W-:Y:S01]  /*86a0*/  FADD.FTZ R0, R190, R0 ;  /* 0x00000000be007221 */ /* 0x000fe20000010000 */
[C---:B------:R-:W-:Y:S01]  /*86b0*/  HMMA.16816.F32 R64, R136.reuse, R146, R64 ;  /* 0x000000928840723c */ /* 0x040fe20000001840 */
[----:B------:R-:W3:Y:S03]  /*86c0*/  LDSM.16.MT88.4 R144, [R251+0x5100] ;  /* 0x00510000fb90783b */ /* 0x000ee60000004200 */
[----:B------:R-:W-:Y:S04]  /*86d0*/  FADD.FTZ R0, R185, R0 ;  /* 0x00000000b9007221 */ /* 0x000fe80000010000 */
[C---:B--2---:R-:W-:Y:S04]  /*86e0*/  HMMA.16816.F32 R68, R136.reuse, R148, R68 ;  /* 0x000000948844723c */ /* 0x044fe80000001844 */
[----:B------:R-:W-:Y:S04]  /*86f0*/  FADD.FTZ R0, R184, R0 ;  /* 0x00000000b8007221 */ /* 0x000fe80000010000 */
[C---:B------:R-:W-:Y:S01]  /*8700*/  HMMA.16816.F32 R72, R136.reuse, R150, R72 ;  /* 0x000000968848723c */ /* 0x040fe20000001848 */
[----:B------:R-:W2:Y:S03]  /*8710*/  LDSM.16.MT88.4 R148, [R250+0x5100] ;  /* 0x00510000fa94783b */ /* 0x000ea60000004200 */
[----:B------:R-:W-:Y:S04]  /*8720*/  FADD.FTZ R0, R182, R0 ;  /* 0x00000000b6007221 */ /* 0x000fe80000010000 */
[C---:B-1----:R-:W-:Y:S04]  /*8730*/  HMMA.16816.F32 R76, R136.reuse, R140, R76 ;  /* 0x0000008c884c723c */ /* 0x042fe8000000184c */
[----:B------:R-:W-:Y:S04]  /*8740*/  FADD.FTZ R0, R183, R0 ;  /* 0x00000000b7007221 */ /* 0x000fe80000010000 */
[C---:B------:R-:W-:Y:S01]  /*8750*/  HMMA.16816.F32 R80, R136.reuse, R142, R80 ;  /* 0x0000008e8850723c */ /* 0x040fe20000001850 */
[----:B------:R-:W1:Y:S03]  /*8760*/  LDSM.16.MT88.4 R140, [R135+0x7100] ;  /* 0x00710000878c783b */ /* 0x000e660000004200 */
[----:B------:R-:W-:Y:S04]  /*8770*/  FADD.FTZ R0, R181, R0 ;  /* 0x00000000b5007221 */ /* 0x000fe80000010000 */
[----:B------:R-:W-:Y:S01]  /*8780*/  FADD.FTZ R0, R180, R0 ;  /* 0x00000000b4007221 */ /* 0x000fe20000010000 */
[C---:B---3--:R-:W-:Y:S04]  /*8790*/  HMMA.16816.F32 R84, R136.reuse, R144, R84 ;  /* 0x000000908854723c */ /* 0x048fe80000001854 */
[----:B------:R3:W-:Y:S04]  /*87a0*/  STL [R1+0x70], R0 ;  /* 0x0000700001007387 */ /* 0x0007e80000100800 */
[C---:B------:R-:W-:Y:S01]  /*87b0*/  HMMA.16816.F32 R88, R136.reuse, R146, R88 ;  /* 0x000000928858723c */ /* 0x040fe20000001858 */
[----:B------:R-:W4:Y:S07]  /*87c0*/  LDSM.16.MT88.4 R144, [R248+0x7100] ;  /* 0x00710000f890783b */ /* 0x000f2e0000004200 */
[C---:B--2---:R-:W-:Y:S08]  /*87d0*/  HMMA.16816.F32 R92, R136.reuse, R148, R92 ;  /* 0x00000094885c723c */ /* 0x044ff0000000185c */
[C---:B------:R-:W-:Y:S01]  /*87e0*/  HMMA.16816.F32 R96, R136.reuse, R150, R96 ;  /* 0x000000968860723c */ /* 0x040fe20000001860 */
[----:B------:R-:W2:Y:S03]  /*87f0*/  LDSM.16.MT88.4 R148, [R251+0x7100] ;  /* 0x00710000fb94783b */ /* 0x000ea60000004200 */
[----:B---3--:R-:W-:Y:S04]  /*8800*/  MOV R0, R132 ;  /* 0x0000008400007202 */ /* 0x008fe80000000f00 */
[C---:B-1----:R-:W-:Y:S08]  /*8810*/  HMMA.16816.F32 R100, R136.reuse, R140, R100 ;  /* 0x0000008c8864723c */ /* 0x042ff00000001864 */
[C---:B------:R-:W-:Y:S01]  /*8820*/  HMMA.16816.F32 R104, R136.reuse, R142, R104 ;  /* 0x0000008e8868723c */ /* 0x040fe20000001868 */
[----:B------:R-:W1:Y:S07]  /*8830*/  LDSM.16.MT88.4 R140, [R250+0x7100] ;  /* 0x00710000fa8c783b */ /* 0x000e6e0000004200 */
[C---:B----4-:R-:W-:Y:S08]  /*8840*/  HMMA.16816.F32 R108, R136.reuse, R144, R108 ;  /* 0x00000090886c723c */ /* 0x050ff0000000186c */
[C---:B------:R-:W-:Y:S01]  /*8850*/  HMMA.16816.F32 R112, R136.reuse, R146, R112 ;  /* 0x000000928870723c */ /* 0x040fe20000001870 */
[----:B------:R-:W3:Y:S07]  /*8860*/  LDSM.16.MT88.4 R144, [R251+0x1900] ;  /* 0x00190000fb90783b */ /* 0x000eee0000004200 */
[C---:B--2---:R-:W-:Y:S08]  /*8870*/  HMMA.16816.F32 R116, R136.reuse, R148, R116 ;  /* 0x000000948874723c */ /* 0x044ff00000001874 */
[C---:B------:R-:W-:Y:S08]  /*8880*/  HMMA.16816.F32 R120, R136.reuse, R150, R120 ;  /* 0x000000968878723c */ /* 0x040ff00000001878 */
[C---:B-1----:R-:W-:Y:S08]  /*8890*/  HMMA.16816.F32 R124, R136.reuse, R140, R124 ;  /* 0x0000008c887c723c */ /* 0x042ff0000000187c */
[----:B------:R-:W-:Y:S01]  /*88a0*/  HMMA.16816.F32 R128, R136, R142, R128 ;  /* 0x0000008e8880723c */ /* 0x000fe20000001880 */
[----:B------:R-:W1:Y:S07]  /*88b0*/  LDSM.16.MT88.4 R136, [R250+0x1900] ;  /* 0x00190000fa88783b */ /* 0x000e6e0000004200 */
[C---:B------:R-:W-:Y:S01]  /*88c0*/  HMMA.16816.F32 R164, R176.reuse, R160, R4 ;  /* 0x000000a0b0a4723c */ /* 0x040fe20000001804 */
[----:B------:R-:W2:Y:S07]  /*88d0*/  LDSM.16.MT88.4 R4, [R135+0x3900] ;  /* 0x003900008704783b */ /* 0x000eae0000004200 */
[C---:B------:R-:W-:Y:S01]  /*88e0*/  HMMA.16816.F32 R160, R176.reuse, R162, R8 ;  /* 0x000000a2b0a0723c */ /* 0x040fe20000001808 */
[----:B------:R-:W4:Y:S07]  /*88f0*/  LDSM.16.MT88.4 R8, [R248+0x3900] ;  /* 0x00390000f808783b */ /* 0x000f2e0000004200 */
[C---:B------:R-:W-:Y:S01]  /*8900*/  HMMA.16816.F32 R156, R176.reuse, R152, R12 ;  /* 0x00000098b09c723c */ /* 0x040fe2000000180c */
[----:B------:R-:W5:Y:S07]  /*8910*/  LDSM.16.MT88.4 R12, [R251+0x3900] ;  /* 0x00390000fb0c783b */ /* 0x000f6e0000004200 */
[C---:B------:R-:W-:Y:S01]  /*8920*/  HMMA.16816.F32 R152, R176.reuse, R154, R16 ;  /* 0x0000009ab098723c */ /* 0x040fe20000001810 */
[----:B------:R-:W4:Y:S07]  /*8930*/  LDSM.16.MT88.4 R16, [R250+0x3900] ;  /* 0x00390000fa10783b */ /* 0x000f2e0000004200 */
[C---:B---3--:R-:W-:Y:S08]  /*8940*/  HMMA.16816.F32 R148, R176.reuse, R144, R20 ;  /* 0x00000090b094723c */ /* 0x048ff00000001814 */
[C---:B------:R-:W-:Y:S08]  /*8950*/  HMMA.16816.F32 R144, R176.reuse, R146, R24 ;  /* 0x00000092b090723c */ /* 0x040ff00000001818 */
[C---:B-1----:R-:W-:Y:S08]  /*8960*/  HMMA.16816.F32 R140, R176.reuse, R136, R28 ;  /* 0x00000088b08c723c */ /* 0x042ff0000000181c */
[C---:B------:R-:W-:Y:S08]  /*8970*/  HMMA.16816.F32 R136, R176.reuse, R138, R32 ;  /* 0x0000008ab088723c */ /* 0x040ff00000001820 */
[C---:B--2---:R-:W-:Y:S08]  /*8980*/  HMMA.16816.F32 R36, R176.reuse, R4, R36 ;  /* 0x00000004b024723c */ /* 0x044ff00000001824 */
[C---:B------:R-:W-:Y:S01]  /*8990*/  HMMA.16816.F32 R40, R176.reuse, R6, R40 ;  /* 0x00000006b028723c */ /* 0x040fe20000001828 */
[----:B------:R-:W1:Y:S07]  /*89a0*/  LDSM.16.MT88.4 R4, [R135+0x5900] ;  /* 0x005900008704783b */ /* 0x000e6e0000004200 */
[C---:B----4-:R-:W-:Y:S08]  /*89b0*/  HMMA.16816.F32 R44, R176.reuse, R8, R44 ;  /* 0x00000008b02c723c */ /* 0x050ff0000000182c */
[C---:B------:R-:W-:Y:S01]  /*89c0*/  HMMA.16816.F32 R48, R176.reuse, R10, R48 ;  /* 0x0000000ab030723c */ /* 0x040fe20000001830 */
[----:B------:R-:W2:Y:S07]  /*89d0*/  LDSM.16.MT88.4 R8, [R248+0x5900] ;  /* 0x00590000f808783b */ /* 0x000eae0000004200 */
[C---:B-----5:R-:W-:Y:S08]  /*89e0*/  HMMA.16816.F32 R52, R176.reuse, R12, R52 ;  /* 0x0000000cb034723c */ /* 0x060ff00000001834 */
[C---:B------:R-:W-:Y:S01]  /*89f0*/  HMMA.16816.F32 R56, R176.reuse, R14, R56 ;  /* 0x0000000eb038723c */ /* 0x040fe20000001838 */
[----:B------:R-:W3:Y:S07]  /*8a00*/  LDSM.16.MT88.4 R12, [R251+0x5900] ;  /* 0x00590000fb0c783b */ /* 0x000eee0000004200 */
[C---:B------:R-:W-:Y:S08]  /*8a10*/  HMMA.16816.F32 R60, R176.reuse, R16, R60 ;  /* 0x00000010b03c723c */ /* 0x040ff0000000183c */
[C---:B------:R-:W-:Y:S01]  /*8a20*/  HMMA.16816.F32 R64, R176.reuse, R18, R64 ;  /* 0x00000012b040723c */ /* 0x040fe20000001840 */
[----:B------:R-:W4:Y:S07]  /*8a30*/  LDSM.16.MT88.4 R16, [R250+0x5900] ;  /* 0x00590000fa10783b */ /* 0x000f2e0000004200 */
[C---:B-1----:R-:W-:Y:S08]  /*8a40*/  HMMA.16816.F32 R68, R176.reuse, R4, R68 ;  /* 0x00000004b044723c */ /* 0x042ff00000001844 */
[C---:B------:R-:W-:Y:S01]  /*8a50*/  HMMA.16816.F32 R72, R176.reuse, R6, R72 ;  /* 0x00000006b048723c */ /* 0x040fe20000001848 */
[----:B------:R-:W1:Y:S07]  /*8a60*/  LDSM.16.MT88.4 R4, [R135+0x7900] ;  /* 0x007900008704783b */ /* 0x000e6e0000004200 */
[C---:B--2---:R-:W-:Y:S08]  /*8a70*/  HMMA.16816.F32 R76, R176.reuse, R8, R76 ;  /* 0x00000008b04c723c */ /* 0x044ff0000000184c */
[C---:B------:R-:W-:Y:S01]  /*8a80*/  HMMA.16816.F32 R80, R176.reuse, R10, R80 ;  /* 0x0000000ab050723c */ /* 0x040fe20000001850 */
[----:B------:R-:W2:Y:S07]  /*8a90*/  LDSM.16.MT88.4 R8, [R248+0x7900] ;  /* 0x00790000f808783b */ /* 0x000eae0000004200 */
[C---:B---3--:R-:W-:Y:S08]  /*8aa0*/  HMMA.16816.F32 R84, R176.reuse, R12, R84 ;  /* 0x0000000cb054723c */ /* 0x048ff00000001854 */
[C---:B------:R-:W-:Y:S01]  /*8ab0*/  HMMA.16816.F32 R88, R176.reuse, R14, R88 ;  /* 0x0000000eb058723c */ /* 0x040fe20000001858 */
[----:B------:R-:W3:Y:S07]  /*8ac0*/  LDSM.16.MT88.4 R12, [R251+0x7900] ;  /* 0x00790000fb0c783b */ /* 0x000eee0000004200 */
[C---:B----4-:R-:W-:Y:S08]  /*8ad0*/  HMMA.16816.F32 R92, R176.reuse, R16, R92 ;  /* 0x00000010b05c723c */ /* 0x050ff0000000185c */
[C---:B------:R-:W-:Y:S01]  /*8ae0*/  HMMA.16816.F32 R96, R176.reuse, R18, R96 ;  /* 0x00000012b060723c */ /* 0x040fe20000001860 */
[----:B------:R-:W4:Y:S07]  /*8af0*/  LDSM.16.MT88.4 R16, [R250+0x7900] ;  /* 0x00790000fa10783b */ /* 0x000f2e0000004200 */
[C---:B-1----:R-:W-:Y:S08]  /*8b00*/  HMMA.16816.F32 R100, R176.reuse, R4, R100 ;  /* 0x00000004b064723c */ /* 0x042ff00000001864 */
[C---:B------:R-:W-:Y:S08]  /*8b10*/  HMMA.16816.F32 R104, R176.reuse, R6, R104 ;  /* 0x00000006b068723c */ /* 0x040ff00000001868 */
[C---:B--2---:R-:W-:Y:S08]  /*8b20*/  HMMA.16816.F32 R108, R176.reuse, R8, R108 ;  /* 0x00000008b06c723c */ /* 0x044ff0000000186c */
[C---:B------:R-:W-:Y:S08]  /*8b30*/  HMMA.16816.F32 R112, R176.reuse, R10, R112 ;  /* 0x0000000ab070723c */ /* 0x040ff00000001870 */
[C---:B---3--:R-:W-:Y:S08]  /*8b40*/  HMMA.16816.F32 R116, R176.reuse, R12, R116 ;  /* 0x0000000cb074723c */ /* 0x048ff00000001874 */
[C---:B------:R-:W-:Y:S08]  /*8b50*/  HMMA.16816.F32 R120, R176.reuse, R14, R120 ;  /* 0x0000000eb078723c */ /* 0x040ff00000001878 */
[C---:B----4-:R-:W-:Y:S08]  /*8b60*/  HMMA.16816.F32 R124, R176.reuse, R16, R124 ;  /* 0x00000010b07c723c */ /* 0x050ff0000000187c */
[----:B------:R-:W-:Y:S01]  /*8b70*/  HMMA.16816.F32 R128, R176, R18, R128 ;  /* 0x00000012b080723c */ /* 0x000fe20000001880 */
[----:B------:R-:W-:-:S07]  /*8b80*/  @P0 BRA `(.L_x_3) ;  /* 0xffffce5000000947 */ /* 0x000fce000383ffff */
.L_x_2:
[----:B------:R-:W2:Y:S04]  /*8b90*/  LDL.LU R4, [R1+0x54] ;  /* 0x0000540001047983 */ /* 0x000ea80000300800 */
[----:B------:R-:W1:Y:S01]  /*8ba0*/  S2R R8, SR_TID.X ;  /* 0x0000000000087919 */ /* 0x000e620000002100 */
[----:B------:R-:W-:Y:S01]  /*8bb0*/  MOV R178, c[0x0][0x4e8] ;  /* 0x00013a0000b27a02 */ /* 0x000fe20000000f00 */
[----:B------:R-:W3:Y:S01]  /*8bc0*/  S2UR UR7, SR_CTAID.Y ;  /* 0x00000000000779c3 */ /* 0x000ee20000002600 */
[----:B------:R-:W-:Y:S01]  /*8bd0*/  ULDC.64 UR4, c[0x0][0x490] ;  /* 0x0001240000047ab9 */ /* 0x000fe20000000a00 */
[----:B------:R-:W4:Y:S04]  /*8be0*/  LDL.LU R3, [R1+0x70] ;  /* 0x0000700001037983 */ /* 0x000f280000300800 */
[----:B------:R-:W4:Y:S01]  /*8bf0*/  LDL.LU R9, [R1+0xa4] ;  /* 0x0000a40001097983 */ /* 0x000f220000300800 */
[----:B------:R-:W-:-:S03]  /*8c00*/  ISETP.NE.AND P4, PT, R178, 0x1, PT ;  /* 0x00000001b200780c */ /* 0x000fc60003f85270 */
[----:B------:R-:W4:Y:S01]  /*8c10*/  LDL.LU R179, [R1+0xa8] ;  /* 0x0000a80001b37983 */ /* 0x000f220000300800 */
[----:B-1----:R-:W-:-:S04]  /*8c20*/  SHF.R.S32.HI R5, RZ, 0x1f, R8 ;  /* 0x0000001fff057819 */ /* 0x002fc80000011408 */
[CC--:B------:R-:W-:Y:S02]  /*8c30*/  LEA.HI R177, R5.reuse, R8.reuse, RZ, 0x5 ;  /* 0x0000000805b17211 */ /* 0x0c0fe400078f28ff */
[----:B------:R-:W-:Y:S01]  /*8c40*/  LEA.HI R5, R5, R8, RZ, 0x2 ;  /* 0x0000000805057211 */ /* 0x000fe200078f10ff */
[----:B---3--:R-:W-:Y:S02]  /*8c50*/  USHF.R.S32.HI UR6, URZ, 0x1f, UR7 ;  /* 0x0000001f3f067899 */ /* 0x008fe40008011407 */
[----:B------:R-:W-:Y:S01]  /*8c60*/  UIMAD.WIDE.U32 UR10, UR7, UR4, URZ ;  /* 0x00000004070a72a5 */ /* 0x000fe2000f8e003f */
[----:B------:R-:W-:Y:S01]  /*8c70*/  LOP3.LUT R17, R5, 0xfffffffc, RZ, 0xc0, !PT ;  /* 0xfffffffc05117812 */ /* 0x000fe200078ec0ff */
[----:B------:R-:W-:-:S03]  /*8c80*/  UIMAD UR8, UR6, UR4, URZ ;  /* 0x00000004060872a4 */ /* 0x000fc6000f8e023f */
[----:B------:R-:W-:Y:S01]  /*8c90*/  IADD3 R17, -R17, R8, RZ ;  /* 0x0000000811117210 */ /* 0x000fe20007ffe1ff */
[----:B------:R-:W-:-:S03]  /*8ca0*/  UIMAD UR8, UR7, UR5, UR8 ;  /* 0x00000005070872a4 */ /* 0x000fc6000f8e0208 */
[----:B------:R-:W-:Y:S02]  /*8cb0*/  ULDC.64 UR4, c[0x0][0x3e8] ;  /* 0x0000fa0000047ab9 */ /* 0x000fe40000000a00 */
[----:B------:R-:W-:Y:S01]  /*8cc0*/  UIMAD.WIDE.U32 UR12, UR7, UR4, URZ ;  /* 0x00000004070c72a5 */ /* 0x000fe2000f8e003f */
[----:B------:R-:W-:Y:S06]  /*8cd0*/  BAR.SYNC.DEFER_BLOCKING 0x1, 0x100 ;  /* 0x0044000000007b1d */ /* 0x000fec0000010000 */
[----:B--2---:R-:W1:Y:S04]  /*8ce0*/  SHFL.BFLY PT, R11, R4, 0x2, 0x1f ;  /* 0x0c401f00040b7f89 */ /* 0x004e6800000e0000 */
[----:B----4-:R-:W2:Y:S01]  /*8cf0*/  SHFL.BFLY PT, R6, R3, 0x2, 0x1f ;  /* 0x0c401f0003067f89 */ /* 0x010ea200000e0000 */
[----:B------:R-:W-:Y:S01]  /*8d00*/  MOV R15, R9 ;  /* 0x00000009000f7202 */ /* 0x000fe20000000f00 */
[----:B-1----:R-:W-:Y:S01]  /*8d10*/  FADD.FTZ R11, R11, R4 ;  /* 0x000000040b0b7221 */ /* 0x002fe20000010000 */
[----:B------:R-:W-:-:S04]  /*8d20*/  LOP3.LUT R4, R177, 0xffffffe0, RZ, 0xc0, !PT ;  /* 0xffffffe0b1047812 */ /* 0x000fc800078ec0ff */
[----:B------:R-:W1:Y:S01]  /*8d30*/  SHFL.BFLY PT, R0, R11, 0x1, 0x1f ;  /* 0x0c201f000b007f89 */ /* 0x000e6200000e0000 */
[----:B--2---:R-:W-:-:S05]  /*8d40*/  FADD.FTZ R6, R6, R3 ;  /* 0x0000000306067221 */ /* 0x004fca0000010000 */
[----:B------:R-:W2:Y:S01]  /*8d50*/  SHFL.BFLY PT, R3, R6, 0x1, 0x1f ;  /* 0x0c201f0006037f89 */ /* 0x000ea200000e0000 */
[----:B-1----:R-:W-:Y:S01]  /*8d60*/  FADD.FTZ R11, R11, R0 ;  /* 0x000000000b0b7221 */ /* 0x002fe20000010000 */
[----:B------:R-:W-:-:S04]  /*8d70*/  MOV R0, RZ ;  /* 0x000000ff00007202 */ /* 0x000fc80000000f00 */
[----:B------:R-:W-:Y:S01]  /*8d80*/  FSETP.NE.FTZ.AND P1, PT, R11, RZ, PT ;  /* 0x000000ff0b00720b */ /* 0x000fe20003f35000 */
[----:B--2---:R-:W-:Y:S02]  /*8d90*/  FADD.FTZ R6, R6, R3 ;  /* 0x0000000306067221 */ /* 0x004fe40000010000 */
[----:B------:R-:W-:-:S03]  /*8da0*/  @P4 IMAD.HI.U32 R3, R9, c[0x0][0x4ec], RZ ;  /* 0x00013b0009034a27 */ /* 0x000fc600078e00ff */
[----:B------:R-:W-:Y:S02]  /*8db0*/  FSETP.NE.FTZ.AND P0, PT, R6, RZ, PT ;  /* 0x000000ff0600720b */ /* 0x000fe40003f15000 */
[----:B------:R-:W-:Y:S02]  /*8dc0*/  @P4 SHF.R.U32.HI R15, RZ, c[0x0][0x4f0], R3 ;  /* 0x00013c00ff0f4a19 */ /* 0x000fe40000011603 */
[----:B------:R-:W-:-:S03]  /*8dd0*/  IADD3 R3, -R4, R8, RZ ;  /* 0x0000000804037210 */ /* 0x000fc60007ffe1ff */
[----:B------:R-:W1:Y:S01]  /*8de0*/  @P1 MUFU.RCP R0, R11 ;  /* 0x0000000b00001308 */ /* 0x000e620000001000 */
[----:B------:R-:W-:Y:S02]  /*8df0*/  MOV R4, RZ ;  /* 0x000000ff00047202 */ /* 0x000fe40000000f00 */
[----:B------:R-:W-:Y:S02]  /*8e00*/  LOP3.LUT P3, RZ, R3, 0x3, RZ, 0xc0, !PT ;  /* 0x0000000303ff7812 */ /* 0x000fe4000786c0ff */
[----:B------:R-:W-:-:S03]  /*8e10*/  IADD3 R7, -R15, RZ, RZ ;  /* 0x000000ff0f077210 */ /* 0x000fc60007ffe1ff */
[----:B------:R-:W2:Y:S01]  /*8e20*/  @P0 MUFU.RCP R4, R6 ;  /* 0x0000000600040308 */ /* 0x000ea20000001000 */
[C---:B-1----:R-:W-:Y:S02]  /*8e30*/  FMUL.FTZ R85, R0.reuse, R85 ;  /* 0x0000005500557220 */ /* 0x042fe40000410000 */
[C---:B------:R-:W-:Y:S02]  /*8e40*/  FMUL.FTZ R84, R0.reuse, R84 ;  /* 0x0000005400547220 */ /* 0x040fe40000410000 */
[C---:B------:R-:W-:Y:S02]  /*8e50*/  FMUL.FTZ R176, R0.reuse, R165 ;  /* 0x000000a500b07220 */ /* 0x040fe40000410000 */
[----:B------:R-:W-:Y:S02]  /*8e60*/  FMUL.FTZ R14, R0, R164 ;  /* 0x000000a4000e7220 */ /* 0x000fe40000410000 */
[C---:B--2---:R-:W-:Y:S02]  /*8e70*/  FMUL.FTZ R87, R4.reuse, R87 ;  /* 0x0000005704577220 */ /* 0x044fe40000410000 */
[----:B------:R-:W-:-:S02]  /*8e80*/  FMUL.FTZ R30, R4, R86 ;  /* 0x00000056041e7220 */ /* 0x000fc40000410000 */
[C---:B------:R-:W-:Y:S02]  /*8e90*/  FMUL.FTZ R175, R0.reuse, R161 ;  /* 0x000000a100af7220 */ /* 0x040fe40000410000 */
[C---:B------:R-:W-:Y:S01]  /*8ea0*/  FMUL.FTZ R20, R0.reuse, R156 ;  /* 0x0000009c00147220 */ /* 0x040fe20000410000 */
[----:B------:R-:W-:Y:S01]  /*8eb0*/  F2FP.PACK_AB R30, R87, R30 ;  /* 0x0000001e571e723e */ /* 0x000fe200000000ff */
[C---:B------:R-:W-:Y:S01]  /*8ec0*/  FMUL.FTZ R173, R0.reuse, R153 ;  /* 0x0000009900ad7220 */ /* 0x040fe20000410000 */
[----:B------:R-:W2:Y:S01]  /*8ed0*/  LDL.LU R87, [R1+0xa0] ;  /* 0x0000a00001577983 */ /* 0x000ea20000300800 */
[C---:B------:R-:W-:Y:S02]  /*8ee0*/  FMUL.FTZ R22, R0.reuse, R152 ;  /* 0x0000009800167220 */ /* 0x040fe40000410000 */
[----:B------:R-:W-:Y:S01]  /*8ef0*/  FMUL.FTZ R172, R0, R149 ;  /* 0x0000009500ac7220 */ /* 0x000fe20000410000 */
[----:B------:R-:W3:Y:S01]  /*8f00*/  LDL R86, [R1+0x9c] ;  /* 0x00009c0001567983 */ /* 0x000ee20000100800 */
[----:B------:R-:W-:-:S02]  /*8f10*/  FMUL.FTZ R12, R4, R46 ;  /* 0x0000002e040c7220 */ /* 0x000fc40000410000 */
[C---:B------:R-:W-:Y:S02]  /*8f20*/  FMUL.FTZ R31, R4.reuse, R55 ;  /* 0x00000037041f7220 */ /* 0x040fe40000410000 */
[----:B------:R-:W-:Y:S02]  /*8f30*/  FMUL.FTZ R46, R4, R54 ;  /* 0x00000036042e7220 */ /* 0x000fe40000410000 */
[C---:B------:R-:W-:Y:S02]  /*8f40*/  FMUL.FTZ R24, R0.reuse, R148 ;  /* 0x0000009400187220 */ /* 0x040fe40000410000 */
[C---:B------:R-:W-:Y:S01]  /*8f50*/  FMUL.FTZ R26, R0.reuse, R144 ;  /* 0x00000090001a7220 */ /* 0x040fe20000410000 */
[----:B------:R-:W-:Y:S01]  /*8f60*/  F2FP.PACK_AB R46, R31, R46 ;  /* 0x0000002e1f2e723e */ /* 0x000fe200000000ff */
[C---:B------:R-:W-:Y:S01]  /*8f70*/  FMUL.FTZ R170, R0.reuse, R141 ;  /* 0x0000008d00aa7220 */ /* 0x040fe20000410000 */
[----:B------:R-:W-:Y:S01]  /*8f80*/  F2FP.PACK_AB R31, R85, R84 ;  /* 0x00000054551f723e */ /* 0x000fe200000000ff */
[C---:B------:R-:W-:Y:S01]  /*8f90*/  FMUL.FTZ R18, R0.reuse, R160 ;  /* 0x000000a000127220 */ /* 0x040fe20000410000 */
[----:B------:R1:W5:Y:S01]  /*8fa0*/  LDL R85, [R1+0x74] ;  /* 0x0000740001557983 */ /* 0x0003620000100800 */
[----:B------:R-:W-:-:S02]  /*8fb0*/  FMUL.FTZ R174, R0, R157 ;  /* 0x0000009d00ae7220 */ /* 0x000fc40000410000 */
[C---:B------:R-:W-:Y:S02]  /*8fc0*/  FMUL.FTZ R171, R0.reuse, R145 ;  /* 0x0000009100ab7220 */ /* 0x040fe40000410000 */
[C---:B------:R-:W-:Y:S02]  /*8fd0*/  FMUL.FTZ R144, R0.reuse, R140 ;  /* 0x0000008c00907220 */ /* 0x040fe40000410000 */
[C---:B------:R-:W-:Y:S02]  /*8fe0*/  FMUL.FTZ R169, R0.reuse, R137 ;  /* 0x0000008900a97220 */ /* 0x040fe40000410000 */
[C---:B------:R-:W-:Y:S02]  /*8ff0*/  FMUL.FTZ R141, R0.reuse, R136 ;  /* 0x00000088008d7220 */ /* 0x040fe40000410000 */
[C---:B------:R-:W-:Y:S02]  /*9000*/  FMUL.FTZ R168, R0.reuse, R37 ;  /* 0x0000002500a87220 */ /* 0x040fe40000410000 */
        /* <DEDUP_REMOVED lines=8> */
[C---:B------:R-:W-:Y:S01]  /*9090*/  FMUL.FTZ R148, R0.reuse, R77 ;  /* 0x0000004d00947220 */ /* 0x040fe20000410000 */
[----:B------:R-:W-:Y:S01]  /*90a0*/  SHF.R.S32.HI R3, RZ, 0x2, R5 ;  /* 0x00000002ff037819 */ /* 0x000fe20000011405 */
        /* <DEDUP_REMOVED lines=35> */
[----:B------:R-:W-:Y:S01]  /*92e0*/  FMUL.FTZ R128, R0, R128 ;  /* 0x0000008000807220 */ /* 0x000fe20000410000 */
[----:B------:R-:W-:Y:S01]  /*92f0*/  SHF.R.S32.HI R0, RZ, 0x1f, R5 ;  /* 0x0000001fff007819 */ /* 0x000fe20000011405 */
[C---:B------:R-:W-:Y:S01]  /*9300*/  FMUL.FTZ R39, R4.reuse, R39 ;  /* 0x0000002704277220 */ /* 0x040fe20000410000 */
[----:B------:R-:W4:Y:S01]  /*9310*/  @P0 MUFU.LG2 R6, R6 ;  /* 0x0000000600060308 */ /* 0x000f220000000c00 */
[----:B------:R-:W-:Y:S01]  /*9320*/  FMUL.FTZ R16, R4, R38 ;  /* 0x0000002604107220 */ /* 0x000fe20000410000 */
[----:B------:R-:W-:Y:S01]  /*9330*/  LEA.HI R0, R0, R3, RZ, 0x3 ;  /* 0x0000000300007211 */ /* 0x000fe200078f18ff */
[----:B------:R-:W-:-:S03]  /*9340*/  IMAD R133, R7, c[0x0][0x4e8], R9 ;  /* 0x00013a0007857a24 */ /* 0x000fc600078e0209 */
[----:B------:R-:W-:Y:S02]  /*9350*/  F2FP.PACK_AB R54, R39, R16 ;  /* 0x000000102736723e */ /* 0x000fe400000000ff */
[----:B------:R-:W-:Y:S01]  /*9360*/  LOP3.LUT R0, R0, 0xfffffff8, RZ, 0xc0, !PT ;  /* 0xfffffff800007812 */ /* 0x000fe200078ec0ff */
[----:B------:R-:W1:Y:S03]  /*9370*/  S2R R16, SR_CTAID.Z ;  /* 0x0000000000107919 */ /* 0x000e660000002700 */
[----:B------:R-:W-:Y:S02]  /*9380*/  IADD3 R10, R3, -R0, RZ ;  /* 0x80000000030a7210 */ /* 0x000fe40007ffe0ff */
[----:B------:R-:W-:Y:S02]  /*9390*/  @P1 MOV R3, 0x3f317218 ;  /* 0x3f31721800031802 */ /* 0x000fe40000000f00 */
[----:B------:R-:W-:-:S02]  /*93a0*/  @P0 MOV R0, 0x3f317218 ;  /* 0x3f31721800000802 */ /* 0x000fc40000000f00 */
[----:B------:R-:W-:Y:S01]  /*93b0*/  MOV R9, UR13 ;  /* 0x0000000d00097c02 */ /* 0x000fe20008000f00 */
[----:B------:R-:W-:Y:S01]  /*93c0*/  @P1 FMUL.FTZ R9, R3, c[0x0][0x2d0] ;  /* 0x0000b40003091a20 */ /* 0x000fe20000410000 */
[----:B------:R-:W1:Y:S01]  /*93d0*/  @P1 MUFU.LG2 R11, R11 ;  /* 0x0000000b000b1308 */ /* 0x000e620000000c00 */
[----:B----4-:R-:W-:Y:S02]  /*93e0*/  @P0 FMUL.FTZ R3, R6, 0.69314718246459960938 ;  /* 0x3f31721806030820 */ /* 0x010fe40000410000 */
[----:B------:R-:W-:Y:S01]  /*93f0*/  @P0 FMUL.FTZ R0, R0, c[0x0][0x2d0] ;  /* 0x0000b40000000a20 */ /* 0x000fe20000410000 */
[----:B------:R-:W-:Y:S01]  /*9400*/  UIMAD UR6, UR6, UR4, URZ ;  /* 0x00000004060672a4 */ /* 0x000fe2000f8e023f */
[----:B------:R-:W-:Y:S01]  /*9410*/  MOV R80, 0xff800000 ;  /* 0xff80000000507802 */ /* 0x000fe20000000f00 */
[----:B------:R-:W-:Y:S02]  /*9420*/  FMUL.FTZ R52, R4, R42 ;  /* 0x0000002a04347220 */ /* 0x000fe40000410000 */
[----:B------:R-:W-:Y:S01]  /*9430*/  @P0 FFMA.FTZ R80, R0, R2, R3 ;  /* 0x0000000200500223 */ /* 0x000fe20000010003 */
[----:B------:R-:W-:Y:S01]  /*9440*/  SHF.R.S32.HI R0, RZ, 0x5, R177 ;  /* 0x00000005ff007819 */ /* 0x000fe200000114b1 */
[----:B------:R-:W-:-:S02]  /*9450*/  FMUL.FTZ R42, R4, R62 ;  /* 0x0000003e042a7220 */ /* 0x000fc40000410000 */
[C---:B------:R-:W-:Y:S02]  /*9460*/  FMUL.FTZ R40, R4.reuse, R66 ;  /* 0x0000004204287220 */ /* 0x040fe40000410000 */
[C---:B------:R-:W-:Y:S02]  /*9470*/  FMUL.FTZ R38, R4.reuse, R70 ;  /* 0x0000004604267220 */ /* 0x040fe40000410000 */
[C---:B------:R-:W-:Y:S02]  /*9480*/  FMUL.FTZ R36, R4.reuse, R74 ;  /* 0x0000004a04247220 */ /* 0x040fe40000410000 */
[C---:B------:R-:W-:Y:S01]  /*9490*/  FMUL.FTZ R34, R4.reuse, R78 ;  /* 0x0000004e04227220 */ /* 0x040fe20000410000 */
[----:B------:R-:W-:Y:S01]  /*94a0*/  UIMAD UR5, UR7, UR5, UR6 ;  /* 0x00000005070572a4 */ /* 0x000fe2000f8e0206 */
        /* <DEDUP_REMOVED lines=50> */
[----:B------:R-:W-:Y:S01]  /*97d0*/  FMUL.FTZ R130, R4, R130 ;  /* 0x0000008204827220 */ /* 0x000fe20000410000 */
[----:B------:R-:W-:Y:S02]  /*97e0*/  MOV R4, UR10 ;  /* 0x0000000a00047c02 */ /* 0x000fe40008000f00 */
[----:B------:R-:W-:Y:S02]  /*97f0*/  MOV R8, UR12 ;  /* 0x0000000c00087c02 */ /* 0x000fe40008000f00 */
[----:B------:R-:W-:Y:S01]  /*9800*/  SHF.R.S32.HI R3, RZ, 0x1f, R0 ;  /* 0x0000001fff037819 */ /* 0x000fe20000011400 */
[----:B------:R-:W-:Y:S01]  /*9810*/  UIADD3 UR5, UR13, UR5, URZ ;  /* 0x000000050d057290 */ /* 0x000fe2000fffe03f */
[----:B------:R-:W-:Y:S01]  /*9820*/  MOV R6, R4 ;  /* 0x0000000400067202 */ /* 0x000fe20000000f00 */
[----:B------:R-:W4:Y:S01]  /*9830*/  S2R R84, SR_CTAID.X ;  /* 0x0000000000547919 */ /* 0x000f220000002500 */
[----:B------:R-:W-:Y:S02]  /*9840*/  MOV R4, R8 ;  /* 0x0000000800047202 */ /* 0x000fe40000000f00 */
[----:B------:R-:W-:-:S02]  /*9850*/  LEA.HI R3, R3, R0, RZ, 0x3 ;  /* 0x0000000003037211 */ /* 0x000fc400078f18ff */
[----:B-1----:R-:W-:Y:S02]  /*9860*/  SHF.R.S32.HI R8, RZ, 0x1f, R16 ;  /* 0x0000001fff087819 */ /* 0x002fe40000011410 */
[----:B------:R-:W-:Y:S01]  /*9870*/  LEA.HI R2, R17, R17, RZ, 0x1 ;  /* 0x0000001111027211 */ /* 0x000fe200078f08ff */
[----:B------:R-:W-:Y:S01]  /*9880*/  UIADD3 UR8, UR11, UR8, URZ ;  /* 0x000000080b087290 */ /* 0x000fe2000fffe03f */
[----:B------:R-:W-:Y:S01]  /*9890*/  MOV R5, UR11 ;  /* 0x0000000b00057c02 */ /* 0x000fe20008000f00 */
[----:B------:R-:W-:Y:S01]  /*98a0*/  @P1 FMUL.FTZ R11, R11, 0.69314718246459960938 ;  /* 0x3f3172180b0b1820 */ /* 0x000fe20000410000 */
[----:B------:R-:W-:Y:S01]  /*98b0*/  MOV R5, UR5 ;  /* 0x0000000500057c02 */ /* 0x000fe20008000f00 */
[----:B------:R-:W-:Y:S01]  /*98c0*/  IMAD R82, R8, c[0x0][0x3f0], RZ ;  /* 0x0000fc0008527a24 */ /* 0x000fe200078e02ff */
[----:B------:R-:W-:Y:S02]  /*98d0*/  LOP3.LUT R3, R3, 0xffffff8, RZ, 0xc0, !PT ;  /* 0x0ffffff803037812 */ /* 0x000fe400078ec0ff */
[----:B------:R-:W-:-:S02]  /*98e0*/  LOP3.LUT R2, R2, 0x1ffffffe, RZ, 0xc0, !PT ;  /* 0x1ffffffe02027812 */ /* 0x000fc400078ec0ff */
[----:B------:R-:W-:Y:S01]  /*98f0*/  MOV R81, 0xff800000 ;  /* 0xff80000000517802 */ /* 0x000fe20000000f00 */
[----:B------:R-:W-:Y:S01]  /*9900*/  @P1 FFMA.FTZ R81, R9, R132, R11 ;  /* 0x0000008409511223 */ /* 0x000fe2000001000b */
[----:B------:R-:W-:Y:S02]  /*9910*/  F2FP.PACK_AB R50, R47, R12 ;  /* 0x0000000c2f32723e */ /* 0x000fe400000000ff */
[----:B------:R-:W-:Y:S01]  /*9920*/  F2FP.PACK_AB R34, R79, R34 ;  /* 0x000000224f22723e */ /* 0x000fe200000000ff */
[----:B------:R-:W-:Y:S01]  /*9930*/  IMAD R79, R8, c[0x0][0x498], RZ ;  /* 0x00012600084f7a24 */ /* 0x000fe200078e02ff */
[----:B------:R-:W-:Y:S02]  /*9940*/  MOV R7, UR8 ;  /* 0x0000000800077c02 */ /* 0x000fe40008000f00 */
[C---:B------:R-:W-:Y:S02]  /*9950*/  IADD3 R9, R0.reuse, -R3, RZ ;  /* 0x8000000300097210 */ /* 0x040fe40007ffe0ff */
[----:B------:R-:W-:Y:S01]  /*9960*/  LEA R12, R0, R17, 0x9 ;  /* 0x00000011000c7211 */ /* 0x000fe200078e48ff */
[C---:B------:R-:W-:Y:S01]  /*9970*/  IMAD R0, R16.reuse, c[0x0][0x3f4], R82 ;  /* 0x0000fd0010007a24 */ /* 0x040fe200078e0252 */
[----:B------:R-:W-:Y:S01]  /*9980*/  IADD3 R11, R17, -R2, RZ ;  /* 0x80000002110b7210 */ /* 0x000fe20007ffe0ff */
[----:B------:R-:W-:Y:S01]  /*9990*/  IMAD.WIDE.U32 R2, R16, c[0x0][0x3f0], R4 ;  /* 0x0000fc0010027a25 */ /* 0x000fe200078e0004 */
[----:B------:R-:W-:-:S02]  /*99a0*/  SHF.L.U32 R4, R10, 0x6, RZ ;  /* 0x000000060a047819 */ /* 0x000fc400000006ff */
[----:B------:R-:W-:Y:S01]  /*99b0*/  SHF.R.S32.HI R8, RZ, 0x2, R179 ;  /* 0x00000002ff087819 */ /* 0x000fe200000114b3 */
[----:B------:R-:W-:Y:S01]  /*99c0*/  IMAD R79, R16, c[0x0][0x49c], R79 ;  /* 0x00012700104f7a24 */ /* 0x000fe200078e024f */
[----:B------:R-:W-:Y:S01]  /*99d0*/  LOP3.LUT R5, R10, 0x1, RZ, 0xc0, !PT ;  /* 0x000000010a057812 */ /* 0x000fe200078ec0ff */
[----:B------:R-:W-:Y:S01]  /*99e0*/  IMAD.WIDE.U32 R16, R16, c[0x0][0x498], R6 ;  /* 0x0001260010107a25 */ /* 0x000fe200078e0006 */
[----:B------:R-:W-:Y:S02]  /*99f0*/  IADD3 R3, R3, R0, RZ ;  /* 0x0000000003037210 */ /* 0x000fe40007ffe0ff */
[----:B------:R-:W-:Y:S02]  /*9a00*/  LOP3.LUT R7, R4, 0x1c0, RZ, 0xc0, !PT ;  /* 0x000001c004077812 */ /* 0x000fe400078ec0ff */
[----:B------:R-:W-:Y:S02]  /*9a10*/  LEA R0, R9, R8, 0x4 ;  /* 0x0000000809007211 */ /* 0x000fe400078e20ff */
[----:B------:R-:W-:-:S02]  /*9a20*/  R2P PR, R10, 0x6 ;  /* 0x000000060a007804 */ /* 0x000fc40000000000 */
[----:B------:R-:W-:Y:S02]  /*9a30*/  ISETP.NE.U32.AND P0, PT, R5, 0x1, PT ;  /* 0x000000010500780c */ /* 0x000fe40003f05070 */
[----:B------:R-:W-:Y:S02]  /*9a40*/  LEA.HI R7, R7, R7, RZ, 0x1d ;  /* 0x0000000707077211 */ /* 0x000fe400078fe8ff */
[----:B------:R-:W-:Y:S02]  /*9a50*/  SHF.R.S32.HI R5, RZ, 0x1f, R15 ;  /* 0x0000001fff057819 */ /* 0x000fe4000001140f */
[----:B------:R-:W-:Y:S02]  /*9a60*/  LEA R4, R11, R0, 0x3 ;  /* 0x000000000b047211 */ /* 0x000fe400078e18ff */
[----:B------:R-:W-:Y:S01]  /*9a70*/  F2FP.PACK_AB R32, R83, R32 ;  /* 0x000000205320723e */ /* 0x000fe200000000ff */
[----:B------:R-:W-:Y:S01]  /*9a80*/  IMAD R83, R178, c[0x0][0x388], RZ ;  /* 0x0000e200b2537a24 */ /* 0x000fe200078e02ff */
[----:B------:R-:W-:-:S02]  /*9a90*/  LEA R7, R12, R7, 0x1 ;  /* 0x000000070c077211 */ /* 0x000fc400078e08ff */
[C---:B----4-:R-:W-:Y:S01]  /*9aa0*/  LEA R12, R84.reuse, R4, 0x7 ;  /* 0x00000004540c7211 */ /* 0x050fe200078e38ff */
[----:B------:R-:W-:Y:S01]  /*9ab0*/  IMAD R4, R5, c[0x0][0x3e0], RZ ;  /* 0x0000f80005047a24 */ /* 0x000fe200078e02ff */
[----:B------:R-:W-:Y:S01]  /*9ac0*/  LEA R0, R84, R0, 0x7 ;  /* 0x0000000054007211 */ /* 0x000fe200078e38ff */
[----:B------:R-:W-:-:S03]  /*9ad0*/  IMAD.WIDE.U32 R2, R15, c[0x0][0x3e0], R2 ;  /* 0x0000f8000f027a25 */ /* 0x000fc600078e0002 */
[CC--:B------:R-:W-:Y:S01]  /*9ae0*/  ISETP.GE.OR P5, PT, R0.reuse, R83.reuse, P3 ;  /* 0x000000530000720c */ /* 0x0c0fe20001fa6670 */
[----:B------:R-:W-:Y:S01]  /*9af0*/  IMAD R4, R15, c[0x0][0x3e4], R4 ;  /* 0x0000f9000f047a24 */ /* 0x000fe200078e0204 */
[----:B------:R-:W-:Y:S01]  /*9b00*/  IADD3 R0, R0, 0x8, RZ ;  /* 0x0000000800007810 */ /* 0x000fe20007ffe0ff */
[----:B------:R-:W-:Y:S01]  /*9b10*/  @P4 IMAD.HI.U32 R8, R12, c[0x0][0x4ec], RZ ;  /* 0x00013b000c084a27 */ /* 0x000fe200078e00ff */
[----:B------:R-:W-:Y:S02]  /*9b20*/  F2FP.PACK_AB R14, R176, R14 ;  /* 0x0000000eb00e723e */ /* 0x000fe400000000ff */
[----:B------:R-:W-:Y:S02]  /*9b30*/  SHF.L.U32 R7, R7, 0x1, RZ ;  /* 0x0000000107077819 */ /* 0x000fe400000006ff */
[----:B------:R-:W-:Y:S02]  /*9b40*/  ISETP.GE.OR P3, PT, R0, R83, P3 ;  /* 0x000000530000720c */ /* 0x000fe40001f66670 */
[----:B------:R-:W-:-:S02]  /*9b50*/  IADD3 R3, R3, R4, RZ ;  /* 0x0000000403037210 */ /* 0x000fc40007ffe0ff */
[----:B------:R-:W-:Y:S02]  /*9b60*/  MOV R0, R12 ;  /* 0x0000000c00007202 */ /* 0x000fe40000000f00 */
[----:B------:R-:W-:Y:S01]  /*9b70*/  @P4 SHF.R.U32.HI R0, RZ, c[0x0][0x4f0], R8 ;  /* 0x00013c00ff004a19 */ /* 0x000fe20000011608 */
[----:B------:R1:W-:Y:S01]  /*9b80*/  STS [R7+0x80], R14 ;  /* 0x0000800e07007388 */ /* 0x0003e20000000800 */
[----:B------:R-:W-:Y:S02]  /*9b90*/  SHF.R.S32.HI R5, RZ, 0x1f, R133 ;  /* 0x0000001fff057819 */ /* 0x000fe40000011485 */
[----:B------:R-:W-:-:S03]  /*9ba0*/  IADD3 R9, R7, 0x80, RZ ;  /* 0x0000008007097810 */ /* 0x000fc60007ffe0ff */
[----:B------:R-:W-:Y:S01]  /*9bb0*/  IMAD R4, R5, c[0x0][0x3d8], RZ ;  /* 0x0000f60005047a24 */ /* 0x000fe200078e02ff */
[----:B------:R-:W-:Y:S02]  /*9bc0*/  MOV R5, 0x20 ;  /* 0x0000002000057802 */ /* 0x000fe40000000f00 */
[----:B------:R-:W-:Y:S01]  /*9bd0*/  IADD3 R6, R7, 0x70, RZ ;  /* 0x0000007007067810 */ /* 0x000fe20007ffe0ff */
[----:B------:R-:W-:Y:S01]  /*9be0*/  IMAD R82, R133, c[0x0][0x3dc], R4 ;  /* 0x0000f70085527a24 */ /* 0x000fe200078e0204 */
[----:B------:R-:W-:Y:S02]  /*9bf0*/  @P0 IADD3 R6, R9, 0x10, RZ ;  /* 0x0000001009060810 */ /* 0x000fe40007ffe0ff */
[----:B------:R-:W-:Y:S02]  /*9c00*/  SHF.R.S32.HI R4, RZ, 0x1f, R0 ;  /* 0x0000001fff047819 */ /* 0x000fe40000011400 */
[C---:B------:R-:W-:Y:S01]  /*9c10*/  IADD3 R10, P0, R0.reuse, R16, RZ ;  /* 0x00000010000a7210 */ /* 0x040fe20007f1e0ff */
[----:B-1----:R-:W-:Y:S01]  /*9c20*/  IMAD.WIDE.U32 R14, R133, c[0x0][0x3d8], R2 ;  /* 0x0000f600850e7a25 */ /* 0x002fe200078e0002 */
[----:B------:R-:W-:-:S05]  /*9c30*/  IADD3 R3, -R0, RZ, RZ ;  /* 0x000000ff00037210 */ /* 0x000fca0007ffe1ff */
[----:B------:R-:W-:Y:S01]  /*9c40*/  IMAD R3, R3, c[0x0][0x4e8], R12 ;  /* 0x00013a0003037a24 */ /* 0x000fe200078e020c */
[----:B------:R-:W-:-:S04]  /*9c50*/  SEL R2, R5, 0xffffffe0, !P1 ;  /* 0xffffffe005027807 */ /* 0x000fc80004800000 */
[----:B------:R-:W-:Y:S02]  /*9c60*/  SHF.R.S32.HI R5, RZ, 0x1f, R3 ;  /* 0x0000001fff057819 */ /* 0x000fe40000011403 */
[----:B------:R-:W-:Y:S02]  /*9c70*/  IADD3.X R11, R4, R17, R79, P0, !PT ;  /* 0x00000011040b7210 */ /* 0x000fe400007fe44f */
[----:B------:R-:W-:Y:S01]  /*9c80*/  MOV R4, 0x40 ;  /* 0x0000004000047802 */ /* 0x000fe20000000f00 */
[----:B------:R-:W-:Y:S01]  /*9c90*/  IMAD R5, R5, c[0x0][0x488], RZ ;  /* 0x0001220005057a24 */ /* 0x000fe200078e02ff */
[----:B------:R-:W-:Y:S01]  /*9ca0*/  F2FP.PACK_AB R13, R167, R13 ;  /* 0x0000000da70d723e */ /* 0x000fe200000000ff */
[----:B------:R-:W-:Y:S01]  /*9cb0*/  IMAD.WIDE.U32 R10, R3, c[0x0][0x488], R10 ;  /* 0x00012200030a7a25 */ /* 0x000fe200078e000a */
[----:B------:R-:W-:Y:S02]  /*9cc0*/  SEL R12, R4, 0xffffffc0, !P2 ;  /* 0xffffffc0040c7807 */ /* 0x000fe40005000000 */
[----:B------:R-:W-:Y:S01]  /*9cd0*/  F2FP.PACK_AB R18, R175, R18 ;  /* 0x00000012af12723e */ /* 0x000fe200000000ff */
[----:B------:R-:W-:Y:S01]  /*9ce0*/  IMAD R5, R3, c[0x0][0x48c], R5 ;  /* 0x0001230003057a24 */ /* 0x000fe200078e0205 */
[----:B------:R-:W-:-:S02]  /*9cf0*/  F2FP.PACK_AB R19, R163, R19 ;  /* 0x00000013a313723e */ /* 0x000fc400000000ff */
[----:B------:R-:W-:Y:S02]  /*9d00*/  F2FP.PACK_AB R20, R174, R20 ;  /* 0x00000014ae14723e */ /* 0x000fe400000000ff */
[----:B------:R-:W-:Y:S02]  /*9d10*/  F2FP.PACK_AB R23, R159, R23 ;  /* 0x000000179f17723e */ /* 0x000fe400000000ff */
[----:B------:R-:W-:Y:S02]  /*9d20*/  IADD3 R0, R7, R2, RZ ;  /* 0x0000000207007210 */ /* 0x000fe40007ffe0ff */
[----:B------:R-:W-:Y:S02]  /*9d30*/  F2FP.PACK_AB R22, R173, R22 ;  /* 0x00000016ad16723e */ /* 0x000fe400000000ff */
[----:B------:R-:W-:Y:S02]  /*9d40*/  F2FP.PACK_AB R21, R155, R21 ;  /* 0x000000159b15723e */ /* 0x000fe400000000ff */
[----:B------:R-:W-:Y:S01]  /*9d50*/  IADD3 R2, R2, R6, RZ ;  /* 0x0000000602027210 */ /* 0x000fe20007ffe0ff */
[----:B------:R-:W-:Y:S01]  /*9d60*/  STS [R7+0x480], R13 ;  /* 0x0004800d07007388 */ /* 0x000fe20000000800 */
[----:B------:R-:W-:-:S02]  /*9d70*/  F2FP.PACK_AB R24, R172, R24 ;  /* 0x00000018ac18723e */ /* 0x000fc400000000ff */
[----:B------:R-:W-:Y:S02]  /*9d80*/  F2FP.PACK_AB R25, R151, R25 ;  /* 0x000000199719723e */ /* 0x000fe400000000ff */
[----:B------:R-:W-:Y:S01]  /*9d90*/  IADD3 R4, R7, R12, RZ ;  /* 0x0000000c07047210 */ /* 0x000fe20007ffe0ff */
[----:B------:R-:W-:Y:S01]  /*9da0*/  STS [R6], R18 ;  /* 0x0000001206007388 */ /* 0x000fe20000000800 */
[----:B------:R-:W-:Y:S02]  /*9db0*/  F2FP.PACK_AB R26, R171, R26 ;  /* 0x0000001aab1a723e */ /* 0x000fe400000000ff */
[----:B------:R-:W-:Y:S01]  /*9dc0*/  F2FP.PACK_AB R27, R147, R27 ;  /* 0x0000001b931b723e */ /* 0x000fe200000000ff */
[----:B------:R-:W-:Y:S01]  /*9dd0*/  STS [R6+0x400], R19 ;  /* 0x0004001306007388 */ /* 0x000fe20000000800 */
[----:B------:R-:W-:Y:S02]  /*9de0*/  IADD3 R8, R12, R6, RZ ;  /* 0x000000060c087210 */ /* 0x000fe40007ffe0ff */
[----:B------:R-:W-:Y:S01]  /*9df0*/  F2FP.PACK_AB R59, R170, R144 ;  /* 0x00000090aa3b723e */ /* 0x000fe200000000ff */
[----:B------:R-:W-:Y:S01]  /*9e00*/  STS [R0+0x80], R20 ;  /* 0x0000801400007388 */ /* 0x000fe20000000800 */
[----:B------:R-:W-:-:S02]  /*9e10*/  F2FP.PACK_AB R58, R143, R142 ;  /* 0x0000008e8f3a723e */ /* 0x000fc400000000ff */
[----:B------:R-:W-:Y:S01]  /*9e20*/  IADD3 R3, R12, R0, RZ ;  /* 0x000000000c037210 */ /* 0x000fe20007ffe0ff */
[----:B------:R-:W-:Y:S01]  /*9e30*/  STS [R0+0x480], R23 ;  /* 0x0004801700007388 */ /* 0x000fe20000000800 */
[----:B------:R-:W-:Y:S02]  /*9e40*/  IADD3 R11, R11, R5, RZ ;  /* 0x000000050b0b7210 */ /* 0x000fe40007ffe0ff */
[----:B------:R-:W-:Y:S01]  /*9e50*/  F2FP.PACK_AB R57, R169, R141 ;  /* 0x0000008da939723e */ /* 0x000fe200000000ff */
[----:B------:R-:W-:Y:S01]  /*9e60*/  STS [R2], R22 ;  /* 0x0000001602007388 */ /* 0x000fe20000000800 */
[----:B------:R-:W-:Y:S02]  /*9e70*/  F2FP.PACK_AB R56, R139, R56 ;  /* 0x000000388b38723e */ /* 0x000fe400000000ff */
[----:B------:R-:W-:Y:S01]  /*9e80*/  IADD3 R5, R2, R12, RZ ;  /* 0x0000000c02057210 */ /* 0x000fe20007ffe0ff */
[----:B------:R-:W-:Y:S01]  /*9e90*/  STS [R2+0x400], R21 ;  /* 0x0004001502007388 */ /* 0x000fe20000000800 */
[----:B------:R-:W-:-:S02]  /*9ea0*/  F2FP.PACK_AB R55, R168, R140 ;  /* 0x0000008ca837723e */ /* 0x000fc400000000ff */
[----:B------:R-:W-:Y:S01]  /*9eb0*/  F2FP.PACK_AB R53, R165, R137 ;  /* 0x00000089a535723e */ /* 0x000fe200000000ff */
[----:B------:R-:W-:Y:S01]  /*9ec0*/  STS [R4+0x80], R24 ;  /* 0x0000801804007388 */ /* 0x000fe20000000800 */
[----:B------:R-:W-:Y:S02]  /*9ed0*/  F2FP.PACK_AB R52, R43, R52 ;  /* 0x000000342b34723e */ /* 0x000fe400000000ff */
[----:B------:R-:W-:Y:S01]  /*9ee0*/  F2FP.PACK_AB R51, R164, R136 ;  /* 0x00000088a433723e */ /* 0x000fe200000000ff */
[----:B------:R-:W-:Y:S01]  /*9ef0*/  STS [R4+0x480], R25 ;  /* 0x0004801904007388 */ /* 0x000fe20000000800 */
[----:B------:R-:W-:Y:S02]  /*9f00*/  F2FP.PACK_AB R49, R161, R49 ;  /* 0x00000031a131723e */ /* 0x000fe400000000ff */
[----:B------:R-:W-:Y:S01]  /*9f10*/  F2FP.PACK_AB R48, R33, R48 ;  /* 0x000000302130723e */ /* 0x000fe200000000ff */
[----:B------:R-:W-:Y:S01]  /*9f20*/  STS [R8], R26 ;  /* 0x0000001a08007388 */ /* 0x000fe20000000800 */
[----:B------:R-:W-:-:S03]  /*9f30*/  F2FP.PACK_AB R47, R160, R135 ;  /* 0x00000087a02f723e */ /* 0x000fc600000000ff */
[----:B------:R-:W-:Y:S01]  /*9f40*/  STS [R8+0x400], R27 ;  /* 0x0004001b08007388 */ /* 0x000fe20000000800 */
[----:B------:R-:W-:-:S03]  /*9f50*/  F2FP.PACK_AB R45, R157, R45 ;  /* 0x0000002d9d2d723e */ /* 0x000fc600000000ff */
[----:B------:R-:W-:Y:S01]  /*9f60*/  STS [R3+0x80], R59 ;  /* 0x0000803b03007388 */ /* 0x000fe20000000800 */
[----:B------:R-:W-:-:S03]  /*9f70*/  F2FP.PACK_AB R44, R29, R44 ;  /* 0x0000002c1d2c723e */ /* 0x000fc600000000ff */
[----:B------:R-:W-:Y:S01]  /*9f80*/  STS [R3+0x480], R58 ;  /* 0x0004803a03007388 */ /* 0x000fe20000000800 */
[----:B------:R-:W-:-:S03]  /*9f90*/  F2FP.PACK_AB R43, R156, R134 ;  /* 0x000000869c2b723e */ /* 0x000fc600000000ff */
        /* <DEDUP_REMOVED lines=18> */
[----:B------:R-:W-:Y:S04]  /*a0c0*/  STS [R2+0x4400], R48 ;  /* 0x0044003002007388 */ /* 0x000fe80000000800 */
[----:B------:R-:W-:Y:S04]  /*a0d0*/  STS [R4+0x4080], R47 ;  /* 0x0040802f04007388 */ /* 0x000fe80000000800 */
        /* <DEDUP_REMOVED lines=33> */
[----:B------:R-:W-:-:S03]  /*a2f0*/  LEA R9, P0, R10, c[0x0][0x450], 0x2 ;  /* 0x000114000a097a11 */ /* 0x000fc600078010ff */
        /* <DEDUP_REMOVED lines=13> */
[----:B------:R-:W-:-:S03]  /*a3d0*/  LEA.HI.X R11, R10, c[0x0][0x454], R11, 0x2, P0 ;  /* 0x000115000a0b7a11 */ /* 0x000fc600000f140b */
[----:B------:R-:W-:Y:S04]  /*a3e0*/  STS [R7+0xc480], R74 ;  /* 0x00c4804a07007388 */ /* 0x000fe80000000800 */
[----:B------:R-:W-:Y:S04]  /*a3f0*/  STS [R6+0xc000], R73 ;  /* 0x00c0004906007388 */ /* 0x000fe80000000800 */
[----:B------:R-:W-:Y:S04]  /*a400*/  STS [R6+0xc400], R72 ;  /* 0x00c4004806007388 */ /* 0x000fe80000000800 */
[----:B------:R-:W-:Y:S04]  /*a410*/  STS [R0+0xc080], R71 ;  /* 0x00c0804700007388 */ /* 0x000fe80000000800 */
[----:B------:R2:W-:Y:S04]  /*a420*/  STS [R0+0xc480], R70 ;  /* 0x00c4804600007388 */ /* 0x0005e80000000800 */
[----:B------:R-:W-:Y:S04]  /*a430*/  STS [R2+0xc000], R69 ;  /* 0x00c0004502007388 */ /* 0x000fe80000000800 */
        /* <DEDUP_REMOVED lines=9> */
[----:B------:R-:W-:Y:S04]  /*a4d0*/  SHFL.IDX PT, R12, R9, RZ, 0x1c1f ;  /* 0x001c1fff090c7589 */ /* 0x000fe800000e0000 */
[----:B------:R-:W1:Y:S04]  /*a4e0*/  SHFL.IDX PT, R13, R11, RZ, 0x1c1f ;  /* 0x001c1fff0b0d7589 */ /* 0x000e6800000e0000 */
[----:B------:R-:W-:Y:S06]  /*a4f0*/  BAR.SYNC.DEFER_BLOCKING 0x1, 0x100 ;  /* 0x0044000000007b1d */ /* 0x000fec0000010000 */
[----:B------:R-:W-:Y:S04]  /*a500*/  SHFL.IDX PT, R10, R9, 0x1, 0x1c1f ;  /* 0x003c1f00090a7f89 */ /* 0x000fe800000e0000 */
[----:B------:R-:W4:Y:S01]  /*a510*/  SHFL.IDX PT, R11, R11, 0x1, 0x1c1f ;  /* 0x003c1f000b0b7f89 */ /* 0x000f2200000e0000 */
[----:B--2---:R-:W-:-:S03]  /*a520*/  SHF.L.U32 R0, R87, 0x1, RZ ;  /* 0x0000000157007819 */ /* 0x004fc600000006ff */
[----:B-1----:R-:W-:Y:S04]  /*a530*/  @!P5 ST.E [R12.64], R81 ;  /* 0x000000510c00d985 */ /* 0x002fe8000c10190e */
[----:B----4-:R1:W-:Y:S04]  /*a540*/  @!P3 ST.E [R10.64], R80 ;  /* 0x000000500a00b985 */ /* 0x0103e8000c10190e */
[----:B------:R2:W4:Y:S04]  /*a550*/  LDS.128 R40, [R0+0x1080] ;  /* 0x0010800000287984 */ /* 0x0005280000000c00 */
[----:B------:R2:W1:Y:S04]  /*a560*/  LDS.128 R56, [R0+0x2080] ;  /* 0x0020800000387984 */ /* 0x0004680000000c00 */
[----:B------:R2:W2:Y:S04]  /*a570*/  LDS.128 R68, [R0+0x3080] ;  /* 0x0030800000447984 */ /* 0x0004a80000000c00 */
        /* <DEDUP_REMOVED lines=8> */
[----:B------:R2:W2:Y:S01]  /*a600*/  LDS.128 R72, [R0+0xf080] ;  /* 0x00f0800000487984 */ /* 0x0004a20000000c00 */
[----:B------:R-:W-:-:S02]  /*a610*/  IADD3 R2, R15, R82, RZ ;  /* 0x000000520f027210 */ /* 0x000fc40007ffe0ff */
[----:B-1----:R-:W-:-:S04]  /*a620*/  LEA R11, P0, R14, c[0x0][0x380], 0x1 ;  /* 0x0000e0000e0b7a11 */ /* 0x002fc800078008ff */
[----:B------:R-:W-:Y:S02]  /*a630*/  LEA.HI.X R10, R14, c[0x0][0x384], R2, 0x1, P0 ;  /* 0x0000e1000e0a7a11 */ /* 0x000fe400000f0c02 */
[----:B---3--:R-:W-:Y:S01]  /*a640*/  ISETP.GE.AND P0, PT, R86, R83, PT ;  /* 0x000000535600720c */ /* 0x008fe20003f06270 */
[----:B------:R1:W3:Y:S01]  /*a650*/  SHFL.IDX PT, R2, R11, RZ, 0x181f ;  /* 0x00181fff0b027589 */ /* 0x0002e200000e0000 */
[----:B------:R-:W-:Y:S03]  /*a660*/  BSSY B0, `(.L_x_6) ;  /* 0x000001f000007945 */ /* 0x000fe60003800000 */
[----:B------:R1:W1:Y:S08]  /*a670*/  SHFL.IDX PT, R3, R10, RZ, 0x181f ;  /* 0x00181fff0a037589 */ /* 0x00027000000e0000 */
[----:B------:R-:W-:Y:S05]  /*a680*/  @P0 BRA `(.L_x_7) ;  /* 0x000001c000000947 */ /* 0x000fea0003800000 */
[----:B----4-:R-:W4:Y:S01]  /*a690*/  LDS.128 R24, [R0+0x80] ;  /* 0x0000800000187984 */ /* 0x010f220000000c00 */
[----:B-----5:R-:W-:-:S02]  /*a6a0*/  IADD3 R6, R85, 0x40, RZ ;  /* 0x0000004055067810 */ /* 0x020fc40007ffe0ff */
[C---:B------:R-:W-:Y:S01]  /*a6b0*/  IADD3 R7, R85.reuse, 0x80, RZ ;  /* 0x0000008055077810 */ /* 0x040fe20007ffe0ff */
[----:B------:R-:W3:Y:S01]  /*a6c0*/  LDS.128 R20, [R0+0x4080] ;  /* 0x0040800000147984 */ /* 0x000ee20000000c00 */
[----:B------:R-:W-:Y:S02]  /*a6d0*/  IADD3 R8, R85, 0xc0, RZ ;  /* 0x000000c055087810 */ /* 0x000fe40007ffe0ff */
[----:B------:R-:W-:Y:S01]  /*a6e0*/  ISETP.GE.AND P2, PT, R6, c[0x0][0x3c8], PT ;  /* 0x0000f20006007a0c */ /* 0x000fe20003f46270 */
[----:B------:R-:W2:Y:S01]  /*a6f0*/  LDS.128 R16, [R0+0x8080] ;  /* 0x0080800000107984 */ /* 0x000ea20000000c00 */
[----:B------:R-:W-:Y:S02]  /*a700*/  ISETP.GE.AND P1, PT, R7, c[0x0][0x3c8], PT ;  /* 0x0000f20007007a0c */ /* 0x000fe40003f26270 */
[----:B------:R-:W-:Y:S01]  /*a710*/  ISETP.GE.AND P0, PT, R8, c[0x0][0x3c8], PT ;  /* 0x0000f20008007a0c */ /* 0x000fe20003f06270 */
[----:B------:R1:W2:Y:S01]  /*a720*/  LDS.128 R12, [R0+0xc080] ;  /* 0x00c08000000c7984 */ /* 0x0002a20000000c00 */
[----:B------:R-:W-:-:S07]  /*a730*/  ISETP.GE.AND P3, PT, R85, c[0x0][0x3c8], PT ;  /* 0x0000f20055007a0c */ /* 0x000fce0003f66270 */
[----:B------:R-:W-:-:S04]  /*a740*/  @!P2 SHF.R.S32.HI R4, RZ, 0x1f, R6 ;  /* 0x0000001fff04a819 */ /* 0x000fc80000011406 */
[----:B------:R-:W-:Y:S02]  /*a750*/  @!P0 SHF.R.S32.HI R5, RZ, 0x1f, R8 ;  /* 0x0000001fff058819 */ /* 0x000fe40000011408 */
[----:B------:R-:W-:-:S04]  /*a760*/  @!P2 LEA.HI R6, R4, R6, RZ, 0x3 ;  /* 0x000000060406a211 */ /* 0x000fc800078f18ff */
[----:B------:R-:W-:Y:S02]  /*a770*/  @!P2 LOP3.LUT R6, R6, 0xfffffff8, RZ, 0xc0, !PT ;  /* 0xfffffff80606a812 */ /* 0x000fe400078ec0ff */
[----:B-12---:R-:W-:-:S04]  /*a780*/  @!P1 SHF.R.S32.HI R0, RZ, 0x1f, R7 ;  /* 0x0000001fff009819 */ /* 0x006fc80000011407 */
[----:B------:R-:W-:Y:S01]  /*a790*/  @!P1 LEA.HI R4, R0, R7, RZ, 0x3 ;  /* 0x0000000700049211 */ /* 0x000fe200078f18ff */
[--C-:B---3--:R-:W-:Y:S01]  /*a7a0*/  @!P2 IMAD.WIDE R6, R6, 0x2, R2.reuse ;  /* 0x000000020606a825 */ /* 0x108fe200078e0202 */
[----:B------:R-:W-:Y:S02]  /*a7b0*/  @!P0 LEA.HI R0, R5, R8, RZ, 0x3 ;  /* 0x0000000805008211 */ /* 0x000fe400078f18ff */
[----:B------:R-:W-:Y:S01]  /*a7c0*/  @!P1 LOP3.LUT R4, R4, 0xfffffff8, RZ, 0xc0, !PT ;  /* 0xfffffff804049812 */ /* 0x000fe200078ec0ff */
[----:B------:R-:W-:Y:S01]  /*a7d0*/  @!P3 IMAD.WIDE R8, R85, 0x2, R2 ;  /* 0x000000025508b825 */ /* 0x000fe200078e0202 */
[----:B------:R-:W-:-:S03]  /*a7e0*/  @!P0 LOP3.LUT R0, R0, 0xfffffff8, RZ, 0xc0, !PT ;  /* 0xfffffff800008812 */ /* 0x000fc600078ec0ff */
[--C-:B------:R-:W-:Y:S01]  /*a7f0*/  @!P1 IMAD.WIDE R4, R4, 0x2, R2.reuse ;  /* 0x0000000204049825 */ /* 0x100fe200078e0202 */
[----:B----4-:R1:W-:Y:S03]  /*a800*/  @!P3 ST.E.128 [R8.64], R24 ;  /* 0x000000180800b985 */ /* 0x0103e6000c101d0e */
[----:B------:R-:W-:Y:S01]  /*a810*/  @!P0 IMAD.WIDE R2, R0, 0x2, R2 ;  /* 0x0000000200028825 */ /* 0x000fe200078e0202 */
[----:B------:R1:W-:Y:S04]  /*a820*/  @!P2 ST.E.128 [R6.64], R20 ;  /* 0x000000140600a985 */ /* 0x0003e8000c101d0e */
[----:B------:R1:W-:Y:S04]  /*a830*/  @!P1 ST.E.128 [R4.64], R16 ;  /* 0x0000001004009985 */ /* 0x0003e8000c101d0e */
[----:B------:R1:W-:Y:S02]  /*a840*/  @!P0 ST.E.128 [R2.64], R12 ;  /* 0x0000000c02008985 */ /* 0x0003e4000c101d0e */
.L_x_7:
[----:B----4-:R-:W-:Y:S05]  /*a850*/  BSYNC B0 ;  /* 0x0000000000007941 */ /* 0x010fea0003800000 */
.L_x_6:
[----:B--2---:R-:W-:Y:S01]  /*a860*/  IADD3 R0, R86, 0x20, RZ ;  /* 0x0000002056007810 */ /* 0x004fe20007ffe0ff */
[----:B-1----:R1:W2:Y:S01]  /*a870*/  SHFL.IDX PT, R3, R10, 0x1, 0x181f ;  /* 0x00381f000a037f89 */ /* 0x0022a200000e0000 */
[----:B------:R-:W-:Y:S02]  /*a880*/  BSSY B0, `(.L_x_8) ;  /* 0x000001c000007945 */ /* 0x000fe40003800000 */
[----:B------:R-:W-:Y:S01]  /*a890*/  ISETP.GE.AND P0, PT, R0, R83, PT ;  /* 0x000000530000720c */ /* 0x000fe20003f06270 */
[----:B---3--:R1:W3:-:S12]  /*a8a0*/  SHFL.IDX PT, R2, R11, 0x1, 0x181f ;  /* 0x00381f000b027f89 */ /* 0x0082d800000e0000 */
[----:B------:R-:W-:Y:S05]  /*a8b0*/  @P0 BRA `(.L_x_9) ;  /* 0x0000018000000947 */ /* 0x000fea0003800000 */
[C---:B-----5:R-:W-:Y:S02]  /*a8c0*/  IADD3 R6, R85.reuse, 0x40, RZ ;  /* 0x0000004055067810 */ /* 0x060fe40007ffe0ff */
[C---:B------:R-:W-:Y:S02]  /*a8d0*/  IADD3 R7, R85.reuse, 0x80, RZ ;  /* 0x0000008055077810 */ /* 0x040fe40007ffe0ff */
[----:B------:R-:W-:Y:S02]  /*a8e0*/  IADD3 R8, R85, 0xc0, RZ ;  /* 0x000000c055087810 */ /* 0x000fe40007ffe0ff */
[----:B------:R-:W-:Y:S02]  /*a8f0*/  ISETP.GE.AND P2, PT, R6, c[0x0][0x3c8], PT ;  /* 0x0000f20006007a0c */ /* 0x000fe40003f46270 */
[----:B------:R-:W-:Y:S02]  /*a900*/  ISETP.GE.AND P1, PT, R7, c[0x0][0x3c8], PT ;  /* 0x0000f20007007a0c */ /* 0x000fe40003f26270 */
[----:B------:R-:W-:-:S02]  /*a910*/  ISETP.GE.AND P0, PT, R8, c[0x0][0x3c8], PT ;  /* 0x0000f20008007a0c */ /* 0x000fc40003f06270 */
[----:B------:R-:W-:-:S07]  /*a920*/  ISETP.GE.AND P3, PT, R85, c[0x0][0x3c8], PT ;  /* 0x0000f20055007a0c */ /* 0x000fce0003f66270 */
[----:B------:R-:W-:Y:S02]  /*a930*/  @!P2 SHF.R.S32.HI R4, RZ, 0x1f, R6 ;  /* 0x0000001fff04a819 */ /* 0x000fe40000011406 */
[----:B------:R-:W-:Y:S02]  /*a940*/  @!P1 SHF.R.S32.HI R0, RZ, 0x1f, R7 ;  /* 0x0000001fff009819 */ /* 0x000fe40000011407 */
[----:B------:R-:W-:Y:S02]  /*a950*/  @!P0 SHF.R.S32.HI R5, RZ, 0x1f, R8 ;  /* 0x0000001fff058819 */ /* 0x000fe40000011408 */
[----:B------:R-:W-:Y:S02]  /*a960*/  @!P2 LEA.HI R6, R4, R6, RZ, 0x3 ;  /* 0x000000060406a211 */ /* 0x000fe400078f18ff */
[----:B------:R-:W-:Y:S02]  /*a970*/  @!P1 LEA.HI R4, R0, R7, RZ, 0x3 ;  /* 0x0000000700049211 */ /* 0x000fe400078f18ff */
[----:B------:R-:W-:Y:S01]  /*a980*/  @!P0 LEA.HI R0, R5, R8, RZ, 0x3 ;  /* 0x0000000805008211 */ /* 0x000fe200078f18ff */
[----:B--23--:R-:W-:Y:S01]  /*a990*/  @!P3 IMAD.WIDE R8, R85, 0x2, R2 ;  /* 0x000000025508b825 */ /* 0x00cfe200078e0202 */
[----:B------:R-:W-:-:S02]  /*a9a0*/  @!P2 LOP3.LUT R6, R6, 0xfffffff8, RZ, 0xc0, !PT ;  /* 0xfffffff80606a812 */ /* 0x000fc400078ec0ff */
[----:B------:R-:W-:Y:S02]  /*a9b0*/  @!P1 LOP3.LUT R4, R4, 0xfffffff8, RZ, 0xc0, !PT ;  /* 0xfffffff804049812 */ /* 0x000fe400078ec0ff */
[----:B------:R-:W-:Y:S01]  /*a9c0*/  @!P0 LOP3.LUT R0, R0, 0xfffffff8, RZ, 0xc0, !PT ;  /* 0xfffffff800008812 */ /* 0x000fe200078ec0ff */
[--C-:B------:R-:W-:Y:S01]  /*a9d0*/  @!P2 IMAD.WIDE R6, R6, 0x2, R2.reuse ;  /* 0x000000020606a825 */ /* 0x100fe200078e0202 */
[----:B------:R2:W-:Y:S03]  /*a9e0*/  @!P3 ST.E.128 [R8.64], R40 ;  /* 0x000000280800b985 */ /* 0x0005e6000c101d0e */
[--C-:B------:R-:W-:Y:S01]  /*a9f0*/  @!P1 IMAD.WIDE R4, R4, 0x2, R2.reuse ;  /* 0x0000000204049825 */ /* 0x100fe200078e0202 */
[----:B------:R2:W-:Y:S03]  /*aa00*/  @!P2 ST.E.128 [R6.64], R36 ;  /* 0x000000240600a985 */ /* 0x0005e6000c101d0e */
[----:B------:R-:W-:Y:S01]  /*aa10*/  @!P0 IMAD.WIDE R2, R0, 0x2, R2 ;  /* 0x0000000200028825 */ /* 0x000fe200078e0202 */
[----:B------:R2:W-:Y:S04]  /*aa20*/  @!P1 ST.E.128 [R4.64], R32 ;  /* 0x0000002004009985 */ /* 0x0005e8000c101d0e */
[----:B------:R2:W-:Y:S02]  /*aa30*/  @!P0 ST.E.128 [R2.64], R28 ;  /* 0x0000001c02008985 */ /* 0x0005e4000c101d0e */
.L_x_9:
[----:B------:R-:W-:Y:S05]  /*aa40*/  BSYNC B0 ;  /* 0x0000000000007941 */ /* 0x000fea0003800000 */
.L_x_8:
[----:B------:R-:W-:Y:S01]  /*aa50*/  IADD3 R0, R86, 0x40, RZ ;  /* 0x0000004056007810 */ /* 0x000fe20007ffe0ff */
[----:B--2---:R2:W4:Y:S01]  /*aa60*/  SHFL.IDX PT, R3, R10, 0x2, 0x181f ;  /* 0x00581f000a037f89 */ /* 0x00452200000e0000 */
        /* <DEDUP_REMOVED lines=17> */
[----:B---34-:R-:W-:Y:S01]  /*ab80*/  @!P3 IMAD.WIDE R8, R85, 0x2, R2 ;  /* 0x000000025508b825 */ /* 0x018fe200078e0202 */
        /* <DEDUP_REMOVED lines=10> */
.L_x_11:
[----:B------:R-:W-:Y:S05]  /*ac30*/  BSYNC B0 ;  /* 0x0000000000007941 */ /* 0x000fea0003800000 */
.L_x_10:
[----:B------:R-:W-:Y:S01]  /*ac40*/  IADD3 R0, R86, 0x60, RZ ;  /* 0x0000006056007810 */ /* 0x000fe20007ffe0ff */
[----:B---34-:R3:W4:Y:S03]  /*ac50*/  SHFL.IDX PT, R3, R10, 0x3, 0x181f ;  /* 0x00781f000a037f89 */ /* 0x01872600000e0000 */
[----:B------:R-:W-:Y:S01]  /*ac60*/  ISETP.GE.AND P0, PT, R0, R83, PT ;  /* 0x000000530000720c */ /* 0x000fe20003f06270 */
[----:B------:R3:W1:-:S12]  /*ac70*/  SHFL.IDX PT, R2, R11, 0x3, 0x181f ;  /* 0x00781f000b027f89 */ /* 0x00065800000e0000 */
[----:B------:R-:W-:Y:S05]  /*ac80*/  @P0 EXIT ;  /* 0x000000000000094d */ /* 0x000fea0003800000 */
[C---:B-----5:R-:W-:Y:S02]  /*ac90*/  IADD3 R5, R85.reuse, 0x40, RZ ;  /* 0x0000004055057810 */ /* 0x060fe40007ffe0ff */
[----:B------:R-:W-:Y:S02]  /*aca0*/  IADD3 R6, R85, 0x80, RZ ;  /* 0x0000008055067810 */ /* 0x000fe40007ffe0ff */
[----:B------:R-:W-:Y:S02]  /*acb0*/  ISETP.GE.AND P1, PT, R5, c[0x0][0x3c8], PT ;  /* 0x0000f20005007a0c */ /* 0x000fe40003f26270 */
[----:B------:R-:W-:Y:S02]  /*acc0*/  ISETP.GE.AND P0, PT, R6, c[0x0][0x3c8], PT ;  /* 0x0000f20006007a0c */ /* 0x000fe40003f06270 */
[----:B------:R-:W-:-:S09]  /*acd0*/  ISETP.GE.AND P2, PT, R85, c[0x0][0x3c8], PT ;  /* 0x0000f20055007a0c */ /* 0x000fd20003f46270 */
[----:B------:R-:W-:Y:S02]  /*ace0*/  @!P1 SHF.R.S32.HI R4, RZ, 0x1f, R5 ;  /* 0x0000001fff049819 */ /* 0x000fe40000011405 */
[----:B------:R-:W-:Y:S02]  /*acf0*/  @!P0 SHF.R.S32.HI R0, RZ, 0x1f, R6 ;  /* 0x0000001fff008819 */ /* 0x000fe40000011406 */
[----:B------:R-:W-:Y:S01]  /*ad00*/  @!P1 LEA.HI R4, R4, R5, RZ, 0x3 ;  /* 0x0000000504049211 */ /* 0x000fe200078f18ff */
[--C-:B-1--4-:R-:W-:Y:S01]  /*ad10*/  @!P2 IMAD.WIDE R8, R85, 0x2, R2.reuse ;  /* 0x000000025508a825 */ /* 0x112fe200078e0202 */
[----:B------:R-:W-:Y:S02]  /*ad20*/  @!P0 LEA.HI R0, R0, R6, RZ, 0x3 ;  /* 0x0000000600008211 */ /* 0x000fe400078f18ff */
[----:B------:R-:W-:Y:S02]  /*ad30*/  @!P1 LOP3.LUT R4, R4, 0xfffffff8, RZ, 0xc0, !PT ;  /* 0xfffffff804049812 */ /* 0x000fe400078ec0ff */
[----:B------:R-:W-:Y:S01]  /*ad40*/  @!P0 LOP3.LUT R0, R0, 0xfffffff8, RZ, 0xc0, !PT ;  /* 0xfffffff800008812 */ /* 0x000fe200078ec0ff */
[----:B------:R1:W-:Y:S02]  /*ad50*/  @!P2 ST.E.128 [R8.64], R68 ;  /* 0x000000440800a985 */ /* 0x0003e4000c101d0e */
[----:B------:R-:W-:-:S04]  /*ad60*/  @!P1 IMAD.WIDE R6, R4, 0x2, R2 ;  /* 0x0000000204069825 */ /* 0x000fc800078e0202 */
[----:B------:R-:W-:Y:S01]  /*ad70*/  @!P0 IMAD.WIDE R4, R0, 0x2, R2 ;  /* 0x0000000200048825 */ /* 0x000fe200078e0202 */
[----:B------:R-:W-:Y:S01]  /*ad80*/  IADD3 R0, R85, 0xc0, RZ ;  /* 0x000000c055007810 */ /* 0x000fe20007ffe0ff */
[----:B------:R1:W-:Y:S04]  /*ad90*/  @!P1 ST.E.128 [R6.64], R64 ;  /* 0x0000004006009985 */ /* 0x0003e8000c101d0e */
[----:B------:R1:W-:Y:S01]  /*ada0*/  @!P0 ST.E.128 [R4.64], R60 ;  /* 0x0000003c04008985 */ /* 0x0003e2000c101d0e */
[----:B------:R-:W-:-:S13]  /*adb0*/  ISETP.GE.AND P0, PT, R0, c[0x0][0x3c8], PT ;  /* 0x0000f20000007a0c */ /* 0x000fda0003f06270 */
[----:B------:R-:W-:Y:S05]  /*adc0*/  @P0 EXIT ;  /* 0x000000000000094d */ /* 0x000fea0003800000 */
[----:B-1----:R-:W-:-:S04]  /*add0*/  SHF.R.S32.HI R4, RZ, 0x1f, R0 ;  /* 0x0000001fff047819 */ /* 0x002fc80000011400 */
[----:B------:R-:W-:-:S04]  /*ade0*/  LEA.HI R0, R4, R0, RZ, 0x3 ;  /* 0x0000000004007211 */ /* 0x000fc800078f18ff */
[----:B------:R-:W-:-:S05]  /*adf0*/  LOP3.LUT R0, R0, 0xfffffff8, RZ, 0xc0, !PT ;  /* 0xfffffff800007812 */ /* 0x000fca00078ec0ff */
[----:B------:R-:W-:-:S05]  /*ae00*/  IMAD.WIDE R2, R0, 0x2, R2 ;  /* 0x0000000200027825 */ /* 0x000fca00078e0202 */
[----:B------:R-:W-:Y:S01]  /*ae10*/  ST.E.128 [R2.64], R72 ;  /* 0x0000004802007985 */ /* 0x000fe2000c101d0e */
[----:B------:R-:W-:Y:S05]  /*ae20*/  EXIT ;  /* 0x000000000000794d */ /* 0x000fea0003800000 */
.L_x_12:
[----:B------:R-:W-:-:S00]  /*ae30*/  BRA `(.L_x_12) ;  /* 0xfffffff000007947 */ /* 0x000fc0000383ffff */
[----:B------:R-:W-:-:S00]  /*ae40*/  NOP ;  /* 0x0000000000007918 */ /* 0x000fc00000000000 */
        /* <DEDUP_REMOVED lines=11> */
.L_x_1766:


//--------------------- .text._ZN7cutlass13device_kernelIN5flash19enable_sm80_to_sm89INS1_16FlashAttnFwdSm80INS1_25CollectiveMainloopFwdSm80ILi8ELi1ELb1EN4cute5tupleIJNS5_1CILi128EEENS7_ILi64EEENS7_ILi256EEEEEELi256ENS_6half_tEfNS_4arch4Sm80ELb0ELb0ELb0ELb1ELb1ELb0ELb1ELb0EEENS1_21CollectiveEpilogueFwdINS6_IJS8_SA_S9_EEENS6_IJNS7_ILi1EEESI_SI_EEESC_SE_Li256ELb1ELb1ELb0ELb0EEENS1_19SingleTileSchedulerILb1ELb0ELb1ELi128EEEEEEEEEvNT_6ParamsE --------------------------
	.section	.text._ZN7cutlass13device_kernelIN5flash19enable_sm80_to_sm89INS1_16FlashAttnFwdSm80INS1_25CollectiveMainloopFwdSm80ILi8ELi1ELb1EN4cute5tupleIJNS5_1CILi128EEENS7_ILi64EEENS7_ILi256EEEEEELi256ENS_6half_tEfNS_4arch4Sm80ELb0ELb0ELb0ELb1ELb1ELb0ELb1ELb0EEENS1_21CollectiveEpilogueFwdINS6_IJS8_SA_S9_EEENS6_IJNS7_ILi1EEESI_SI_EEESC_SE_Li256ELb1ELb1ELb0ELb0EEENS1_19SingleTileSchedulerILb1ELb0ELb1ELi128EEEEEEEEEvNT_6ParamsE,"ax",@progbits
	.sectioninfo	@"SHI_REGISTERS=255"
	.align	128
.text._ZN7cutlass13device_kernelIN5flash19enable_sm80_to_sm89INS1_16FlashAttnFwdSm80INS1_25CollectiveMainloopFwdSm80ILi8ELi1ELb1EN4cute5tupleIJNS5_1CILi128EEENS7_ILi64EEENS7_ILi256EEEEEELi256ENS_6half_tEfNS_4arch4Sm80ELb0ELb0ELb0ELb1ELb1ELb0ELb1ELb0EEENS1_21CollectiveEpilogueFwdINS6_IJS8_SA_S9_EEENS6_IJNS7_ILi1EEESI_SI_EEESC_SE_Li256ELb1ELb1ELb0ELb0EEENS1_19SingleTileSchedulerILb1ELb0ELb1ELi128EEEEEEEEEvNT_6ParamsE:
        .type           _ZN7cutlass13device_kernelIN5flash19enable_sm80_to_sm89INS1_16FlashAttnFwdSm80INS1_25CollectiveMainloopFwdSm80ILi8ELi1ELb1EN4cute5tupleIJNS5_1CILi128EEENS7_ILi64EEENS7_ILi256EEEEEELi256ENS_6half_tEfNS_4arch4Sm80ELb0ELb0ELb0ELb1ELb1ELb0ELb1ELb0EEENS1_21CollectiveEpilogueFwdINS6_IJS8_SA_S9_EEENS6_IJNS7_ILi1EEESI_SI_EEESC_SE_Li256ELb1ELb1ELb0ELb0EEENS1_19SingleTileSchedulerILb1ELb0ELb1ELi128EEEEEEEEEvNT_6ParamsE,@function
        .size           _ZN7cutlass13device_kernelIN5flash19enable_sm80_to_sm89INS1_16FlashAttnFwdSm80INS1_25CollectiveMainloopFwdSm80ILi8ELi1ELb1EN4cute5tupleIJNS5_1CILi128EEENS7_ILi64EEENS7_ILi256EEEEEELi256ENS_6half_tEfNS_4arch4Sm80ELb0ELb0ELb0ELb1ELb1ELb0ELb1ELb0EEENS1_21CollectiveEpilogueFwdINS6_IJS8_SA_S9_EEENS6_IJNS7_ILi1EEESI_SI_EEESC_SE_Li256ELb1ELb1ELb0ELb0EEENS1_19SingleTileSchedulerILb1ELb0ELb1ELi128EEEEEEEEEvNT_6ParamsE,(.L_x_1767 - _ZN7cutlass13device_kernelIN5flash19enable_sm80_to_sm89INS1_16FlashAttnFwdSm80INS1_25CollectiveMainloopFwdSm80ILi8ELi1ELb1EN4cute5tupleIJNS5_1CILi128EEENS7_ILi64EEENS7_ILi256EEEEEELi256ENS_6half_tEfNS_4arch4Sm80ELb0ELb0ELb0ELb1ELb1ELb0ELb1ELb0EEENS1_21CollectiveEpilogueFwdINS6_IJS8_SA_S9_EEENS6_IJNS7_ILi1EEESI_SI_EEESC_SE_Li256ELb1ELb1ELb0ELb0EEENS1_19SingleTileSchedulerILb1ELb0ELb1ELi128EEEEEEEEEvNT_6ParamsE)
        .other          _ZN7cutlass13device_kernelIN5flash19enable_sm80_to_sm89INS1_16FlashAttnFwdSm80INS1_25CollectiveMainloopFwdSm80ILi8ELi1ELb1EN4cute5tupleIJNS5_1CILi128EEENS7_ILi64EEENS7_ILi256EEEEEELi256ENS_6half_tEfNS_4arch4Sm80ELb0ELb0ELb0ELb1ELb1ELb0ELb1ELb0EEENS1_21CollectiveEpilogueFwdINS6_IJS8_SA_S9_EEENS6_IJNS7_ILi1EEESI_SI_EEESC_SE_Li256ELb1ELb1ELb0ELb0EEENS1_19SingleTileSchedulerILb1ELb0ELb1ELi128EEEEEEEEEvNT_6ParamsE,@"STO_CUDA_ENTRY STV_DEFAULT"
_ZN7cutlass13device_kernelIN5flash19enable_sm80_to_sm89INS1_16FlashAttnFwdSm80INS1_25CollectiveMainloopFwdSm80ILi8ELi1ELb1EN4cute5tupleIJNS5_1CILi128EEENS7_ILi64EEENS7_ILi256EEEEEELi256ENS_6half_tEfNS_4arch4Sm80ELb0ELb0ELb0ELb1ELb1ELb0ELb1ELb0EEENS1_21CollectiveEpilogueFwdINS6_IJS8_SA_S9_EEENS6_IJNS7_ILi1EEESI_SI_EEESC_SE_Li256ELb1ELb1ELb0ELb0EEENS1_19SingleTileSchedulerILb1ELb0ELb1ELi128EEEEEEEEEvNT_6ParamsE:
[----:B------:R-:W-:Y:S02]  /*0000*/  MOV R1, c[0x0][0x28] ;  /* 0x00000a0000017a02 */ /* 0x000fe40000000f00 */
[----:B------:R-:W1:Y:S01]  /*0010*/  S2R R89, SR_TID.X ;  /* 0x0000000000597919 */ /* 0x000e620000002100 */
[----:B------:R-:W2:Y:S01]  /*0020*/  S2UR UR11, SR_CTAID.Z ;  /* 0x00000000000b79c3 */ /* 0x000ea20000002700 */
[----:B------:R-:W-:Y:S01]  /*0030*/  UMOV UR14, 0x4 ;  /* 0x00000004000e7882 */ /* 0x000fe20000000000 */
[----:B------:R-:W-:Y:S01]  /*0040*/  IADD3 R1, R1, -0x98, RZ ;  /* 0xffffff6801017810 */ /* 0x000fe20007ffe0ff */
[----:B------:R-:W-:Y:S02]  /*0050*/  ULDC.64 UR6, c[0x0][0x568] ;  /* 0x00015a0000067ab9 */ /* 0x000fe40000000a00 */
[----:B------:R-:W-:-:S03]  /*0060*/  ULDC.64 UR12, c[0x0][0x118] ;  /* 0x00004600000c7ab9 */ /* 0x000fc60000000a00 */
[----:B------:R-:W3:Y:S01]  /*0070*/  S2UR UR5, SR_CTAID.X ;  /* 0x00000000000579c3 */ /* 0x000ee20000002500 */
[----:B-1----:R-:W-:Y:S01]  /*0080*/  SHF.R.U32.HI R0, RZ, 0x5, R89 ;  /* 0x00000005ff007819 */ /* 0x002fe20000011659 */
[----:B--2---:R-:W-:-:S05]  /*0090*/  UIMAD.WIDE UR6, UR11, UR14, UR6 ;  /* 0x0000000e0b0672a5 */ /* 0x004fca000f8e0206 */
[----:B------:R-:W1:Y:S02]  /*00a0*/  SHFL.IDX PT, R0, R0, RZ, 0x1f ;  /* 0x00001fff00007589 */ /* 0x000e6400000e0000 */
[----:B-1----:R-:W-:-:S13]  /*00b0*/  ISETP.NE.AND P0, PT, R0, RZ, PT ;  /* 0x000000ff0000720c */ /* 0x002fda0003f05270 */
[----:B---3--:R-:W-:Y:S05]  /*00c0*/  @!P0 BRA `(.L_x_13) ;  /* 0x000001c000008947 */ /* 0x008fea0003800000 */
[----:B------:R-:W-:-:S04]  /*00d0*/  ISETP.NE.U32.AND P0, PT, RZ, c[0x0][0x568], PT ;  /* 0x00015a00ff007a0c */ /* 0x000fc80003f05070 */
[----:B------:R-:W-:-:S13]  /*00e0*/  ISETP.NE.AND.EX P0, PT, RZ, c[0x0][0x56c], PT, P0 ;  /* 0x00015b00ff007a0c */ /* 0x000fda0003f05300 */
[----:B------:R-:W-:Y:S05]  /*00f0*/  @!P0 BRA `(.L_x_14) ;  /* 0x0000005000008947 */ /* 0x000fea0003800000 */
[----:B------:R-:W-:Y:S02]  /*0100*/  MOV R2, UR6 ;  /* 0x0000000600027c02 */ /* 0x000fe40008000f00 */
[----:B------:R-:W-:-:S05]  /*0110*/  MOV R3, UR7 ;  /* 0x0000000700037c02 */ /* 0x000fca0008000f00 */
[----:B------:R-:W2:Y:S02]  /*0120*/  LDG.E R0, [R2.64] ;  /* 0x0000000c02007981 */ /* 0x000ea4000c1e1900 */
[----:B--2---:R1:W2:Y:S02]  /*0130*/  R2UR UR6, R0 ;  /* 0x00000000000673c2 */ /* 0x0042a400000e0000 */
[----:B-12---:R-:W-:Y:S05]  /*0140*/  BRA `(.L_x_15) ;  /* 0x000000e000007947 */ /* 0x006fea0003800000 */
.L_x_14:
[----:B------:R-:W-:-:S04]  /*0150*/  ISETP.NE.U32.AND P0, PT, RZ, c[0x0][0x560], PT ;  /* 0x00015800ff007a0c */ /* 0x000fc80003f05070 */
[----:B------:R-:W-:-:S13]  /*0160*/  ISETP.NE.AND.EX P0, PT, RZ, c[0x0][0x564], PT, P0 ;  /* 0x00015900ff007a0c */ /* 0x000fda0003f05300 */
[----:B------:R-:W-:Y:S05]  /*0170*/  @!P0 BRA `(.L_x_16) ;  /* 0x000000a000008947 */ /* 0x000fea0003800000 */
[----:B------:R-:W-:Y:S02]  /*0180*/  ULDC.64 UR6, c[0x0][0x560] ;  /* 0x0001580000067ab9 */ /* 0x000fe40000000a00 */
[----:B------:R-:W-:-:S06]  /*0190*/  UIMAD.WIDE UR6, UR11, UR14, UR6 ;  /* 0x0000000e0b0672a5 */ /* 0x000fcc000f8e0206 */
[----:B------:R-:W-:Y:S02]  /*01a0*/  MOV R2, UR6 ;  /* 0x0000000600027c02 */ /* 0x000fe40008000f00 */
[----:B------:R-:W-:-:S05]  /*01b0*/  MOV R3, UR7 ;  /* 0x0000000700037c02 */ /* 0x000fca0008000f00 */
[----:B------:R1:W2:Y:S04]  /*01c0*/  LDG.E R0, [R2.64] ;  /* 0x0000000c02007981 */ /* 0x0002a8000c1e1900 */
[----:B-1----:R-:W3:Y:S01]  /*01d0*/  LDG.E R2, [R2.64+0x4] ;  /* 0x0000040c02027981 */ /* 0x002ee2000c1e1900 */
[----:B--2---:R-:W1:Y:S08]  /*01e0*/  R2UR UR4, R0 ;  /* 0x00000000000473c2 */ /* 0x004e7000000e0000 */
[----:B---3--:R-:W1:Y:S02]  /*01f0*/  R2UR UR6, R2 ;  /* 0x00000000020673c2 */ /* 0x008e6400000e0000 */
[----:B-1----:R-:W-:Y:S01]  /*0200*/  UIADD3 UR6, -UR4, UR6, URZ ;  /* 0x0000000604067290 */ /* 0x002fe2000fffe13f */
[----:B------:R-:W-:Y:S05]  /*0210*/  BRA `(.L_x_15) ;  /* 0x0000001000007947 */ /* 0x000fea0003800000 */
.L_x_16:
[----:B------:R-:W-:Y:S02]  /*0220*/  ULDC UR6, c[0x0][0x54c] ;  /* 0x0001530000067ab9 */ /* 0x000fe40000000800 */
.L_x_15:
[----:B------:R-:W-:Y:S02]  /*0230*/  ULDC UR4, c[0x0][0x548] ;  /* 0x0001520000047ab9 */ /* 0x000fe40000000800 */
[----:B------:R-:W-:-:S02]  /*0240*/  USHF.L.U32 UR5, UR5, 0x7, URZ ;  /* 0x0000000705057899 */ /* 0x000fc4000800063f */
[----:B------:R-:W-:-:S04]  /*0250*/  UIMAD UR4, UR6, UR4, URZ ;  /* 0x00000004060472a4 */ /* 0x000fc8000f8e023f */
[----:B------:R-:W-:-:S04]  /*0260*/  UISETP.GE.AND UP0, UPT, UR5, UR4, UPT ;  /* 0x000000040500728c */ /* 0x000fc8000bf06270 */
[----:B------:R-:W-:Y:S01]  /*0270*/  USEL UR11, UR11, 0xffffffff, !UP0 ;  /* 0xffffffff0b0b7887 */ /* 0x000fe2000c000000 */
[----:B------:R-:W-:Y:S05]  /*0280*/  BRA `(.L_x_17) ;  /* 0x000001b000007947 */ /* 0x000fea0003800000 */
.L_x_13:
        /* <DEDUP_REMOVED lines=8> */
.L_x_18:
        /* <DEDUP_REMOVED lines=13> */
.L_x_20:
[----:B------:R-:W-:Y:S02]  /*03e0*/  ULDC UR6, c[0x0][0x54c] ;  /* 0x0001530000067ab9 */ /* 0x000fe40000000800 */
.L_x_19:
[----:B------:R-:W-:Y:S02]  /*03f0*/  ULDC UR4, c[0x0][0x548] ;  /* 0x0001520000047ab9 */ /* 0x000fe40000000800 */
[----:B------:R-:W-:-:S02]  /*0400*/  USHF.L.U32 UR5, UR5, 0x7, URZ ;  /* 0x0000000705057899 */ /* 0x000fc4000800063f */
[----:B------:R-:W-:-:S04]  /*0410*/  UIMAD UR4, UR6, UR4, URZ ;  /* 0x00000004060472a4 */ /* 0x000fc8000f8e023f */
[----:B------:R-:W-:-:S04]  /*0420*/  UISETP.GE.AND UP0, UPT, UR5, UR4, UPT ;  /* 0x000000040500728c */ /* 0x000fc8000bf06270 */
[----:B------:R-:W-:-:S06]  /*0430*/  USEL UR11, UR11, 0xffffffff, !UP0 ;  /* 0xffffffff0b0b7887 */ /* 0x000fcc000c000000 */
.L_x_17:
[----:B------:R-:W-:-:S13]  /*0440*/  ISETP.LE.AND P0, PT, RZ, UR11, PT ;  /* 0x0000000bff007c0c */ /* 0x000fda000bf03270 */
[----:B------:R-:W-:Y:S05]  /*0450*/  @!P0 EXIT ;  /* 0x000000000000894d */ /* 0x000fea0003800000 */
[----:B------:R-:W-:Y:S02]  /*0460*/  ULDC.64 UR4, c[0x0][0x370] ;  /* 0x0000dc0000047ab9 */ /* 0x000fe40000000a00 */
[----:B------:R-:W-:Y:S02]  /*0470*/  UISETP.NE.U32.AND UP0, UPT, URZ, UR4, UPT ;  /* 0x000000043f00728c */ /* 0x000fe4000bf05070 */
[----:B------:R-:W-:Y:S02]  /*0480*/  ULDC.64 UR6, c[0x0][0x370] ;  /* 0x0000dc0000067ab9 */ /* 0x000fe40000000a00 */
[----:B------:R-:W-:-:S03]  /*0490*/  UISETP.NE.AND.EX UP0, UPT, URZ, UR5, UPT, UP0 ;  /* 0x000000053f00728c */ /* 0x000fc6000bf05300 */
[----:B------:R-:W-:Y:S02]  /*04a0*/  ULDC.64 UR4, c[0x0][0x348] ;  /* 0x0000d20000047ab9 */ /* 0x000fe40000000a00 */
[----:B------:R-:W-:Y:S01]  /*04b0*/  UISETP.NE.U32.AND UP1, UPT, URZ, UR4, UPT ;  /* 0x000000043f00728c */ /* 0x000fe2000bf25070 */
[----:B------:R-:W-:-:S03]  /*04c0*/  PLOP3.LUT P2, PT, PT, PT, UP0, 0x80, 0x0 ;  /* 0x000000000000781c */ /* 0x000fc60003f4f008 */
[----:B------:R-:W-:Y:S02]  /*04d0*/  UISETP.NE.AND.EX UP1, UPT, URZ, UR5, UPT, UP1 ;  /* 0x000000053f00728c */ /* 0x000fe4000bf25310 */
[----:B------:R-:W-:Y:S02]  /*04e0*/  @UP0 UIMAD.WIDE UR6, UR11, UR14, UR6 ;  /* 0x0000000e0b0602a5 */ /* 0x000fe4000f8e0206 */
[----:B------:R-:W-:Y:S02]  /*04f0*/  ULDC.64 UR4, c[0x0][0x348] ;  /* 0x0000d20000047ab9 */ /* 0x000fe40000000a00 */
[----:B------:R-:W-:Y:S01]  /*0500*/  UIMAD.WIDE UR4, UR11, UR14, UR4 ;  /* 0x0000000e0b0472a5 */ /* 0x000fe2000f8e0204 */
[----:B------:R-:W-:Y:S01]  /*0510*/  PLOP3.LUT P0, PT, PT, PT, UP1, 0x80, 0x0 ;  /* 0x000000000000781c */ /* 0x000fe20003f0f018 */
[----:B------:R-:W-:Y:S02]  /*0520*/  IMAD.U32 R2, RZ, RZ, UR6 ;  /* 0x00000006ff027e24 */ /* 0x000fe4000f8e00ff */
[----:B------:R-:W-:-:S02]  /*0530*/  IMAD.U32 R3, RZ, RZ, UR7 ;  /* 0x00000007ff037e24 */ /* 0x000fc4000f8e00ff */
[----:B------:R-:W-:Y:S01]  /*0540*/  MOV R6, UR4 ;  /* 0x0000000400067c02 */ /* 0x000fe20008000f00 */
[----:B------:R-:W-:Y:S01]  /*0550*/  IMAD.U32 R7, RZ, RZ, UR5 ;  /* 0x00000005ff077e24 */ /* 0x000fe2000f8e00ff */
[----:B------:R-:W-:Y:S01]  /*0560*/  ULDC.64 UR4, c[0x0][0x360] ;  /* 0x0000d80000047ab9 */ /* 0x000fe20000000a00 */
[----:B------:R-:W2:Y:S01]  /*0570*/  @P2 LDG.E R2, [R2.64] ;  /* 0x0000000c02022981 */ /* 0x000ea2000c1e1900 */
[----:B------:R-:W-:-:S04]  /*0580*/  UISETP.NE.U32.AND UP0, UPT, URZ, UR4, UPT ;  /* 0x000000043f00728c */ /* 0x000fc8000bf05070 */
[----:B------:R-:W-:Y:S01]  /*0590*/  UISETP.NE.AND.EX UP0, UPT, URZ, UR5, UPT, UP0 ;  /* 0x000000053f00728c */ /* 0x000fe2000bf05300 */
[----:B------:R-:W3:Y:S02]  /*05a0*/  @P0 LDG.E R0, [R6.64] ;  /* 0x0000000c06000981 */ /* 0x000ee4000c1e1900 */
[----:B------:R-:W-:-:S03]  /*05b0*/  ULDC.64 UR4, c[0x0][0x360] ;  /* 0x0000d80000047ab9 */ /* 0x000fc60000000a00 */
[----:B------:R-:W-:-:S05]  /*05c0*/  PLOP3.LUT P1, PT, PT, PT, UP0, 0x80, 0x0 ;  /* 0x000000000000781c */ /* 0x000fca0003f2f008 */
[----:B------:R-:W-:Y:S01]  /*05d0*/  @UP0 UIMAD.WIDE UR4, UR11, UR14, UR4 ;  /* 0x0000000e0b0402a5 */ /* 0x000fe2000f8e0204 */
[----:B------:R-:W-:-:S05]  /*05e0*/  MOV R13, c[0x0][0x168] ;  /* 0x00005a00000d7a02 */ /* 0x000fca0000000f00 */
[----:B------:R-:W-:Y:S01]  /*05f0*/  IMAD.U32 R4, RZ, RZ, UR4 ;  /* 0x00000004ff047e24 */ /* 0x000fe2000f8e00ff */
[----:B------:R-:W-:-:S05]  /*0600*/  MOV R5, UR5 ;  /* 0x0000000500057c02 */ /* 0x000fca0008000f00 */
[----:B------:R1:W5:Y:S01]  /*0610*/  @P1 LDG.E R13, [R4.64] ;  /* 0x0000000c040d1981 */ /* 0x000362000c1e1900 */
[----:B------:R-:W4:Y:S01]  /*0620*/  S2UR UR9, SR_CTAID.Y ;  /* 0x00000000000979c3 */ /* 0x000f220000002600 */
[----:B------:R-:W-:Y:S02]  /*0630*/  UMOV UR10, URZ ;  /* 0x0000003f000a7c82 */ /* 0x000fe40008000000 */
[----:B------:R-:W-:Y:S02]  /*0640*/  UMOV UR15, URZ ;  /* 0x0000003f000f7c82 */ /* 0x000fe40008000000 */
[----:B------:R-:W-:Y:S02]  /*0650*/  ULDC UR5, c[0x0][0x2ac] ;  /* 0x0000ab0000057ab9 */ /* 0x000fe40000000800 */
[----:B------:R-:W-:Y:S02]  /*0660*/  ULDC UR4, c[0x0][0x1d0] ;  /* 0x0000740000047ab9 */ /* 0x000fe40000000800 */
[----:B------:R-:W-:-:S02]  /*0670*/  UIMAD UR4, UR5, UR4, URZ ;  /* 0x00000004050472a4 */ /* 0x000fc4000f8e023f */
[----:B----4-:R-:W-:Y:S01]  /*0680*/  USHF.R.S32.HI UR8, URZ, 0x1f, UR9 ;  /* 0x0000001f3f087899 */ /* 0x010fe20008011409 */
[----:B--2---:R1:W2:Y:S08]  /*0690*/  @P2 R2UR UR10, R2 ;  /* 0x00000000020a23c2 */ /* 0x0042b000000e0000 */
[----:B---3--:R1:W3:Y:S02]  /*06a0*/  @P0 R2UR UR15, R0 ;  /* 0x00000000000f03c2 */ /* 0x0082e400000e0000 */
[----:B-123--:R-:W-:Y:S05]  /*06b0*/  @P1 BRA `(.L_x_21) ;  /* 0x0000004000001947 */ /* 0x00efea0003800000 */
[----:B------:R-:W-:Y:S05]  /*06c0*/  @!P0 BRA `(.L_x_21) ;  /* 0x0000003000008947 */ /* 0x000fea0003800000 */
[----:B------:R-:W2:Y:S04]  /*06d0*/  LDG.E R0, [R6.64] ;  /* 0x0000000c06007981 */ /* 0x000ea8000c1e1900 */
[----:B------:R-:W2:Y:S02]  /*06e0*/  LDG.E R2, [R6.64+0x4] ;  /* 0x0000040c06027981 */ /* 0x000ea4000c1e1900 */
[----:B--2--5:R-:W-:-:S02]  /*06f0*/  IADD3 R13, -R0, R2, RZ ;  /* 0x00000002000d7210 */ /* 0x024fc40007ffe1ff */
.L_x_21:
[----:B------:R-:W-:-:S04]  /*0700*/  ISETP.NE.U32.AND P0, PT, RZ, c[0x0][0x368], PT ;  /* 0x0000da00ff007a0c */ /* 0x000fc80003f05070 */
[----:B------:R-:W-:-:S13]  /*0710*/  ISETP.NE.AND.EX P0, PT, RZ, c[0x0][0x36c], PT, P0 ;  /* 0x0000db00ff007a0c */ /* 0x000fda0003f05300 */
[----:B------:R-:W-:Y:S05]  /*0720*/  @!P0 BRA `(.L_x_22) ;  /* 0x0000007000008947 */ /* 0x000fea0003800000 */
[----:B------:R-:W-:Y:S02]  /*0730*/  ULDC.64 UR4, c[0x0][0x368] ;  /* 0x0000da0000047ab9 */ /* 0x000fe40000000a00 */
[----:B------:R-:W-:-:S06]  /*0740*/  UIMAD.WIDE UR4, UR11, UR14, UR4 ;  /* 0x0000000e0b0472a5 */ /* 0x000fcc000f8e0204 */
[----:B------:R-:W-:Y:S02]  /*0750*/  MOV R2, UR4 ;  /* 0x0000000400027c02 */ /* 0x000fe40008000f00 */
[----:B------:R-:W-:-:S05]  /*0760*/  MOV R3, UR5 ;  /* 0x0000000500037c02 */ /* 0x000fca0008000f00 */
[----:B------:R-:W2:Y:S02]  /*0770*/  LDG.E R0, [R2.64] ;  /* 0x0000000c02007981 */ /* 0x000ea4000c1e1900 */
[----:B--2---:R1:W2:Y:S02]  /*0780*/  R2UR UR4, R0 ;  /* 0x00000000000473c2 */ /* 0x0042a400000e0000 */
[----:B-12---:R-:W-:Y:S05]  /*0790*/  BRA `(.L_x_23) ;  /* 0x000000c000007947 */ /* 0x006fea0003800000 */
.L_x_22:
[----:B------:R-:W-:-:S04]  /*07a0*/  ISETP.NE.U32.AND P0, PT, RZ, c[0x0][0x350], PT ;  /* 0x0000d400ff007a0c */ /* 0x000fc80003f05070 */
[----:B------:R-:W-:-:S13]  /*07b0*/  ISETP.NE.AND.EX P0, PT, RZ, c[0x0][0x354], PT, P0 ;  /* 0x0000d500ff007a0c */ /* 0x000fda0003f05300 */
[----:B------:R-:W-:Y:S05]  /*07c0*/  @!P0 BRA `(.L_x_23) ;  /* 0x0000009000008947 */ /* 0x000fea0003800000 */
[----:B------:R-:W-:Y:S02]  /*07d0*/  ULDC.64 UR4, c[0x0][0x350] ;  /* 0x0000d40000047ab9 */ /* 0x000fe40000000a00 */
[----:B------:R-:W-:-:S06]  /*07e0*/  UIMAD.WIDE UR4, UR11, UR14, UR4 ;  /* 0x0000000e0b0472a5 */ /* 0x000fcc000f8e0204 */
[----:B------:R-:W-:Y:S02]  /*07f0*/  MOV R2, UR4 ;  /* 0x0000000400027c02 */ /* 0x000fe40008000f00 */
[----:B------:R-:W-:-:S05]  /*0800*/  MOV R3, UR5 ;  /* 0x0000000500037c02 */ /* 0x000fca0008000f00 */
[----:B------:R-:W2:Y:S04]  /*0810*/  LDG.E R4, [R2.64] ;  /* 0x0000000c02047981 */ /* 0x000ea8000c1e1900 */
[----:B------:R-:W3:Y:S01]  /*0820*/  LDG.E R0, [R2.64+0x4] ;  /* 0x0000040c02007981 */ /* 0x000ee2000c1e1900 */
[----:B--2---:R-:W1:Y:S08]  /*0830*/  R2UR UR5, R4 ;  /* 0x00000000040573c2 */ /* 0x004e7000000e0000 */
[----:B---3--:R-:W1:Y:S02]  /*0840*/  R2UR UR4, R0 ;  /* 0x00000000000473c2 */ /* 0x008e6400000e0000 */
[----:B-1----:R-:W-:-:S06]  /*0850*/  UIADD3 UR4, -UR5, UR4, URZ ;  /* 0x0000000405047290 */ /* 0x002fcc000fffe13f */
.L_x_23:
[----:B------:R-:W-:Y:S01]  /*0860*/  UIADD3 UR7, -UR10, UR4, URZ ;  /* 0x000000040a077290 */ /* 0x000fe2000fffe13f */
[----:B------:R-:W-:Y:S01]  /*0870*/  PLOP3.LUT P2, PT, PT, PT, PT, 0x80, 0x0 ;  /* 0x000000000000781c */ /* 0x000fe20003f4f070 */
[----:B------:R-:W-:Y:S01]  /*0880*/  CS2R R10, SRZ ;  /* 0x00000000000a7805 */ /* 0x000fe2000001ff00 */
[----:B------:R-:W-:Y:S01]  /*0890*/  IMAD.MOV.U32 R130, RZ, RZ, RZ ;  /* 0x000000ffff827224 */ /* 0x000fe200078e00ff */
[----:B------:R-:W-:Y:S01]  /*08a0*/  UISETP.GE.AND UP0, UPT, UR7, 0x1, UPT ;  /* 0x000000010700788c */ /* 0x000fe2000bf06270 */
[----:B------:R-:W-:Y:S01]  /*08b0*/  CS2R R128, SRZ ;  /* 0x0000000000807805 */ /* 0x000fe2000001ff00 */
[----:B------:R-:W-:Y:S01]  /*08c0*/  UIADD3 UR4, UR7, 0x3f, URZ ;  /* 0x0000003f07047890 */ /* 0x000fe2000fffe03f */
[----:B------:R-:W-:Y:S01]  /*08d0*/  CS2R R14, SRZ ;  /* 0x00000000000e7805 */ /* 0x000fe2000001ff00 */
[----:B------:R-:W-:Y:S01]  /*08e0*/  IMAD.MOV.U32 R126, RZ, RZ, RZ ;  /* 0x000000ffff7e7224 */ /* 0x000fe200078e00ff */
[----:B------:R-:W-:Y:S01]  /*08f0*/  CS2R R124, SRZ ;  /* 0x00000000007c7805 */ /* 0x000fe2000001ff00 */
[----:B------:R-:W-:Y:S01]  /*0900*/  PLOP3.LUT P0, PT, PT, PT, UP0, 0x80, 0x0 ;  /* 0x000000000000781c */ /* 0x000fe20003f0f008 */
[----:B------:R-:W-:Y:S01]  /*0910*/  USHF.R.S32.HI UR6, URZ, 0x1f, UR4 ;  /* 0x0000001f3f067899 */ /* 0x000fe20008011404 */
[----:B------:R-:W-:Y:S01]  /*0920*/  MOV R122, RZ ;  /* 0x000000ff007a7202 */ /* 0x000fe20000000f00 */
[----:B------:R-:W-:Y:S01]  /*0930*/  CS2R R120, SRZ ;  /* 0x0000000000787805 */ /* 0x000fe2000001ff00 */
[----:B------:R-:W-:Y:S01]  /*0940*/  CS2R R118, SRZ ;  /* 0x0000000000767805 */ /* 0x000fe2000001ff00 */
[----:B------:R-:W-:Y:S01]  /*0950*/  ULEA.HI UR6, UR6, UR4, URZ, 0x6 ;  /* 0x0000000406067291 */ /* 0x000fe2000f8f303f */
[----:B------:R-:W-:Y:S01]  /*0960*/  CS2R R116, SRZ ;  /* 0x0000000000747805 */ /* 0x000fe2000001ff00 */
[----:B------:R-:W-:Y:S01]  /*0970*/  CS2R R16, SRZ ;  /* 0x0000000000107805 */ /* 0x000fe2000001ff00 */
[----:B------:R-:W-:Y:S01]  /*0980*/  IMAD.MOV.U32 R114, RZ, RZ, RZ ;  /* 0x000000ffff727224 */ /* 0x000fe200078e00ff */
[----:B------:R-:W-:Y:S01]  /*0990*/  CS2R R112, SRZ ;  /* 0x0000000000707805 */ /* 0x000fe2000001ff00 */
[----:B------:R-:W-:Y:S01]  /*09a0*/  CS2R R18, SRZ ;  /* 0x0000000000127805 */ /* 0x000fe2000001ff00 */
[----:B------:R-:W-:Y:S01]  /*09b0*/  MOV R110, RZ ;  /* 0x000000ff006e7202 */ /* 0x000fe20000000f00 */
[----:B------:R-:W-:Y:S01]  /*09c0*/  CS2R R108, SRZ ;  /* 0x00000000006c7805 */ /* 0x000fe2000001ff00 */
[----:B------:R-:W-:Y:S01]  /*09d0*/  CS2R R106, SRZ ;  /* 0x00000000006a7805 */ /* 0x000fe2000001ff00 */
[----:B------:R-:W-:Y:S01]  /*09e0*/  CS2R R20, SRZ ;  /* 0x0000000000147805 */ /* 0x000fe2000001ff00 */
[----:B------:R-:W-:Y:S01]  /*09f0*/  IMAD.MOV.U32 R104, RZ, RZ, RZ ;  /* 0x000000ffff687224 */ /* 0x000fe200078e00ff */
[----:B------:R-:W-:Y:S01]  /*0a00*/  CS2R R102, SRZ ;  /* 0x0000000000667805 */ /* 0x000fe2000001ff00 */
[----:B------:R-:W-:Y:S01]  /*0a10*/  MOV R23, RZ ;  /* 0x000000ff00177202 */ /* 0x000fe20000000f00 */
[----:B------:R-:W-:Y:S01]  /*0a20*/  IMAD.MOV.U32 R100, RZ, RZ, RZ ;  /* 0x000000ffff647224 */ /* 0x000fe200078e00ff */
[----:B------:R-:W-:Y:S01]  /*0a30*/  CS2R R98, SRZ ;  /* 0x0000000000627805 */ /* 0x000fe2000001ff00 */
[----:B------:R-:W-:Y:S01]  /*0a40*/  CS2R R24, SRZ ;  /* 0x0000000000187805 */ /* 0x000fe2000001ff00 */
[----:B------:R-:W-:Y:S01]  /*0a50*/  MOV R96, RZ ;  /* 0x000000ff00607202 */ /* 0x000fe20000000f00 */
[----:B------:R-:W-:Y:S01]  /*0a60*/  CS2R R94, SRZ ;  /* 0x00000000005e7805 */ /* 0x000fe2000001ff00 */
        /* <DEDUP_REMOVED lines=27> */
[----:B------:R-:W-:Y:S01]  /*0c20*/  CS2R R46, SRZ ;  /* 0x00000000002e7805 */ /* 0x000fe2000001ff00 */
[----:B------:R-:W-:Y:S01]  /*0c30*/  CS2R R8, SRZ ;  /* 0x0000000000087805 */ /* 0x000fe2000001ff00 */
[----:B------:R-:W-:Y:S01]  /*0c40*/  CS2R R42, SRZ ;  /* 0x00000000002a7805 */ /* 0x000fe2000001ff00 */
[----:B------:R-:W-:Y:S01]  /*0c50*/  IMAD.MOV.U32 R41, RZ, RZ, RZ ;  /* 0x000000ffff297224 */ /* 0x000fe200078e00ff */
        /* <DEDUP_REMOVED lines=19> */
[----:B------:R-:W-:Y:S05]  /*0d90*/  @!P0 BRA `(.L_x_24) ;  /* 0x00008d6000008947 */ /* 0x000fea0003800000 */
[----:B------:R-:W-:Y:S02]  /*0da0*/  ULDC.64 UR4, c[0x0][0x340] ;  /* 0x0000d00000047ab9 */ /* 0x000fe40000000a00 */
[----:B------:R-:W-:-:S04]  /*0db0*/  UISETP.NE.U32.AND UP0, UPT, URZ, UR4, UPT ;  /* 0x000000043f00728c */ /* 0x000fc8000bf05070 */
[----:B------:R-:W-:-:S03]  /*0dc0*/  UISETP.NE.AND.EX UP0, UPT, URZ, UR5, UPT, UP0 ;  /* 0x000000053f00728c */ /* 0x000fc6000bf05300 */
[----:B------:R-:W-:-:S03]  /*0dd0*/  ULDC.64 UR4, c[0x0][0x340] ;  /* 0x0000d00000047ab9 */ /* 0x000fc60000000a00 */
[----:B------:R-:W-:-:S05]  /*0de0*/  PLOP3.LUT P0, PT, PT, PT, UP0, 0x80, 0x0 ;  /* 0x000000000000781c */ /* 0x000fca0003f0f008 */
[----:B------:R-:W-:-:S06]  /*0df0*/  @UP0 UIMAD.WIDE UR4, UR11, UR14, UR4 ;  /* 0x0000000e0b0402a5 */ /* 0x000fcc000f8e0204 */
[----:B------:R-:W-:Y:S02]  /*0e00*/  IMAD.U32 R2, RZ, RZ, UR4 ;  /* 0x00000004ff027e24 */ /* 0x000fe4000f8e00ff */
[----:B------:R-:W-:Y:S01]  /*0e10*/  IMAD.U32 R3, RZ, RZ, UR5 ;  /* 0x00000005ff037e24 */ /* 0x000fe2000f8e00ff */
[----:B------:R-:W-:Y:S01]  /*0e20*/  SHF.R.S32.HI R32, RZ, 0x1f, R89 ;  /* 0x0000001fff207819 */ /* 0x000fe20000011459 */
[----:B------:R-:W-:Y:S01]  /*0e30*/  USHF.R.S32.HI UR6, URZ, 0x6, UR6 ;  /* 0x000000063f067899 */ /* 0x000fe20008011406 */
[----:B------:R-:W-:Y:S01]  /*0e40*/  IMAD.MOV.U32 R95, RZ, RZ, c[0x0][0x2b8] ;  /* 0x0000ae00ff5f7624 */ /* 0x000fe200078e00ff */
[----:B------:R-:W-:Y:S01]  /*0e50*/  ULDC.64 UR4, c[0x0][0x2b0] ;  /* 0x0000ac0000047ab9 */ /* 0x000fe20000000a00 */
[----:B------:R-:W-:Y:S01]  /*0e60*/  LEA.HI R18, R32, R89, RZ, 0x3 ;  /* 0x0000005920127211 */ /* 0x000fe200078f18ff */
[----:B------:R-:W2:Y:S01]  /*0e70*/  @P0 LDG.E R0, [R2.64] ;  /* 0x0000000c02000981 */ /* 0x000ea2000c1e1900 */
[----:B------:R-:W-:-:S03]  /*0e80*/  IMAD.MOV.U32 R19, RZ, RZ, RZ ;  /* 0x000000ffff137224 */ /* 0x000fc600078e00ff */
[----:B------:R-:W-:Y:S01]  /*0e90*/  BAR.SYNC.DEFER_BLOCKING 0x0 ;  /* 0x0000000000007b1d */ /* 0x000fe20000010000 */
[----:B------:R-:W-:Y:S02]  /*0ea0*/  SHF.R.S32.HI R21, RZ, 0x3, R18 ;  /* 0x00000003ff157819 */ /* 0x000fe40000011412 */
[----:B------:R-:W-:-:S03]  /*0eb0*/  ISETP.NE.AND P1, PT, R95, 0x1, PT ;  /* 0x000000015f00780c */ /* 0x000fc60003f25270 */
[----:B------:R-:W1:Y:S01]  /*0ec0*/  S2R R17, SR_CTAID.X ;  /* 0x0000000000117919 */ /* 0x000e620000002500 */
[----:B------:R-:W-:Y:S01]  /*0ed0*/  USEL UR19, UR11, URZ, !UP1 ;  /* 0x0000003f0b137287 */ /* 0x000fe2000c800000 */
[----:B-----5:R-:W-:Y:S01]  /*0ee0*/  IMAD R13, R13, c[0x0][0x2c4], RZ ;  /* 0x0000b1000d0d7a24 */ /* 0x020fe200078e02ff */
[----:B--2---:R2:W3:Y:S02]  /*0ef0*/  @P0 R2UR UR18, R0 ;  /* 0x00000000001203c2 */ /* 0x0044e400000e0000 */
[----:B---3--:R-:W-:Y:S02]  /*0f00*/  @!UP0 UMOV UR18, UR11 ;  /* 0x0000000b00128c82 */ /* 0x008fe40008000000 */
[----:B------:R-:W-:Y:S02]  /*0f10*/  USHF.R.S32.HI UR14, URZ, 0x1f, UR18 ;  /* 0x0000001f3f0e7899 */ /* 0x000fe40008011412 */
[----:B------:R-:W-:Y:S02]  /*0f20*/  UIMAD.WIDE.U32 UR16, UR18, UR4, URZ ;  /* 0x00000004121072a5 */ /* 0x000fe4000f8e003f */
[----:B------:R-:W-:-:S04]  /*0f30*/  UIMAD UR14, UR14, UR4, URZ ;  /* 0x000000040e0e72a4 */ /* 0x000fc8000f8e023f */
[----:B------:R-:W-:Y:S01]  /*0f40*/  UIMAD UR14, UR18, UR5, UR14 ;  /* 0x00000005120e72a4 */ /* 0x000fe2000f8e020e */
[----:B--2---:R-:W-:-:S03]  /*0f50*/  LOP3.LUT R0, R18, 0xfffffff8, RZ, 0xc0, !PT ;  /* 0xfffffff812007812 */ /* 0x004fc600078ec0ff */
[----:B------:R-:W-:Y:S02]  /*0f60*/  UIADD3 UR14, UR17, UR14, URZ ;  /* 0x0000000e110e7290 */ /* 0x000fe4000fffe03f */
[----:B------:R-:W-:Y:S01]  /*0f70*/  USHF.R.S32.HI UR18, URZ, 0x1f, UR15 ;  /* 0x0000001f3f127899 */ /* 0x000fe2000801140f */
[----:B------:R-:W-:Y:S01]  /*0f80*/  IMAD.IADD R20, R89, 0x1, -R0 ;  /* 0x0000000159147824 */ /* 0x000fe200078e0a00 */
[----:B------:R-:W-:Y:S01]  /*0f90*/  ULDC.64 UR4, c[0x0][0x178] ;  /* 0x00005e0000047ab9 */ /* 0x000fe20000000a00 */
[----:B------:R-:W-:Y:S02]  /*0fa0*/  IMAD.U32 R0, RZ, RZ, UR6 ;  /* 0x00000006ff007e24 */ /* 0x000fe4000f8e00ff */
[----:B------:R-:W-:-:S04]  /*0fb0*/  IMAD R94, R20, 0x20, R21 ;  /* 0x00000020145e7824 */ /* 0x000fc800078e0215 */
[--C-:B------:R-:W-:Y:S01]  /*0fc0*/  IMAD R0, R0, 0x40, R94.reuse ;  /* 0x0000004000007824 */ /* 0x100fe200078e025e */
[----:B------:R-:W-:Y:S02]  /*0fd0*/  UIMAD UR18, UR18, UR4, URZ ;  /* 0x00000004121272a4 */ /* 0x000fe4000f8e023f */
[----:B------:R-:W-:Y:S01]  /*0fe0*/  UIMAD.WIDE.U32 UR20, UR15, UR4, URZ ;  /* 0x000000040f1472a5 */ /* 0x000fe2000f8e003f */
[----:B-1----:R-:W-:Y:S01]  /*0ff0*/  IMAD R4, R17, 0x80, R94 ;  /* 0x0000008011047824 */ /* 0x002fe200078e025e */
[----:B------:R-:W-:Y:S01]  /*1000*/  IADD3 R0, R0, -0x40, RZ ;  /* 0xffffffc000007810 */ /* 0x000fe20007ffe0ff */
[----:B------:R-:W-:Y:S01]  /*1010*/  IMAD.SHL.U32 R133, R20, 0x8, RZ ;  /* 0x0000000814857824 */ /* 0x000fe200078e00ff */
[----:B------:R-:W-:Y:S02]  /*1020*/  STL [R1+0x78], R94 ;  /* 0x0000785e01007387 */ /* 0x000fe40000100800 */
[C---:B------:R-:W-:Y:S02]  /*1030*/  ISETP.GE.AND P0, PT, R0.reuse, UR7, PT ;  /* 0x0000000700007c0c */ /* 0x040fe4000bf06270 */
[----:B------:R-:W-:-:S02]  /*1040*/  IADD3 R16, R0, UR10, RZ ;  /* 0x0000000a00107c10 */ /* 0x000fc4000fffe0ff */
[----:B------:R-:W-:-:S03]  /*1050*/  ISETP.GT.OR P0, PT, R94, 0x3f, P0 ;  /* 0x0000003f5e00780c */ /* 0x000fc60000704670 */
[----:B------:R-:W-:-:S04]  /*1060*/  @P1 IMAD.HI.U32 R0, R16, c[0x0][0x2bc], RZ ;  /* 0x0000af0010001a27 */ /* 0x000fc800078e00ff */
[----:B------:R-:W-:Y:S01]  /*1070*/  IMAD.MOV.U32 R12, RZ, RZ, R16 ;  /* 0x000000ffff0c7224 */ /* 0x000fe200078e0010 */
[----:B------:R-:W-:-:S05]  /*1080*/  @P1 SHF.R.U32.HI R12, RZ, c[0x0][0x2c0], R0 ;  /* 0x0000b000ff0c1a19 */ /* 0x000fca0000011600 */
[----:B------:R-:W-:-:S04]  /*1090*/  @!P0 IADD3 R0, P2, R12, UR16, RZ ;  /* 0x000000100c008c10 */ /* 0x000fc8000ff5e0ff */
[----:B------:R-:W-:Y:S02]  /*10a0*/  @!P0 LEA R2, P1, R0, c[0x0][0x2a0], 0x2 ;  /* 0x0000a80000028a11 */ /* 0x000fe400078210ff */
[----:B------:R-:W-:-:S04]  /*10b0*/  @!P0 LEA.HI.X.SX32 R3, R12, UR14, 0x1, P2 ;  /* 0x0000000e0c038c11 */ /* 0x000fc800090f0eff */
[----:B------:R-:W-:-:S05]  /*10c0*/  @!P0 LEA.HI.X R3, R0, c[0x0][0x2a4], R3, 0x2, P1 ;  /* 0x0000a90000038a11 */ /* 0x000fca00008f1403 */
[----:B------:R1:W2:Y:S01]  /*10d0*/  @!P0 LDG.E R19, [R2.64] ;  /* 0x0000000c02138981 */ /* 0x0002a2000c1e1900 */
[----:B------:R-:W-:Y:S01]  /*10e0*/  IMAD.MOV.U32 R0, RZ, RZ, c[0x0][0x2c4] ;  /* 0x0000b100ff007624 */ /* 0x000fe200078e00ff */
[----:B------:R-:W-:Y:S01]  /*10f0*/  UIMAD UR18, UR15, UR5, UR18 ;  /* 0x000000050f1272a4 */ /* 0x000fe2000f8e0212 */
[----:B------:R-:W-:Y:S01]  /*1100*/  IMAD R17, R17, 0x80, R21 ;  /* 0x0000008011117824 */ /* 0x000fe200078e0215 */
[C---:B------:R-:W-:Y:S01]  /*1110*/  IADD3 R56, R133.reuse, 0x40, RZ ;  /* 0x0000004085387810 */ /* 0x040fe20007ffe0ff */
[----:B------:R-:W-:Y:S01]  /*1120*/  ULDC.64 UR4, c[0x0][0x1b8] ;  /* 0x00006e0000047ab9 */ /* 0x000fe20000000a00 */
[----:B------:R-:W-:Y:S01]  /*1130*/  ISETP.NE.AND P0, PT, R0, 0x1, PT ;  /* 0x000000010000780c */ /* 0x000fe20003f05270 */
[----:B------:R-:W-:Y:S01]  /*1140*/  UIADD3 UR21, UR21, UR18, URZ ;  /* 0x0000001215157290 */ /* 0x000fe2000fffe03f */
[----:B------:R-:W-:Y:S01]  /*1150*/  IMAD.MOV.U32 R0, RZ, RZ, R4 ;  /* 0x000000ffff007224 */ /* 0x000fe200078e0004 */
[----:B------:R-:W-:Y:S01]  /*1160*/  UIMAD UR15, UR8, UR4, URZ ;  /* 0x00000004080f72a4 */ /* 0x000fe2000f8e023f */
[C---:B------:R-:W-:Y:S01]  /*1170*/  IADD3 R57, R133.reuse, 0x80, RZ ;  /* 0x0000008085397810 */ /* 0x040fe20007ffe0ff */
[----:B------:R-:W-:Y:S01]  /*1180*/  USHF.R.S32.HI UR18, URZ, 0x1f, UR11 ;  /* 0x0000001f3f127899 */ /* 0x000fe2000801140b */
[C---:B------:R-:W-:Y:S01]  /*1190*/  IADD3 R23, R133.reuse, 0xc0, RZ ;  /* 0x000000c085177810 */ /* 0x040fe20007ffe0ff */
[----:B------:R-:W-:Y:S01]  /*11a0*/  UIMAD UR15, UR9, UR5, UR15 ;  /* 0x00000005090f72a4 */ /* 0x000fe2000f8e020f */
[----:B------:R-:W-:Y:S01]  /*11b0*/  ISETP.GE.AND P4, PT, R133, c[0x0][0x198], PT ;  /* 0x0000660085007a0c */ /* 0x000fe20003f86270 */
[----:B------:R-:W-:Y:S01]  /*11c0*/  UIMAD.WIDE.U32 UR20, UR9, UR4, UR20 ;  /* 0x00000004091472a5 */ /* 0x000fe2000f8e0014 */
[----:B------:R-:W-:Y:S01]  /*11d0*/  ISETP.GE.AND P3, PT, R56, c[0x0][0x198], PT ;  /* 0x0000660038007a0c */ /* 0x000fe20003f66270 */
[----:B------:R-:W-:Y:S01]  /*11e0*/  USEL UR18, UR18, URZ, !UP1 ;  /* 0x0000003f12127287 */ /* 0x000fe2000c800000 */
[----:B------:R-:W-:Y:S01]  /*11f0*/  ISETP.GE.AND P2, PT, R57, c[0x0][0x198], PT ;  /* 0x0000660039007a0c */ /* 0x000fe20003f46270 */
[----:B------:R-:W-:Y:S01]  /*1200*/  ULDC.64 UR4, c[0x0][0x1c0] ;  /* 0x0000700000047ab9 */ /* 0x000fe20000000a00 */
[----:B------:R-:W-:Y:S01]  /*1210*/  ISETP.GE.AND P5, PT, R23, c[0x0][0x198], PT ;  /* 0x0000660017007a0c */ /* 0x000fe20003fa6270 */
[----:B------:R-:W-:Y:S01]  /*1220*/  UIMAD UR18, UR18, UR4, URZ ;  /* 0x00000004121272a4 */ /* 0x000fe2000f8e023f */
[----:B------:R-:W-:Y:S01]  /*1230*/  LOP3.LUT P6, RZ, R20, 0x2, RZ, 0xc0, !PT ;  /* 0x0000000214ff7812 */ /* 0x000fe200078cc0ff */
[----:B------:R-:W-:Y:S01]  /*1240*/  UIADD3 UR21, UR21, UR15, URZ ;  /* 0x0000000f15157290 */ /* 0x000fe2000fffe03f */
[----:B------:R-:W-:Y:S01]  /*1250*/  LEA.HI R88, R32, R89, RZ, 0x5 ;  /* 0x0000005920587211 */ /* 0x000fe200078f28ff */
[----:B-1----:R-:W-:Y:S01]  /*1260*/  @P0 IMAD.HI.U32 R2, R4, c[0x0][0x2c8], RZ ;  /* 0x0000b20004020a27 */ /* 0x002fe200078e00ff */
[----:B------:R-:W-:Y:S01]  /*1270*/  UIMAD UR5, UR19, UR5, UR18 ;  /* 0x00000005130572a4 */ /* 0x000fe2000f8e0212 */
[----:B------:R-:W-:Y:S01]  /*1280*/  SHF.R.S32.HI R93, RZ, 0x1f, R133 ;  /* 0x0000001fff5d7819 */ /* 0x000fe20000011485 */
[----:B------:R-:W-:Y:S01]  /*1290*/  UIMAD.WIDE.U32 UR20, UR19, UR4, UR20 ;  /* 0x00000004131472a5 */ /* 0x000fe2000f8e0014 */
[----:B------:R-:W-:Y:S01]  /*12a0*/  IMAD.SHL.U32 R232, R88, 0x20, RZ ;  /* 0x0000002058e87824 */ /* 0x000fe200078e00ff */
[----:B------:R-:W-:Y:S01]  /*12b0*/  @P0 SHF.R.U32.HI R0, RZ, c[0x0][0x2cc], R2 ;  /* 0x0000b300ff000a19 */ /* 0x000fe20000011602 */
[----:B------:R-:W-:-:S02]  /*12c0*/  UISETP.GE.AND UP0, UPT, UR7, 0x41, UPT ;  /* 0x000000410700788c */ /* 0x000fc4000bf06270 */
[----:B------:R-:W-:Y:S01]  /*12d0*/  UIADD3 UR5, UR21, UR5, URZ ;  /* 0x0000000515057290 */ /* 0x000fe2000fffe03f */
[--C-:B------:R-:W-:Y:S01]  /*12e0*/  SHF.R.S32.HI R6, RZ, 0x1f, R0.reuse ;  /* 0x0000001fff067819 */ /* 0x100fe20000011400 */
[----:B------:R-:W-:Y:S01]  /*12f0*/  IMAD.MOV R5, RZ, RZ, -R0 ;  /* 0x000000ffff057224 */ /* 0x000fe200078e0a00 */
[----:B------:R-:W-:Y:S01]  /*1300*/  LOP3.LUT R232, R232, 0x7ffffc00, RZ, 0xc0, !PT ;  /* 0x7ffffc00e8e87812 */ /* 0x000fe200078ec0ff */
[----:B------:R-:W-:Y:S02]  /*1310*/  IMAD.U32 R3, RZ, RZ, UR21 ;  /* 0x00000015ff037e24 */ /* 0x000fe4000f8e00ff */
[----:B------:R-:W-:Y:S02]  /*1320*/  IMAD.U32 R2, RZ, RZ, UR20 ;  /* 0x00000014ff027e24 */ /* 0x000fe4000f8e00ff */
[----:B------:R-:W-:Y:S01]  /*1330*/  IMAD.U32 R3, RZ, RZ, UR5 ;  /* 0x00000005ff037e24 */ /* 0x000fe2000f8e00ff */
[----:B------:R-:W-:Y:S01]  /*1340*/  ULDC.64 UR4, c[0x0][0x1e8] ;  /* 0x00007a0000047ab9 */ /* 0x000fe20000000a00 */
[----:B------:R-:W-:Y:S01]  /*1350*/  IMAD R6, R6, c[0x0][0x1b0], RZ ;  /* 0x00006c0006067a24 */ /* 0x000fe200078e02ff */
[----:B------:R-:W-:Y:S01]  /*1360*/  UIMAD UR15, UR8, UR4, URZ ;  /* 0x00000004080f72a4 */ /* 0x000fe2000f8e023f */
[----:B------:R-:W-:Y:S01]  /*1370*/  IMAD R4, R5, c[0x0][0x2c4], R4 ;  /* 0x0000b10005047a24 */ /* 0x000fe200078e0204 */
[----:B------:R-:W-:Y:S01]  /*1380*/  UIMAD.WIDE.U32 UR18, UR9, UR4, URZ ;  /* 0x00000004091272a5 */ /* 0x000fe2000f8e003f */
[C---:B------:R-:W-:Y:S01]  /*1390*/  IMAD R5, R0.reuse, c[0x0][0x1b4], R6 ;  /* 0x00006d0000057a24 */ /* 0x040fe200078e0206 */
[----:B------:R-:W-:Y:S01]  /*13a0*/  UIMAD UR15, UR9, UR5, UR15 ;  /* 0x00000005090f72a4 */ /* 0x000fe2000f8e020f */
[----:B------:R-:W-:Y:S01]  /*13b0*/  IMAD.WIDE.U32 R2, R0, c[0x0][0x1b0], R2 ;  /* 0x00006c0000027a25 */ /* 0x000fe200078e0002 */
[----:B------:R-:W-:Y:S01]  /*13c0*/  SHF.R.S32.HI R0, RZ, 0x1f, R4 ;  /* 0x0000001fff007819 */ /* 0x000fe20000011404 */
[----:B------:R-:W-:-:S02]  /*13d0*/  ULDC.64 UR4, c[0x0][0x210] ;  /* 0x0000840000047ab9 */ /* 0x000fc40000000a00 */
[----:B------:R-:W-:Y:S01]  /*13e0*/  IMAD.IADD R3, R3, 0x1, R5 ;  /* 0x0000000103037824 */ /* 0x000fe200078e0205 */
[----:B------:R-:W-:Y:S01]  /*13f0*/  UIADD3 UR15, UR19, UR15, URZ ;  /* 0x0000000f130f7290 */ /* 0x000fe2000fffe03f */
[----:B------:R-:W-:Y:S01]  /*1400*/  IMAD R0, R0, c[0x0][0x1a8], RZ ;  /* 0x00006a0000007a24 */ /* 0x000fe200078e02ff */
[----:B------:R-:W-:Y:S01]  /*1410*/  UIMAD.WIDE.U32 UR20, UR9, UR4, URZ ;  /* 0x00000004091472a5 */ /* 0x000fe2000f8e003f */
[----:B------:R-:W-:Y:S01]  /*1420*/  IMAD.SHL.U32 R5, R21, 0x40, RZ ;  /* 0x0000004015057824 */ /* 0x000fe200078e00ff */
[----:B------:R-:W-:Y:S01]  /*1430*/  UIMAD UR4, UR8, UR4, URZ ;  /* 0x00000004080472a4 */ /* 0x000fe2000f8e023f */
[C---:B------:R-:W-:Y:S02]  /*1440*/  IMAD R6, R4.reuse, c[0x0][0x1ac], R0 ;  /* 0x00006b0004067a24 */ /* 0x040fe400078e0200 */
[----:B------:R-:W-:Y:S01]  /*1450*/  IMAD.WIDE.U32 R2, R4, c[0x0][0x1a8], R2 ;  /* 0x00006a0004027a25 */ /* 0x000fe200078e0002 */
[----:B------:R-:W-:Y:S01]  /*1460*/  LOP3.LUT R0, R5, 0x1c0, RZ, 0xc0, !PT ;  /* 0x000001c005007812 */ /* 0x000fe200078ec0ff */
[----:B------:R-:W-:-:S02]  /*1470*/  UIMAD UR5, UR9, UR5, UR4 ;  /* 0x00000005090572a4 */ /* 0x000fc4000f8e0204 */
[----:B------:R-:W-:Y:S01]  /*1480*/  ULEA UR4, UR6, 0xffffffc0, 0x6 ;  /* 0xffffffc006047891 */ /* 0x000fe2000f8e303f */
[----:B------:R-:W-:Y:S01]  /*1490*/  SHF.R.U32.HI R5, RZ, 0x3, R0 ;  /* 0x00000003ff057819 */ /* 0x000fe20000011600 */
[----:B------:R-:W-:Y:S01]  /*14a0*/  UIADD3 UR5, UR21, UR5, URZ ;  /* 0x0000000515057290 */ /* 0x000fe2000fffe03f */
[----:B------:R-:W-:Y:S01]  /*14b0*/  LOP3.LUT R4, R0, 0x38, R133, 0xf8, !PT ;  /* 0x0000003800047812 */ /* 0x000fe200078ef885 */
[----:B------:R-:W-:Y:S01]  /*14c0*/  IMAD.IADD R0, R3, 0x1, R6 ;  /* 0x0000000103007824 */ /* 0x000fe200078e0206 */
[----:B------:R-:W-:Y:S01]  /*14d0*/  LEA R15, P0, R2, c[0x0][0x160], 0x1 ;  /* 0x00005800020f7a11 */ /* 0x000fe200078008ff */
[----:B------:R-:W-:Y:S01]  /*14e0*/  UIADD3 UR4, UR7, -UR4, URZ ;  /* 0x8000000407047290 */ /* 0x000fe2000fffe03f */
[----:B------:R-:W-:Y:S02]  /*14f0*/  LEA.HI R3, R32, R89, RZ, 0x6 ;  /* 0x0000005920037211 */ /* 0x000fe400078f30ff */
[----:B------:R-:W-:Y:S02]  /*1500*/  LEA.HI.X R14, R2, c[0x0][0x164], R0, 0x1, P0 ;  /* 0x00005900020e7a11 */ /* 0x000fe400000f0c00 */
[----:B------:R-:W-:Y:S01]  /*1510*/  SHFL.IDX PT, R2, R15, RZ, 0x181f ;  /* 0x00181fff0f027589 */ /* 0x000fe200000e0000 */
[----:B------:R-:W-:Y:S01]  /*1520*/  IMAD.SHL.U32 R0, R3, 0x8, RZ ;  /* 0x0000000803007824 */ /* 0x000fe200078e00ff */
[----:B------:R-:W-:-:S02]  /*1530*/  LOP3.LUT R4, R4, R5, RZ, 0x3c, !PT ;  /* 0x0000000504047212 */ /* 0x000fc400078e3cff */
[----:B------:R-:W1:Y:S01]  /*1540*/  SHFL.IDX PT, R3, R14, RZ, 0x181f ;  /* 0x00181fff0e037589 */ /* 0x000e6200000e0000 */
[----:B------:R-:W-:Y:S02]  /*1550*/  ISETP.GE.AND P0, PT, R17, R13, PT ;  /* 0x0000000d1100720c */ /* 0x000fe40003f06270 */
[----:B------:R-:W-:Y:S02]  /*1560*/  LOP3.LUT R6, R4, 0xfffffe00, R0, 0xf8, !PT ;  /* 0xfffffe0004067812 */ /* 0x000fe400078ef800 */
[----:B------:R-:W-:Y:S02]  /*1570*/  SHF.R.S32.HI R5, RZ, 0x1f, R56 ;  /* 0x0000001fff057819 */ /* 0x000fe40000011438 */
[----:B------:R-:W-:Y:S01]  /*1580*/  SHF.R.S32.HI R4, RZ, 0x1f, R57 ;  /* 0x0000001fff047819 */ /* 0x000fe20000011439 */
[----:B------:R-:W-:Y:S01]  /*1590*/  IMAD.SHL.U32 R90, R6, 0x2, RZ ;  /* 0x00000002065a7824 */ /* 0x000fe200078e00ff */
[----:B------:R-:W-:Y:S02]  /*15a0*/  SHF.R.S32.HI R0, RZ, 0x1f, R23 ;  /* 0x0000001fff007819 */ /* 0x000fe40000011417 */
[----:B------:R-:W-:-:S02]  /*15b0*/  LEA.HI R5, R5, R56, RZ, 0x3 ;  /* 0x0000003805057211 */ /* 0x000fc400078f18ff */
[----:B------:R-:W-:Y:S02]  /*15c0*/  LEA.HI R4, R4, R57, RZ, 0x3 ;  /* 0x0000003904047211 */ /* 0x000fe400078f18ff */
[----:B------:R-:W-:Y:S02]  /*15d0*/  LEA.HI R0, R0, R23, RZ, 0x3 ;  /* 0x0000001700007211 */ /* 0x000fe400078f18ff */
[----:B------:R-:W-:Y:S02]  /*15e0*/  LOP3.LUT R176, R5, 0xfffffff8, RZ, 0xc0, !PT ;  /* 0xfffffff805b07812 */ /* 0x000fe400078ec0ff */
[----:B------:R-:W-:Y:S01]  /*15f0*/  LOP3.LUT R177, R4, 0xfffffff8, RZ, 0xc0, !PT ;  /* 0xfffffff804b17812 */ /* 0x000fe200078ec0ff */
[----:B------:R-:W-:Y:S01]  /*1600*/  SHFL.IDX PT, R5, R14, 0x1, 0x181f ;  /* 0x00381f000e057f89 */ /* 0x000fe200000e0000 */
[----:B------:R-:W-:Y:S02]  /*1610*/  LOP3.LUT R178, R0, 0xfffffff8, RZ, 0xc0, !PT ;  /* 0xfffffff800b27812 */ /* 0x000fe400078ec0ff */
[----:B------:R-:W-:Y:S01]  /*1620*/  IADD3 R0, R17, 0x20, RZ ;  /* 0x0000002011007810 */ /* 0x000fe20007ffe0ff */
[----:B------:R-:W3:Y:S01]  /*1630*/  SHFL.IDX PT, R4, R15, 0x1, 0x181f ;  /* 0x00381f000f047f89 */ /* 0x000ee200000e0000 */
[----:B-1----:R-:W-:Y:S01]  /*1640*/  @!P0 IMAD.WIDE R10, R133, 0x2, R2 ;  /* 0x00000002850a8825 */ /* 0x002fe200078e0202 */
[----:B------:R-:W-:-:S02]  /*1650*/  IADD3 R21, -R21, UR4, RZ ;  /* 0x0000000415157c10 */ /* 0x000fc4000fffe1ff */
[----:B------:R-:W-:Y:S01]  /*1660*/  SHF.R.S32.HI R179, RZ, 0x1f, R176 ;  /* 0x0000001fffb37819 */ /* 0x000fe200000114b0 */
[----:B------:R-:W-:Y:S01]  /*1670*/  @!P0 IMAD.WIDE R8, R176, 0x2, R2 ;  /* 0x00000002b0088825 */ /* 0x000fe200078e0202 */
[----:B------:R1:W-:Y:S01]  /*1680*/  @!P0 LDGSTS.E.BYPASS.LTC128B.128 [R90+0x100], [R10.64], !P4 ;  /* 0x001000000a5a8fae */ /* 0x0003e2000e101d4c */
[----:B------:R-:W-:Y:S02]  /*1690*/  SHF.R.S32.HI R92, RZ, 0x1f, R177 ;  /* 0x0000001fff5c7819 */ /* 0x000fe400000114b1 */
[----:B------:R-:W-:Y:S01]  /*16a0*/  @!P0 IMAD.WIDE R6, R177, 0x2, R2 ;  /* 0x00000002b1068825 */ /* 0x000fe200078e0202 */
[----:B------:R3:W-:Y:S01]  /*16b0*/  @!P0 LDGSTS.E.BYPASS.LTC128B.128 [R90+0x4100], [R8.64], !P3 ;  /* 0x04100000085a8fae */ /* 0x0007e2000d901d4c */
[----:B------:R-:W-:Y:S02]  /*16c0*/  SHF.R.S32.HI R91, RZ, 0x1f, R178 ;  /* 0x0000001fff5b7819 */ /* 0x000fe400000114b2 */
[----:B------:R-:W-:Y:S01]  /*16d0*/  @!P0 IMAD.WIDE R2, R178, 0x2, R2 ;  /* 0x00000002b2028825 */ /* 0x000fe200078e0202 */
[----:B------:R4:W-:Y:S04]  /*16e0*/  @!P0 LDGSTS.E.BYPASS.LTC128B.128 [R90+0x8100], [R6.64], !P2 ;  /* 0x08100000065a8fae */ /* 0x0009e8000d101d4c */
[----:B------:R4:W-:Y:S01]  /*16f0*/  @!P0 LDGSTS.E.BYPASS.LTC128B.128 [R90+0xc100], [R2.64], !P5 ;  /* 0x0c100000025a8fae */ /* 0x0009e2000e901d4c */
[----:B------:R-:W-:Y:S01]  /*1700*/  ISETP.GE.AND P0, PT, R0, R13, PT ;  /* 0x0000000d0000720c */ /* 0x000fe20003f06270 */
[----:B------:R-:W-:-:S04]  /*1710*/  IMAD.MOV R0, RZ, RZ, -R12 ;  /* 0x000000ffff007224 */ /* 0x000fc800078e0a0c */
[----:B------:R-:W-:Y:S01]  /*1720*/  IMAD R22, R0, c[0x0][0x2b8], R16 ;  /* 0x0000ae0000167a24 */ /* 0x000fe200078e0210 */
[----:B------:R-:W-:-:S04]  /*1730*/  IADD3 R0, R17, 0x40, RZ ;  /* 0x0000004011007810 */ /* 0x000fc80007ffe0ff */
[----:B-1----:R-:W-:-:S03]  /*1740*/  SHF.R.S32.HI R10, RZ, 0x1f, R22 ;  /* 0x0000001fff0a7819 */ /* 0x002fc60000011416 */
[----:B---3--:R-:W-:-:S04]  /*1750*/  @!P0 IMAD.WIDE R8, R176, 0x2, R4 ;  /* 0x00000002b0088825 */ /* 0x008fc800078e0204 */
[--C-:B----4-:R-:W-:Y:S01]  /*1760*/  @!P0 IMAD.WIDE R6, R133, 0x2, R4.reuse ;  /* 0x0000000285068825 */ /* 0x110fe200078e0204 */
[----:B------:R-:W-:Y:S04]  /*1770*/  SHFL.IDX PT, R2, R15, 0x2, 0x181f ;  /* 0x00581f000f027f89 */ /* 0x000fe800000e0000 */
[----:B------:R-:W1:Y:S04]  /*1780*/  SHFL.IDX PT, R3, R14, 0x2, 0x181f ;  /* 0x00581f000e037f89 */ /* 0x000e6800000e0000 */
[----:B------:R3:W-:Y:S04]  /*1790*/  @!P0 LDGSTS.E.BYPASS.LTC128B.128 [R90+0x1100], [R6.64], !P4 ;  /* 0x01100000065a8fae */ /* 0x0007e8000e101d4c */
[----:B------:R1:W-:Y:S01]  /*17a0*/  @!P0 LDGSTS.E.BYPASS.LTC128B.128 [R90+0x5100], [R8.64], !P3 ;  /* 0x05100000085a8fae */ /* 0x0003e2000d901d4c */
[----:B---3--:R-:W-:-:S04]  /*17b0*/  @!P0 IMAD.WIDE R6, R177, 0x2, R4 ;  /* 0x00000002b1068825 */ /* 0x008fc800078e0204 */
[----:B------:R-:W-:Y:S01]  /*17c0*/  @!P0 IMAD.WIDE R4, R178, 0x2, R4 ;  /* 0x00000002b2048825 */ /* 0x000fe200078e0204 */
[----:B------:R3:W-:Y:S04]  /*17d0*/  @!P0 LDGSTS.E.BYPASS.LTC128B.128 [R90+0x9100], [R6.64], !P2 ;  /* 0x09100000065a8fae */ /* 0x0007e8000d101d4c */
[----:B------:R4:W-:Y:S01]  /*17e0*/  @!P0 LDGSTS.E.BYPASS.LTC128B.128 [R90+0xd100], [R4.64], !P5 ;  /* 0x0d100000045a8fae */ /* 0x0009e2000e901d4c */
[----:B------:R-:W-:Y:S01]  /*17f0*/  ISETP.GE.AND P0, PT, R0, R13, PT ;  /* 0x0000000d0000720c */ /* 0x000fe20003f06270 */
[----:B------:R-:W-:-:S04]  /*1800*/  IMAD R0, R10, c[0x0][0x1e0], RZ ;  /* 0x000078000a007a24 */ /* 0x000fc800078e02ff */
[----:B------:R-:W-:-:S08]  /*1810*/  IMAD R0, R22, c[0x0][0x1e4], R0 ;  /* 0x0000790016007a24 */ /* 0x000fd000078e0200 */
[----:B-1----:R-:W-:-:S05]  /*1820*/  @!P0 IMAD.WIDE R8, R133, 0x2, R2 ;  /* 0x0000000285088825 */ /* 0x002fca00078e0202 */
[----:B------:R1:W-:Y:S01]  /*1830*/  @!P0 LDGSTS.E.BYPASS.LTC128B.128 [R90+0x2100], [R8.64], !P4 ;  /* 0x02100000085a8fae */ /* 0x0003e2000e101d4c */
[----:B---3--:R-:W-:-:S04]  /*1840*/  @!P0 IMAD.WIDE R6, R176, 0x2, R2 ;  /* 0x00000002b0068825 */ /* 0x008fc800078e0202 */
[----:B----4-:R-:W-:Y:S01]  /*1850*/  IMAD.WIDE.U32 R4, R22, c[0x0][0x1e0], RZ ;  /* 0x0000780016047a25 */ /* 0x010fe200078e00ff */
[----:B------:R3:W-:Y:S03]  /*1860*/  @!P0 LDGSTS.E.BYPASS.LTC128B.128 [R90+0x6100], [R6.64], !P3 ;  /* 0x06100000065a8fae */ /* 0x0007e6000d901d4c */
[----:B------:R-:W-:Y:S02]  /*1870*/  IMAD.IADD R5, R5, 0x1, R0 ;  /* 0x0000000105057824 */ /* 0x000fe400078e0200 */
[----:B-1----:R-:W-:-:S04]  /*1880*/  @!P0 IMAD.WIDE R8, R177, 0x2, R2 ;  /* 0x00000002b1088825 */ /* 0x002fc800078e0202 */
[----:B------:R-:W-:Y:S01]  /*1890*/  @!P0 IMAD.WIDE R2, R178, 0x2, R2 ;  /* 0x00000002b2028825 */ /* 0x000fe200078e0202 */
[----:B------:R1:W-:Y:S03]  /*18a0*/  @!P0 LDGSTS.E.BYPASS.LTC128B.128 [R90+0xa100], [R8.64], !P2 ;  /* 0x0a100000085a8fae */ /* 0x0003e6000d101d4c */
[----:B---3--:R-:W-:Y:S01]  /*18b0*/  IMAD R6, R10, c[0x0][0x208], RZ ;  /* 0x000082000a067a24 */ /* 0x008fe200078e02ff */
[----:B------:R3:W-:Y:S03]  /*18c0*/  @!P0 LDGSTS.E.BYPASS.LTC128B.128 [R90+0xe100], [R2.64], !P5 ;  /* 0x0e100000025a8fae */ /* 0x0007e6000e901d4c */
[----:B------:R-:W-:Y:S01]  /*18d0*/  IMAD R6, R22, c[0x0][0x20c], R6 ;  /* 0x0000830016067a24 */ /* 0x000fe200078e0206 */
[----:B-1----:R-:W-:-:S04]  /*18e0*/  IADD3 R8, R17, 0x60, RZ ;  /* 0x0000006011087810 */ /* 0x002fc80007ffe0ff */
[----:B------:R-:W-:Y:S01]  /*18f0*/  ISETP.GE.AND P1, PT, R8, R13, PT ;  /* 0x0000000d0800720c */ /* 0x000fe20003f26270 */
[----:B---3--:R-:W-:-:S04]  /*1900*/  IMAD.WIDE.U32 R2, R22, c[0x0][0x208], RZ ;  /* 0x0000820016027a25 */ /* 0x008fc800078e00ff */
[----:B------:R-:W-:Y:S02]  /*1910*/  IMAD.IADD R3, R3, 0x1, R6 ;  /* 0x0000000103037824 */ /* 0x000fe400078e0206 */
[----:B------:R-:W-:Y:S01]  /*1920*/  SHFL.IDX PT, R6, R15, 0x3, 0x181f ;  /* 0x00781f000f067f89 */ /* 0x000fe200000e0000 */
[----:B--2---:R-:W-:Y:S01]  /*1930*/  SHF.R.S32.HI R9, RZ, 0x1f, R19 ;  /* 0x0000001fff097819 */ /* 0x004fe20000011413 */
[----:B------:R-:W-:Y:S02]  /*1940*/  IMAD.WIDE.U32 R4, R19, c[0x0][0x1f0], R4 ;  /* 0x00007c0013047a25 */ /* 0x000fe400078e0004 */
[----:B------:R1:W-:Y:S02]  /*1950*/  STL [R1+0x44], R19 ;  /* 0x0000441301007387 */ /* 0x0003e40000100800 */
[----:B------:R-:W-:Y:S02]  /*1960*/  IMAD R0, R9, c[0x0][0x1f0], RZ ;  /* 0x00007c0009007a24 */ /* 0x000fe400078e02ff */
[----:B------:R-:W-:Y:S01]  /*1970*/  STL [R1+0x40], R90 ;  /* 0x0000405a01007387 */ /* 0x000fe20000100800 */
[----:B------:R-:W-:-:S03]  /*1980*/  IMAD.WIDE.U32 R2, R19, c[0x0][0x218], R2 ;  /* 0x0000860013027a25 */ /* 0x000fc600078e0002 */
[----:B------:R-:W-:Y:S01]  /*1990*/  STL [R1+0x48], R22 ;  /* 0x0000481601007387 */ /* 0x000fe20000100800 */
[----:B------:R-:W-:Y:S01]  /*19a0*/  IMAD R7, R19, c[0x0][0x1f4], R0 ;  /* 0x00007d0013077a24 */ /* 0x000fe200078e0200 */
[----:B------:R-:W-:-:S04]  /*19b0*/  IADD3 R0, P0, R4, UR18, RZ ;  /* 0x0000001204007c10 */ /* 0x000fc8000ff1e0ff */
[----:B------:R-:W-:Y:S02]  /*19c0*/  IADD3.X R4, R5, UR15, R7, P0, !PT ;  /* 0x0000000f05047c10 */ /* 0x000fe400087fe407 */
[----:B------:R-:W-:Y:S01]  /*19d0*/  LEA R13, P0, R0, c[0x0][0x1c8], 0x1 ;  /* 0x00007200000d7a11 */ /* 0x000fe200078008ff */
[----:B------:R-:W2:Y:S01]  /*19e0*/  SHFL.IDX PT, R7, R14, 0x3, 0x181f ;  /* 0x00781f000e077f89 */ /* 0x000ea200000e0000 */
[----:B------:R-:W-:Y:S02]  /*19f0*/  LEA.HI R5, R32, R89, RZ, 0x4 ;  /* 0x0000005920057211 */ /* 0x000fe400078f20ff */
[----:B------:R-:W-:Y:S01]  /*1a00*/  LEA.HI.X R12, R0, c[0x0][0x1cc], R4, 0x1, P0 ;  /* 0x00007300000c7a11 */ /* 0x000fe200000f0c04 */
[----:B------:R-:W-:Y:S01]  /*1a10*/  IMAD R4, R9, c[0x0][0x218], RZ ;  /* 0x0000860009047a24 */ /* 0x000fe200078e02ff */
[----:B------:R-:W-:Y:S01]  /*1a20*/  LOP3.LUT R0, R5, 0xfffffff0, RZ, 0xc0, !PT ;  /* 0xfffffff005007812 */ /* 0x000fe200078ec0ff */
[----:B------:R-:W-:Y:S01]  /*1a30*/  IMAD.SHL.U32 R9, R20, 0x40, RZ ;  /* 0x0000004014097824 */ /* 0x000fe200078e00ff */
[----:B------:R-:W-:Y:S01]  /*1a40*/  SHF.R.S32.HI R10, RZ, 0x4, R5 ;  /* 0x00000004ff0a7819 */ /* 0x000fe20000011405 */
[----:B------:R-:W-:Y:S01]  /*1a50*/  IMAD R4, R19, c[0x0][0x21c], R4 ;  /* 0x0000870013047a24 */ /* 0x000fe200078e0204 */
[----:B------:R-:W-:Y:S01]  /*1a60*/  IADD3 R8, P0, R2, UR20, RZ ;  /* 0x0000001402087c10 */ /* 0x000fe2000ff1e0ff */
[----:B------:R-:W-:Y:S01]  /*1a70*/  IMAD.IADD R2, R89, 0x1, -R0 ;  /* 0x0000000159027824 */ /* 0x000fe200078e0a00 */
[----:B------:R-:W-:-:S02]  /*1a80*/  LEA.HI R5, R5, R10, RZ, 0x1 ;  /* 0x0000000a05057211 */ /* 0x000fc400078f08ff */
[----:B------:R-:W-:Y:S02]  /*1a90*/  LOP3.LUT R0, R9, 0x1c0, RZ, 0xc0, !PT ;  /* 0x000001c009007812 */ /* 0x000fe400078ec0ff */
[----:B------:R-:W-:Y:S02]  /*1aa0*/  IADD3.X R9, R3, UR5, R4, P0, !PT ;  /* 0x0000000503097c10 */ /* 0x000fe400087fe404 */
[----:B------:R-:W-:Y:S02]  /*1ab0*/  LOP3.LUT R4, R5, 0xfffffffe, RZ, 0xc0, !PT ;  /* 0xfffffffe05047812 */ /* 0x000fe400078ec0ff */
[----:B------:R-:W-:Y:S02]  /*1ac0*/  LOP3.LUT R5, R0, 0x8, R18, 0xf8, !PT ;  /* 0x0000000800057812 */ /* 0x000fe400078ef812 */
[----:B------:R-:W-:Y:S01]  /*1ad0*/  SHF.R.U32.HI R0, RZ, 0x3, R0 ;  /* 0x00000003ff007819 */ /* 0x000fe20000011600 */
[----:B-1----:R-:W-:Y:S01]  /*1ae0*/  IMAD.IADD R19, R10, 0x1, -R4 ;  /* 0x000000010a137824 */ /* 0x002fe200078e0a04 */
[----:B------:R-:W-:-:S02]  /*1af0*/  LEA R3, P0, R8, c[0x0][0x1f8], 0x1 ;  /* 0x00007e0008037a11 */ /* 0x000fc400078008ff */
[----:B------:R-:W-:Y:S02]  /*1b00*/  SHF.R.S32.HI R11, RZ, 0x1f, R2 ;  /* 0x0000001fff0b7819 */ /* 0x000fe40000011402 */
[----:B------:R-:W-:Y:S01]  /*1b10*/  LOP3.LUT R5, R5, R0, RZ, 0x3c, !PT ;  /* 0x0000000005057212 */ /* 0x000fe200078e3cff */
[----:B------:R-:W1:Y:S01]  /*1b20*/  SHFL.IDX PT, R17, R3, RZ, 0x181f ;  /* 0x00181fff03117589 */ /* 0x000e6200000e0000 */
[----:B------:R-:W-:Y:S01]  /*1b30*/  LEA.HI.X R0, R8, c[0x0][0x1fc], R9, 0x1, P0 ;  /* 0x00007f0008007a11 */ /* 0x000fe200000f0c09 */
[--C-:B--2---:R-:W-:Y:S01]  /*1b40*/  @!P1 IMAD.WIDE R8, R133, 0x2, R6.reuse ;  /* 0x0000000285089825 */ /* 0x104fe200078e0206 */
[----:B------:R-:W-:Y:S01]  /*1b50*/  LEA.HI R22, R11, R2, RZ, 0x3 ;  /* 0x000000020b167211 */ /* 0x000fe200078f18ff */
[----:B------:R2:W-:Y:S01]  /*1b60*/  SHFL.IDX PT, R15, R3, 0x1, 0x181f ;  /* 0x00381f00030f7f89 */ /* 0x0005e200000e0000 */
[----:B------:R-:W-:Y:S01]  /*1b70*/  ISETP.GE.AND P0, PT, R21, 0x1, PT ;  /* 0x000000011500780c */ /* 0x000fe20003f06270 */
[----:B------:R-:W-:Y:S01]  /*1b80*/  @!P1 IMAD.WIDE R10, R177, 0x2, R6 ;  /* 0x00000002b10a9825 */ /* 0x000fe200078e0206 */
[----:B------:R-:W-:Y:S01]  /*1b90*/  LOP3.LUT R4, R22, 0xfffffff8, RZ, 0xc0, !PT ;  /* 0xfffffff816047812 */ /* 0x000fe200078ec0ff */
[----:B------:R-:W-:Y:S04]  /*1ba0*/  SHFL.IDX PT, R16, R0, RZ, 0x181f ;  /* 0x00181fff00107589 */ /* 0x000fe800000e0000 */
[----:B------:R3:W-:Y:S01]  /*1bb0*/  SHFL.IDX PT, R14, R0, 0x1, 0x181f ;  /* 0x00381f00000e7f89 */ /* 0x0007e200000e0000 */
[----:B------:R-:W-:-:S03]  /*1bc0*/  IMAD.IADD R18, R2, 0x1, -R4 ;  /* 0x0000000102127824 */ /* 0x000fc600078e0a04 */
[----:B------:R-:W-:Y:S04]  /*1bd0*/  SHFL.IDX PT, R4, R13, RZ, 0x181f ;  /* 0x00181fff0d047589 */ /* 0x000fe800000e0000 */
[----:B------:R4:W-:Y:S01]  /*1be0*/  @!P1 LDGSTS.E.BYPASS.LTC128B.128 [R90+0x3100], [R8.64], !P4 ;  /* 0x03100000085a9fae */ /* 0x0009e2000e101d4c */
[----:B------:R-:W-:Y:S01]  /*1bf0*/  ISETP.GE.AND P4, PT, R56, c[0x0][0x1d4], PT ;  /* 0x0000750038007a0c */ /* 0x000fe20003f86270 */
[----:B--2---:R-:W-:-:S04]  /*1c00*/  @!P1 IMAD.WIDE R2, R176, 0x2, R6 ;  /* 0x00000002b0029825 */ /* 0x004fc800078e0206 */
[----:B------:R-:W-:Y:S01]  /*1c10*/  @!P1 IMAD.WIDE R6, R178, 0x2, R6 ;  /* 0x00000002b2069825 */ /* 0x000fe200078e0206 */
[----:B------:R2:W-:Y:S03]  /*1c20*/  @!P1 LDGSTS.E.BYPASS.LTC128B.128 [R90+0x7100], [R2.64], !P3 ;  /* 0x07100000025a9fae */ /* 0x0005e6000d901d4c */
[----:B---3--:R-:W-:Y:S01]  /*1c30*/  IMAD R0, R19, 0x200, R5 ;  /* 0x0000020013007824 */ /* 0x008fe200078e0205 */
[----:B------:R3:W-:Y:S03]  /*1c40*/  @!P1 LDGSTS.E.BYPASS.LTC128B.128 [R90+0xb100], [R10.64], !P2 ;  /* 0x0b1000000a5a9fae */ /* 0x0007e6000d101d4c */
[----:B------:R-:W-:Y:S01]  /*1c50*/  IMAD.SHL.U32 R134, R0, 0x2, RZ ;  /* 0x0000000200867824 */ /* 0x000fe200078e00ff */
[----:B------:R-:W3:Y:S04]  /*1c60*/  SHFL.IDX PT, R5, R12, RZ, 0x181f ;  /* 0x00181fff0c057589 */ /* 0x000ee800000e0000 */
[----:B------:R4:W-:Y:S01]  /*1c70*/  @!P1 LDGSTS.E.BYPASS.LTC128B.128 [R90+0xf100], [R6.64], !P5 ;  /* 0x0f100000065a9fae */ /* 0x0009e2000e901d4c */
[----:B------:R-:W-:-:S02]  /*1c80*/  ISETP.GE.AND P5, PT, R133, c[0x0][0x1d4], PT ;  /* 0x0000750085007a0c */ /* 0x000fc40003fa6270 */
[C---:B------:R-:W-:Y:S01]  /*1c90*/  IADD3 R0, R134.reuse, 0x10100, RZ ;  /* 0x0001010086007810 */ /* 0x040fe20007ffe0ff */
[----:B------:R-:W0:Y:S01]  /*1ca0*/  LDGDEPBAR ;  /* 0x00000000000079af */ /* 0x000e220000000000 */
[----:B------:R-:W-:Y:S02]  /*1cb0*/  IADD3 R96, R134, 0x10120, RZ ;  /* 0x0001012086607810 */ /* 0x000fe40007ffe0ff */
[----:B------:R-:W-:Y:S01]  /*1cc0*/  @P6 IADD3 R96, R0, -0x20, RZ ;  /* 0xffffffe000606810 */ /* 0x000fe20007ffe0ff */
[----:B------:R-:W-:Y:S01]  /*1cd0*/  IMAD.SHL.U32 R0, R18, 0x40, RZ ;  /* 0x0000004012007824 */ /* 0x000fe200078e00ff */
[----:B------:R-:W-:-:S03]  /*1ce0*/  ISETP.GE.AND P6, PT, R133, c[0x0][0x1d4], PT ;  /* 0x0000750085007a0c */ /* 0x000fc60003fc6270 */
[----:B------:R-:W-:Y:S01]  /*1cf0*/  STL [R1], R96 ;  /* 0x0000006001007387 */ /* 0x000fe20000100800 */
[----:B------:R-:W-:Y:S01]  /*1d00*/  LOP3.LUT R0, R0, 0x1c0, RZ, 0xc0, !PT ;  /* 0x000001c000007812 */ /* 0x000fe200078ec0ff */
[----:B--2---:R-:W-:-:S05]  /*1d10*/  IMAD.WIDE R2, R133, 0x2, RZ ;  /* 0x0000000285027825 */ /* 0x004fca00078e02ff */
[----:B-1----:R-:W-:Y:S01]  /*1d20*/  IADD3 R30, P3, R17, R2, RZ ;  /* 0x00000002111e7210 */ /* 0x002fe20007f7e0ff */
[----:B---3--:R-:W-:Y:S01]  /*1d30*/  @P0 IMAD.WIDE R10, R176, 0x2, R4 ;  /* 0x00000002b00a0825 */ /* 0x008fe200078e0204 */
[----:B------:R-:W-:Y:S02]  /*1d40*/  IADD3 R28, P2, R2, R15, RZ ;  /* 0x0000000f021c7210 */ /* 0x000fe40007f5e0ff */
[----:B------:R-:W-:Y:S01]  /*1d50*/  SHFL.IDX PT, R2, R13, 0x1, 0x181f ;  /* 0x00381f000d027f89 */ /* 0x000fe200000e0000 */
[----:B------:R-:W-:Y:S01]  /*1d60*/  IMAD.X R31, R16, 0x1, R3, P3 ;  /* 0x00000001101f7824 */ /* 0x000fe200018e0603 */
[----:B------:R-:W-:Y:S01]  /*1d70*/  ISETP.GE.AND P3, PT, R57, c[0x0][0x1d4], PT ;  /* 0x0000750039007a0c */ /* 0x000fe20003f66270 */
[----:B------:R-:W-:Y:S01]  /*1d80*/  IMAD.X R29, R3, 0x1, R14, P2 ;  /* 0x00000001031d7824 */ /* 0x000fe200010e060e */
[----:B------:R-:W-:Y:S01]  /*1d90*/  ISETP.GE.AND P2, PT, R23, c[0x0][0x1d4], PT ;  /* 0x0000750017007a0c */ /* 0x000fe20003f46270 */
[----:B------:R1:W2:Y:S01]  /*1da0*/  SHFL.IDX PT, R3, R12, 0x1, 0x181f ;  /* 0x00381f000c037f89 */ /* 0x0002a200000e0000 */
[----:B----4-:R-:W-:-:S04]  /*1db0*/  @P0 IMAD.WIDE R8, R177, 0x2, R4 ;  /* 0x00000002b1080825 */ /* 0x010fc800078e0204 */
[----:B------:R-:W-:-:S05]  /*1dc0*/  IMAD.WIDE R6, R176, 0x2, RZ ;  /* 0x00000002b0067825 */ /* 0x000fca00078e02ff */
[----:B------:R-:W-:-:S05]  /*1dd0*/  IADD3 R26, P1, R17, R6, RZ ;  /* 0x00000006111a7210 */ /* 0x000fca0007f3e0ff */
[----:B------:R-:W-:Y:S01]  /*1de0*/  IMAD.X R27, R16, 0x1, R7, P1 ;  /* 0x00000001101b7824 */ /* 0x000fe200008e0607 */
[----:B------:R-:W-:-:S05]  /*1df0*/  IADD3 R24, P1, R6, R15, RZ ;  /* 0x0000000f06187210 */ /* 0x000fca0007f3e0ff */
[----:B------:R-:W-:Y:S02]  /*1e00*/  IMAD.X R25, R7, 0x1, R14, P1 ;  /* 0x0000000107197824 */ /* 0x000fe400008e060e */
[----:B-1----:R-:W-:-:S04]  /*1e10*/  @P0 IMAD.WIDE R12, R133, 0x2, R4 ;  /* 0x00000002850c0825 */ /* 0x002fc800078e0204 */
[----:B------:R-:W-:Y:S01]  /*1e20*/  @P0 IMAD.WIDE R4, R178, 0x2, R4 ;  /* 0x00000002b2040825 */ /* 0x000fe200078e0204 */
[----:B------:R1:W-:Y:S04]  /*1e30*/  @P0 LDGSTS.E.BYPASS.LTC128B.128 [R90+0x10100], [R12.64], !P5 ;  /* 0x101000000c5a0fae */ /* 0x0003e8000e901d4c */
[----:B------:R3:W-:Y:S04]  /*1e40*/  @P0 LDGSTS.E.BYPASS.LTC128B.128 [R90+0x12100], [R10.64], !P4 ;  /* 0x121000000a5a0fae */ /* 0x0007e8000e101d4c */
[----:B------:R4:W-:Y:S04]  /*1e50*/  @P0 LDGSTS.E.BYPASS.LTC128B.128 [R90+0x14100], [R8.64], !P3 ;  /* 0x14100000085a0fae */ /* 0x0009e8000d901d4c */
[----:B------:R1:W-:Y:S01]  /*1e60*/  @P0 LDGSTS.E.BYPASS.LTC128B.128 [R90+0x16100], [R4.64], !P2 ;  /* 0x16100000045a0fae */ /* 0x0003e2000d101d4c */
[----:B------:R-:W-:-:S13]  /*1e70*/  ISETP.GT.AND P0, PT, R21, 0x20, PT ;  /* 0x000000201500780c */ /* 0x000fda0003f04270 */
[----:B--2---:R-:W-:-:S05]  /*1e80*/  @P0 IMAD.WIDE R6, R133, 0x2, R2 ;  /* 0x0000000285060825 */ /* 0x004fca00078e0202 */
[----:B------:R2:W-:Y:S01]  /*1e90*/  @P0 LDGSTS.E.BYPASS.LTC128B.128 [R90+0x11100], [R6.64], !P5 ;  /* 0x11100000065a0fae */ /* 0x0005e2000e901d4c */
[----:B----4-:R-:W-:Y:S02]  /*1ea0*/  IMAD.SHL.U32 R8, R19, 0x8, RZ ;  /* 0x0000000813087824 */ /* 0x010fe400078e00ff */
[----:B-1----:R-:W-:-:S03]  /*1eb0*/  IMAD.WIDE R4, R177, 0x2, RZ ;  /* 0x00000002b1047825 */ /* 0x002fc600078e02ff */
[----:B------:R-:W-:Y:S02]  /*1ec0*/  LOP3.LUT R8, R0, 0x8, R8, 0xf8, !PT ;  /* 0x0000000800087812 */ /* 0x000fe400078ef808 */
[----:B------:R-:W-:Y:S02]  /*1ed0*/  SHF.R.U32.HI R0, RZ, 0x3, R0 ;  /* 0x00000003ff007819 */ /* 0x000fe40000011600 */
[----:B------:R-:W-:Y:S02]  /*1ee0*/  IADD3 R12, P1, R17, R4, RZ ;  /* 0x00000004110c7210 */ /* 0x000fe40007f3e0ff */
[----:B------:R-:W-:Y:S01]  /*1ef0*/  LOP3.LUT R0, R8, R0, RZ, 0x3c, !PT ;  /* 0x0000000008007212 */ /* 0x000fe200078e3cff */
[----:B------:R-:W-:-:S04]  /*1f00*/  @P0 IMAD.WIDE R8, R176, 0x2, R2 ;  /* 0x00000002b0080825 */ /* 0x000fc800078e0202 */
[----:B------:R-:W-:Y:S01]  /*1f10*/  IMAD.X R13, R16, 0x1, R5, P1 ;  /* 0x00000001100d7824 */ /* 0x000fe200008e0605 */
[----:B------:R1:W-:Y:S01]  /*1f20*/  @P0 LDGSTS.E.BYPASS.LTC128B.128 [R90+0x13100], [R8.64], !P4 ;  /* 0x13100000085a0fae */ /* 0x0003e2000e101d4c */
[----:B---3--:R-:W-:Y:S01]  /*1f30*/  IADD3 R10, P1, R4, R15, RZ ;  /* 0x0000000f040a7210 */ /* 0x008fe20007f3e0ff */
[----:B--2---:R-:W-:-:S04]  /*1f40*/  @P0 IMAD.WIDE R6, R177, 0x2, R2 ;  /* 0x00000002b1060825 */ /* 0x004fc800078e0202 */
[C---:B------:R-:W-:Y:S01]  /*1f50*/  @P0 IMAD.WIDE R2, R178.reuse, 0x2, R2 ;  /* 0x00000002b2020825 */ /* 0x040fe200078e0202 */
[----:B------:R2:W-:Y:S03]  /*1f60*/  @P0 LDGSTS.E.BYPASS.LTC128B.128 [R90+0x15100], [R6.64], !P3 ;  /* 0x15100000065a0fae */ /* 0x0005e6000d901d4c */
[----:B------:R-:W-:Y:S01]  /*1f70*/  IMAD.X R11, R5, 0x1, R14, P1 ;  /* 0x00000001050b7824 */ /* 0x000fe200008e060e */
[----:B------:R3:W-:Y:S01]  /*1f80*/  @P0 LDGSTS.E.BYPASS.LTC128B.128 [R90+0x17100], [R2.64], !P2 ;  /* 0x17100000025a0fae */ /* 0x0007e2000d101d4c */
[----:B------:R-:W-:-:S03]  /*1f90*/  IMAD.WIDE R4, R178, 0x2, RZ ;  /* 0x00000002b2047825 */ /* 0x000fc600078e02ff */
[----:B------:R-:W0:Y:S02]  /*1fa0*/  LDGDEPBAR ;  /* 0x00000000000079af */ /* 0x000e240000000000 */
[----:B-1----:R-:W-:-:S05]  /*1fb0*/  IADD3 R8, P1, R17, R4, RZ ;  /* 0x0000000411087210 */ /* 0x002fca0007f3e0ff */
[----:B------:R-:W-:Y:S01]  /*1fc0*/  IMAD.X R9, R16, 0x1, R5, P1 ;  /* 0x0000000110097824 */ /* 0x000fe200008e0605 */
[----:B------:R-:W-:Y:S02]  /*1fd0*/  LOP3.LUT P1, RZ, R18, 0x4, RZ, 0xc0, !PT ;  /* 0x0000000412ff7812 */ /* 0x000fe4000782c0ff */
[----:B--2---:R-:W-:Y:S01]  /*1fe0*/  IADD3 R6, P0, R4, R15, RZ ;  /* 0x0000000f04067210 */ /* 0x004fe20007f1e0ff */
[----:B------:R-:W-:Y:S02]  /*1ff0*/  IMAD.MOV.U32 R4, RZ, RZ, 0x10 ;  /* 0x00000010ff047424 */ /* 0x000fe400078e00ff */
[----:B---3--:R-:W-:Y:S01]  /*2000*/  IMAD.SHL.U32 R3, R22, 0x40, RZ ;  /* 0x0000004016037824 */ /* 0x008fe200078e00ff */
[----:B------:R-:W-:-:S04]  /*2010*/  DEPBAR.LE SB0, 0x1 ;  /* 0x000080400000791a */ /* 0x000fc80000000000 */
[----:B------:R-:W-:Y:S01]  /*2020*/  LOP3.LUT R3, R0, 0xfffffe00, R3, 0xf8, !PT ;  /* 0xfffffe0000037812 */ /* 0x000fe200078ef803 */
[----:B------:R-:W-:Y:S01]  /*2030*/  IMAD.X R7, R5, 0x1, R14, P0 ;  /* 0x0000000105077824 */ /* 0x000fe200000e060e */
[----:B------:R-:W-:Y:S01]  /*2040*/  BAR.SYNC.DEFER_BLOCKING 0x0 ;  /* 0x0000000000007b1d */ /* 0x000fe20000010000 */
[----:B------:R-:W-:Y:S01]  /*2050*/  LOP3.LUT P0, RZ, R18, 0x2, RZ, 0xc0, !PT ;  /* 0x0000000212ff7812 */ /* 0x000fe2000780c0ff */
[----:B------:R-:W-:Y:S01]  /*2060*/  IMAD.MOV.U32 R0, RZ, RZ, 0x20 ;  /* 0x00000020ff007424 */ /* 0x000fe200078e00ff */
[----:B------:R-:W-:Y:S01]  /*2070*/  IADD3 R5, R96, 0x1000, RZ ;  /* 0x0000100060057810 */ /* 0x000fe20007ffe0ff */
[----:B------:R-:W-:Y:S01]  /*2080*/  IMAD.IADD R232, R3, 0x1, R232 ;  /* 0x0000000103e87824 */ /* 0x000fe200078e02e8 */
[----:B------:R-:W-:Y:S01]  /*2090*/  SEL R4, R4, 0xfffffff0, !P0 ;  /* 0xfffffff004047807 */ /* 0x000fe20004000000 */
[----:B------:R-:W-:Y:S01]  /*20a0*/  IMAD.MOV.U32 R2, RZ, RZ, 0x40 ;  /* 0x00000040ff027424 */ /* 0x000fe200078e00ff */
[----:B------:R-:W-:Y:S02]  /*20b0*/  SEL R0, R0, 0xffffffe0, !P1 ;  /* 0xffffffe000007807 */ /* 0x000fe40004800000 */
[C---:B------:R-:W-:Y:S01]  /*20c0*/  LEA R240, R232.reuse, 0x100, 0x1 ;  /* 0x00000100e8f07811 */ /* 0x040fe200078e08ff */
[----:B------:R-:W-:Y:S01]  /*20d0*/  IMAD.SHL.U32 R232, R232, 0x2, RZ ;  /* 0x00000002e8e87824 */ /* 0x000fe200078e00ff */
[----:B------:R-:W-:-:S02]  /*20e0*/  ISETP.LT.OR P0, PT, R21, 0x1, P6 ;  /* 0x000000011500780c */ /* 0x000fc40003701670 */
[----:B------:R-:W-:Y:S01]  /*20f0*/  ISETP.GE.AND P1, PT, R56, c[0x0][0x1d4], PT ;  /* 0x0000750038007a0c */ /* 0x000fe20003f26270 */
[--C-:B------:R-:W-:Y:S01]  /*2100*/  IMAD R236, R4, 0x2, R240.reuse ;  /* 0x0000000204ec7824 */ /* 0x100fe200078e02f0 */
[----:B------:R-:W-:Y:S01]  /*2110*/  ISETP.GE.AND P6, PT, R57, c[0x0][0x1d4], PT ;  /* 0x0000750039007a0c */ /* 0x000fe20003fc6270 */
[C---:B------:R-:W-:Y:S02]  /*2120*/  IMAD R240, R0.reuse, 0x2, R240 ;  /* 0x0000000200f07824 */ /* 0x040fe400078e02f0 */
[----:B------:R-:W-:Y:S01]  /*2130*/  IMAD R244, R0, 0x2, R236 ;  /* 0x0000000200f47824 */ /* 0x000fe200078e02ec */
[----:B------:R-:W-:Y:S04]  /*2140*/  LDSM.16.M88.4 R168, [R232+0x100] ;  /* 0x00010000e8a8783b */ /* 0x000fe80000000200 */
[----:B------:R-:W-:Y:S04]  /*2150*/  LDSM.16.M88.4 R200, [R232+0x4100] ;  /* 0x00410000e8c8783b */ /* 0x000fe80000000200 */
[----:B------:R-:W-:Y:S04]  /*2160*/  LDSM.16.M88.4 R216, [R232+0x8100] ;  /* 0x00810000e8d8783b */ /* 0x000fe80000000200 */
[----:B------:R-:W-:Y:S04]  /*2170*/  LDSM.16.M88.4 R172, [R236] ;  /* 0x00000000ecac783b */ /* 0x000fe80000000200 */
        /* <DEDUP_REMOVED lines=8> */
[----:B------:R-:W-:Y:S04]  /*2200*/  LDSM.16.M88.4 R232, [R232+0xc100] ;  /* 0x00c10000e8e8783b */ /* 0x000fe80000000200 */
[----:B------:R-:W-:Y:S04]  /*2210*/  LDSM.16.M88.4 R236, [R236+0xc000] ;  /* 0x00c00000ecec783b */ /* 0x000fe80000000200 */
[----:B------:R-:W-:Y:S04]  /*2220*/  LDSM.16.M88.4 R240, [R240+0xc000] ;  /* 0x00c00000f0f0783b */ /* 0x000fe80000000200 */
[----:B------:R-:W-:Y:S04]  /*2230*/  LDSM.16.M88.4 R244, [R244+0xc000] ;  /* 0x00c00000f4f4783b */ /* 0x000fe80000000200 */
[----:B------:R-:W-:Y:S06]  /*2240*/  BAR.SYNC.DEFER_BLOCKING 0x0 ;  /* 0x0000000000007b1d */ /* 0x000fec0000010000 */
[----:B------:R-:W-:-:S04]  /*2250*/  DEPBAR.LE SB0, 0x0 ;  /* 0x000080000000791a */ /* 0x000fc80000000000 */
[----:B------:R-:W-:Y:S06]  /*2260*/  BAR.SYNC.DEFER_BLOCKING 0x0 ;  /* 0x0000000000007b1d */ /* 0x000fec0000010000 */
[----:B------:R-:W1:Y:S04]  /*2270*/  LDSM.16.M88.4 R32, [R134+0x10100] ;  /* 0x010100008620783b */ /* 0x000e680000000200 */
[----:B------:R-:W-:Y:S04]  /*2280*/  LDSM.16.M88.4 R40, [R134+0x10900] ;  /* 0x010900008628783b */ /* 0x000fe80000000200 */
[----:B------:R-:W-:Y:S04]  /*2290*/  LDSM.16.M88.4 R44, [R134+0x11100] ;  /* 0x01110000862c783b */ /* 0x000fe80000000200 */
[----:B------:R-:W-:Y:S04]  /*22a0*/  LDSM.16.M88.4 R48, [R134+0x11900] ;  /* 0x011900008630783b */ /* 0x000fe80000000200 */
[----:B------:R-:W2:Y:S04]  /*22b0*/  LDSM.16.M88.4 R36, [R96] ;  /* 0x000000006024783b */ /* 0x000ea80000000200 */
[----:B------:R-:W3:Y:S04]  /*22c0*/  LDSM.16.M88.4 R52, [R96+0x800] ;  /* 0x000800006034783b */ /* 0x000ee80000000200 */
[----:B------:R-:W4:Y:S04]  /*22d0*/  LDSM.16.M88.4 R72, [R96+0x1000] ;  /* 0x001000006048783b */ /* 0x000f280000000200 */
[----:B------:R-:W3:Y:S04]  /*22e0*/  LDSM.16.M88.4 R76, [R96+0x1800] ;  /* 0x00180000604c783b */ /* 0x000ee80000000200 */
[----:B------:R-:W-:Y:S01]  /*22f0*/  @!PT LDS RZ, [RZ] ;  /* 0x00000000fffff984 */ /* 0x000fe20000000800 */
[----:B------:R-:W-:Y:S01]  /*2300*/  @!PT LDS RZ, [RZ] ;  /* 0x00000000fffff984 */ /* 0x000fe20000000800 */
[----:B------:R-:W-:Y:S01]  /*2310*/  @!PT LDS RZ, [RZ] ;  /* 0x00000000fffff984 */ /* 0x000fe20000000800 */
[----:B------:R2:W-:Y:S01]  /*2320*/  LDGSTS.E.BYPASS.LTC128B.128 [R90+0x100], [R30.64], !P0 ;  /* 0x001000001e5a7fae */ /* 0x0005e2000c101d4c */
[C---:B------:R-:W-:Y:S01]  /*2330*/  ISETP.LT.OR P0, PT, R21.reuse, 0x1, P1 ;  /* 0x000000011500780c */ /* 0x040fe20000f01670 */
[----:B-1----:R-:W-:Y:S11]  /*2340*/  HMMA.16816.F32 R16, R168, R32, RZ ;  /* 0x00000020a810723c */ /* 0x002ff600000018ff */
[----:B------:R-:W-:Y:S01]  /*2350*/  @!UPT UIADD3 URZ, URZ, URZ, URZ ;  /* 0x0000003f3f3ff290 */ /* 0x000fe2000fffe03f */
[----:B------:R1:W-:Y:S01]  /*2360*/  LDGSTS.E.BYPASS.LTC128B.128 [R90+0x2100], [R26.64], !P0 ;  /* 0x021000001a5a7fae */ /* 0x0003e2000c101d4c */
[----:B------:R-:W-:Y:S02]  /*2370*/  ISETP.LT.OR P0, PT, R21, 0x1, P6 ;  /* 0x000000011500780c */ /* 0x000fe40003701670 */
[----:B------:R-:W-:-:S11]  /*2380*/  ISETP.GE.AND P6, PT, R23, c[0x0][0x1d4], PT ;  /* 0x0000750017007a0c */ /* 0x000fd60003fc6270 */
[----:B------:R1:W-:Y:S01]  /*2390*/  LDGSTS.E.BYPASS.LTC128B.128 [R90+0x4100], [R12.64], !P0 ;  /* 0x041000000c5a7fae */ /* 0x0003e2000c101d4c */
[----:B------:R-:W-:Y:S01]  /*23a0*/  ISETP.LT.OR P0, PT, R21, 0x1, P6 ;  /* 0x000000011500780c */ /* 0x000fe20003701670 */
[----:B--2---:R-:W-:Y:S08]  /*23b0*/  HMMA.16816.F32 R64, R172, R36, R16 ;  /* 0x00000024ac40723c */ /* 0x004ff00000001810 */
[----:B------:R-:W-:Y:S04]  /*23c0*/  HMMA.16816.F32 R16, R168, R40, RZ ;  /* 0x00000028a810723c */ /* 0x000fe800000018ff */
[----:B------:R2:W-:Y:S01]  /*23d0*/  LDGSTS.E.BYPASS.LTC128B.128 [R90+0x6100], [R8.64], !P0 ;  /* 0x06100000085a7fae */ /* 0x0005e2000c101d4c */
[----:B------:R-:W-:-:S04]  /*23e0*/  ISETP.GE.AND P0, PT, R133, c[0x0][0x1d4], PT ;  /* 0x0000750085007a0c */ /* 0x000fc80003f06270 */
[C---:B------:R-:W-:Y:S01]  /*23f0*/  ISETP.LT.OR P0, PT, R21.reuse, 0x21, P0 ;  /* 0x000000211500780c */ /* 0x040fe20000701670 */
[----:B-1----:R-:W-:Y:S11]  /*2400*/  HMMA.16816.F32 R12, R168, R34, RZ ;  /* 0x00000022a80c723c */ /* 0x002ff600000018ff */
[----:B------:R-:W-:Y:S01]  /*2410*/  @!UPT UIADD3 URZ, URZ, URZ, URZ ;  /* 0x0000003f3f3ff290 */ /* 0x000fe2000fffe03f */
[----:B------:R1:W-:Y:S01]  /*2420*/  LDGSTS.E.BYPASS.LTC128B.128 [R90+0x1100], [R28.64], !P0 ;  /* 0x011000001c5a7fae */ /* 0x0003e2000c101d4c */
[----:B------:R-:W-:Y:S02]  /*2430*/  ISETP.LT.OR P0, PT, R21, 0x21, P1 ;  /* 0x000000211500780c */ /* 0x000fe40000f01670 */
[----:B------:R-:W-:Y:S01]  /*2440*/  ISETP.GE.AND P1, PT, R57, c[0x0][0x1d4], PT ;  /* 0x0000750039007a0c */ /* 0x000fe20003f26270 */
[----:B---3--:R-:W-:Y:S03]  /*2450*/  HMMA.16816.F32 R60, R172, R52, R16 ;  /* 0x00000034ac3c723c */ /* 0x008fe60000001810 */
[----:B------:R-:W-:-:S07]  /*2460*/  ISETP.LT.OR P1, PT, R21, 0x21, P1 ;  /* 0x000000211500780c */ /* 0x000fce0000f21670 */
[----:B------:R3:W-:Y:S01]  /*2470*/  LDGSTS.E.BYPASS.LTC128B.128 [R90+0x3100], [R24.64], !P0 ;  /* 0x03100000185a7fae */ /* 0x0007e2000c101d4c */
[----:B------:R-:W-:-:S04]  /*2480*/  LOP3.LUT P0, RZ, R20, 0x4, RZ, 0xc0, !PT ;  /* 0x0000000414ff7812 */ /* 0x000fc8000780c0ff */
[----:B------:R-:W-:Y:S01]  /*2490*/  SEL R2, R2, 0xffffffc0, !P0 ;  /* 0xffffffc002027807 */ /* 0x000fe20004000000 */
[----:B------:R2:W-:Y:S01]  /*24a0*/  LDGSTS.E.BYPASS.LTC128B.128 [R90+0x5100], [R10.64], !P1 ;  /* 0x051000000a5a7fae */ /* 0x0005e2000c901d4c */
[----:B------:R-:W-:Y:S01]  /*24b0*/  ISETP.LT.OR P0, PT, R21, 0x21, P6 ;  /* 0x000000211500780c */ /* 0x000fe20003701670 */
[----:B------:R-:W-:Y:S01]  /*24c0*/  HMMA.16816.F32 R68, R172, R38, R12 ;  /* 0x00000026ac44723c */ /* 0x000fe2000000180c */
[----:B------:R-:W-:Y:S01]  /*24d0*/  ISETP.GT.AND P1, PT, R94, 0x3f, PT ;  /* 0x0000003f5e00780c */ /* 0x000fe20003f24270 */
[----:B------:R-:W-:Y:S02]  /*24e0*/  IMAD.IADD R252, R134, 0x1, R2 ;  /* 0x0000000186fc7824 */ /* 0x000fe400078e0202 */
[----:B------:R-:W-:Y:S01]  /*24f0*/  IMAD.IADD R249, R2, 0x1, R96 ;  /* 0x0000000102f97824 */ /* 0x000fe200078e0260 */
[----:B------:R-:W-:-:S03]  /*2500*/  IADD3 R2, R96, 0x800, RZ ;  /* 0x0000080060027810 */ /* 0x000fc60007ffe0ff */
[----:B------:R-:W-:Y:S04]  /*2510*/  HMMA.16816.F32 R20, R168, R44, RZ ;  /* 0x0000002ca814723c */ /* 0x000fe800000018ff */
[----:B------:R1:W-:Y:S01]  /*2520*/  LDGSTS.E.BYPASS.LTC128B.128 [R90+0x7100], [R6.64], !P0 ;  /* 0x07100000065a7fae */ /* 0x0003e2000c101d4c */
[----:B------:R-:W-:-:S03]  /*2530*/  PLOP3.LUT P0, PT, PT, PT, UP0, 0x40, 0x0 ;  /* 0x000000000000781c */ /* 0x000fc60003f0e808 */
[----:B------:R-:W4:Y:S01]  /*2540*/  LDSM.16.M88.4 R56, [R252+0x10100] ;  /* 0x01010000fc38783b */ /* 0x000f220000000200 */
[C---:B------:R-:W-:Y:S03]  /*2550*/  HMMA.16816.F32 R12, R168.reuse, R46, RZ ;  /* 0x0000002ea80c723c */ /* 0x040fe600000018ff */
[----:B------:R-:W-:Y:S04]  /*2560*/  LDSM.16.M88.4 R16, [R252+0x11100] ;  /* 0x01110000fc10783b */ /* 0x000fe80000000200 */
[----:B------:R-:W-:Y:S01]  /*2570*/  LDSM.16.M88.4 R44, [R249] ;  /* 0x00000000f92c783b */ /* 0x000fe20000000200 */
[C---:B---3--:R-:W-:Y:S03]  /*2580*/  HMMA.16816.F32 R24, R168.reuse, R42, RZ ;  /* 0x0000002aa818723c */ /* 0x048fe600000018ff */
[----:B------:R-:W3:Y:S04]  /*2590*/  LDSM.16.M88.4 R40, [R252+0x10900] ;  /* 0x01090000fc28783b */ /* 0x000ee80000000200 */
[----:B------:R-:W-:Y:S01]  /*25a0*/  LDSM.16.M88.4 R80, [R96+0x5800] ;  /* 0x005800006050783b */ /* 0x000fe20000000200 */
[----:B--2---:R-:W-:Y:S03]  /*25b0*/  HMMA.16816.F32 R8, R168, R48, RZ ;  /* 0x00000030a808723c */ /* 0x004fe600000018ff */
[----:B------:R-:W-:Y:S01]  /*25c0*/  LDSM.16.M88.4 R84, [R252+0x16100] ;  /* 0x01610000fc54783b */ /* 0x000fe20000000200 */
[----:B-1----:R-:W-:-:S03]  /*25d0*/  IADD3 R6, R90, 0x100, RZ ;  /* 0x000001005a067810 */ /* 0x002fc60007ffe0ff */
[----:B------:R-:W0:Y:S01]  /*25e0*/  LDGDEPBAR ;  /* 0x00000000000079af */ /* 0x000e220000000000 */
[----:B------:R-:W-:Y:S03]  /*25f0*/  HMMA.16816.F32 R28, R168, R50, RZ ;  /* 0x00000032a81c723c */ /* 0x000fe600000018ff */
[----:B------:R1:W-:Y:S04]  /*2600*/  STL [R1+0x50], R6 ;  /* 0x0000500601007387 */ /* 0x0003e80000100800 */
[----:B------:R2:W-:Y:S01]  /*2610*/  STL [R1+0x3c], R2 ;  /* 0x00003c0201007387 */ /* 0x0005e20000100800 */
[C---:B----4-:R-:W-:Y:S03]  /*2620*/  HMMA.16816.F32 R32, R172.reuse, R72, R20 ;  /* 0x00000048ac20723c */ /* 0x050fe60000001814 */
[----:B------:R-:W4:Y:S04]  /*2630*/  LDSM.16.M88.4 R20, [R252+0x11900] ;  /* 0x01190000fc14783b */ /* 0x000f280000000200 */
[----:B------:R3:W-:Y:S01]  /*2640*/  STL [R1+0x38], R5 ;  /* 0x0000380501007387 */ /* 0x0007e20000100800 */
[C---:B------:R-:W-:Y:S08]  /*2650*/  HMMA.16816.F32 R36, R172.reuse, R54, R24 ;  /* 0x00000036ac24723c */ /* 0x040ff00000001818 */
[----:B------:R-:W-:Y:S01]  /*2660*/  HMMA.16816.F32 R12, R172, R74, R12 ;  /* 0x0000004aac0c723c */ /* 0x000fe2000000180c */
[----:B------:R-:W4:Y:S01]  /*2670*/  LDSM.16.M88.4 R72, [R249+0x800] ;  /* 0x00080000f948783b */ /* 0x000f220000000200 */
[----:B-1----:R-:W-:-:S06]  /*2680*/  IADD3 R6, R96, 0x2000, RZ ;  /* 0x0000200060067810 */ /* 0x002fcc0007ffe0ff */
[----:B------:R-:W-:Y:S01]  /*2690*/  HMMA.16816.F32 R8, R172, R76, R8 ;  /* 0x0000004cac08723c */ /* 0x000fe20000001808 */
[----:B--2---:R-:W-:-:S05]  /*26a0*/  IADD3 R2, R96, 0x1800, RZ ;  /* 0x0000180060027810 */ /* 0x004fca0007ffe0ff */
[----:B------:R1:W-:Y:S02]  /*26b0*/  STL [R1+0x34], R2 ;  /* 0x0000340201007387 */ /* 0x0003e40000100800 */
[----:B------:R-:W-:Y:S01]  /*26c0*/  HMMA.16816.F32 R24, R172, R78, R28 ;  /* 0x0000004eac18723c */ /* 0x000fe2000000181c */
[C---:B---3--:R-:W-:Y:S01]  /*26d0*/  IADD3 R5, R96.reuse, 0x2800, RZ ;  /* 0x0000280060057810 */ /* 0x048fe20007ffe0ff */
[----:B------:R-:W-:Y:S04]  /*26e0*/  LDSM.16.M88.4 R76, [R249+0x2800] ;  /* 0x00280000f94c783b */ /* 0x000fe80000000200 */
[----:B------:R2:W-:Y:S02]  /*26f0*/  STL [R1+0x30], R6 ;  /* 0x0000300601007387 */ /* 0x0005e40000100800 */
[C---:B------:R-:W-:Y:S02]  /*2700*/  HMMA.16816.F32 R28, R192.reuse, R56, R64 ;  /* 0x00000038c01c723c */ /* 0x040fe40000001840 */
[----:B------:R-:W-:Y:S04]  /*2710*/  LDSM.16.M88.4 R64, [R249+0x1800] ;  /* 0x00180000f940783b */ /* 0x000fe80000000200 */
[----:B------:R3:W-:Y:S02]  /*2720*/  STL [R1+0x2c], R5 ;  /* 0x00002c0501007387 */ /* 0x0007e40000100800 */
[C---:B------:R-:W-:Y:S02]  /*2730*/  HMMA.16816.F32 R48, R192.reuse, R58, R68 ;  /* 0x0000003ac030723c */ /* 0x040fe40000001844 */
[----:B------:R-:W4:Y:S04]  /*2740*/  LDSM.16.M88.4 R68, [R249+0x1000] ;  /* 0x00100000f944783b */ /* 0x000f280000000200 */
[----:B------:R-:W-:Y:S01]  /*2750*/  LDSM.16.M88.4 R56, [R134+0x12900] ;  /* 0x012900008638783b */ /* 0x000fe20000000200 */
[C---:B-1----:R-:W-:Y:S01]  /*2760*/  IADD3 R2, R96.reuse, 0x3000, RZ ;  /* 0x0000300060027810 */ /* 0x042fe20007ffe0ff */
[C---:B------:R-:W-:Y:S02]  /*2770*/  HMMA.16816.F32 R52, R192.reuse, R40, R60 ;  /* 0x00000028c034723c */ /* 0x040fe4000000183c */
[----:B------:R-:W1:Y:S04]  /*2780*/  LDSM.16.M88.4 R60, [R134+0x12100] ;  /* 0x01210000863c783b */ /* 0x000e680000000200 */
[----:B------:R4:W-:Y:S01]  /*2790*/  STL [R1+0x28], R2 ;  /* 0x0000280201007387 */ /* 0x0009e20000100800 */
[C---:B--2---:R-:W-:Y:S01]  /*27a0*/  IADD3 R6, R96.reuse, 0x3800, RZ ;  /* 0x0000380060067810 */ /* 0x044fe20007ffe0ff */
[----:B------:R-:W-:Y:S04]  /*27b0*/  HMMA.16816.F32 R40, R192, R42, R36 ;  /* 0x0000002ac028723c */ /* 0x000fe80000001824 */
[----:B------:R2:W-:Y:S01]  /*27c0*/  STL [R1+0x24], R6 ;  /* 0x0000240601007387 */ /* 0x0005e20000100800 */
[----:B---3--:R-:W-:-:S03]  /*27d0*/  IADD3 R5, R96, 0x4000, RZ ;  /* 0x0000400060057810 */ /* 0x008fc60007ffe0ff */
[C---:B------:R-:W-:Y:S02]  /*27e0*/  HMMA.16816.F32 R12, R192.reuse, R18, R12 ;  /* 0x00000012c00c723c */ /* 0x040fe4000000180c */
[----:B------:R3:W-:Y:S06]  /*27f0*/  STL [R1+0x20], R5 ;  /* 0x0000200501007387 */ /* 0x0007ec0000100800 */
[----:B----4-:R-:W-:Y:S01]  /*2800*/  HMMA.16816.F32 R8, R192, R20, R8 ;  /* 0x00000014c008723c */ /* 0x010fe20000001808 */
[----:B------:R-:W-:-:S07]  /*2810*/  IADD3 R2, R96, 0x4800, RZ ;  /* 0x0000480060027810 */ /* 0x000fce0007ffe0ff */
[----:B------:R-:W-:Y:S01]  /*2820*/  HMMA.16816.F32 R20, R192, R22, R24 ;  /* 0x00000016c014723c */ /* 0x000fe20000001818 */
[----:B------:R4:W-:Y:S01]  /*2830*/  STL [R1+0x1c], R2 ;  /* 0x00001c0201007387 */ /* 0x0009e20000100800 */
[----:B--2---:R-:W-:-:S06]  /*2840*/  IADD3 R6, R96, 0x5000, RZ ;  /* 0x0000500060067810 */ /* 0x004fcc0007ffe0ff */
[----:B------:R-:W-:Y:S01]  /*2850*/  HMMA.16816.F32 R24, R196, R44, R28 ;  /* 0x0000002cc418723c */ /* 0x000fe2000000181c */
[----:B------:R2:W-:Y:S01]  /*2860*/  STL [R1+0x18], R6 ;  /* 0x0000180601007387 */ /* 0x0005e20000100800 */
[----:B---3--:R-:W-:-:S06]  /*2870*/  IADD3 R5, R96, 0x5800, RZ ;  /* 0x0000580060057810 */ /* 0x008fcc0007ffe0ff */
[----:B------:R-:W-:Y:S01]  /*2880*/  HMMA.16816.F32 R28, R196, R46, R48 ;  /* 0x0000002ec41c723c */ /* 0x000fe20000001830 */
[----:B------:R-:W-:Y:S04]  /*2890*/  LDSM.16.M88.4 R48, [R134+0x13900] ;  /* 0x013900008630783b */ /* 0x000fe80000000200 */
[----:B------:R3:W-:Y:S03]  /*28a0*/  STL [R1+0x14], R5 ;  /* 0x0000140501007387 */ /* 0x0007e60000100800 */
[----:B------:R-:W-:Y:S01]  /*28b0*/  HMMA.16816.F32 R32, R192, R16, R32 ;  /* 0x00000010c020723c */ /* 0x000fe20000001820 */
[----:B----4-:R-:W-:-:S07]  /*28c0*/  IADD3 R2, R96, 0x6000, RZ ;  /* 0x0000600060027810 */ /* 0x010fce0007ffe0ff */
[----:B------:R-:W-:Y:S01]  /*28d0*/  HMMA.16816.F32 R36, R196, R72, R52 ;  /* 0x00000048c424723c */ /* 0x000fe20000001834 */
[----:B------:R-:W4:Y:S01]  /*28e0*/  LDSM.16.M88.4 R52, [R134+0x13100] ;  /* 0x013100008634783b */ /* 0x000f220000000200 */
[----:B--2---:R-:W-:-:S03]  /*28f0*/  IADD3 R6, R96, 0x6800, RZ ;  /* 0x0000680060067810 */ /* 0x004fc60007ffe0ff */
[----:B------:R2:W-:Y:S03]  /*2900*/  STL [R1+0x10], R2 ;  /* 0x0000100201007387 */ /* 0x0005e60000100800 */
[C---:B------:R-:W-:Y:S01]  /*2910*/  HMMA.16816.F32 R44, R196.reuse, R74, R40 ;  /* 0x0000004ac42c723c */ /* 0x040fe20000001828 */
[----:B------:R-:W4:Y:S04]  /*2920*/  LDSM.16.M88.4 R40, [R96+0x2000] ;  /* 0x002000006028783b */ /* 0x000f280000000200 */
[----:B------:R-:W4:Y:S01]  /*2930*/  LDSM.16.M88.4 R72, [R96+0x2800] ;  /* 0x002800006048783b */ /* 0x000f220000000200 */
[C---:B---3--:R-:W-:Y:S02]  /*2940*/  IADD3 R5, R96.reuse, 0x7000, RZ ;  /* 0x0000700060057810 */ /* 0x048fe40007ffe0ff */
[C---:B------:R-:W-:Y:S01]  /*2950*/  HMMA.16816.F32 R16, R196.reuse, R70, R12 ;  /* 0x00000046c410723c */ /* 0x040fe2000000180c */
[----:B------:R-:W-:Y:S07]  /*2960*/  STL [R1+0xc], R6 ;  /* 0x00000c0601007387 */ /* 0x000fee0000100800 */
[----:B------:R-:W-:Y:S01]  /*2970*/  HMMA.16816.F32 R12, R196, R64, R8 ;  /* 0x00000040c40c723c */ /* 0x000fe20000001808 */
[----:B--2---:R-:W-:-:S07]  /*2980*/  IADD3 R2, R96, 0x7800, RZ ;  /* 0x0000780060027810 */ /* 0x004fce0007ffe0ff */
[----:B------:R-:W-:Y:S01]  /*2990*/  HMMA.16816.F32 R8, R196, R66, R20 ;  /* 0x00000042c408723c */ /* 0x000fe20000001814 */
[----:B------:R-:W-:Y:S04]  /*29a0*/  LDSM.16.M88.4 R64, [R96+0x3800] ;  /* 0x003800006040783b */ /* 0x000fe80000000200 */
[----:B------:R-:W-:Y:S03]  /*29b0*/  STL [R1+0x4], R2 ;  /* 0x0000040201007387 */ /* 0x000fe60000100800 */
[C---:B-1----:R-:W-:Y:S01]  /*29c0*/  HMMA.16816.F32 R24, R200.reuse, R60, R24 ;  /* 0x0000003cc818723c */ /* 0x042fe20000001818 */
[----:B------:R-:W-:Y:S07]  /*29d0*/  STL [R1+0x8], R5 ;  /* 0x0000080501007387 */ /* 0x000fee0000100800 */
[----:B------:R-:W-:Y:S01]  /*29e0*/  HMMA.16816.F32 R28, R200, R62, R28 ;  /* 0x0000003ec81c723c */ /* 0x000fe2000000181c */
[----:B------:R-:W-:Y:S07]  /*29f0*/  LDSM.16.M88.4 R60, [R252+0x12100] ;  /* 0x01210000fc3c783b */ /* 0x000fee0000000200 */
[----:B------:R-:W-:Y:S01]  /*2a00*/  HMMA.16816.F32 R32, R196, R68, R32 ;  /* 0x00000044c420723c */ /* 0x000fe20000001820 */
[----:B------:R-:W1:Y:S07]  /*2a10*/  LDSM.16.M88.4 R68, [R96+0x3000] ;  /* 0x003000006044783b */ /* 0x000e6e0000000200 */
[C---:B------:R-:W-:Y:S08]  /*2a20*/  HMMA.16816.F32 R36, R200.reuse, R56, R36 ;  /* 0x00000038c824723c */ /* 0x040ff00000001824 */
[C---:B------:R-:W-:Y:S01]  /*2a30*/  HMMA.16816.F32 R44, R200.reuse, R58, R44 ;  /* 0x0000003ac82c723c */ /* 0x040fe2000000182c */
[----:B------:R-:W2:Y:S07]  /*2a40*/  LDSM.16.M88.4 R56, [R252+0x12900] ;  /* 0x01290000fc38783b */ /* 0x000eae0000000200 */
[C---:B----4-:R-:W-:Y:S08]  /*2a50*/  HMMA.16816.F32 R20, R200.reuse, R54, R16 ;  /* 0x00000036c814723c */ /* 0x050ff00000001810 */
[C---:B------:R-:W-:Y:S08]  /*2a60*/  HMMA.16816.F32 R16, R200.reuse, R48, R12 ;  /* 0x00000030c810723c */ /* 0x040ff0000000180c */
[----:B------:R-:W-:Y:S01]  /*2a70*/  HMMA.16816.F32 R12, R200, R50, R8 ;  /* 0x00000032c80c723c */ /* 0x000fe20000001808 */
[----:B------:R-:W-:Y:S07]  /*2a80*/  LDSM.16.M88.4 R48, [R252+0x13900] ;  /* 0x01390000fc30783b */ /* 0x000fee0000000200 */
[C---:B------:R-:W-:Y:S08]  /*2a90*/  HMMA.16816.F32 R8, R204.reuse, R40, R24 ;  /* 0x00000028cc08723c */ /* 0x040ff00000001818 */
[----:B------:R-:W-:Y:S01]  /*2aa0*/  HMMA.16816.F32 R28, R204, R42, R28 ;  /* 0x0000002acc1c723c */ /* 0x000fe2000000181c */
[----:B------:R-:W-:Y:S07]  /*2ab0*/  LDSM.16.M88.4 R40, [R249+0x2000] ;  /* 0x00200000f928783b */ /* 0x000fee0000000200 */
[----:B------:R-:W-:Y:S01]  /*2ac0*/  HMMA.16816.F32 R32, R200, R52, R32 ;  /* 0x00000034c820723c */ /* 0x000fe20000001820 */
[----:B------:R-:W3:Y:S07]  /*2ad0*/  LDSM.16.M88.4 R52, [R252+0x13100] ;  /* 0x01310000fc34783b */ /* 0x000eee0000000200 */
[C---:B------:R-:W-:Y:S08]  /*2ae0*/  HMMA.16816.F32 R36, R204.reuse, R72, R36 ;  /* 0x00000048cc24723c */ /* 0x040ff00000001824 */
[C---:B------:R-:W-:Y:S01]  /*2af0*/  HMMA.16816.F32 R44, R204.reuse, R74, R44 ;  /* 0x0000004acc2c723c */ /* 0x040fe2000000182c */
[----:B------:R-:W4:Y:S07]  /*2b00*/  LDSM.16.M88.4 R72, [R249+0x3000] ;  /* 0x00300000f948783b */ /* 0x000f2e0000000200 */
[C---:B-1----:R-:W-:Y:S08]  /*2b10*/  HMMA.16816.F32 R24, R204.reuse, R70, R20 ;  /* 0x00000046cc18723c */ /* 0x042ff00000001814 */
[C---:B------:R-:W-:Y:S08]  /*2b20*/  HMMA.16816.F32 R20, R204.reuse, R64, R16 ;  /* 0x00000040cc14723c */ /* 0x040ff00000001810 */
[----:B------:R-:W-:Y:S01]  /*2b30*/  HMMA.16816.F32 R16, R204, R66, R12 ;  /* 0x00000042cc10723c */ /* 0x000fe2000000180c */
[----:B------:R-:W-:Y:S07]  /*2b40*/  LDSM.16.M88.4 R64, [R134+0x14900] ;  /* 0x014900008640783b */ /* 0x000fee0000000200 */
[C---:B------:R-:W-:Y:S08]  /*2b50*/  HMMA.16816.F32 R12, R208.reuse, R60, R8 ;  /* 0x0000003cd00c723c */ /* 0x040ff00000001808 */
[----:B------:R-:W-:Y:S01]  /*2b60*/  HMMA.16816.F32 R8, R208, R62, R28 ;  /* 0x0000003ed008723c */ /* 0x000fe2000000181c */
[----:B------:R-:W1:Y:S07]  /*2b70*/  LDSM.16.M88.4 R60, [R249+0x3800] ;  /* 0x00380000f93c783b */ /* 0x000e6e0000000200 */
[----:B------:R-:W-:Y:S01]  /*2b80*/  HMMA.16816.F32 R32, R204, R68, R32 ;  /* 0x00000044cc20723c */ /* 0x000fe20000001820 */
[----:B------:R-:W1:Y:S07]  /*2b90*/  LDSM.16.M88.4 R68, [R134+0x14100] ;  /* 0x014100008644783b */ /* 0x000e6e0000000200 */
[C---:B--2---:R-:W-:Y:S08]  /*2ba0*/  HMMA.16816.F32 R36, R208.reuse, R56, R36 ;  /* 0x00000038d024723c */ /* 0x044ff00000001824 */
[C---:B------:R-:W-:Y:S01]  /*2bb0*/  HMMA.16816.F32 R44, R208.reuse, R58, R44 ;  /* 0x0000003ad02c723c */ /* 0x040fe2000000182c */
[----:B------:R-:W2:Y:S07]  /*2bc0*/  LDSM.16.M88.4 R56, [R134+0x15100] ;  /* 0x015100008638783b */ /* 0x000eae0000000200 */
[C---:B---3--:R-:W-:Y:S08]  /*2bd0*/  HMMA.16816.F32 R28, R208.reuse, R54, R24 ;  /* 0x00000036d01c723c */ /* 0x048ff00000001818 */
[C---:B------:R-:W-:Y:S08]  /*2be0*/  HMMA.16816.F32 R24, R208.reuse, R48, R20 ;  /* 0x00000030d018723c */ /* 0x040ff00000001814 */
[----:B------:R-:W-:Y:S08]  /*2bf0*/  HMMA.16816.F32 R20, R208, R50, R16 ;  /* 0x00000032d014723c */ /* 0x000ff00000001810 */
[C---:B------:R-:W-:Y:S08]  /*2c00*/  HMMA.16816.F32 R16, R212.reuse, R40, R12 ;  /* 0x00000028d410723c */ /* 0x040ff0000000180c */
[----:B------:R-:W-:Y:S08]  /*2c10*/  HMMA.16816.F32 R12, R212, R42, R8 ;  /* 0x0000002ad40c723c */ /* 0x000ff00000001808 */
[----:B------:R-:W-:Y:S01]  /*2c20*/  HMMA.16816.F32 R32, R208, R52, R32 ;  /* 0x00000034d020723c */ /* 0x000fe20000001820 */
[----:B------:R-:W3:Y:S07]  /*2c30*/  LDSM.16.M88.4 R52, [R134+0x15900] ;  /* 0x015900008634783b */ /* 0x000eee0000000200 */
[C---:B------:R-:W-:Y:S08]  /*2c40*/  HMMA.16816.F32 R8, R212.reuse, R76, R36 ;  /* 0x0000004cd408723c */ /* 0x040ff00000001824 */
[C---:B------:R-:W-:Y:S01]  /*2c50*/  HMMA.16816.F32 R44, R212.reuse, R78, R44 ;  /* 0x0000004ed42c723c */ /* 0x040fe2000000182c */
[----:B------:R-:W-:Y:S07]  /*2c60*/  LDSM.16.M88.4 R76, [R252+0x14100] ;  /* 0x01410000fc4c783b */ /* 0x000fee0000000200 */
[C---:B----4-:R-:W-:Y:S08]  /*2c70*/  HMMA.16816.F32 R36, R212.reuse, R74, R28 ;  /* 0x0000004ad424723c */ /* 0x050ff0000000181c */
[----:B-1----:R-:W-:Y:S08]  /*2c80*/  HMMA.16816.F32 R48, R212, R60, R24 ;  /* 0x0000003cd430723c */ /* 0x002ff00000001818 */
[C---:B------:R-:W-:Y:S08]  /*2c90*/  HMMA.16816.F32 R28, R216.reuse, R68, R16 ;  /* 0x00000044d81c723c */ /* 0x040ff00000001810 */
[----:B------:R-:W-:Y:S01]  /*2ca0*/  HMMA.16816.F32 R24, R216, R70, R12 ;  /* 0x00000046d818723c */ /* 0x000fe2000000180c */
[----:B------:R-:W1:Y:S07]  /*2cb0*/  LDSM.16.M88.4 R68, [R96+0x4800] ;  /* 0x004800006044783b */ /* 0x000e6e0000000200 */
[C---:B------:R-:W-:Y:S01]  /*2cc0*/  HMMA.16816.F32 R40, R212.reuse, R72, R32 ;  /* 0x00000048d428723c */ /* 0x040fe20000001820 */
[----:B------:R-:W-:Y:S07]  /*2cd0*/  LDSM.16.M88.4 R72, [R252+0x14900] ;  /* 0x01490000fc48783b */ /* 0x000fee0000000200 */
[----:B------:R-:W-:Y:S01]  /*2ce0*/  HMMA.16816.F32 R32, R212, R62, R20 ;  /* 0x0000003ed420723c */ /* 0x000fe20000001814 */
[----:B------:R-:W4:Y:S07]  /*2cf0*/  LDSM.16.M88.4 R60, [R96+0x4000] ;  /* 0x00400000603c783b */ /* 0x000f2e0000000200 */
[C---:B------:R-:W-:Y:S08]  /*2d00*/  HMMA.16816.F32 R20, R216.reuse, R64, R8 ;  /* 0x00000040d814723c */ /* 0x040ff00000001808 */
[C---:B------:R-:W-:Y:S01]  /*2d10*/  HMMA.16816.F32 R16, R216.reuse, R66, R44 ;  /* 0x00000042d810723c */ /* 0x040fe2000000182c */
[----:B------:R-:W4:Y:S07]  /*2d20*/  LDSM.16.M88.4 R64, [R96+0x5000] ;  /* 0x005000006040783b */ /* 0x000f2e0000000200 */
[C---:B--2---:R-:W-:Y:S08]  /*2d30*/  HMMA.16816.F32 R12, R216.reuse, R56, R40 ;  /* 0x00000038d80c723c */ /* 0x044ff00000001828 */
[C---:B------:R-:W-:Y:S08]  /*2d40*/  HMMA.16816.F32 R8, R216.reuse, R58, R36 ;  /* 0x0000003ad808723c */ /* 0x040ff00000001824 */
[C---:B---3--:R-:W-:Y:S08]  /*2d50*/  HMMA.16816.F32 R48, R216.reuse, R52, R48 ;  /* 0x00000034d830723c */ /* 0x048ff00000001830 */
[----:B------:R-:W-:Y:S08]  /*2d60*/  HMMA.16816.F32 R44, R216, R54, R32 ;  /* 0x00000036d82c723c */ /* 0x000ff00000001820 */
[C---:B-1----:R-:W-:Y:S01]  /*2d70*/  HMMA.16816.F32 R56, R220.reuse, R68, R20 ;  /* 0x00000044dc38723c */ /* 0x042fe20000001814 */
[----:B------:R-:W-:Y:S07]  /*2d80*/  LDSM.16.M88.4 R20, [R249+0x4000] ;  /* 0x00400000f914783b */ /* 0x000fee0000000200 */
[C---:B------:R-:W-:Y:S01]  /*2d90*/  HMMA.16816.F32 R52, R220.reuse, R70, R16 ;  /* 0x00000046dc34723c */ /* 0x040fe20000001810 */
[----:B------:R-:W1:Y:S07]  /*2da0*/  LDSM.16.M88.4 R68, [R252+0x15100] ;  /* 0x01510000fc44783b */ /* 0x000e6e0000000200 */
[C---:B----4-:R-:W-:Y:S08]  /*2db0*/  HMMA.16816.F32 R40, R220.reuse, R60, R28 ;  /* 0x0000003cdc28723c */ /* 0x050ff0000000181c */
[C---:B------:R-:W-:Y:S08]  /*2dc0*/  HMMA.16816.F32 R60, R220.reuse, R62, R24 ;  /* 0x0000003edc3c723c */ /* 0x040ff00000001818 */
[C---:B------:R-:W-:Y:S08]  /*2dd0*/  HMMA.16816.F32 R36, R220.reuse, R64, R12 ;  /* 0x00000040dc24723c */ /* 0x040ff0000000180c */
[C---:B------:R-:W-:Y:S01]  /*2de0*/  HMMA.16816.F32 R32, R220.reuse, R66, R8 ;  /* 0x00000042dc20723c */ /* 0x040fe20000001808 */
[----:B------:R-:W2:Y:S07]  /*2df0*/  LDSM.16.M88.4 R64, [R252+0x15900] ;  /* 0x01590000fc40783b */ /* 0x000eae0000000200 */
[C---:B------:R-:W-:Y:S08]  /*2e00*/  HMMA.16816.F32 R28, R220.reuse, R80, R48 ;  /* 0x00000050dc1c723c */ /* 0x040ff00000001830 */
[----:B------:R-:W-:Y:S01]  /*2e10*/  HMMA.16816.F32 R24, R220, R82, R44 ;  /* 0x00000052dc18723c */ /* 0x000fe2000000182c */
[----:B------:R-:W3:Y:S07]  /*2e20*/  LDSM.16.M88.4 R80, [R249+0x4800] ;  /* 0x00480000f950783b */ /* 0x000eee0000000200 */
[C---:B------:R-:W-:Y:S08]  /*2e30*/  HMMA.16816.F32 R16, R224.reuse, R76, R40 ;  /* 0x0000004ce010723c */ /* 0x040ff00000001828 */
[C---:B------:R-:W-:Y:S01]  /*2e40*/  HMMA.16816.F32 R12, R224.reuse, R78, R60 ;  /* 0x0000004ee00c723c */ /* 0x040fe2000000183c */
[----:B------:R-:W4:Y:S04]  /*2e50*/  LDSM.16.M88.4 R76, [R249+0x5000] ;  /* 0x00500000f94c783b */ /* 0x000f280000000200 */
[----:B------:R-:W-:Y:S03]  /*2e60*/  LDSM.16.M88.4 R60, [R134+0x16900] ;  /* 0x01690000863c783b */ /* 0x000fe60000000200 */
[C---:B------:R-:W-:Y:S08]  /*2e70*/  HMMA.16816.F32 R8, R224.reuse, R72, R56 ;  /* 0x00000048e008723c */ /* 0x040ff00000001838 */
[C---:B------:R-:W-:Y:S01]  /*2e80*/  HMMA.16816.F32 R48, R224.reuse, R74, R52 ;  /* 0x0000004ae030723c */ /* 0x040fe20000001834 */
[----:B------:R-:W3:Y:S07]  /*2e90*/  LDSM.16.M88.4 R72, [R249+0x5800] ;  /* 0x00580000f948783b */ /* 0x000eee0000000200 */
[C---:B-1----:R-:W-:Y:S08]  /*2ea0*/  HMMA.16816.F32 R44, R224.reuse, R68, R36 ;  /* 0x00000044e02c723c */ /* 0x042ff00000001824 */
[C---:B------:R-:W-:Y:S01]  /*2eb0*/  HMMA.16816.F32 R40, R224.reuse, R70, R32 ;  /* 0x00000046e028723c */ /* 0x040fe20000001820 */
[----:B------:R-:W1:Y:S07]  /*2ec0*/  LDSM.16.M88.4 R68, [R134+0x16100] ;  /* 0x016100008644783b */ /* 0x000e6e0000000200 */
[----:B--2---:R-:W-:Y:S08]  /*2ed0*/  HMMA.16816.F32 R32, R224, R64, R28 ;  /* 0x00000040e020723c */ /* 0x004ff0000000181c */
[C---:B------:R-:W-:Y:S08]  /*2ee0*/  HMMA.16816.F32 R52, R228.reuse, R20, R16 ;  /* 0x00000014e434723c */ /* 0x040ff00000001810 */
[----:B------:R-:W-:Y:S08]  /*2ef0*/  HMMA.16816.F32 R36, R228, R22, R12 ;  /* 0x00000016e424723c */ /* 0x000ff0000000180c */
[----:B------:R-:W-:Y:S01]  /*2f00*/  HMMA.16816.F32 R56, R224, R66, R24 ;  /* 0x00000042e038723c */ /* 0x000fe20000001818 */
[----:B------:R-:W2:Y:S07]  /*2f10*/  LDSM.16.M88.4 R64, [R134+0x17100] ;  /* 0x017100008640783b */ /* 0x000eae0000000200 */
[C---:B---3--:R-:W-:Y:S08]  /*2f20*/  HMMA.16816.F32 R24, R228.reuse, R82, R48 ;  /* 0x00000052e418723c */ /* 0x048ff00000001830 */
[C---:B------:R-:W-:Y:S01]  /*2f30*/  HMMA.16816.F32 R28, R228.reuse, R80, R8 ;  /* 0x00000050e41c723c */ /* 0x040fe20000001808 */
[----:B------:R-:W-:Y:S07]  /*2f40*/  LDSM.16.M88.4 R80, [R96+0x7800] ;  /* 0x007800006050783b */ /* 0x000fee0000000200 */
[C---:B----4-:R-:W-:Y:S08]  /*2f50*/  HMMA.16816.F32 R20, R228.reuse, R76, R44 ;  /* 0x0000004ce414723c */ /* 0x050ff0000000182c */
[C---:B------:R-:W-:Y:S01]  /*2f60*/  HMMA.16816.F32 R16, R228.reuse, R78, R40 ;  /* 0x0000004ee410723c */ /* 0x040fe20000001828 */
[----:B------:R-:W-:Y:S07]  /*2f70*/  LDSM.16.M88.4 R76, [R252+0x17100] ;  /* 0x01710000fc4c783b */ /* 0x000fee0000000200 */
[----:B------:R-:W-:Y:S01]  /*2f80*/  HMMA.16816.F32 R12, R228, R72, R32 ;  /* 0x00000048e40c723c */ /* 0x000fe20000001820 */
[----:B------:R-:W3:Y:S07]  /*2f90*/  LDSM.16.M88.4 R32, [R134+0x17900] ;  /* 0x017900008620783b */ /* 0x000eee0000000200 */
[C---:B-1----:R-:W-:Y:S08]  /*2fa0*/  HMMA.16816.F32 R52, R232.reuse, R68, R52 ;  /* 0x00000044e834723c */ /* 0x042ff00000001834 */
[----:B------:R-:W-:Y:S01]  /*2fb0*/  HMMA.16816.F32 R48, R232, R70, R36 ;  /* 0x00000046e830723c */ /* 0x000fe20000001824 */
[----:B------:R-:W1:Y:S07]  /*2fc0*/  LDSM.16.M88.4 R68, [R96+0x6800] ;  /* 0x006800006044783b */ /* 0x000e6e0000000200 */
[----:B------:R-:W-:Y:S01]  /*2fd0*/  HMMA.16816.F32 R8, R228, R74, R56 ;  /* 0x0000004ae408723c */ /* 0x000fe20000001838 */
[----:B------:R-:W4:Y:S04]  /*2fe0*/  LDSM.16.M88.4 R72, [R96+0x7000] ;  /* 0x007000006048783b */ /* 0x000f280000000200 */
[----:B------:R-:W1:Y:S03]  /*2ff0*/  LDSM.16.M88.4 R56, [R96+0x6000] ;  /* 0x006000006038783b */ /* 0x000e660000000200 */
[C---:B------:R-:W-:Y:S08]  /*3000*/  HMMA.16816.F32 R24, R232.reuse, R62, R24 ;  /* 0x0000003ee818723c */ /* 0x040ff00000001818 */
[C---:B------:R-:W-:Y:S08]  /*3010*/  HMMA.16816.F32 R44, R232.reuse, R60, R28 ;  /* 0x0000003ce82c723c */ /* 0x040ff0000000181c */
[C---:B--2---:R-:W-:Y:S08]  /*3020*/  HMMA.16816.F32 R60, R232.reuse, R64, R20 ;  /* 0x00000040e83c723c */ /* 0x044ff00000001814 */
[C---:B------:R-:W-:Y:S08]  /*3030*/  HMMA.16816.F32 R40, R232.reuse, R66, R16 ;  /* 0x00000042e828723c */ /* 0x040ff00000001810 */
[C---:B---3--:R-:W-:Y:S08]  /*3040*/  HMMA.16816.F32 R36, R232.reuse, R32, R12 ;  /* 0x00000020e824723c */ /* 0x048ff0000000180c */
[----:B------:R-:W-:Y:S08]  /*3050*/  HMMA.16816.F32 R28, R232, R34, R8 ;  /* 0x00000022e81c723c */ /* 0x000ff00000001808 */
[C---:B-1----:R-:W-:Y:S01]  /*3060*/  HMMA.16816.F32 R8, R236.reuse, R70, R24 ;  /* 0x00000046ec08723c */ /* 0x042fe20000001818 */
[----:B------:R-:W1:Y:S07]  /*3070*/  LDSM.16.M88.4 R24, [R252+0x16900] ;  /* 0x01690000fc18783b */ /* 0x000e6e0000000200 */
[C---:B------:R-:W-:Y:S08]  /*3080*/  HMMA.16816.F32 R12, R236.reuse, R68, R44 ;  /* 0x00000044ec0c723c */ /* 0x040ff0000000182c */
[C---:B----4-:R-:W-:Y:S08]  /*3090*/  HMMA.16816.F32 R68, R236.reuse, R72, R60 ;  /* 0x00000048ec44723c */ /* 0x050ff0000000183c */
[C---:B------:R-:W-:Y:S01]  /*30a0*/  HMMA.16816.F32 R64, R236.reuse, R74, R40 ;  /* 0x0000004aec40723c */ /* 0x040fe20000001828 */
[----:B------:R-:W2:Y:S04]  /*30b0*/  LDSM.16.M88.4 R72, [R252+0x17900] ;  /* 0x01790000fc48783b */ /* 0x000ea80000000200 */
[----:B------:R-:W-:Y:S03]  /*30c0*/  LDSM.16.M88.4 R40, [R249+0x7000] ;  /* 0x00700000f928783b */ /* 0x000fe60000000200 */
[C---:B------:R-:W-:Y:S01]  /*30d0*/  HMMA.16816.F32 R20, R236.reuse, R56, R52 ;  /* 0x00000038ec14723c */ /* 0x040fe20000001834 */
[----:B------:R-:W3:Y:S07]  /*30e0*/  LDSM.16.M88.4 R52, [R249+0x6000] ;  /* 0x00600000f934783b */ /* 0x000eee0000000200 */
[C---:B------:R-:W-:Y:S01]  /*30f0*/  HMMA.16816.F32 R16, R236.reuse, R58, R48 ;  /* 0x0000003aec10723c */ /* 0x040fe20000001830 */
[----:B------:R-:W4:Y:S07]  /*3100*/  LDSM.16.M88.4 R48, [R249+0x6800] ;  /* 0x00680000f930783b */ /* 0x000f2e0000000200 */
[C---:B------:R-:W-:Y:S08]  /*3110*/  HMMA.16816.F32 R60, R236.reuse, R80, R36 ;  /* 0x00000050ec3c723c */ /* 0x040ff00000001824 */
[----:B------:R-:W-:Y:S01]  /*3120*/  HMMA.16816.F32 R56, R236, R82, R28 ;  /* 0x00000052ec38723c */ /* 0x000fe2000000181c */
[----:B------:R-:W2:Y:S01]  /*3130*/  LDSM.16.M88.4 R28, [R249+0x7800] ;  /* 0x00780000f91c783b */ /* 0x000ea20000000200 */
[----:B------:R-:W-:-:S06]  /*3140*/  DEPBAR.LE SB0, 0x0 ;  /* 0x000080000000791a */ /* 0x000fcc0000000000 */
[C---:B------:R-:W-:Y:S08]  /*3150*/  HMMA.16816.F32 R44, R240.reuse, R84, R20 ;  /* 0x00000054f02c723c */ /* 0x040ff00000001814 */
[C---:B------:R-:W-:Y:S08]  /*3160*/  HMMA.16816.F32 R36, R240.reuse, R86, R16 ;  /* 0x00000056f024723c */ /* 0x040ff00000001810 */
[C---:B-1----:R-:W-:Y:S08]  /*3170*/  HMMA.16816.F32 R32, R240.reuse, R24, R12 ;  /* 0x00000018f020723c */ /* 0x042ff0000000180c */
[C---:B------:R-:W-:Y:S08]  /*3180*/  HMMA.16816.F32 R24, R240.reuse, R26, R8 ;  /* 0x0000001af018723c */ /* 0x040ff00000001808 */
[C---:B------:R-:W-:Y:S08]  /*3190*/  HMMA.16816.F32 R20, R240.reuse, R76, R68 ;  /* 0x0000004cf014723c */ /* 0x040ff00000001844 */
[C---:B------:R-:W-:Y:S08]  /*31a0*/  HMMA.16816.F32 R16, R240.reuse, R78, R64 ;  /* 0x0000004ef010723c */ /* 0x040ff00000001840 */
[C---:B--2---:R-:W-:Y:S08]  /*31b0*/  HMMA.16816.F32 R12, R240.reuse, R72, R60 ;  /* 0x00000048f00c723c */ /* 0x044ff0000000183c */
[----:B------:R-:W-:Y:S08]  /*31c0*/  HMMA.16816.F32 R8, R240, R74, R56 ;  /* 0x0000004af008723c */ /* 0x000ff00000001838 */
[C---:B---3--:R-:W-:Y:S08]  /*31d0*/  HMMA.16816.F32 R60, R244.reuse, R52, R44 ;  /* 0x00000034f43c723c */ /* 0x048ff0000000182c */
[C---:B------:R-:W-:Y:S08]  /*31e0*/  HMMA.16816.F32 R56, R244.reuse, R54, R36 ;  /* 0x00000036f438723c */ /* 0x040ff00000001824 */
[C---:B----4-:R-:W-:Y:S08]  /*31f0*/  HMMA.16816.F32 R52, R244.reuse, R48, R32 ;  /* 0x00000030f434723c */ /* 0x050ff00000001820 */
[C---:B------:R-:W-:Y:S08]  /*3200*/  HMMA.16816.F32 R44, R244.reuse, R40, R20 ;  /* 0x00000028f42c723c */ /* 0x040ff00000001814 */
[C---:B------:R-:W-:Y:S08]  /*3210*/  HMMA.16816.F32 R48, R244.reuse, R50, R24 ;  /* 0x00000032f430723c */ /* 0x040ff00000001818 */
        /* <DEDUP_REMOVED lines=20> */
[C---:B------:R-:W-:Y:S01]  /*3360*/  IMAD.SHL.U32 R13, R133.reuse, 0x2, RZ ;  /* 0x00000002850d7824 */ /* 0x040fe200078e00ff */
[----:B------:R-:W-:Y:S01]  /*3370*/  SEL R27, RZ, 0x10, P4 ;  /* 0x00000010ff1b7807 */ /* 0x000fe20002000000 */
[----:B------:R-:W-:Y:S01]  /*3380*/  IMAD R10, R2, c[0x0][0x2b8], R5 ;  /* 0x0000ae00020a7a24 */ /* 0x000fe200078e0205 */
[----:B------:R-:W-:Y:S01]  /*3390*/  SEL R26, RZ, 0x10, P3 ;  /* 0x00000010ff1a7807 */ /* 0x000fe20001800000 */
[----:B------:R-:W-:Y:S01]  /*33a0*/  IMAD.SHL.U32 R22, R178, 0x2, RZ ;  /* 0x00000002b2167824 */ /* 0x000fe200078e00ff */
[----:B------:R-:W-:Y:S02]  /*33b0*/  SHF.L.U64.HI R8, R133, 0x1, R93 ;  /* 0x0000000185087819 */ /* 0x000fe4000001025d */
[----:B------:R-:W-:Y:S01]  /*33c0*/  SHF.R.S32.HI R2, RZ, 0x1f, R10 ;  /* 0x0000001fff027819 */ /* 0x000fe2000001140a */
[----:B------:R3:W-:Y:S01]  /*33d0*/  STL [R1+0x48], R10 ;  /* 0x0000480a01007387 */ /* 0x0007e20000100800 */
[----:B------:R-:W-:-:S02]  /*33e0*/  IADD3 R12, -R26, 0x10, RZ ;  /* 0x000000101a0c7810 */ /* 0x000fc40007ffe1ff */
[----:B------:R-:W-:Y:S01]  /*33f0*/  SEL R25, RZ, 0x10, P2 ;  /* 0x00000010ff197807 */ /* 0x000fe20001000000 */
[----:B------:R-:W-:Y:S01]  /*3400*/  IMAD R2, R2, c[0x0][0x1e0], RZ ;  /* 0x0000780002027a24 */ /* 0x000fe200078e02ff */
[----:B------:R-:W-:Y:S02]  /*3410*/  SHF.L.U64.HI R11, R176, 0x1, R179 ;  /* 0x00000001b00b7819 */ /* 0x000fe400000102b3 */
[----:B------:R-:W-:Y:S01]  /*3420*/  LOP3.LUT R12, R12, 0xf, RZ, 0xc0, !PT ;  /* 0x0000000f0c0c7812 */ /* 0x000fe200078ec0ff */
[----:B------:R-:W-:Y:S01]  /*3430*/  IMAD R2, R10, c[0x0][0x1e4], R2 ;  /* 0x000079000a027a24 */ /* 0x000fe200078e0202 */
[----:B------:R-:W-:Y:S02]  /*3440*/  IADD3 R14, -R25, 0x10, RZ ;  /* 0x00000010190e7810 */ /* 0x000fe40007ffe1ff */
[----:B------:R-:W-:Y:S02]  /*3450*/  SHF.L.U64.HI R23, R177, 0x1, R92 ;  /* 0x00000001b1177819 */ /* 0x000fe4000001025c */
[----:B------:R-:W-:Y:S01]  /*3460*/  LOP3.LUT R14, R14, 0xf, RZ, 0xc0, !PT ;  /* 0x0000000f0e0e7812 */ /* 0x000fe200078ec0ff */
[----:B-1----:R-:W-:Y:S01]  /*3470*/  IMAD.WIDE.U32 R6, R10, c[0x0][0x1e0], RZ ;  /* 0x000078000a067a25 */ /* 0x002fe200078e00ff */
[----:B------:R-:W-:-:S03]  /*3480*/  SHF.L.U64.HI R24, R178, 0x1, R91 ;  /* 0x00000001b2187819 */ /* 0x000fc6000001025b */
[----:B------:R-:W-:Y:S02]  /*3490*/  IMAD.IADD R7, R7, 0x1, R2 ;  /* 0x0000000107077824 */ /* 0x000fe400078e0202 */
[----:B---3--:R-:W-:Y:S01]  /*34a0*/  IMAD.SHL.U32 R10, R176, 0x2, RZ ;  /* 0x00000002b00a7824 */ /* 0x008fe200078e00ff */
[----:B--2---:R-:W-:Y:S01]  /*34b0*/  SHF.R.S32.HI R2, RZ, 0x1f, R9 ;  /* 0x0000001fff027819 */ /* 0x004fe20000011409 */
[----:B------:R-:W-:Y:S01]  /*34c0*/  IMAD.WIDE.U32 R6, R9, c[0x0][0x1f0], R6 ;  /* 0x00007c0009067a25 */ /* 0x000fe200078e0006 */
[----:B------:R1:W-:Y:S03]  /*34d0*/  STL [R1+0x44], R9 ;  /* 0x0000440901007387 */ /* 0x0003e60000100800 */
[----:B------:R-:W-:-:S04]  /*34e0*/  IMAD R2, R2, c[0x0][0x1f0], RZ ;  /* 0x00007c0002027a24 */ /* 0x000fc800078e02ff */
[----:B------:R-:W-:Y:S01]  /*34f0*/  IMAD R5, R9, c[0x0][0x1f4], R2 ;  /* 0x00007d0009057a24 */ /* 0x000fe200078e0202 */
[----:B------:R-:W-:-:S04]  /*3500*/  IADD3 R2, P0, R6, UR18, RZ ;  /* 0x0000001206027c10 */ /* 0x000fc8000ff1e0ff */
[----:B------:R-:W-:Y:S02]  /*3510*/  IADD3.X R6, R7, UR15, R5, P0, !PT ;  /* 0x0000000f07067c10 */ /* 0x000fe400087fe405 */
[----:B------:R-:W-:-:S04]  /*3520*/  LEA R7, P0, R2, c[0x0][0x1c8], 0x1 ;  /* 0x0000720002077a11 */ /* 0x000fc800078008ff */
[----:B------:R-:W-:Y:S02]  /*3530*/  LEA.HI.X R6, R2, c[0x0][0x1cc], R6, 0x1, P0 ;  /* 0x0000730002067a11 */ /* 0x000fe400000f0c06 */
[----:B------:R-:W2:Y:S04]  /*3540*/  SHFL.IDX PT, R2, R7, 0x1, 0x181f ;  /* 0x00381f0007027f89 */ /* 0x000ea800000e0000 */
[----:B------:R-:W3:Y:S01]  /*3550*/  SHFL.IDX PT, R5, R6, 0x1, 0x181f ;  /* 0x00381f0006057f89 */ /* 0x000ee200000e0000 */
[----:B-1----:R-:W-:-:S04]  /*3560*/  IADD3 R9, -R28, 0x10, RZ ;  /* 0x000000101c097810 */ /* 0x002fc80007ffe1ff */
[----:B------:R-:W-:-:S04]  /*3570*/  LOP3.LUT R9, R9, 0xf, RZ, 0xc0, !PT ;  /* 0x0000000f09097812 */ /* 0x000fc800078ec0ff */
[----:B--2---:R-:W-:Y:S02]  /*3580*/  IADD3 R20, P6, P0, R9, R2, R13 ;  /* 0x0000000209147210 */ /* 0x004fe400078de00d */
[----:B------:R-:W-:Y:S02]  /*3590*/  IADD3 R9, -R27, 0x10, RZ ;  /* 0x000000101b097810 */ /* 0x000fe40007ffe1ff */
[----:B---3--:R-:W-:Y:S02]  /*35a0*/  IADD3.X R21, RZ, R5, R8, P6, P0 ;  /* 0x00000005ff157210 */ /* 0x008fe400037e0408 */
[----:B------:R-:W-:-:S04]  /*35b0*/  LOP3.LUT R9, R9, 0xf, RZ, 0xc0, !PT ;  /* 0x0000000f09097812 */ /* 0x000fc800078ec0ff */
[----:B------:R-:W-:Y:S01]  /*35c0*/  IADD3 R18, P6, P0, R9, R2, R10 ;  /* 0x0000000209127210 */ /* 0x000fe200078de00a */
[----:B------:R-:W-:-:S03]  /*35d0*/  IMAD.SHL.U32 R9, R177, 0x2, RZ ;  /* 0x00000002b1097824 */ /* 0x000fc600078e00ff */
[----:B------:R-:W-:Y:S02]  /*35e0*/  IADD3.X R19, RZ, R5, R11, P6, P0 ;  /* 0x00000005ff137210 */ /* 0x000fe400037e040b */
[----:B------:R-:W-:-:S04]  /*35f0*/  IADD3 R16, P6, P0, R12, R2, R9 ;  /* 0x000000020c107210 */ /* 0x000fc800078de009 */
[-C--:B------:R-:W-:Y:S02]  /*3600*/  IADD3.X R17, RZ, R5.reuse, R23, P6, P0 ;  /* 0x00000005ff117210 */ /* 0x080fe400037e0417 */
[----:B------:R-:W-:Y:S02]  /*3610*/  IADD3 R14, P6, P0, R14, R2, R22 ;  /* 0x000000020e0e7210 */ /* 0x000fe400078de016 */
[----:B------:R-:W1:Y:S02]  /*3620*/  SHFL.IDX PT, R2, R7, RZ, 0x181f ;  /* 0x00181fff07027589 */ /* 0x000e6400000e0000 */
[----:B------:R-:W-:Y:S02]  /*3630*/  IADD3.X R15, RZ, R5, R24, P6, P0 ;  /* 0x00000005ff0f7210 */ /* 0x000fe400037e0418 */
[----:B------:R-:W2:Y:S01]  /*3640*/  SHFL.IDX PT, R5, R6, RZ, 0x181f ;  /* 0x00181fff06057589 */ /* 0x000ea200000e0000 */
[----:B-1----:R-:W-:-:S05]  /*3650*/  IADD3 R12, P0, R2, R13, RZ ;  /* 0x0000000d020c7210 */ /* 0x002fca0007f1e0ff */
[----:B--2---:R-:W-:Y:S01]  /*3660*/  IMAD.X R13, R5, 0x1, R8, P0 ;  /* 0x00000001050d7824 */ /* 0x004fe200000e0608 */
[----:B------:R-:W-:-:S04]  /*3670*/  IADD3 R10, P0, R2, R10, RZ ;  /* 0x0000000a020a7210 */ /* 0x000fc80007f1e0ff */
[----:B------:R1:W-:Y:S01]  /*3680*/  LDGSTS.E.BYPASS.LTC128B.128 [R90+0x10100], [R12.64], !P5 ;  /* 0x101000000c5a7fae */ /* 0x0003e2000e901d4c */
[----:B------:R-:W-:Y:S01]  /*3690*/  IMAD.X R11, R5, 0x1, R11, P0 ;  /* 0x00000001050b7824 */ /* 0x000fe200000e060b */
[----:B------:R-:W-:-:S04]  /*36a0*/  IADD3 R8, P0, R2, R9, RZ ;  /* 0x0000000902087210 */ /* 0x000fc80007f1e0ff */
[----:B------:R1:W-:Y:S01]  /*36b0*/  LDGSTS.E.BYPASS.LTC128B.128 [R90+0x12100], [R10.64], !P4 ;  /* 0x121000000a5a7fae */ /* 0x0003e2000e101d4c */
[----:B------:R-:W-:Y:S01]  /*36c0*/  IMAD.X R9, R5, 0x1, R23, P0 ;  /* 0x0000000105097824 */ /* 0x000fe200000e0617 */
[----:B------:R-:W-:-:S04]  /*36d0*/  IADD3 R6, P0, R2, R22, RZ ;  /* 0x0000001602067210 */ /* 0x000fc80007f1e0ff */
[----:B------:R1:W-:Y:S01]  /*36e0*/  LDGSTS.E.BYPASS.LTC128B.128 [R90+0x14100], [R8.64], !P3 ;  /* 0x14100000085a7fae */ /* 0x0003e2000d901d4c */
[----:B------:R-:W-:Y:S01]  /*36f0*/  IMAD.X R7, R5, 0x1, R24, P0 ;  /* 0x0000000105077824 */ /* 0x000fe200000e0618 */
[----:B------:R-:W-:-:S04]  /*3700*/  ISETP.NE.U32.AND P0, PT, R28, RZ, PT ;  /* 0x000000ff1c00720c */ /* 0x000fc80003f05070 */
[----:B------:R1:W-:Y:S09]  /*3710*/  LDGSTS.E.BYPASS.LTC128B.128 [R90+0x16100], [R6.64], !P2 ;  /* 0x16100000065a7fae */ /* 0x0003f2000d101d4c */
[----:B------:R1:W-:Y:S01]  /*3720*/  LDGSTS.E.BYPASS.LTC128B.128.ZFILL [R90+0x11100], [R20.64], P0 ;  /* 0x11100000145a7fae */ /* 0x0003e20008141d4c */
[----:B------:R-:W-:-:S13]  /*3730*/  ISETP.NE.U32.AND P0, PT, R27, RZ, PT ;  /* 0x000000ff1b00720c */ /* 0x000fda0003f05070 */
[----:B------:R1:W-:Y:S01]  /*3740*/  LDGSTS.E.BYPASS.LTC128B.128.ZFILL [R90+0x13100], [R18.64], P0 ;  /* 0x13100000125a7fae */ /* 0x0003e20008141d4c */
[----:B------:R-:W-:-:S13]  /*3750*/  ISETP.NE.U32.AND P0, PT, R26, RZ, PT ;  /* 0x000000ff1a00720c */ /* 0x000fda0003f05070 */
[----:B------:R1:W-:Y:S01]  /*3760*/  LDGSTS.E.BYPASS.LTC128B.128.ZFILL [R90+0x15100], [R16.64], P0 ;  /* 0x15100000105a7fae */ /* 0x0003e20008141d4c */
[----:B------:R-:W-:-:S13]  /*3770*/  ISETP.NE.U32.AND P0, PT, R25, RZ, PT ;  /* 0x000000ff1900720c */ /* 0x000fda0003f05070 */
[----:B------:R1:W-:Y:S02]  /*3780*/  LDGSTS.E.BYPASS.LTC128B.128.ZFILL [R90+0x17100], [R14.64], P0 ;  /* 0x171000000e5a7fae */ /* 0x0003e40008141d4c */
.L_x_25:
[----:B------:R-:W-:Y:S01]  /*3790*/  LOP3.LUT R2, R88, 0xffffffe0, RZ, 0xc0, !PT ;  /* 0xffffffe058027812 */ /* 0x000fe200078ec0ff */
[----:B-1----:R-:W-:Y:S01]  /*37a0*/  IMAD.U32 R6, RZ, RZ, UR4 ;  /* 0x00000004ff067e24 */ /* 0x002fe2000f8e00ff */
[----:B------:R-:W0:Y:S01]  /*37b0*/  LDGDEPBAR ;  /* 0x00000000000079af */ /* 0x000e220000000000 */
[----:B------:R-:W-:Y:S02]  /*37c0*/  IMAD.SHL.U32 R135, R3, 0x2, RZ ;  /* 0x0000000203877824 */ /* 0x000fe400078e00ff */
[----:B------:R-:W-:Y:S02]  /*37d0*/  IMAD.IADD R2, R89, 0x1, -R2 ;  /* 0x0000000159027824 */ /* 0x000fe400078e0a02 */
[----:B------:R-:W-:Y:S01]  /*37e0*/  IMAD R248, R4, 0x2, R135 ;  /* 0x0000000204f87824 */ /* 0x000fe200078e0287 */
[C---:B------:R-:W-:Y:S02]  /*37f0*/  LEA R251, R0.reuse, R135, 0x1 ;  /* 0x0000008700fb7211 */ /* 0x040fe400078e08ff */
[----:B------:R-:W-:Y:S01]  /*3800*/  SHF.R.S32.HI R5, RZ, 0x1f, R2 ;  /* 0x0000001fff057819 */ /* 0x000fe20000011402 */
[----:B------:R-:W-:Y:S01]  /*3810*/  IMAD R250, R0, 0x2, R248 ;  /* 0x0000000200fa7824 */ /* 0x000fe200078e02f8 */
[----:B------:R-:W-:Y:S02]  /*3820*/  LDSM.16.MT88.4 R80, [R248+0x2100] ;  /* 0x00210000f850783b */ /* 0x000fe40000004200 */
[----:B------:R-:W-:-:S02]  /*3830*/  LEA.HI R5, R5, R2, RZ, 0x2 ;  /* 0x0000000205057211 */ /* 0x000fc400078f10ff */
[----:B------:R-:W-:Y:S02]  /*3840*/  LDSM.16.MT88.4 R24, [R251+0x100] ;  /* 0x00010000fb18783b */ /* 0x000fe40000004200 */
[----:B------:R-:W-:Y:S02]  /*3850*/  LOP3.LUT R5, R5, 0x7ffffffc, RZ, 0xc0, !PT ;  /* 0x7ffffffc05057812 */ /* 0x000fe400078ec0ff */
[----:B------:R-:W-:Y:S02]  /*3860*/  LDSM.16.MT88.4 R28, [R248+0x100] ;  /* 0x00010000f81c783b */ /* 0x000fe40000004200 */
[----:B------:R-:W-:Y:S02]  /*3870*/  IADD3 R2, R2, -R5, RZ ;  /* 0x8000000502027210 */ /* 0x000fe40007ffe0ff */
[----:B------:R-:W-:Y:S03]  /*3880*/  LDSM.16.MT88.4 R84, [R248+0x2900] ;  /* 0x00290000f854783b */ /* 0x000fe60000004200 */
[----:B------:R-:W-:Y:S01]  /*3890*/  IMAD R2, R2, -0x2, R6 ;  /* 0xfffffffe02027824 */ /* 0x000fe200078e0206 */
[----:B------:R-:W-:Y:S04]  /*38a0*/  LDSM.16.MT88.4 R76, [R248+0x900] ;  /* 0x00090000f84c783b */ /* 0x000fe80000004200 */
[----:B------:R-:W-:Y:S01]  /*38b0*/  ISETP.GT.AND P0, PT, R2, RZ, PT ;  /* 0x000000ff0200720c */ /* 0x000fe20003f04270 */
[----:B------:R-:W-:Y:S03]  /*38c0*/  LDSM.16.MT88.4 R68, [R251+0x900] ;  /* 0x00090000fb44783b */ /* 0x000fe60000004200 */
[----:B------:R-:W-:Y:S01]  /*38d0*/  FSEL R15, R62, -INF , P0 ;  /* 0xff8000003e0f7808 */ /* 0x000fe20000000000 */
[----:B------:R-:W-:Y:S01]  /*38e0*/  LDSM.16.MT88.4 R64, [R250+0x900] ;  /* 0x00090000fa40783b */ /* 0x000fe20000004200 */
[----:B------:R-:W-:-:S02]  /*38f0*/  FSEL R10, R60, -INF , P0 ;  /* 0xff8000003c0a7808 */ /* 0x000fc40000000000 */
[----:B------:R-:W-:-:S04]  /*3900*/  ISETP.GT.AND P0, PT, R2, 0x1, PT ;  /* 0x000000010200780c */ /* 0x000fc80003f04270 */
        /* <DEDUP_REMOVED lines=53> */
[----:B------:R-:W-:Y:S01]  /*3c60*/  FMNMX.FTZ R13, R19, R13, !PT ;  /* 0x0000000d130d7209 */ /* 0x000fe20007810000 */
[----:B------:R-:W-:Y:S01]  /*3c70*/  LDSM.16.MT88.4 R32, [R135+0x900] ;  /* 0x000900008720783b */ /* 0x000fe20000004200 */
[----:B------:R-:W-:Y:S02]  /*3c80*/  ISETP.GT.AND P0, PT, R2, 0x38, PT ;  /* 0x000000380200780c */ /* 0x000fe40003f04270 */
[----:B------:R-:W-:Y:S02]  /*3c90*/  FMNMX.FTZ R5, R106, R5, !PT ;  /* 0x000000056a057209 */ /* 0x000fe40007810000 */
[----:B------:R-:W-:-:S02]  /*3ca0*/  FMNMX.FTZ R13, R18, R13, !PT ;  /* 0x0000000d120d7209 */ /* 0x000fc40007810000 */
[----:B------:R-:W-:Y:S02]  /*3cb0*/  FSEL R108, R38, -INF , P0 ;  /* 0xff800000266c7808 */ /* 0x000fe40000000000 */
[----:B------:R-:W-:Y:S02]  /*3cc0*/  FSEL R104, R36, -INF , P0 ;  /* 0xff80000024687808 */ /* 0x000fe40000000000 */
[----:B------:R-:W-:Y:S02]  /*3cd0*/  ISETP.GT.AND P0, PT, R2, 0x39, PT ;  /* 0x000000390200780c */ /* 0x000fe40003f04270 */
[----:B------:R-:W-:Y:S02]  /*3ce0*/  FMNMX.FTZ R2, R105, R5, !PT ;  /* 0x0000000569027209 */ /* 0x000fe40007810000 */
[----:B------:R-:W-:Y:S02]  /*3cf0*/  FMNMX.FTZ R5, R17, R13, !PT ;  /* 0x0000000d11057209 */ /* 0x000fe40007810000 */
[----:B------:R-:W-:-:S02]  /*3d00*/  FSEL R102, R37, -INF , P0 ;  /* 0xff80000025667808 */ /* 0x000fc40000000000 */
[----:B------:R-:W-:Y:S02]  /*3d10*/  FMNMX.FTZ R5, R16, R5, !PT ;  /* 0x0000000510057209 */ /* 0x000fe40007810000 */
[----:B------:R-:W-:Y:S02]  /*3d20*/  FMNMX.FTZ R2, R104, R2, !PT ;  /* 0x0000000268027209 */ /* 0x000fe40007810000 */
[----:B------:R-:W-:Y:S02]  /*3d30*/  FMNMX.FTZ R5, R21, R5, !PT ;  /* 0x0000000515057209 */ /* 0x000fe40007810000 */
[----:B------:R-:W-:Y:S02]  /*3d40*/  FMNMX.FTZ R2, R102, R2, !PT ;  /* 0x0000000266027209 */ /* 0x000fe40007810000 */
[----:B------:R-:W-:Y:S02]  /*3d50*/  FMNMX.FTZ R5, R22, R5, !PT ;  /* 0x0000000516057209 */ /* 0x000fe40007810000 */
        /* <DEDUP_REMOVED lines=11> */
[----:B------:R-:W1:Y:S01]  /*3e10*/  SHFL.BFLY PT, R132, R2, 0x1, 0x1f ;  /* 0x0c201f0002847f89 */ /* 0x000e6200000e0000 */
[----:B------:R-:W-:-:S05]  /*3e20*/  FMNMX.FTZ R5, R101, R5, !PT ;  /* 0x0000000565057209 */ /* 0x000fca0007810000 */
[----:B------:R-:W2:Y:S01]  /*3e30*/  SHFL.BFLY PT, R23, R5, 0x2, 0x1f ;  /* 0x0c401f0005177f89 */ /* 0x000ea200000e0000 */
[----:B-1----:R-:W-:-:S04]  /*3e40*/  FMNMX.FTZ R132, R2, R132, !PT ;  /* 0x0000008402847209 */ /* 0x002fc80007810000 */
[C---:B------:R-:W-:Y:S01]  /*3e50*/  FSETP.NEU.FTZ.AND P0, PT, R132.reuse, -INF , PT ;  /* 0xff8000008400780b */ /* 0x040fe20003f1d000 */
[----:B------:R-:W-:Y:S01]  /*3e60*/  FMUL.FTZ R13, R132, c[0x0][0x2d0] ;  /* 0x0000b400840d7a20 */ /* 0x000fe20000410000 */
[----:B--2---:R-:W-:-:S04]  /*3e70*/  FMNMX.FTZ R2, R5, R23, !PT ;  /* 0x0000001705027209 */ /* 0x004fc80007810000 */
[----:B------:R-:W-:Y:S01]  /*3e80*/  FSEL R13, R13, RZ, P0 ;  /* 0x000000ff0d0d7208 */ /* 0x000fe20000000000 */
[----:B------:R-:W1:Y:S04]  /*3e90*/  SHFL.BFLY PT, R5, R2, 0x1, 0x1f ;  /* 0x0c201f0002057f89 */ /* 0x000e6800000e0000 */
[--C-:B------:R-:W-:Y:S02]  /*3ea0*/  FFMA.FTZ R12, R12, c[0x0][0x2d0], -R13.reuse ;  /* 0x0000b4000c0c7a23 */ /* 0x100fe4000001080d */
[--C-:B------:R-:W-:Y:S02]  /*3eb0*/  FFMA.FTZ R14, R14, c[0x0][0x2d0], -R13.reuse ;  /* 0x0000b4000e0e7a23 */ /* 0x100fe4000001080d */
[----:B------:R2:W-:Y:S01]  /*3ec0*/  MUFU.EX2 R98, R12 ;  /* 0x0000000c00627308 */ /* 0x0005e20000000800 */
[----:B------:R-:W-:-:S02]  /*3ed0*/  FFMA.FTZ R10, R10, c[0x0][0x2d0], -R13 ;  /* 0x0000b4000a0a7a23 */ /* 0x000fc4000001080d */
[--C-:B------:R-:W-:Y:S02]  /*3ee0*/  FFMA.FTZ R9, R9, c[0x0][0x2d0], -R13.reuse ;  /* 0x0000b40009097a23 */ /* 0x100fe4000001080d */
[--C-:B------:R-:W-:Y:S02]  /*3ef0*/  FFMA.FTZ R8, R8, c[0x0][0x2d0], -R13.reuse ;  /* 0x0000b40008087a23 */ /* 0x100fe4000001080d */
[--C-:B------:R-:W-:Y:S01]  /*3f00*/  FFMA.FTZ R7, R7, c[0x0][0x2d0], -R13.reuse ;  /* 0x0000b40007077a23 */ /* 0x100fe2000001080d */
[----:B------:R-:W-:Y:S01]  /*3f10*/  MUFU.EX2 R100, R14 ;  /* 0x0000000e00647308 */ /* 0x000fe20000000800 */
[--C-:B------:R-:W-:Y:S02]  /*3f20*/  FFMA.FTZ R11, R11, c[0x0][0x2d0], -R13.reuse ;  /* 0x0000b4000b0b7a23 */ /* 0x100fe4000001080d */
[----:B------:R-:W-:Y:S01]  /*3f30*/  FFMA.FTZ R6, R6, c[0x0][0x2d0], -R13 ;  /* 0x0000b40006067a23 */ /* 0x000fe2000001080d */
[----:B-1----:R-:W-:-:S04]  /*3f40*/  FMNMX.FTZ R2, R5, R2, !PT ;  /* 0x0000000205027209 */ /* 0x002fc80007810000 */
[----:B------:R-:W-:Y:S01]  /*3f50*/  MUFU.EX2 R91, R10 ;  /* 0x0000000a005b7308 */ /* 0x000fe20000000800 */
[C---:B------:R-:W-:Y:S01]  /*3f60*/  FSETP.NEU.FTZ.AND P0, PT, R2.reuse, -INF , PT ;  /* 0xff8000000200780b */ /* 0x040fe20003f1d000 */
[----:B--2---:R-:W-:-:S06]  /*3f70*/  FMUL.FTZ R12, R2, c[0x0][0x2d0] ;  /* 0x0000b400020c7a20 */ /* 0x004fcc0000410000 */
[----:B------:R-:W1:Y:S01]  /*3f80*/  MUFU.EX2 R90, R9 ;  /* 0x00000009005a7308 */ /* 0x000e620000000800 */
[----:B------:R-:W-:Y:S02]  /*3f90*/  FSEL R12, R12, RZ, P0 ;  /* 0x000000ff0c0c7208 */ /* 0x000fe40000000000 */
[----:B------:R-:W-:-:S03]  /*3fa0*/  PLOP3.LUT P0, PT, PT, PT, UP0, 0x40, 0x0 ;  /* 0x000000000000781c */ /* 0x000fc60003f0e808 */
[--C-:B------:R-:W-:Y:S02]  /*3fb0*/  FFMA.FTZ R3, R19, c[0x0][0x2d0], -R12.reuse ;  /* 0x0000b40013037a23 */ /* 0x100fe4000001080c */
[--C-:B------:R-:W-:Y:S01]  /*3fc0*/  FFMA.FTZ R15, R15, c[0x0][0x2d0], -R12.reuse ;  /* 0x0000b4000f0f7a23 */ /* 0x100fe2000001080c */
[----:B------:R1:W-:Y:S01]  /*3fd0*/  MUFU.EX2 R93, R8 ;  /* 0x00000008005d7308 */ /* 0x0003e20000000800 */
[----:B------:R-:W-:-:S07]  /*3fe0*/  FFMA.FTZ R20, R20, c[0x0][0x2d0], -R12 ;  /* 0x0000b40014147a23 */ /* 0x000fce000001080c */
[----:B------:R2:W-:Y:S08]  /*3ff0*/  MUFU.EX2 R14, R3 ;  /* 0x00000003000e7308 */ /* 0x0005f00000000800 */
[----:B------:R-:W-:Y:S01]  /*4000*/  MUFU.EX2 R88, R15 ;  /* 0x0000000f00587308 */ /* 0x000fe20000000800 */
[----:B-1----:R-:W-:Y:S01]  /*4010*/  F2FP.PACK_AB R8, R90, R91 ;  /* 0x0000005b5a08723e */ /* 0x002fe200000000ff */
[----:B--2---:R-:W-:-:S06]  /*4020*/  FFMA.FTZ R3, R18, c[0x0][0x2d0], -R12 ;  /* 0x0000b40012037a23 */ /* 0x004fcc000001080c */
[----:B------:R-:W1:Y:S08]  /*4030*/  MUFU.EX2 R92, R7 ;  /* 0x00000007005c7308 */ /* 0x000e700000000800 */
[----:B------:R-:W2:Y:S08]  /*4040*/  MUFU.EX2 R15, R20 ;  /* 0x00000014000f7308 */ /* 0x000eb00000000800 */
[----:B------:R3:W4:Y:S01]  /*4050*/  MUFU.EX2 R89, R3 ;  /* 0x0000000300597308 */ /* 0x0007220000000800 */
[----:B-1----:R-:W-:-:S07]  /*4060*/  F2FP.PACK_AB R10, R92, R93 ;  /* 0x0000005d5c0a723e */ /* 0x002fce00000000ff */
[----:B------:R4:W-:Y:S01]  /*4070*/  MUFU.EX2 R99, R11 ;  /* 0x0000000b00637308 */ /* 0x0009e20000000800 */
[----:B--2---:R-:W-:Y:S01]  /*4080*/  F2FP.PACK_AB R9, R15, R88 ;  /* 0x000000580f09723e */ /* 0x004fe200000000ff */
[----:B---3--:R-:W-:-:S06]  /*4090*/  FFMA.FTZ R3, R17, c[0x0][0x2d0], -R12 ;  /* 0x0000b40011037a23 */ /* 0x008fcc000001080c */
[----:B------:R-:W1:Y:S01]  /*40a0*/  MUFU.EX2 R96, R6 ;  /* 0x0000000600607308 */ /* 0x000e620000000800 */
[----:B----4-:R-:W-:-:S07]  /*40b0*/  F2FP.PACK_AB R11, R89, R14 ;  /* 0x0000000e590b723e */ /* 0x010fce00000000ff */
[----:B------:R2:W-:Y:S01]  /*40c0*/  MUFU.EX2 R94, R3 ;  /* 0x00000003005e7308 */ /* 0x0005e20000000800 */
[----:B------:R-:W-:Y:S01]  /*40d0*/  HMMA.16816.F32 R40, R8, R24, RZ ;  /* 0x000000180828723c */ /* 0x000fe200000018ff */
[----:B-1----:R-:W-:Y:S02]  /*40e0*/  F2FP.PACK_AB R4, R98, R96 ;  /* 0x000000606204723e */ /* 0x002fe400000000ff */
[----:B------:R-:W-:-:S05]  /*40f0*/  F2FP.PACK_AB R6, R100, R99 ;  /* 0x000000636406723e */ /* 0x000fca00000000ff */
[----:B------:R-:W-:Y:S01]  /*4100*/  HMMA.16816.F32 R56, R8, R28, RZ ;  /* 0x0000001c0838723c */ /* 0x000fe200000018ff */
[----:B--2---:R-:W-:-:S04]  /*4110*/  FFMA.FTZ R3, R16, c[0x0][0x2d0], -R12 ;  /* 0x0000b40010037a23 */ /* 0x004fc8000001080c */
[----:B------:R1:W2:Y:S03]  /*4120*/  MUFU.EX2 R95, R3 ;  /* 0x00000003005f7308 */ /* 0x0002a60000000800 */
[C---:B------:R-:W-:Y:S08]  /*4130*/  HMMA.16816.F32 R16, R8.reuse, R38, RZ ;  /* 0x000000260810723c */ /* 0x040ff000000018ff */
[----:B------:R-:W-:Y:S01]  /*4140*/  HMMA.16816.F32 R44, R8, R30, RZ ;  /* 0x0000001e082c723c */ /* 0x000fe200000018ff */
[----:B-1----:R-:W-:Y:S01]  /*4150*/  FFMA.FTZ R3, R21, c[0x0][0x2d0], -R12 ;  /* 0x0000b40015037a23 */ /* 0x002fe2000001080c */
[----:B--2---:R-:W-:-:S06]  /*4160*/  F2FP.PACK_AB R5, R95, R94 ;  /* 0x0000005e5f05723e */ /* 0x004fcc00000000ff */
[----:B------:R-:W-:Y:S01]  /*4170*/  HMMA.16816.F32 R28, R8, R50, RZ ;  /* 0x00000032081c723c */ /* 0x000fe200000018ff */
[----:B------:R1:W-:Y:S02]  /*4180*/  MUFU.EX2 R97, R3 ;  /* 0x0000000300617308 */ /* 0x0003e40000000800 */
[----:B-1----:R-:W-:-:S05]  /*4190*/  FFMA.FTZ R3, R22, c[0x0][0x2d0], -R12 ;  /* 0x0000b40016037a23 */ /* 0x002fca000001080c */
[C---:B------:R-:W-:Y:S01]  /*41a0*/  HMMA.16816.F32 R20, R8.reuse, R36, RZ ;  /* 0x000000240814723c */ /* 0x040fe200000018ff */
[----:B------:R-:W1:Y:S07]  /*41b0*/  MUFU.EX2 R103, R3 ;  /* 0x0000000300677308 */ /* 0x000e6e0000000800 */
[C---:B------:R-:W-:Y:S08]  /*41c0*/  HMMA.16816.F32 R36, R8.reuse, R26, RZ ;  /* 0x0000001a0824723c */ /* 0x040ff000000018ff */
[----:B------:R-:W-:Y:S01]  /*41d0*/  HMMA.16816.F32 R24, R8, R52, RZ ;  /* 0x000000340818723c */ /* 0x000fe200000018ff */
[----:B-1----:R-:W-:-:S07]  /*41e0*/  F2FP.PACK_AB R7, R103, R97 ;  /* 0x000000616707723e */ /* 0x002fce00000000ff */
[----:B------:R-:W-:Y:S08]  /*41f0*/  HMMA.16816.F32 R72, R4, R34, R16 ;  /* 0x000000220448723c */ /* 0x000ff00000001810 */
[----:B------:R-:W-:Y:S08]  /*4200*/  HMMA.16816.F32 R16, R8, R80, RZ ;  /* 0x000000500810723c */ /* 0x000ff000000018ff */
[----:B------:R-:W-:Y:S08]  /*4210*/  HMMA.16816.F32 R164, R4, R32, R20 ;  /* 0x0000002004a4723c */ /* 0x000ff00000001814 */
[----:B------:R-:W-:Y:S01]  /*4220*/  HMMA.16816.F32 R32, R8, R48, RZ ;  /* 0x000000300820723c */ /* 0x000fe200000018ff */
[----:B------:R-:W1:Y:S01]  /*4230*/  LDSM.16.MT88.4 R48, [R251+0x2100] ;  /* 0x00210000fb30783b */ /* 0x000e620000004200 */
[----:B------:R-:W-:Y:S01]  /*4240*/  IMAD.MOV.U32 R130, RZ, RZ, R74 ;  /* 0x000000ffff827224 */ /* 0x000fe200078e004a */
[----:B------:R-:W-:Y:S01]  /*4250*/  MOV R129, R75 ;  /* 0x0000004b00817202 */ /* 0x000fe20000000f00 */
[----:B------:R-:W-:-:S02]  /*4260*/  IMAD.MOV.U32 R128, RZ, RZ, R72 ;  /* 0x000000ffff807224 */ /* 0x000fc400078e0048 */
[----:B------:R-:W-:Y:S02]  /*4270*/  IMAD.MOV.U32 R127, RZ, RZ, R73 ;  /* 0x000000ffff7f7224 */ /* 0x000fe400078e0049 */
[C---:B------:R-:W-:Y:S01]  /*4280*/  HMMA.16816.F32 R24, R4.reuse, R60, R24 ;  /* 0x0000003c0418723c */ /* 0x040fe20000001818 */
[----:B------:R-:W2:Y:S07]  /*4290*/  LDSM.16.MT88.4 R72, [R250+0x2100] ;  /* 0x00210000fa48783b */ /* 0x000eae0000004200 */
[C---:B------:R-:W-:Y:S08]  /*42a0*/  HMMA.16816.F32 R16, R4.reuse, R84, R16 ;  /* 0x000000540410723c */ /* 0x040ff00000001810 */
[----:B------:R-:W-:Y:S01]  /*42b0*/  HMMA.16816.F32 R148, R4, R78, R44 ;  /* 0x0000004e0494723c */ /* 0x000fe2000000182c */
[----:B------:R-:W-:Y:S07]  /*42c0*/  LDSM.16.MT88.4 R44, [R135+0x4100] ;  /* 0x00410000872c783b */ /* 0x000fee0000004200 */
[----:B------:R-:W-:Y:S01]  /*42d0*/  MOV R145, R25 ;  /* 0x0000001900917202 */ /* 0x000fe20000000f00 */
[----:B------:R-:W-:Y:S01]  /*42e0*/  IMAD.MOV.U32 R144, RZ, RZ, R26 ;  /* 0x000000ffff907224 */ /* 0x000fe200078e001a */
[----:B------:R-:W-:Y:S01]  /*42f0*/  MOV R138, R24 ;  /* 0x00000018008a7202 */ /* 0x000fe20000000f00 */
[----:B------:R-:W-:Y:S01]  /*4300*/  IMAD.MOV.U32 R139, RZ, RZ, R27 ;  /* 0x000000ffff8b7224 */ /* 0x000fe200078e001b */
[----:B------:R-:W-:Y:S01]  /*4310*/  HMMA.16816.F32 R20, R8, R54, RZ ;  /* 0x000000360814723c */ /* 0x000fe200000018ff */
[----:B------:R-:W3:Y:S03]  /*4320*/  LDSM.16.MT88.4 R24, [R251+0x2900] ;  /* 0x00290000fb18783b */ /* 0x000ee60000004200 */
[----:B------:R-:W-:Y:S01]  /*4330*/  IMAD.MOV.U32 R137, RZ, RZ, R19 ;  /* 0x000000ffff897224 */ /* 0x000fe200078e0013 */
[----:B------:R-:W-:Y:S01]  /*4340*/  MOV R131, R17 ;  /* 0x0000001100837202 */ /* 0x000fe20000000f00 */
[----:B------:R-:W-:Y:S01]  /*4350*/  IMAD.MOV.U32 R136, RZ, RZ, R18 ;  /* 0x000000ffff887224 */ /* 0x000fe200078e0012 */
[----:B------:R-:W-:Y:S01]  /*4360*/  LDSM.16.MT88.4 R52, [R248+0x4100] ;  /* 0x00410000f834783b */ /* 0x000fe20000004200 */
[----:B------:R-:W-:Y:S01]  /*4370*/  HMMA.16816.F32 R120, R4, R68, R40 ;  /* 0x000000440478723c */ /* 0x000fe20000001828 */
[----:B------:R-:W-:-:S02]  /*4380*/  IMAD.MOV.U32 R80, RZ, RZ, R16 ;  /* 0x000000ffff507224 */ /* 0x000fc400078e0010 */
[----:B------:R-:W4:Y:S05]  /*4390*/  LDSM.16.MT88.4 R40, [R250+0x2900] ;  /* 0x00290000fa28783b */ /* 0x000f2a0000004200 */
[C---:B------:R-:W-:Y:S08]  /*43a0*/  HMMA.16816.F32 R28, R4.reuse, R66, R28 ;  /* 0x00000042041c723c */ /* 0x040ff0000000181c */
[----:B------:R-:W-:Y:S08]  /*43b0*/  HMMA.16816.F32 R32, R4, R64, R32 ;  /* 0x000000400420723c */ /* 0x000ff00000001820 */
[----:B-1----:R-:W-:Y:S01]  /*43c0*/  HMMA.16816.F32 R16, R8, R48, RZ ;  /* 0x000000300810723c */ /* 0x002fe200000018ff */
[----:B------:R-:W-:Y:S01]  /*43d0*/  IMAD.MOV.U32 R124, RZ, RZ, R120 ;  /* 0x000000ffff7c7224 */ /* 0x000fe200078e0078 */
[----:B------:R-:W-:Y:S01]  /*43e0*/  MOV R126, R122 ;  /* 0x0000007a007e7202 */ /* 0x000fe20000000f00 */
[----:B------:R-:W-:Y:S01]  /*43f0*/  IMAD.MOV.U32 R125, RZ, RZ, R123 ;  /* 0x000000ffff7d7224 */ /* 0x000fe200078e007b */
[----:B------:R-:W-:-:S04]  /*4400*/  MOV R123, R121 ;  /* 0x00000079007b7202 */ /* 0x000fc80000000f00 */
[C---:B------:R-:W-:Y:S01]  /*4410*/  HMMA.16816.F32 R156, R4.reuse, R76, R56 ;  /* 0x0000004c049c723c */ /* 0x040fe20000001838 */
[----:B------:R-:W1:Y:S01]  /*4420*/  LDSM.16.MT88.4 R56, [R135+0x4900] ;  /* 0x004900008738783b */ /* 0x000e620000004200 */
[----:B------:R-:W-:Y:S01]  /*4430*/  IMAD.MOV.U32 R153, RZ, RZ, R29 ;  /* 0x000000ffff997224 */ /* 0x000fe200078e001d */
[----:B------:R-:W-:Y:S01]  /*4440*/  MOV R152, R30 ;  /* 0x0000001e00987202 */ /* 0x000fe20000000f00 */
[----:B------:R-:W-:Y:S02]  /*4450*/  IMAD.MOV.U32 R147, RZ, RZ, R31 ;  /* 0x000000ffff937224 */ /* 0x000fe400078e001f */
[----:B------:R-:W-:Y:S02]  /*4460*/  IMAD.MOV.U32 R146, RZ, RZ, R28 ;  /* 0x000000ffff927224 */ /* 0x000fe400078e001c */
[----:B------:R-:W-:Y:S01]  /*4470*/  HMMA.16816.F32 R140, R4, R70, R36 ;  /* 0x00000046048c723c */ /* 0x000fe20000001824 */
[----:B------:R-:W-:Y:S01]  /*4480*/  IMAD.MOV.U32 R120, RZ, RZ, R32 ;  /* 0x000000ffff787224 */ /* 0x000fe200078e0020 */
[----:B------:R-:W-:Y:S01]  /*4490*/  MOV R118, R34 ;  /* 0x0000002200767202 */ /* 0x000fe20000000f00 */
[----:B------:R-:W-:-:S02]  /*44a0*/  IMAD.MOV.U32 R81, RZ, RZ, R33 ;  /* 0x000000ffff517224 */ /* 0x000fc400078e0021 */
[----:B------:R-:W-:-:S03]  /*44b0*/  IMAD.MOV.U32 R119, RZ, RZ, R35 ;  /* 0x000000ffff777224 */ /* 0x000fc600078e0023 */
[----:B------:R-:W-:Y:S01]  /*44c0*/  HMMA.16816.F32 R64, R4, R62, R20 ;  /* 0x0000003e0440723c */ /* 0x000fe20000001814 */
[----:B------:R-:W5:Y:S07]  /*44d0*/  LDSM.16.MT88.4 R60, [R251+0x4100] ;  /* 0x00410000fb3c783b */ /* 0x000f6e0000004200 */
[C---:B------:R-:W-:Y:S08]  /*44e0*/  HMMA.16816.F32 R20, R8.reuse, R82, RZ ;  /* 0x000000520814723c */ /* 0x040ff000000018ff */
[C---:B------:R-:W-:Y:S01]  /*44f0*/  HMMA.16816.F32 R36, R8.reuse, R50, RZ ;  /* 0x000000320824723c */ /* 0x040fe200000018ff */
[----:B------:R-:W1:Y:S07]  /*4500*/  LDSM.16.MT88.4 R48, [R248+0x4900] ;  /* 0x00490000f830783b */ /* 0x000e6e0000004200 */
[C---:B--2---:R-:W-:Y:S08]  /*4510*/  HMMA.16816.F32 R28, R8.reuse, R74, RZ ;  /* 0x0000004a081c723c */ /* 0x044ff000000018ff */
[----:B------:R-:W-:Y:S08]  /*4520*/  HMMA.16816.F32 R32, R8, R72, RZ ;  /* 0x000000480820723c */ /* 0x000ff000000018ff */
[----:B---3--:R-:W-:Y:S08]  /*4530*/  HMMA.16816.F32 R72, R4, R24, R16 ;  /* 0x000000180448723c */ /* 0x008ff00000001810 */
[----:B------:R-:W-:Y:S07]  /*4540*/  HMMA.16816.F32 R16, R8, R44, RZ ;  /* 0x0000002c0810723c */ /* 0x000fee00000018ff */
[----:B------:R-:W-:Y:S01]  /*4550*/  IMAD.MOV.U32 R44, RZ, RZ, R130 ;  /* 0x000000ffff2c7224 */ /* 0x000fe200078e0082 */
[----:B------:R-:W-:Y:S01]  /*4560*/  HMMA.16816.F32 R68, R4, R86, R20 ;  /* 0x000000560444723c */ /* 0x000fe20000001814 */
[----:B------:R-:W-:-:S07]  /*4570*/  IMAD.MOV.U32 R45, RZ, RZ, R129 ;  /* 0x000000ffff2d7224 */ /* 0x000fce00078e0081 */
[C---:B------:R-:W-:Y:S01]  /*4580*/  HMMA.16816.F32 R76, R4.reuse, R26, R36 ;  /* 0x0000001a044c723c */ /* 0x040fe20000001824 */
[----:B------:R-:W2:Y:S07]  /*4590*/  LDSM.16.MT88.4 R36, [R251+0x4900] ;  /* 0x00490000fb24783b */ /* 0x000eae0000004200 */
[C---:B----4-:R-:W-:Y:S08]  /*45a0*/  HMMA.16816.F32 R160, R4.reuse, R42, R28 ;  /* 0x0000002a04a0723c */ /* 0x050ff0000000181c */
[----:B------:R-:W-:Y:S01]  /*45b0*/  HMMA.16816.F32 R84, R4, R40, R32 ;  /* 0x000000280454723c */ /* 0x000fe20000001820 */
[----:B------:R-:W3:Y:S07]  /*45c0*/  LDSM.16.MT88.4 R40, [R250+0x4100] ;  /* 0x00410000fa28783b */ /* 0x000eee0000004200 */
[----:B------:R-:W-:Y:S07]  /*45d0*/  HMMA.16816.F32 R24, R8, R54, RZ ;  /* 0x000000360818723c */ /* 0x000fee00000018ff */
[----:B------:R-:W-:Y:S01]  /*45e0*/  MOV R54, R144 ;  /* 0x0000009000367202 */ /* 0x000fe20000000f00 */
[----:B-1----:R-:W-:Y:S01]  /*45f0*/  HMMA.16816.F32 R16, R4, R56, R16 ;  /* 0x000000380410723c */ /* 0x002fe20000001810 */
[----:B------:R-:W-:Y:S01]  /*4600*/  IMAD.MOV.U32 R122, RZ, RZ, R163 ;  /* 0x000000ffff7a7224 */ /* 0x000fe200078e00a3 */
[----:B------:R-:W-:Y:S01]  /*4610*/  MOV R121, R161 ;  /* 0x000000a100797202 */ /* 0x000fe20000000f00 */
[----:B------:R-:W-:-:S02]  /*4620*/  IMAD.MOV.U32 R83, RZ, RZ, R162 ;  /* 0x000000ffff537224 */ /* 0x000fc400078e00a2 */
[----:B------:R-:W-:Y:S02]  /*4630*/  IMAD.MOV.U32 R82, RZ, RZ, R160 ;  /* 0x000000ffff527224 */ /* 0x000fe400078e00a0 */
[----:B------:R-:W-:Y:S01]  /*4640*/  IMAD.MOV.U32 R55, RZ, RZ, R139 ;  /* 0x000000ffff377224 */ /* 0x000fe200078e008b */
[C---:B-----5:R-:W-:Y:S07]  /*4650*/  HMMA.16816.F32 R20, R8.reuse, R60, RZ ;  /* 0x0000003c0814723c */ /* 0x060fee00000018ff */
[----:B------:R-:W-:Y:S01]  /*4660*/  IMAD.MOV.U32 R61, RZ, RZ, R153 ;  /* 0x000000ffff3d7224 */ /* 0x000fe200078e0099 */
[----:B------:R-:W-:Y:S01]  /*4670*/  HMMA.16816.F32 R28, R8, R52, RZ ;  /* 0x00000034081c723c */ /* 0x000fe200000018ff */
[----:B------:R-:W-:-:S06]  /*4680*/  IMAD.MOV.U32 R60, RZ, RZ, R146 ;  /* 0x000000ffff3c7224 */ /* 0x000fcc00078e0092 */
[----:B------:R-:W-:Y:S01]  /*4690*/  IMAD.MOV.U32 R53, RZ, RZ, R145 ;  /* 0x000000ffff357224 */ /* 0x000fe200078e0091 */
[----:B------:R-:W-:Y:S01]  /*46a0*/  HMMA.16816.F32 R160, R4, R50, R24 ;  /* 0x0000003204a0723c */ /* 0x000fe20000001818 */
[----:B------:R-:W1:Y:S01]  /*46b0*/  LDSM.16.MT88.4 R24, [R250+0x4900] ;  /* 0x00490000fa18783b */ /* 0x000e620000004200 */
[----:B------:R-:W-:Y:S01]  /*46c0*/  MOV R57, R19 ;  /* 0x0000001300397202 */ /* 0x000fe20000000f00 */
[----:B------:R-:W-:Y:S01]  /*46d0*/  IMAD.MOV.U32 R56, RZ, RZ, R17 ;  /* 0x000000ffff387224 */ /* 0x000fe200078e0011 */
[----:B------:R-:W-:Y:S01]  /*46e0*/  MOV R3, R16 ;  /* 0x0000001000037202 */ /* 0x000fe20000000f00 */
[----:B------:R-:W-:Y:S02]  /*46f0*/  IMAD.MOV.U32 R0, RZ, RZ, R18 ;  /* 0x000000ffff007224 */ /* 0x000fe400078e0012 */
[----:B------:R-:W-:Y:S01]  /*4700*/  IMAD.MOV.U32 R52, RZ, RZ, R138 ;  /* 0x000000ffff347224 */ /* 0x000fe200078e008a */
[----:B------:R-:W-:Y:S01]  /*4710*/  HMMA.16816.F32 R16, R8, R62, RZ ;  /* 0x0000003e0810723c */ /* 0x000fe200000018ff */
[----:B------:R-:W-:Y:S01]  /*4720*/  IMAD.MOV.U32 R50, RZ, RZ, R136 ;  /* 0x000000ffff327224 */ /* 0x000fe200078e0088 */
[----:B------:R-:W-:-:S05]  /*4730*/  MOV R51, R122 ;  /* 0x0000007a00337202 */ /* 0x000fca0000000f00 */
[----:B------:R-:W-:Y:S01]  /*4740*/  IMAD.MOV.U32 R62, RZ, RZ, R152 ;  /* 0x000000ffff3e7224 */ /* 0x000fe200078e0098 */
[----:B--2---:R-:W-:Y:S01]  /*4750*/  HMMA.16816.F32 R184, R4, R36, R20 ;  /* 0x0000002404b8723c */ /* 0x004fe20000001814 */
[----:B------:R-:W-:-:S06]  /*4760*/  MOV R63, R147 ;  /* 0x00000093003f7202 */ /* 0x000fcc0000000f00 */
[----:B------:R-:W-:Y:S01]  /*4770*/  MOV R36, R80 ;  /* 0x0000005000247202 */ /* 0x000fe20000000f00 */
[----:B------:R-:W-:Y:S01]  /*4780*/  HMMA.16816.F32 R188, R4, R48, R28 ;  /* 0x0000003004bc723c */ /* 0x000fe2000000181c */
[----:B------:R-:W2:Y:S01]  /*4790*/  LDSM.16.MT88.4 R28, [R135+0x6100] ;  /* 0x00610000871c783b */ /* 0x000ea20000004200 */
[----:B------:R-:W-:Y:S01]  /*47a0*/  IMAD.MOV.U32 R37, RZ, RZ, R131 ;  /* 0x000000ffff257224 */ /* 0x000fe200078e0083 */
[----:B------:R-:W-:-:S04]  /*47b0*/  MOV R80, R128 ;  /* 0x0000008000507202 */ /* 0x000fc80000000f00 */
[----:B------:R-:W-:Y:S01]  /*47c0*/  MOV R49, R137 ;  /* 0x0000008900317202 */ /* 0x000fe20000000f00 */
[----:B---3--:R-:W-:Y:S01]  /*47d0*/  HMMA.16816.F32 R20, R8, R40, RZ ;  /* 0x000000280814723c */ /* 0x008fe200000018ff */
[----:B------:R-:W-:-:S06]  /*47e0*/  IMAD.MOV.U32 R48, RZ, RZ, R123 ;  /* 0x000000ffff307224 */ /* 0x000fcc00078e007b */
[----:B------:R-:W-:Y:S01]  /*47f0*/  MOV R40, R57 ;  /* 0x0000003900287202 */ /* 0x000fe20000000f00 */
[----:B------:R-:W-:Y:S01]  /*4800*/  HMMA.16816.F32 R152, R4, R38, R16 ;  /* 0x000000260498723c */ /* 0x000fe20000001810 */
[----:B------:R-:W-:Y:S01]  /*4810*/  MOV R41, R82 ;  /* 0x0000005200297202 */ /* 0x000fe20000000f00 */
[----:B------:R-:W-:-:S05]  /*4820*/  FFMA.FTZ R82, R105, c[0x0][0x2d0], -R13 ;  /* 0x0000b40069527a23 */ /* 0x000fca000001080d */
[----:B------:R-:W-:Y:S01]  /*4830*/  IMAD.MOV.U32 R38, RZ, RZ, R121 ;  /* 0x000000ffff267224 */ /* 0x000fe200078e0079 */
[----:B------:R-:W-:Y:S01]  /*4840*/  HMMA.16816.F32 R16, R8, R42, RZ ;  /* 0x0000002a0810723c */ /* 0x000fe200000018ff */
[----:B------:R-:W-:Y:S02]  /*4850*/  IMAD.MOV.U32 R39, RZ, RZ, R83 ;  /* 0x000000ffff277224 */ /* 0x000fe400078e0053 */
[----:B------:R-:W-:-:S04]  /*4860*/  FFMA.FTZ R83, R106, c[0x0][0x2d0], -R13 ;  /* 0x0000b4006a537a23 */ /* 0x000fc8000001080d */
[----:B------:R-:W-:Y:S01]  /*4870*/  IMAD.MOV.U32 R42, RZ, RZ, R56 ;  /* 0x000000ffff2a7224 */ /* 0x000fe200078e0038 */
[----:B-1----:R-:W-:Y:S01]  /*4880*/  HMMA.16816.F32 R144, R4, R24, R20 ;  /* 0x000000180490723c */ /* 0x002fe20000001814 */
[----:B------:R-:W1:Y:S01]  /*4890*/  LDSM.16.MT88.4 R20, [R135+0x6900] ;  /* 0x006900008714783b */ /* 0x000e620000004200 */
[----:B------:R-:W-:Y:S02]  /*48a0*/  IMAD.MOV.U32 R43, RZ, RZ, R0 ;  /* 0x000000ffff2b7224 */ /* 0x000fe400078e0000 */
[----:B------:R-:W-:Y:S01]  /*48b0*/  FADD.FTZ R0, R91, R90 ;  /* 0x0000005a5b007221 */ /* 0x000fe20000010000 */
[----:B------:R-:W-:Y:S01]  /*48c0*/  MOV R90, R3 ;  /* 0x00000003005a7202 */ /* 0x000fe20000000f00 */
[----:B------:R-:W-:Y:S01]  /*48d0*/  FADD.FTZ R3, R88, R15 ;  /* 0x0000000f58037221 */ /* 0x000fe20000010000 */
[----:B------:R-:W-:Y:S01]  /*48e0*/  MOV R106, R43 ;  /* 0x0000002b006a7202 */ /* 0x000fe20000000f00 */
[----:B------:R-:W-:Y:S01]  /*48f0*/  HMMA.16816.F32 R32, R8, R46, RZ ;  /* 0x0000002e0820723c */ /* 0x000fe200000018ff */
[----:B------:R-:W-:-:S02]  /*4900*/  IMAD.MOV.U32 R91, RZ, RZ, R51 ;  /* 0x000000ffff5b7224 */ /* 0x000fc400078e0033 */
[----:B------:R-:W-:Y:S02]  /*4910*/  FADD.FTZ R3, R14, R3 ;  /* 0x000000030e037221 */ /* 0x000fe40000010000 */
[----:B------:R-:W-:Y:S02]  /*4920*/  IMAD.MOV.U32 R105, RZ, RZ, R42 ;  /* 0x000000ffff697224 */ /* 0x000fe400078e002a */
[----:B------:R-:W-:Y:S01]  /*4930*/  IMAD.MOV.U32 R47, RZ, RZ, R127 ;  /* 0x000000ffff2f7224 */ /* 0x000fe200078e007f */
[----:B------:R-:W-:Y:S01]  /*4940*/  HMMA.16816.F32 R136, R4, R26, R16 ;  /* 0x0000001a0488723c */ /* 0x000fe20000001810 */
[----:B------:R-:W3:Y:S01]  /*4950*/  LDSM.16.MT88.4 R24, [R248+0x6100] ;  /* 0x00610000f818783b */ /* 0x000ee20000004200 */
[----:B------:R-:W-:Y:S02]  /*4960*/  IMAD.MOV.U32 R46, RZ, RZ, R124 ;  /* 0x000000ffff2e7224 */ /* 0x000fe400078e007c */
[----:B------:R-:W-:Y:S01]  /*4970*/  FADD.FTZ R3, R89, R3 ;  /* 0x0000000359037221 */ /* 0x000fe20000010000 */
[----:B------:R-:W-:Y:S01]  /*4980*/  MOV R89, R38 ;  /* 0x0000002600597202 */ /* 0x000fe20000000f00 */
[----:B------:R-:W-:Y:S01]  /*4990*/  IMAD.MOV.U32 R88, RZ, RZ, R41 ;  /* 0x000000ffff587224 */ /* 0x000fe200078e0029 */
[----:B------:R-:W-:Y:S01]  /*49a0*/  MOV R51, R46 ;  /* 0x0000002e00337202 */ /* 0x000fe20000000f00 */
[----:B--2---:R-:W-:Y:S01]  /*49b0*/  HMMA.16816.F32 R16, R8, R28, RZ ;  /* 0x0000001c0810723c */ /* 0x004fe200000018ff */
[----:B------:R-:W-:-:S02]  /*49c0*/  FADD.FTZ R3, R94, R3 ;  /* 0x000000035e037221 */ /* 0x000fc40000010000 */
[----:B------:R-:W-:Y:S02]  /*49d0*/  IMAD.MOV.U32 R46, RZ, RZ, R80 ;  /* 0x000000ffff2e7224 */ /* 0x000fe400078e0050 */
[----:B------:R-:W-:Y:S02]  /*49e0*/  FADD.FTZ R3, R95, R3 ;  /* 0x000000035f037221 */ /* 0x000fe40000010000 */
[----:B------:R-:W-:Y:S01]  /*49f0*/  IMAD.MOV.U32 R95, RZ, RZ, R49 ;  /* 0x000000ffff5f7224 */ /* 0x000fe200078e0031 */
[----:B------:R-:W-:Y:S01]  /*4a00*/  HMMA.16816.F32 R180, R4, R58, R32 ;  /* 0x0000003a04b4723c */ /* 0x000fe20000001820 */
[--C-:B------:R-:W-:Y:S02]  /*4a10*/  FFMA.FTZ R28, R116, c[0x0][0x2d0], -R12.reuse ;  /* 0x0000b400741c7a23 */ /* 0x100fe4000001080c */
[----:B------:R-:W-:Y:S01]  /*4a20*/  FFMA.FTZ R49, R113, c[0x0][0x2d0], -R12 ;  /* 0x0000b40071317a23 */ /* 0x000fe2000001080c */
[----:B------:R-:W-:Y:S01]  /*4a30*/  MOV R113, R48 ;  /* 0x0000003000717202 */ /* 0x000fe20000000f00 */
[----:B------:R-:W-:-:S02]  /*4a40*/  IMAD.MOV.U32 R94, RZ, RZ, R50 ;  /* 0x000000ffff5e7224 */ /* 0x000fc400078e0032 */
[----:B------:R-:W-:Y:S01]  /*4a50*/  IMAD.MOV.U32 R34, RZ, RZ, R126 ;  /* 0x000000ffff227224 */ /* 0x000fe200078e007e */
[----:B------:R-:W-:Y:S01]  /*4a60*/  MOV R35, R125 ;  /* 0x0000007d00237202 */ /* 0x000fe20000000f00 */
[----:B------:R-:W-:Y:S02]  /*4a70*/  IMAD.MOV.U32 R32, RZ, RZ, R120 ;  /* 0x000000ffff207224 */ /* 0x000fe400078e0078 */
[----:B------:R-:W-:Y:S02]  /*4a80*/  IMAD.MOV.U32 R33, RZ, RZ, R81 ;  /* 0x000000ffff217224 */ /* 0x000fe400078e0051 */
[--C-:B------:R-:W-:Y:S01]  /*4a90*/  FFMA.FTZ R29, R110, c[0x0][0x2d0], -R13.reuse ;  /* 0x0000b4006e1d7a23 */ /* 0x100fe2000001080d */
[----:B------:R-:W-:Y:S01]  /*4aa0*/  MOV R116, R32 ;  /* 0x0000002000747202 */ /* 0x000fe20000000f00 */
[--C-:B------:R-:W-:Y:S01]  /*4ab0*/  FFMA.FTZ R81, R104, c[0x0][0x2d0], -R13.reuse ;  /* 0x0000b40068517a23 */ /* 0x100fe2000001080d */
[----:B-1----:R-:W-:Y:S01]  /*4ac0*/  HMMA.16816.F32 R128, R4, R20, R16 ;  /* 0x000000140480723c */ /* 0x002fe20000001810 */
[----:B------:R-:W-:-:S02]  /*4ad0*/  FFMA.FTZ R80, R102, c[0x0][0x2d0], -R13 ;  /* 0x0000b40066507a23 */ /* 0x000fc4000001080d */
[--C-:B------:R-:W-:Y:S02]  /*4ae0*/  FFMA.FTZ R32, R115, c[0x0][0x2d0], -R12.reuse ;  /* 0x0000b40073207a23 */ /* 0x100fe4000001080c */
[--C-:B------:R-:W-:Y:S01]  /*4af0*/  FFMA.FTZ R48, R111, c[0x0][0x2d0], -R12.reuse ;  /* 0x0000b4006f307a23 */ /* 0x100fe2000001080c */
[----:B------:R-:W-:Y:S01]  /*4b00*/  MOV R111, R45 ;  /* 0x0000002d006f7202 */ /* 0x000fe20000000f00 */
[----:B------:R-:W-:Y:S01]  /*4b10*/  FFMA.FTZ R50, R108, c[0x0][0x2d0], -R12 ;  /* 0x0000b4006c327a23 */ /* 0x000fe2000001080c */
[----:B------:R-:W-:Y:S01]  /*4b20*/  HMMA.16816.F32 R16, R8, R30, RZ ;  /* 0x0000001e0810723c */ /* 0x000fe200000018ff */
[----:B------:R-:W-:Y:S01]  /*4b30*/  MOV R108, R46 ;  /* 0x0000002e006c7202 */ /* 0x000fe20000000f00 */
[----:B------:R-:W-:Y:S02]  /*4b40*/  IMAD.MOV.U32 R110, RZ, RZ, R44 ;  /* 0x000000ffff6e7224 */ /* 0x000fe400078e002c */
[----:B------:R-:W-:Y:S01]  /*4b50*/  FADD.FTZ R0, R93, R0 ;  /* 0x000000005d007221 */ /* 0x000fe20000010000 */
[----:B------:R-:W-:Y:S01]  /*4b60*/  MOV R93, R37 ;  /* 0x00000025005d7202 */ /* 0x000fe20000000f00 */
[----:B------:R-:W-:-:S02]  /*4b70*/  IMAD.MOV.U32 R104, RZ, RZ, R90 ;  /* 0x000000ffff687224 */ /* 0x000fc400078e005a */
[--C-:B------:R-:W-:Y:S02]  /*4b80*/  FFMA.FTZ R30, R109, c[0x0][0x2d0], -R13.reuse ;  /* 0x0000b4006d1e7a23 */ /* 0x100fe4000001080d */
[----:B------:R-:W-:Y:S02]  /*4b90*/  FFMA.FTZ R31, R107, c[0x0][0x2d0], -R13 ;  /* 0x0000b4006b1f7a23 */ /* 0x000fe4000001080d */
[----:B------:R-:W-:Y:S02]  /*4ba0*/  IMAD.MOV.U32 R109, RZ, RZ, R47 ;  /* 0x000000ffff6d7224 */ /* 0x000fe400078e002f */
[----:B------:R-:W-:Y:S02]  /*4bb0*/  IMAD.MOV.U32 R107, RZ, RZ, R40 ;  /* 0x000000ffff6b7224 */ /* 0x000fe400078e0028 */
[----:B------:R-:W-:Y:S02]  /*4bc0*/  FADD.FTZ R0, R92, R0 ;  /* 0x000000005c007221 */ /* 0x000fe40000010000 */
[----:B------:R-:W-:-:S02]  /*4bd0*/  IMAD.MOV.U32 R90, RZ, RZ, R39 ;  /* 0x000000ffff5a7224 */ /* 0x000fc400078e0027 */
[----:B------:R-:W-:Y:S02]  /*4be0*/  FADD.FTZ R0, R96, R0 ;  /* 0x0000000060007221 */ /* 0x000fe40000010000 */
[----:B------:R-:W-:Y:S02]  /*4bf0*/  IMAD.MOV.U32 R92, RZ, RZ, R36 ;  /* 0x000000ffff5c7224 */ /* 0x000fe400078e0024 */
[----:B------:R-:W-:Y:S01]  /*4c00*/  HMMA.16816.F32 R124, R4, R22, R16 ;  /* 0x00000016047c723c */ /* 0x000fe20000001810 */
[----:B------:R-:W1:Y:S01]  /*4c10*/  LDSM.16.MT88.4 R20, [R248+0x6900] ;  /* 0x00690000f814783b */ /* 0x000e620000004200 */
[----:B------:R-:W-:Y:S02]  /*4c20*/  FADD.FTZ R0, R98, R0 ;  /* 0x0000000062007221 */ /* 0x000fe40000010000 */
[----:B------:R-:W-:Y:S02]  /*4c30*/  IMAD.MOV.U32 R115, RZ, RZ, R35 ;  /* 0x000000ffff737224 */ /* 0x000fe400078e0023 */
[----:B------:R-:W-:-:S02]  /*4c40*/  FADD.FTZ R0, R99, R0 ;  /* 0x0000000063007221 */ /* 0x000fc40000010000 */
[----:B---3--:R-:W-:Y:S07]  /*4c50*/  HMMA.16816.F32 R16, R8, R24, RZ ;  /* 0x000000180810723c */ /* 0x008fee00000018ff */
[--C-:B------:R-:W-:Y:S02]  /*4c60*/  FFMA.FTZ R25, R117, c[0x0][0x2d0], -R12.reuse ;  /* 0x0000b40075197a23 */ /* 0x100fe4000001080c */
[----:B------:R-:W-:Y:S02]  /*4c70*/  IMAD.MOV.U32 R117, RZ, RZ, R33 ;  /* 0x000000ffff757224 */ /* 0x000fe400078e0021 */
[----:B------:R-:W-:-:S02]  /*4c80*/  FFMA.FTZ R33, R114, c[0x0][0x2d0], -R12 ;  /* 0x0000b40072217a23 */ /* 0x000fc4000001080c */
[----:B------:R-:W-:Y:S02]  /*4c90*/  FADD.FTZ R24, R100, R0 ;  /* 0x0000000064187221 */ /* 0x000fe40000010000 */
[----:B------:R-:W-:Y:S01]  /*4ca0*/  MUFU.EX2 R0, R29 ;  /* 0x0000001d00007308 */ /* 0x000fe20000000800 */
[----:B------:R-:W-:-:S08]  /*4cb0*/  IMAD.MOV.U32 R114, RZ, RZ, R34 ;  /* 0x000000ffff727224 */ /* 0x000fd000078e0022 */
[----:B-1----:R-:W-:Y:S08]  /*4cc0*/  HMMA.16816.F32 R120, R4, R20, R16 ;  /* 0x000000140478723c */ /* 0x002ff00000001810 */
[----:B------:R-:W-:Y:S07]  /*4cd0*/  HMMA.16816.F32 R16, R8, R26, RZ ;  /* 0x0000001a0810723c */ /* 0x000fee00000018ff */
[----:B------:R-:W-:-:S02]  /*4ce0*/  FFMA.FTZ R26, R112, c[0x0][0x2d0], -R13 ;  /* 0x0000b400701a7a23 */ /* 0x000fc4000001080d */
[----:B------:R-:W-:Y:S02]  /*4cf0*/  IMAD.MOV.U32 R112, RZ, RZ, R51 ;  /* 0x000000ffff707224 */ /* 0x000fe400078e0033 */
[----:B------:R-:W-:Y:S02]  /*4d00*/  FFMA.FTZ R51, R101, c[0x0][0x2d0], -R12 ;  /* 0x0000b40065337a23 */ /* 0x000fe4000001080c */
[----:B------:R-:W-:Y:S02]  /*4d10*/  FADD.FTZ R27, R97, R3 ;  /* 0x00000003611b7221 */ /* 0x000fe40000010000 */
[----:B------:R-:W1:Y:S09]  /*4d20*/  MUFU.EX2 R3, R26 ;  /* 0x0000001a00037308 */ /* 0x000e720000000800 */
[----:B------:R-:W-:Y:S01]  /*4d30*/  HMMA.16816.F32 R56, R4, R22, R16 ;  /* 0x000000160438723c */ /* 0x000fe20000001810 */
[----:B------:R-:W2:Y:S04]  /*4d40*/  LDSM.16.MT88.4 R20, [R251+0x6100] ;  /* 0x00610000fb14783b */ /* 0x000ea80000004200 */
[----:B------:R-:W3:Y:S03]  /*4d50*/  LDSM.16.MT88.4 R16, [R251+0x6900] ;  /* 0x00690000fb10783b */ /* 0x000ee60000004200 */
[----:B--2---:R-:W-:Y:S11]  /*4d60*/  HMMA.16816.F32 R12, R8, R20, RZ ;  /* 0x00000014080c723c */ /* 0x004ff600000018ff */
[----:B------:R-:W-:Y:S11]  /*4d70*/  @!UPT UIADD3 URZ, URZ, URZ, URZ ;  /* 0x0000003f3f3ff290 */ /* 0x000ff6000fffe03f */
[----:B------:R-:W-:Y:S02]  /*4d80*/  @!UPT UIADD3 URZ, URZ, URZ, URZ ;  /* 0x0000003f3f3ff290 */ /* 0x000fe4000fffe03f */
[----:B---3--:R-:W-:Y:S08]  /*4d90*/  HMMA.16816.F32 R44, R4, R16, R12 ;  /* 0x00000010042c723c */ /* 0x008ff0000000180c */
[----:B------:R-:W-:Y:S11]  /*4da0*/  HMMA.16816.F32 R12, R8, R22, RZ ;  /* 0x00000016080c723c */ /* 0x000ff600000018ff */
[----:B------:R-:W-:Y:S11]  /*4db0*/  @!UPT UIADD3 URZ, URZ, URZ, URZ ;  /* 0x0000003f3f3ff290 */ /* 0x000ff6000fffe03f */
[----:B------:R-:W-:Y:S02]  /*4dc0*/  @!UPT UIADD3 URZ, URZ, URZ, URZ ;  /* 0x0000003f3f3ff290 */ /* 0x000fe4000fffe03f */
[----:B------:R-:W-:Y:S01]  /*4dd0*/  HMMA.16816.F32 R40, R4, R18, R12 ;  /* 0x000000120428723c */ /* 0x000fe2000000180c */
[----:B------:R-:W2:Y:S07]  /*4de0*/  LDSM.16.MT88.4 R12, [R250+0x6100] ;  /* 0x00610000fa0c783b */ /* 0x000eae0000004200 */
[C---:B--2---:R-:W-:Y:S08]  /*4df0*/  HMMA.16816.F32 R16, R8.reuse, R12, RZ ;  /* 0x0000000c0810723c */ /* 0x044ff000000018ff */
[----:B------:R-:W-:Y:S01]  /*4e00*/  HMMA.16816.F32 R8, R8, R14, RZ ;  /* 0x0000000e0808723c */ /* 0x000fe200000018ff */
[----:B------:R-:W2:Y:S11]  /*4e10*/  LDSM.16.MT88.4 R12, [R250+0x6900] ;  /* 0x00690000fa0c783b */ /* 0x000eb60000004200 */
[----:B------:R-:W-:Y:S04]  /*4e20*/  @!UPT UIADD3 URZ, URZ, URZ, URZ ;  /* 0x0000003f3f3ff290 */ /* 0x000fe8000fffe03f */
[C---:B--2---:R-:W-:Y:S01]  /*4e30*/  HMMA.16816.F32 R36, R4.reuse, R12, R16 ;  /* 0x0000000c0424723c */ /* 0x044fe20000001810 */
[----:B------:R-:W-:Y:S07]  /*4e40*/  MUFU.EX2 R12, R33 ;  /* 0x00000021000c7308 */ /* 0x000fee0000000800 */
[----:B------:R-:W-:Y:S01]  /*4e50*/  HMMA.16816.F32 R20, R4, R14, R8 ;  /* 0x0000000e0414723c */ /* 0x000fe20000001808 */
[----:B------:R-:W2:Y:S06]  /*4e60*/  MUFU.EX2 R5, R30 ;  /* 0x0000001e00057308 */ /* 0x000eac0000000800 */
[----:B-1----:R-:W-:-:S02]  /*4e70*/  FADD.FTZ R4, R3, R24 ;  /* 0x0000001803047221 */ /* 0x002fc40000010000 */
[----:B------:R-:W1:Y:S01]  /*4e80*/  MUFU.EX2 R6, R31 ;  /* 0x0000001f00067308 */ /* 0x000e620000000800 */
[----:B------:R-:W-:Y:S02]  /*4e90*/  FADD.FTZ R10, R103, R27 ;  /* 0x0000001b670a7221 */ /* 0x000fe40000010000 */
[C---:B------:R-:W-:Y:S01]  /*4ea0*/  FADD.FTZ R9, R0.reuse, R4 ;  /* 0x0000000400097221 */ /* 0x040fe20000010000 */
[----:B------:R-:W-:-:S04]  /*4eb0*/  F2FP.PACK_AB R4, R0, R3 ;  /* 0x000000030004723e */ /* 0x000fc800000000ff */
[----:B------:R-:W3:Y:S01]  /*4ec0*/  MUFU.EX2 R8, R25 ;  /* 0x0000001900087308 */ /* 0x000ee20000000800 */
[----:B--2---:R-:W-:-:S07]  /*4ed0*/  FADD.FTZ R0, R5, R9 ;  /* 0x0000000905007221 */ /* 0x004fce0000010000 */
[----:B------:R-:W2:Y:S01]  /*4ee0*/  MUFU.EX2 R7, R28 ;  /* 0x0000001c00077308 */ /* 0x000ea20000000800 */
[C---:B-1----:R-:W-:Y:S01]  /*4ef0*/  FADD.FTZ R14, R6.reuse, R0 ;  /* 0x00000000060e7221 */ /* 0x042fe20000010000 */
[----:B------:R-:W-:Y:S01]  /*4f00*/  F2FP.PACK_AB R6, R6, R5 ;  /* 0x000000050606723e */ /* 0x000fe200000000ff */
[----:B---3--:R-:W-:-:S05]  /*4f10*/  FADD.FTZ R3, R8, R10 ;  /* 0x0000000a08037221 */ /* 0x008fca0000010000 */
[----:B------:R-:W1:Y:S01]  /*4f20*/  MUFU.EX2 R0, R32 ;  /* 0x0000002000007308 */ /* 0x000e620000000800 */
[C---:B--2---:R-:W-:Y:S01]  /*4f30*/  F2FP.PACK_AB R5, R7.reuse, R8 ;  /* 0x000000080705723e */ /* 0x044fe200000000ff */
[----:B------:R-:W-:Y:S01]  /*4f40*/  FADD.FTZ R3, R7, R3 ;  /* 0x0000000307037221 */ /* 0x000fe20000010000 */
[----:B------:R-:W2:Y:S01]  /*4f50*/  LDSM.16.MT88.4 R8, [R135+0x1100] ;  /* 0x001100008708783b */ /* 0x000ea20000004200 */
[----:B-1----:R-:W-:Y:S02]  /*4f60*/  F2FP.PACK_AB R7, R12, R0 ;  /* 0x000000000c07723e */ /* 0x002fe400000000ff */
[----:B------:R-:W-:-:S05]  /*4f70*/  FADD.FTZ R13, R0, R3 ;  /* 0x00000003000d7221 */ /* 0x000fca0000010000 */
[C---:B--2---:R-:W-:Y:S08]  /*4f80*/  HMMA.16816.F32 R164, R4.reuse, R8, R164 ;  /* 0x0000000804a4723c */ /* 0x044ff000000018a4 */
[C---:B------:R-:W-:Y:S01]  /*4f90*/  HMMA.16816.F32 R16, R4.reuse, R10, R108 ;  /* 0x0000000a0410723c */ /* 0x040fe2000000186c */
[----:B------:R-:W1:Y:S07]  /*4fa0*/  LDSM.16.MT88.4 R8, [R248+0x1100] ;  /* 0x00110000f808783b */ /* 0x000e6e0000004200 */
[C---:B-1----:R-:W-:Y:S08]  /*4fb0*/  HMMA.16816.F32 R156, R4.reuse, R8, R156 ;  /* 0x00000008049c723c */ /* 0x042ff0000000189c */
        /* <DEDUP_REMOVED lines=25> */
[----:B------:R-:W1:Y:S04]  /*5150*/  LDSM.16.MT88.4 R8, [R251+0x5100] ;  /* 0x00510000fb08783b */ /* 0x000e680000004200 */
[----:B------:R-:W-:Y:S03]  /*5160*/  LDSM.16.MT88.4 R160, [R135+0x1900] ;  /* 0x0019000087a0783b */ /* 0x000fe60000004200 */
[C---:B-1----:R-:W-:Y:S11]  /*5170*/  HMMA.16816.F32 R112, R4.reuse, R8, R184 ;  /* 0x000000080470723c */ /* 0x042ff600000018b8 */
[----:B------:R-:W-:Y:S11]  /*5180*/  @!UPT UIADD3 URZ, URZ, URZ, URZ ;  /* 0x0000003f3f3ff290 */ /* 0x000ff6000fffe03f */
[----:B------:R-:W-:Y:S02]  /*5190*/  @!UPT UIADD3 URZ, URZ, URZ, URZ ;  /* 0x0000003f3f3ff290 */ /* 0x000fe4000fffe03f */
[----:B------:R-:W-:Y:S01]  /*51a0*/  MOV R9, R115 ;  /* 0x0000007300097202 */ /* 0x000fe20000000f00 */
[----:B------:R-:W-:Y:S02]  /*51b0*/  IMAD.MOV.U32 R8, RZ, RZ, R112 ;  /* 0x000000ffff087224 */ /* 0x000fe400078e0070 */
[----:B------:R-:W-:Y:S02]  /*51c0*/  IMAD.MOV.U32 R110, RZ, RZ, R113 ;  /* 0x000000ffff6e7224 */ /* 0x000fe400078e0071 */
[----:B------:R-:W-:Y:S02]  /*51d0*/  IMAD.MOV.U32 R109, RZ, RZ, R114 ;  /* 0x000000ffff6d7224 */ /* 0x000fe400078e0072 */
[C---:B------:R-:W-:Y:S07]  /*51e0*/  HMMA.16816.F32 R112, R4.reuse, R10, R152 ;  /* 0x0000000a0470723c */ /* 0x040fee0000001898 */
[----:B------:R-:W-:Y:S01]  /*51f0*/  IMAD.MOV.U32 R155, RZ, RZ, R9 ;  /* 0x000000ffff9b7224 */ /* 0x000fe200078e0009 */
[----:B------:R-:W-:Y:S01]  /*5200*/  MOV R152, R8 ;  /* 0x0000000800987202 */ /* 0x000fe20000000f00 */
[----:B------:R-:W-:Y:S01]  /*5210*/  IMAD.MOV.U32 R154, RZ, RZ, R109 ;  /* 0x000000ffff9a7224 */ /* 0x000fe200078e006d */
[----:B------:R-:W1:Y:S01]  /*5220*/  LDSM.16.MT88.4 R8, [R250+0x5100] ;  /* 0x00510000fa08783b */ /* 0x000e620000004200 */
[----:B------:R-:W-:Y:S11]  /*5230*/  MOV R153, R110 ;  /* 0x0000006e00997202 */ /* 0x000ff60000000f00 */
[----:B------:R-:W-:Y:S02]  /*5240*/  @!UPT UIADD3 URZ, URZ, URZ, URZ ;  /* 0x0000003f3f3ff290 */ /* 0x000fe4000fffe03f */
[----:B------:R-:W-:Y:S01]  /*5250*/  IMAD.MOV.U32 R108, RZ, RZ, R113 ;  /* 0x000000ffff6c7224 */ /* 0x000fe200078e0071 */
[----:B------:R-:W-:Y:S01]  /*5260*/  MOV R15, R114 ;  /* 0x00000072000f7202 */ /* 0x000fe20000000f00 */
[----:B------:R-:W-:Y:S02]  /*5270*/  IMAD.MOV.U32 R3, RZ, RZ, R115 ;  /* 0x000000ffff037224 */ /* 0x000fe400078e0073 */
[----:B------:R-:W-:Y:S01]  /*5280*/  IMAD.MOV.U32 R0, RZ, RZ, R112 ;  /* 0x000000ffff007224 */ /* 0x000fe200078e0070 */
[C---:B-1----:R-:W-:Y:S07]  /*5290*/  HMMA.16816.F32 R188, R4.reuse, R8, R144 ;  /* 0x0000000804bc723c */ /* 0x042fee0000001890 */
[----:B------:R-:W-:Y:S01]  /*52a0*/  IMAD.MOV.U32 R145, RZ, RZ, R108 ;  /* 0x000000ffff917224 */ /* 0x000fe200078e006c */
[C---:B------:R-:W-:Y:S01]  /*52b0*/  HMMA.16816.F32 R112, R4.reuse, R10, R136 ;  /* 0x0000000a0470723c */ /* 0x040fe20000001888 */
[----:B------:R-:W1:Y:S01]  /*52c0*/  LDSM.16.MT88.4 R8, [R135+0x7100] ;  /* 0x007100008708783b */ /* 0x000e620000004200 */
[----:B------:R-:W-:Y:S01]  /*52d0*/  IMAD.MOV.U32 R146, RZ, RZ, R15 ;  /* 0x000000ffff927224 */ /* 0x000fe200078e000f */
[----:B------:R-:W-:Y:S01]  /*52e0*/  MOV R147, R3 ;  /* 0x0000000300937202 */ /* 0x000fe20000000f00 */
[----:B------:R-:W-:Y:S01]  /*52f0*/  IMAD.MOV.U32 R144, RZ, RZ, R0 ;  /* 0x000000ffff907224 */ /* 0x000fe200078e0000 */
[----:B------:R-:W-:Y:S01]  /*5300*/  MUFU.EX2 R3, R83 ;  /* 0x0000005300037308 */ /* 0x000fe20000000800 */
[----:B------:R-:W-:Y:S07]  /*5310*/  LDSM.16.MT88.4 R136, [R250+0x1900] ;  /* 0x00190000fa88783b */ /* 0x000fee0000004200 */
[----:B------:R-:W2:Y:S01]  /*5320*/  MUFU.EX2 R0, R82 ;  /* 0x0000005200007308 */ /* 0x000ea20000000800 */
[C---:B-1----:R-:W-:Y:S07]  /*5330*/  HMMA.16816.F32 R108, R4.reuse, R8, R128 ;  /* 0x00000008046c723c */ /* 0x042fee0000001880 */
[----:B--2---:R-:W-:Y:S01]  /*5340*/  F2FP.PACK_AB R128, R0, R3 ;  /* 0x000000030080723e */ /* 0x004fe200000000ff */
[C---:B------:R-:W-:Y:S01]  /*5350*/  HMMA.16816.F32 R124, R4.reuse, R10, R124 ;  /* 0x0000000a047c723c */ /* 0x040fe2000000187c */
[----:B------:R-:W1:Y:S07]  /*5360*/  LDSM.16.MT88.4 R8, [R248+0x7100] ;  /* 0x00710000f808783b */ /* 0x000e6e0000004200 */
[C---:B-1----:R-:W-:Y:S08]  /*5370*/  HMMA.16816.F32 R116, R4.reuse, R8, R120 ;  /* 0x000000080474723c */ /* 0x042ff00000001878 */
[----:B------:R-:W-:Y:S11]  /*5380*/  HMMA.16816.F32 R8, R4, R10, R56 ;  /* 0x0000000a0408723c */ /* 0x000ff60000001838 */
[----:B------:R-:W-:Y:S05]  /*5390*/  @!UPT UIADD3 URZ, URZ, URZ, URZ ;  /* 0x0000003f3f3ff290 */ /* 0x000fea000fffe03f */
[----:B------:R-:W-:Y:S01]  /*53a0*/  IMAD.MOV.U32 R123, RZ, RZ, R116 ;  /* 0x000000ffff7b7224 */ /* 0x000fe200078e0074 */
[----:B------:R-:W-:Y:S01]  /*53b0*/  MOV R122, R117 ;  /* 0x00000075007a7202 */ /* 0x000fe20000000f00 */
[----:B------:R-:W-:Y:S02]  /*53c0*/  IMAD.MOV.U32 R121, RZ, RZ, R118 ;  /* 0x000000ffff797224 */ /* 0x000fe400078e0076 */
[----:B------:R-:W-:-:S04]  /*53d0*/  IMAD.MOV.U32 R120, RZ, RZ, R119 ;  /* 0x000000ffff787224 */ /* 0x000fc800078e0077 */
[----:B------:R-:W-:Y:S01]  /*53e0*/  MOV R58, R8 ;  /* 0x00000008003a7202 */ /* 0x000fe20000000f00 */
[----:B------:R-:W-:Y:S01]  /*53f0*/  IMAD.MOV.U32 R57, RZ, RZ, R9 ;  /* 0x000000ffff397224 */ /* 0x000fe200078e0009 */
[----:B------:R-:W-:Y:S01]  /*5400*/  MOV R15, R11 ;  /* 0x0000000b000f7202 */ /* 0x000fe20000000f00 */
[----:B------:R-:W-:Y:S02]  /*5410*/  IMAD.MOV.U32 R56, RZ, RZ, R10 ;  /* 0x000000ffff387224 */ /* 0x000fe400078e000a */
[----:B------:R-:W1:Y:S02]  /*5420*/  LDSM.16.MT88.4 R8, [R251+0x7100] ;  /* 0x00710000fb08783b */ /* 0x000e640000004200 */
[C---:B-1----:R-:W-:Y:S08]  /*5430*/  HMMA.16816.F32 R116, R4.reuse, R8, R44 ;  /* 0x000000080474723c */ /* 0x042ff0000000182c */
[C---:B------:R-:W-:Y:S01]  /*5440*/  HMMA.16816.F32 R184, R4.reuse, R10, R40 ;  /* 0x0000000a04b8723c */ /* 0x040fe20000001828 */
[----:B------:R-:W1:Y:S04]  /*5450*/  LDSM.16.MT88.4 R8, [R250+0x7100] ;  /* 0x00710000fa08783b */ /* 0x000e680000004200 */
[----:B------:R-:W2:Y:S03]  /*5460*/  LDSM.16.MT88.4 R40, [R135+0x3900] ;  /* 0x003900008728783b */ /* 0x000ea60000004200 */
[C---:B-1----:R-:W-:Y:S01]  /*5470*/  HMMA.16816.F32 R180, R4.reuse, R8, R36 ;  /* 0x0000000804b4723c */ /* 0x042fe20000001824 */
[----:B------:R-:W-:Y:S06]  /*5480*/  MUFU.EX2 R8, R50 ;  /* 0x0000003200087308 */ /* 0x000fec0000000800 */
[----:B------:R-:W-:Y:S01]  /*5490*/  FADD.FTZ R9, R3, R14 ;  /* 0x0000000e03097221 */ /* 0x000fe20000010000 */
[----:B------:R-:W-:Y:S01]  /*54a0*/  HMMA.16816.F32 R20, R4, R10, R20 ;  /* 0x0000000a0414723c */ /* 0x000fe20000001814 */
[----:B------:R-:W1:Y:S01]  /*54b0*/  MUFU.EX2 R7, R49 ;  /* 0x0000003100077308 */ /* 0x000e620000000800 */
[----:B------:R-:W-:Y:S01]  /*54c0*/  MOV R14, R56 ;  /* 0x00000038000e7202 */ /* 0x000fe20000000f00 */
[----:B------:R-:W-:-:S04]  /*54d0*/  FADD.FTZ R9, R0, R9 ;  /* 0x0000000900097221 */ /* 0x000fc80000010000 */
[----:B------:R-:W-:Y:S02]  /*54e0*/  FADD.FTZ R10, R12, R13 ;  /* 0x0000000d0c0a7221 */ /* 0x000fe40000010000 */
[----:B------:R-:W3:Y:S01]  /*54f0*/  MUFU.EX2 R6, R48 ;  /* 0x0000003000067308 */ /* 0x000ee20000000800 */
[----:B------:R-:W-:Y:S02]  /*5500*/  IMAD.MOV.U32 R12, RZ, RZ, R58 ;  /* 0x000000ffff0c7224 */ /* 0x000fe400078e003a */
[----:B------:R-:W-:Y:S02]  /*5510*/  IMAD.MOV.U32 R13, RZ, RZ, R57 ;  /* 0x000000ffff0d7224 */ /* 0x000fe400078e0039 */
[----:B------:R-:W4:Y:S03]  /*5520*/  LDSM.16.MT88.4 R56, [R251+0x3900] ;  /* 0x00390000fb38783b */ /* 0x000f260000004200 */
[----:B------:R5:W2:Y:S01]  /*5530*/  MUFU.EX2 R11, R51 ;  /* 0x00000033000b7308 */ /* 0x000aa20000000800 */
[----:B-1----:R-:W-:-:S07]  /*5540*/  FADD.FTZ R3, R7, R10 ;  /* 0x0000000a07037221 */ /* 0x002fce0000010000 */
[----:B------:R-:W1:Y:S01]  /*5550*/  MUFU.EX2 R5, R81 ;  /* 0x0000005100057308 */ /* 0x000e620000000800 */
[----:B---3--:R-:W-:Y:S02]  /*5560*/  F2FP.PACK_AB R129, R6, R7 ;  /* 0x000000070681723e */ /* 0x008fe400000000ff */
[----:B------:R-:W-:Y:S01]  /*5570*/  MOV R7, R155 ;  /* 0x0000009b00077202 */ /* 0x000fe20000000f00 */
[----:B-----5:R-:W3:Y:S04]  /*5580*/  LDSM.16.MT88.4 R48, [R248+0x3900] ;  /* 0x00390000f830783b */ /* 0x020ee80000004200 */
[----:B------:R-:W5:Y:S01]  /*5590*/  MUFU.EX2 R4, R80 ;  /* 0x0000005000047308 */ /* 0x000f620000000800 */
[----:B--2---:R-:W-:Y:S01]  /*55a0*/  F2FP.PACK_AB R131, R11, R8 ;  /* 0x000000080b83723e */ /* 0x004fe200000000ff */
[----:B-1----:R-:W-:Y:S01]  /*55b0*/  FADD.FTZ R0, R5, R9 ;  /* 0x0000000905007221 */ /* 0x002fe20000010000 */
[C---:B-----5:R-:W-:Y:S01]  /*55c0*/  F2FP.PACK_AB R130, R4.reuse, R5 ;  /* 0x000000050482723e */ /* 0x060fe200000000ff */
[----:B------:R-:W-:Y:S02]  /*55d0*/  LDSM.16.MT88.4 R80, [R248+0x5900] ;  /* 0x00590000f850783b */ /* 0x000fe40000004200 */
[----:B------:R-:W-:Y:S01]  /*55e0*/  FADD.FTZ R0, R4, R0 ;  /* 0x0000000004007221 */ /* 0x000fe20000010000 */
[----:B------:R-:W-:Y:S01]  /*55f0*/  MOV R5, R153 ;  /* 0x0000009900057202 */ /* 0x000fe20000000f00 */
[----:B------:R-:W-:-:S02]  /*5600*/  IMAD.MOV.U32 R4, RZ, RZ, R152 ;  /* 0x000000ffff047224 */ /* 0x000fc400078e0098 */
[C---:B------:R-:W-:Y:S01]  /*5610*/  HMMA.16816.F32 R36, R128.reuse, R40, R52 ;  /* 0x000000288024723c */ /* 0x040fe20000001834 */
[----:B------:R1:W-:Y:S07]  /*5620*/  STL [R1+0x4c], R0 ;  /* 0x00004c0001007387 */ /* 0x0003ee0000100800 */
[C---:B----4-:R-:W-:Y:S01]  /*5630*/  HMMA.16816.F32 R52, R128.reuse, R56, R72 ;  /* 0x000000388034723c */ /* 0x050fe20000001848 */
[----:B------:R-:W2:Y:S07]  /*5640*/  LDSM.16.MT88.4 R72, [R135+0x5900] ;  /* 0x005900008748783b */ /* 0x000eae0000004200 */
[C---:B---3--:R-:W-:Y:S01]  /*5650*/  HMMA.16816.F32 R44, R128.reuse, R48, R64 ;  /* 0x00000030802c723c */ /* 0x048fe20000001840 */
[----:B------:R-:W3:Y:S07]  /*5660*/  LDSM.16.MT88.4 R64, [R250+0x3900] ;  /* 0x00390000fa40783b */ /* 0x000eee0000004200 */
[----:B------:R-:W-:Y:S01]  /*5670*/  HMMA.16816.F32 R40, R128, R42, R60 ;  /* 0x0000002a8028723c */ /* 0x000fe2000000183c */
[----:B-1----:R-:W-:-:S02]  /*5680*/  FADD.FTZ R0, R6, R3 ;  /* 0x0000000306007221 */ /* 0x002fc40000010000 */
[----:B------:R-:W-:Y:S02]  /*5690*/  IMAD.MOV.U32 R6, RZ, RZ, R154 ;  /* 0x000000ffff067224 */ /* 0x000fe400078e009a */
[----:B------:R-:W1:Y:S01]  /*56a0*/  LDSM.16.MT88.4 R152, [R248+0x1900] ;  /* 0x00190000f898783b */ /* 0x000e620000004200 */
[----:B------:R-:W-:Y:S02]  /*56b0*/  FADD.FTZ R0, R8, R0 ;  /* 0x0000000008007221 */ /* 0x000fe40000010000 */
[----:B------:R-:W-:Y:S02]  /*56c0*/  HMMA.16816.F32 R48, R128, R50, R68 ;  /* 0x000000328030723c */ /* 0x000fe40000001844 */
[----:B------:R-:W-:-:S06]  /*56d0*/  FADD.FTZ R0, R11, R0 ;  /* 0x000000000b007221 */ /* 0x000fcc0000010000 */
[C---:B------:R-:W-:Y:S01]  /*56e0*/  HMMA.16816.F32 R164, R128.reuse, R160, R164 ;  /* 0x000000a080a4723c */ /* 0x040fe200000018a4 */
[----:B------:R-:W-:Y:S07]  /*56f0*/  STL [R1+0x74], R0 ;  /* 0x0000740001007387 */ /* 0x000fee0000100800 */
[C---:B------:R-:W-:Y:S07]  /*5700*/  HMMA.16816.F32 R160, R128.reuse, R162, R16 ;  /* 0x000000a280a0723c */ /* 0x040fee0000001810 */
[----:B------:R-:W-:Y:S01]  /*5710*/  IMAD.MOV.U32 R16, RZ, RZ, R123 ;  /* 0x000000ffff107224 */ /* 0x000fe200078e007b */
[C---:B--2---:R-:W-:Y:S01]  /*5720*/  HMMA.16816.F32 R68, R128.reuse, R72, R92 ;  /* 0x000000488044723c */ /* 0x044fe2000000185c */
[----:B------:R-:W-:Y:S01]  /*5730*/  MOV R17, R122 ;  /* 0x0000007a00117202 */ /* 0x000fe20000000f00 */
[----:B------:R-:W-:Y:S01]  /*5740*/  IMAD.MOV.U32 R18, RZ, RZ, R121 ;  /* 0x000000ffff127224 */ /* 0x000fe200078e0079 */
[----:B------:R-:W-:Y:S01]  /*5750*/  MOV R19, R120 ;  /* 0x0000007800137202 */ /* 0x000fe20000000f00 */
[----:B------:R-:W-:Y:S01]  /*5760*/  IMAD.MOV.U32 R120, RZ, RZ, R144 ;  /* 0x000000ffff787224 */ /* 0x000fe200078e0090 */
[----:B------:R-:W-:Y:S01]  /*5770*/  MOV R121, R145 ;  /* 0x0000009100797202 */ /* 0x000fe20000000f00 */
[----:B------:R-:W-:Y:S01]  /*5780*/  IMAD.MOV.U32 R122, RZ, RZ, R146 ;  /* 0x000000ffff7a7224 */ /* 0x000fe200078e0092 */
[----:B------:R-:W-:Y:S01]  /*5790*/  MOV R123, R147 ;  /* 0x00000093007b7202 */ /* 0x000fe20000000f00 */
[C---:B---3--:R-:W-:Y:S01]  /*57a0*/  HMMA.16816.F32 R60, R128.reuse, R64, R84 ;  /* 0x00000040803c723c */ /* 0x048fe20000001854 */
[----:B------:R-:W-:Y:S07]  /*57b0*/  LDSM.16.MT88.4 R144, [R251+0x1900] ;  /* 0x00190000fb90783b */ /* 0x000fee0000004200 */
[C---:B------:R-:W-:Y:S01]  /*57c0*/  HMMA.16816.F32 R64, R128.reuse, R66, R88 ;  /* 0x000000428040723c */ /* 0x040fe20000001858 */
[----:B------:R-:W2:Y:S07]  /*57d0*/  LDSM.16.MT88.4 R88, [R251+0x5900] ;  /* 0x00590000fb58783b */ /* 0x000eae0000004200 */
[C---:B------:R-:W-:Y:S01]  /*57e0*/  HMMA.16816.F32 R72, R128.reuse, R74, R96 ;  /* 0x0000004a8048723c */ /* 0x040fe20000001860 */
[----:B------:R-:W3:Y:S07]  /*57f0*/  LDSM.16.MT88.4 R96, [R250+0x5900] ;  /* 0x00590000fa60783b */ /* 0x000eee0000004200 */
[C---:B------:R-:W-:Y:S08]  /*5800*/  HMMA.16816.F32 R56, R128.reuse, R58, R76 ;  /* 0x0000003a8038723c */ /* 0x040ff0000000184c */
[C---:B------:R-:W-:Y:S08]  /*5810*/  HMMA.16816.F32 R76, R128.reuse, R80, R100 ;  /* 0x00000050804c723c */ /* 0x040ff00000001864 */
[C---:B------:R-:W-:Y:S01]  /*5820*/  HMMA.16816.F32 R80, R128.reuse, R82, R104 ;  /* 0x000000528050723c */ /* 0x040fe20000001868 */
[----:B------:R-:W4:Y:S07]  /*5830*/  LDSM.16.MT88.4 R104, [R135+0x7900] ;  /* 0x007900008768783b */ /* 0x000f2e0000004200 */
[C---:B-1----:R-:W-:Y:S08]  /*5840*/  HMMA.16816.F32 R156, R128.reuse, R152, R156 ;  /* 0x00000098809c723c */ /* 0x042ff0000000189c */
[C---:B--2---:R-:W-:Y:S01]  /*5850*/  HMMA.16816.F32 R84, R128.reuse, R88, R4 ;  /* 0x000000588054723c */ /* 0x044fe20000001804 */
[----:B------:R-:W-:Y:S07]  /*5860*/  LDSM.16.MT88.4 R4, [R250+0x7900] ;  /* 0x00790000fa04783b */ /* 0x000fee0000004200 */
[C---:B---3--:R-:W-:Y:S08]  /*5870*/  HMMA.16816.F32 R92, R128.reuse, R96, R188 ;  /* 0x00000060805c723c */ /* 0x048ff000000018bc */
[C---:B------:R-:W-:Y:S01]  /*5880*/  HMMA.16816.F32 R88, R128.reuse, R90, R120 ;  /* 0x0000005a8058723c */ /* 0x040fe20000001878 */
[----:B------:R-:W1:Y:S07]  /*5890*/  LDSM.16.MT88.4 R120, [R251+0x7900] ;  /* 0x00790000fb78783b */ /* 0x000e6e0000004200 */
[C---:B------:R-:W-:Y:S01]  /*58a0*/  HMMA.16816.F32 R96, R128.reuse, R98, R112 ;  /* 0x000000628060723c */ /* 0x040fe20000001870 */
[----:B------:R-:W2:Y:S07]  /*58b0*/  LDSM.16.MT88.4 R112, [R248+0x7900] ;  /* 0x00790000f870783b */ /* 0x000eae0000004200 */
[C---:B----4-:R-:W-:Y:S08]  /*58c0*/  HMMA.16816.F32 R100, R128.reuse, R104, R108 ;  /* 0x000000688064723c */ /* 0x050ff0000000186c */
[C---:B------:R-:W-:Y:S08]  /*58d0*/  HMMA.16816.F32 R148, R128.reuse, R144, R148 ;  /* 0x000000908094723c */ /* 0x040ff00000001894 */
[C---:B------:R-:W-:Y:S08]  /*58e0*/  HMMA.16816.F32 R140, R128.reuse, R136, R140 ;  /* 0x00000088808c723c */ /* 0x040ff0000000188c */
[C---:B------:R-:W-:Y:S08]  /*58f0*/  HMMA.16816.F32 R104, R128.reuse, R106, R124 ;  /* 0x0000006a8068723c */ /* 0x040ff0000000187c */
[C---:B-1----:R-:W-:Y:S08]  /*5900*/  HMMA.16816.F32 R116, R128.reuse, R120, R116 ;  /* 0x000000788074723c */ /* 0x042ff00000001874 */
[C---:B--2---:R-:W-:Y:S08]  /*5910*/  HMMA.16816.F32 R108, R128.reuse, R112, R16 ;  /* 0x00000070806c723c */ /* 0x044ff00000001810 */
[C---:B------:R-:W-:Y:S08]  /*5920*/  HMMA.16816.F32 R152, R128.reuse, R154, R24 ;  /* 0x0000009a8098723c */ /* 0x040ff00000001818 */
[C---:B------:R-:W-:Y:S08]  /*5930*/  HMMA.16816.F32 R144, R128.reuse, R146, R28 ;  /* 0x000000928090723c */ /* 0x040ff0000000181c */
[C---:B------:R-:W-:Y:S08]  /*5940*/  HMMA.16816.F32 R136, R128.reuse, R138, R32 ;  /* 0x0000008a8088723c */ /* 0x040ff00000001820 */
[C---:B------:R-:W-:Y:S08]  /*5950*/  HMMA.16816.F32 R112, R128.reuse, R114, R12 ;  /* 0x000000728070723c */ /* 0x040ff0000000180c */
[C---:B------:R-:W-:Y:S08]  /*5960*/  HMMA.16816.F32 R120, R128.reuse, R122, R184 ;  /* 0x0000007a8078723c */ /* 0x040ff000000018b8 */
[C---:B------:R-:W-:Y:S08]  /*5970*/  HMMA.16816.F32 R124, R128.reuse, R4, R180 ;  /* 0x00000004807c723c */ /* 0x040ff000000018b4 */
[----:B------:R-:W-:Y:S01]  /*5980*/  HMMA.16816.F32 R128, R128, R6, R20 ;  /* 0x000000068080723c */ /* 0x000fe20000001814 */
[----:B------:R-:W-:Y:S07]  /*5990*/  @P0 BRA `(.L_x_26) ;  /* 0x0000379000000947 */ /* 0x000fee0003800000 */
[----:B------:R-:W-:Y:S01]  /*59a0*/  SHF.R.S32.HI R15, RZ, 0x1f, R133 ;  /* 0x0000001fff0f7819 */ /* 0x000fe20000011485 */
[C---:B------:R-:W-:Y:S01]  /*59b0*/  IMAD.SHL.U32 R0, R133.reuse, 0x2, RZ ;  /* 0x0000000285007824 */ /* 0x040fe200078e00ff */
[----:B------:R-:W-:Y:S01]  /*59c0*/  UIADD3 UR6, UR6, -0x2, URZ ;  /* 0xfffffffe06067890 */ /* 0x000fe2000fffe03f */
[----:B------:R-:W-:Y:S01]  /*59d0*/  IMAD.SHL.U32 R4, R176, 0x2, RZ ;  /* 0x00000002b0047824 */ /* 0x000fe200078e00ff */
[----:B------:R-:W-:Y:S01]  /*59e0*/  SHF.L.U64.HI R3, R133, 0x1, R15 ;  /* 0x0000000185037819 */ /* 0x000fe2000001020f */
[----:B------:R-:W-:Y:S01]  /*59f0*/  IMAD.MOV.U32 R133, RZ, RZ, R2 ;  /* 0x000000ffff857224 */ /* 0x000fe200078e0002 */
[----:B------:R-:W-:Y:S01]  /*5a00*/  SHF.R.S32.HI R15, RZ, 0x1f, R177 ;  /* 0x0000001fff0f7819 */ /* 0x000fe200000114b1 */
[----:B------:R-:W-:-:S02]  /*5a10*/  IMAD.SHL.U32 R2, R178, 0x2, RZ ;  /* 0x00000002b2027824 */ /* 0x000fc400078e00ff */
[----:B------:R1:W-:Y:S04]  /*5a20*/  STL [R1+0x70], R3 ;  /* 0x0000700301007387 */ /* 0x0003e80000100800 */
[----:B------:R2:W-:Y:S01]  /*5a30*/  STL [R1+0x6c], R0 ;  /* 0x00006c0001007387 */ /* 0x0005e20000100800 */
[----:B-1----:R-:W-:Y:S02]  /*5a40*/  SHF.L.U64.HI R3, R176, 0x1, R179 ;  /* 0x00000001b0037819 */ /* 0x002fe400000102b3 */
[----:B--2---:R-:W-:-:S03]  /*5a50*/  SHF.L.U64.HI R0, R177, 0x1, R15 ;  /* 0x00000001b1007819 */ /* 0x004fc6000001020f */
[----:B------:R1:W-:Y:S01]  /*5a60*/  STL [R1+0x68], R3 ;  /* 0x0000680301007387 */ /* 0x0003e20000100800 */
[----:B------:R-:W-:-:S03]  /*5a70*/  SHF.R.S32.HI R15, RZ, 0x1f, R178 ;  /* 0x0000001fff0f7819 */ /* 0x000fc600000114b2 */
[----:B------:R-:W-:Y:S04]  /*5a80*/  STL [R1+0x64], R4 ;  /* 0x0000640401007387 */ /* 0x000fe80000100800 */
[----:B------:R2:W-:Y:S01]  /*5a90*/  STL [R1+0x60], R0 ;  /* 0x0000600001007387 */ /* 0x0005e20000100800 */
[----:B-1----:R-:W-:-:S05]  /*5aa0*/  IMAD.SHL.U32 R3, R177, 0x2, RZ ;  /* 0x00000002b1037824 */ /* 0x002fca00078e00ff */
[----:B------:R1:W-:Y:S01]  /*5ab0*/  STL [R1+0x5c], R3 ;  /* 0x00005c0301007387 */ /* 0x0003e20000100800 */
[----:B--2---:R-:W-:-:S03]  /*5ac0*/  IMAD.MOV.U32 R0, RZ, RZ, R132 ;  /* 0x000000ffff007224 */ /* 0x004fc600078e0084 */
[----:B------:R2:W-:Y:S01]  /*5ad0*/  STL [R1+0x54], R2 ;  /* 0x0000540201007387 */ /* 0x0005e20000100800 */
[----:B-1----:R-:W-:-:S05]  /*5ae0*/  SHF.L.U64.HI R3, R178, 0x1, R15 ;  /* 0x00000001b2037819 */ /* 0x002fca000001020f */
[----:B------:R2:W-:Y:S01]  /*5af0*/  STL [R1+0x58], R3 ;  /* 0x0000580301007387 */ /* 0x0005e20000100800 */
[----:B------:R-:W-:Y:S05]  /*5b00*/  BRA `(.L_x_27) ;  /* 0x0000047000007947 */ /* 0x000fea0003800000 */
.L_x_29:
[----:B------:R-:W2:Y:S01]  /*5b10*/  LDL R2, [R1+0x78] ;  /* 0x0000780001027983 */ /* 0x000ea20000100800 */
[----:B------:R-:W-:Y:S01]  /*5b20*/  IMAD.MOV.U32 R3, RZ, RZ, c[0x0][0x2b8] ;  /* 0x0000ae00ff037624 */ /* 0x000fe200078e00ff */
[----:B------:R-:W-:Y:S01]  /*5b30*/  ULEA UR4, UR6, UR10, 0x6 ;  /* 0x0000000a06047291 */ /* 0x000fe2000f8e303f */
[----:B------:R-:W-:Y:S01]  /*5b40*/  IMAD.MOV.U32 R178, RZ, RZ, RZ ;  /* 0x000000ffffb27224 */ /* 0x000fe200078e00ff */
[----:B------:R-:W3:Y:S02]  /*5b50*/  LDL R181, [R1+0x6c] ;  /* 0x00006c0001b57983 */ /* 0x000ee40000100800 */
        /* <DEDUP_REMOVED lines=35> */
[----:B------:R-:W-:Y:S01]  /*5d90*/  LEA.HI.X R180, R2, c[0x0][0x1cc], R180, 0x1, P0 ;  /* 0x0000730002b47a11 */ /* 0x000fe200000f0cb4 */
[----:B------:R-:W3:Y:S04]  /*5da0*/  SHFL.IDX PT, R132, R177, RZ, 0x181f ;  /* 0x00181fffb1847589 */ /* 0x000ee800000e0000 */
[----:B------:R-:W4:Y:S01]  /*5db0*/  SHFL.IDX PT, R176, R180, RZ, 0x181f ;  /* 0x00181fffb4b07589 */ /* 0x000f2200000e0000 */
[----:B---3--:R-:W-:Y:S05]  /*5dc0*/  IADD3 R2, P0, R132, R181, RZ ;  /* 0x000000b584027210 */ /* 0x008fea0007f1e0ff */
[----:B----4-:R-:W-:Y:S01]  /*5dd0*/  IMAD.X R3, R176, 0x1, R186, P0 ;  /* 0x00000001b0037824 */ /* 0x010fe200000e06ba */
[----:B-----5:R-:W-:Y:S04]  /*5de0*/  IADD3 R178, P0, R132, R187, RZ ;  /* 0x000000bb84b27210 */ /* 0x020fe80007f1e0ff */
[----:B------:R-:W-:Y:S01]  /*5df0*/  @!PT LDS RZ, [RZ] ;  /* 0x00000000fffff984 */ /* 0x000fe20000000800 */
[----:B------:R1:W-:Y:S01]  /*5e00*/  LDGSTS.E.BYPASS.LTC128B.128 [R189+0x10100], [R2.64], !P5 ;  /* 0x1010000002bd7fae */ /* 0x0003e2000e901d4c */
[-C--:B------:R-:W-:Y:S05]  /*5e10*/  IADD3.X R179, R176, R184.reuse, RZ, P0, !PT ;  /* 0x000000b8b0b37210 */ /* 0x080fea00007fe4ff */
[----:B------:R2:W-:Y:S04]  /*5e20*/  LDGSTS.E.BYPASS.LTC128B.128 [R189+0x12100], [R178.64], !P4 ;  /* 0x12100000b2bd7fae */ /* 0x0005e8000e101d4c */
[----:B-1----:R-:W1:Y:S04]  /*5e30*/  SHFL.IDX PT, R2, R177, 0x1, 0x181f ;  /* 0x00381f00b1027f89 */ /* 0x002e6800000e0000 */
[----:B------:R-:W3:Y:S01]  /*5e40*/  SHFL.IDX PT, R3, R180, 0x1, 0x181f ;  /* 0x00381f00b4037f89 */ /* 0x000ee200000e0000 */
[----:B--2---:R-:W-:Y:S05]  /*5e50*/  IADD3 R178, P0, R132, R185, RZ ;  /* 0x000000b984b27210 */ /* 0x004fea0007f1e0ff */
[----:B------:R-:W-:Y:S05]  /*5e60*/  IMAD.X R179, R176, 0x1, R190, P0 ;  /* 0x00000001b0b37824 */ /* 0x000fea00000e06be */
[----:B------:R2:W-:Y:S02]  /*5e70*/  LDGSTS.E.BYPASS.LTC128B.128 [R189+0x14100], [R178.64], !P3 ;  /* 0x14100000b2bd7fae */ /* 0x0005e4000d901d4c */
[----:B--2---:R-:W-:Y:S05]  /*5e80*/  IADD3 R178, P0, R132, R191, RZ ;  /* 0x000000bf84b27210 */ /* 0x004fea0007f1e0ff */
[----:B------:R-:W-:Y:S01]  /*5e90*/  IMAD.X R179, R176, 0x1, R188, P0 ;  /* 0x00000001b0b37824 */ /* 0x000fe200000e06bc */
[C---:B-1----:R-:W-:Y:S04]  /*5ea0*/  IADD3 R176, P0, R2.reuse, R181, RZ ;  /* 0x000000b502b07210 */ /* 0x042fe80007f1e0ff */
[----:B------:R1:W-:Y:S01]  /*5eb0*/  LDGSTS.E.BYPASS.LTC128B.128 [R189+0x16100], [R178.64], !P2 ;  /* 0x16100000b2bd7fae */ /* 0x0003e2000d101d4c */
[C---:B---3--:R-:W-:Y:S05]  /*5ec0*/  IMAD.X R177, R3.reuse, 0x1, R186, P0 ;  /* 0x0000000103b17824 */ /* 0x048fea00000e06ba */
[----:B------:R2:W-:Y:S02]  /*5ed0*/  LDGSTS.E.BYPASS.LTC128B.128 [R189+0x11100], [R176.64], !P5 ;  /* 0x11100000b0bd7fae */ /* 0x0005e4000e901d4c */
[C---:B--2---:R-:W-:Y:S04]  /*5ee0*/  IADD3 R176, P0, R2.reuse, R187, RZ ;  /* 0x000000bb02b07210 */ /* 0x044fe80007f1e0ff */
[C---:B------:R-:W-:Y:S05]  /*5ef0*/  IADD3.X R177, R3.reuse, R184, RZ, P0, !PT ;  /* 0x000000b803b17210 */ /* 0x040fea00007fe4ff */
[----:B------:R2:W-:Y:S02]  /*5f00*/  LDGSTS.E.BYPASS.LTC128B.128 [R189+0x13100], [R176.64], !P4 ;  /* 0x13100000b0bd7fae */ /* 0x0005e4000e101d4c */
[C---:B--2---:R-:W-:Y:S05]  /*5f10*/  IADD3 R176, P0, R2.reuse, R185, RZ ;  /* 0x000000b902b07210 */ /* 0x044fea0007f1e0ff */
[C---:B------:R-:W-:Y:S01]  /*5f20*/  IMAD.X R177, R3.reuse, 0x1, R190, P0 ;  /* 0x0000000103b17824 */ /* 0x040fe200000e06be */
[----:B------:R-:W-:Y:S04]  /*5f30*/  IADD3 R2, P0, R2, R191, RZ ;  /* 0x000000bf02027210 */ /* 0x000fe80007f1e0ff */
[----:B------:R1:W-:Y:S01]  /*5f40*/  LDGSTS.E.BYPASS.LTC128B.128 [R189+0x15100], [R176.64], !P3 ;  /* 0x15100000b0bd7fae */ /* 0x0003e2000d901d4c */
[----:B------:R-:W-:Y:S05]  /*5f50*/  IMAD.X R3, R3, 0x1, R188, P0 ;  /* 0x0000000103037824 */ /* 0x000fea00000e06bc */
[----:B------:R1:W-:Y:S01]  /*5f60*/  LDGSTS.E.BYPASS.LTC128B.128 [R189+0x17100], [R2.64], !P2 ;  /* 0x1710000002bd7fae */ /* 0x0003e2000d101d4c */
[----:B------:R-:W-:-:S05]  /*5f70*/  BRA `(.L_x_28) ;  /* 0x000011c000007947 */ /* 0x000fca0003800000 */
.L_x_27:
[----:B------:R-:W3:Y:S01]  /*5f80*/  LDL R5, [R1+0x48] ;  /* 0x0000480001057983 */ /* 0x000ee20000100800 */
[----:B------:R-:W-:Y:S04]  /*5f90*/  DEPBAR.LE SB0, 0x0 ;  /* 0x000080000000791a */ /* 0x000fe80000000000 */
[----:B------:R-:W4:Y:S01]  /*5fa0*/  LDL R7, [R1+0x44] ;  /* 0x0000440001077983 */ /* 0x000f220000100800 */
[----:B------:R-:W-:Y:S03]  /*5fb0*/  UISETP.GE.AND UP0, UPT, UR6, 0x1, UPT ;  /* 0x000000010600788c */ /* 0x000fe6000bf06270 */
[----:B------:R1:W-:Y:S04]  /*5fc0*/  STL [R1+0x90], R40 ;  /* 0x0000902801007387 */ /* 0x0003e80000100800 */
[----:B------:R2:W-:Y:S04]  /*5fd0*/  STL [R1+0x8c], R39 ;  /* 0x00008c2701007387 */ /* 0x0005e80000100800 */
[----:B------:R2:W-:Y:S04]  /*5fe0*/  STL [R1+0x88], R38 ;  /* 0x0000882601007387 */ /* 0x0005e80000100800 */
[----:B------:R2:W-:Y:S04]  /*5ff0*/  STL [R1+0x84], R37 ;  /* 0x0000842501007387 */ /* 0x0005e80000100800 */
[----:B------:R2:W-:Y:S04]  /*6000*/  STL [R1+0x80], R36 ;  /* 0x0000802401007387 */ /* 0x0005e80000100800 */
[----:B------:R2:W-:Y:S04]  /*6010*/  STL [R1+0x7c], R0 ;  /* 0x00007c0001007387 */ /* 0x0005e80000100800 */
[----:B------:R-:W4:Y:S04]  /*6020*/  LDL R6, [R1] ;  /* 0x0000000001067983 */ /* 0x000f280000100800 */
[----:B-1----:R-:W4:Y:S04]  /*6030*/  LDL R40, [R1+0x6c] ;  /* 0x00006c0001287983 */ /* 0x002f280000100800 */
[----:B--2---:R-:W2:Y:S04]  /*6040*/  LDL R39, [R1+0x70] ;  /* 0x0000700001277983 */ /* 0x004ea80000100800 */
[----:B------:R-:W2:Y:S04]  /*6050*/  LDL R30, [R1+0x3c] ;  /* 0x00003c00011e7983 */ /* 0x000ea80000100800 */
[----:B------:R-:W2:Y:S04]  /*6060*/  LDL R23, [R1+0x38] ;  /* 0x0000380001177983 */ /* 0x000ea80000100800 */
[----:B------:R-:W2:Y:S04]  /*6070*/  LDL R22, [R1+0x34] ;  /* 0x0000340001167983 */ /* 0x000ea80000100800 */
[----:B------:R-:W2:Y:S04]  /*6080*/  LDL R29, [R1+0x50] ;  /* 0x00005000011d7983 */ /* 0x000ea80000100800 */
[----:B------:R-:W-:Y:S06]  /*6090*/  BAR.SYNC.DEFER_BLOCKING 0x0 ;  /* 0x0000000000007b1d */ /* 0x000fec0000010000 */
[----:B------:R-:W1:Y:S04]  /*60a0*/  LDSM.16.M88.4 R8, [R134+0x10100] ;  /* 0x010100008608783b */ /* 0x000e680000000200 */
[----:B------:R-:W-:Y:S04]  /*60b0*/  LDSM.16.M88.4 R16, [R134+0x10900] ;  /* 0x010900008610783b */ /* 0x000fe80000000200 */
[----:B------:R-:W-:Y:S04]  /*60c0*/  LDSM.16.M88.4 R24, [R134+0x11100] ;  /* 0x011100008618783b */ /* 0x000fe80000000200 */
[----:B------:R-:W-:Y:S04]  /*60d0*/  LDSM.16.M88.4 R32, [R134+0x11900] ;  /* 0x011900008620783b */ /* 0x000fe80000000200 */
[----:B------:R-:W2:Y:S04]  /*60e0*/  LDL R38, [R1+0x64] ;  /* 0x0000640001267983 */ /* 0x000ea80000100800 */
[----:B------:R-:W2:Y:S04]  /*60f0*/  LDL R37, [R1+0x68] ;  /* 0x0000680001257983 */ /* 0x000ea80000100800 */
[----:B------:R-:W2:Y:S04]  /*6100*/  LDL R36, [R1+0x5c] ;  /* 0x00005c0001247983 */ /* 0x000ea80000100800 */
[----:B------:R-:W2:Y:S04]  /*6110*/  LDL R0, [R1+0x60] ;  /* 0x0000600001007983 */ /* 0x000ea80000100800 */
[----:B------:R-:W2:Y:S04]  /*6120*/  LDL R21, [R1+0x54] ;  /* 0x0000540001157983 */ /* 0x000ea80000100800 */
[----:B------:R-:W2:Y:S01]  /*6130*/  LDL R132, [R1+0x58] ;  /* 0x0000580001847983 */ /* 0x000ea20000100800 */
        /* <DEDUP_REMOVED lines=11> */
[C---:B------:R-:W-:Y:S01]  /*61f0*/  LEA R20, P0, R2.reuse, c[0x0][0x1f8], 0x1 ;  /* 0x00007e0002147a11 */ /* 0x040fe200078008ff */
[----:B------:R1:W-:Y:S03]  /*6200*/  LDSM.16.M88.4 R176, [R6] ;  /* 0x0000000006b0783b */ /* 0x0003e60000000200 */
[----:B------:R-:W-:Y:S02]  /*6210*/  LEA.HI.X R28, R2, c[0x0][0x1fc], R28, 0x1, P0 ;  /* 0x00007f00021c7a11 */ /* 0x000fe400000f0c1c */
[----:B------:R-:W3:Y:S04]  /*6220*/  SHFL.IDX PT, R2, R20, RZ, 0x181f ;  /* 0x00181fff14027589 */ /* 0x000ee800000e0000 */
[----:B------:R-:W4:Y:S04]  /*6230*/  SHFL.IDX PT, R3, R28, RZ, 0x181f ;  /* 0x00181fff1c037589 */ /* 0x000f2800000e0000 */
[----:B--2---:R-:W-:Y:S04]  /*6240*/  LDSM.16.M88.4 R180, [R30] ;  /* 0x000000001eb4783b */ /* 0x004fe80000000200 */
[----:B------:R-:W-:Y:S04]  /*6250*/  LDSM.16.M88.4 R184, [R23] ;  /* 0x0000000017b8783b */ /* 0x000fe80000000200 */
[----:B------:R2:W-:Y:S01]  /*6260*/  LDSM.16.M88.4 R188, [R22] ;  /* 0x0000000016bc783b */ /* 0x0005e20000000200 */
[C---:B-1----:R-:W-:Y:S03]  /*6270*/  HMMA.16816.F32 R4, R168.reuse, R8, RZ ;  /* 0x00000008a804723c */ /* 0x042fe600000018ff */
[----:B------:R-:W1:Y:S01]  /*6280*/  SHFL.IDX PT, R20, R20, 0x1, 0x181f ;  /* 0x00381f0014147f89 */ /* 0x000e6200000e0000 */
[C---:B---3--:R-:W-:Y:S03]  /*6290*/  IADD3 R12, P0, R2.reuse, R40, RZ ;  /* 0x00000028020c7210 */ /* 0x048fe60007f1e0ff */
[----:B------:R-:W3:Y:S01]  /*62a0*/  SHFL.IDX PT, R28, R28, 0x1, 0x181f ;  /* 0x00381f001c1c7f89 */ /* 0x000ee200000e0000 */
[C---:B------:R-:W-:Y:S01]  /*62b0*/  HMMA.16816.F32 R8, R168.reuse, R10, RZ ;  /* 0x0000000aa808723c */ /* 0x040fe200000018ff */
[C---:B----4-:R-:W-:Y:S05]  /*62c0*/  IMAD.X R13, R3.reuse, 0x1, R39, P0 ;  /* 0x00000001030d7824 */ /* 0x050fea00000e0627 */
[----:B------:R-:W-:Y:S01]  /*62d0*/  @!PT LDS RZ, [RZ] ;  /* 0x00000000fffff984 */ /* 0x000fe20000000800 */
[----:B------:R4:W-:Y:S04]  /*62e0*/  LDGSTS.E.BYPASS.LTC128B.128 [R29], [R12.64], !P5 ;  /* 0x000000000c1d7fae */ /* 0x0009e8000e901d4c */
[----:B----4-:R-:W4:Y:S02]  /*62f0*/  LDL R13, [R1+0x40] ;  /* 0x00004000010d7983 */ /* 0x010f240000100800 */
[C---:B------:R-:W-:Y:S05]  /*6300*/  IADD3 R14, P0, R2.reuse, R38, RZ ;  /* 0x00000026020e7210 */ /* 0x040fea0007f1e0ff */
[C---:B------:R-:W-:Y:S01]  /*6310*/  IMAD.X R15, R3.reuse, 0x1, R37, P0 ;  /* 0x00000001030f7824 */ /* 0x040fe200000e0625 */
[C---:B--2---:R-:W-:Y:S05]  /*6320*/  IADD3 R22, P0, R2.reuse, R36, RZ ;  /* 0x0000002402167210 */ /* 0x044fea0007f1e0ff */
[C---:B------:R-:W-:Y:S01]  /*6330*/  IMAD.X R23, R3.reuse, 0x1, R0, P0 ;  /* 0x0000000103177824 */ /* 0x040fe200000e0600 */
[----:B------:R-:W-:Y:S05]  /*6340*/  IADD3 R30, P0, R2, R21, RZ ;  /* 0x00000015021e7210 */ /* 0x000fea0007f1e0ff */
[--C-:B------:R-:W-:Y:S01]  /*6350*/  IMAD.X R31, R3, 0x1, R132.reuse, P0 ;  /* 0x00000001031f7824 */ /* 0x100fe200000e0684 */
[----:B-1----:R-:W-:Y:S02]  /*6360*/  IADD3 R2, P0, R20, R40, RZ ;  /* 0x0000002814027210 */ /* 0x002fe40007f1e0ff */
[----:B------:R1:W5:Y:S04]  /*6370*/  LDL.LU R40, [R1+0x90] ;  /* 0x0000900001287983 */ /* 0x0003680000300800 */
[----:B----4-:R2:W-:Y:S01]  /*6380*/  LDGSTS.E.BYPASS.LTC128B.128 [R13+0x2100], [R14.64], !P4 ;  /* 0x021000000e0d7fae */ /* 0x0105e2000e101d4c */
[----:B------:R-:W-:Y:S05]  /*6390*/  MOV R3, R13 ;  /* 0x0000000d00037202 */ /* 0x000fea0000000f00 */
[----:B------:R3:W-:Y:S01]  /*63a0*/  LDGSTS.E.BYPASS.LTC128B.128 [R3+0x4100], [R22.64], !P3 ;  /* 0x0410000016037fae */ /* 0x0007e2000d901d4c */
[C---:B--2---:R-:W-:Y:S07]  /*63b0*/  HMMA.16816.F32 R12, R168.reuse, R16, RZ ;  /* 0x00000010a80c723c */ /* 0x044fee00000018ff */
[----:B------:R-:W-:Y:S02]  /*63c0*/  IMAD.MOV.U32 R17, RZ, RZ, R3 ;  /* 0x000000ffff117224 */ /* 0x000fe400078e0003 */
[----:B---3--:R-:W-:Y:S02]  /*63d0*/  IMAD.X R3, R28, 0x1, R39, P0 ;  /* 0x000000011c037824 */ /* 0x008fe400000e0627 */
[----:B------:R1:W5:Y:S01]  /*63e0*/  LDL.LU R39, [R1+0x8c] ;  /* 0x00008c0001277983 */ /* 0x0003620000300800 */
[----:B------:R-:W-:Y:S03]  /*63f0*/  IADD3 R22, P0, R20, R38, RZ ;  /* 0x0000002614167210 */ /* 0x000fe60007f1e0ff */
[----:B------:R2:W-:Y:S02]  /*6400*/  LDGSTS.E.BYPASS.LTC128B.128 [R17+0x6100], [R30.64], !P2 ;  /* 0x061000001e117fae */ /* 0x0005e4000d101d4c */
[----:B------:R-:W-:Y:S02]  /*6410*/  IMAD.X R23, R28, 0x1, R37, P0 ;  /* 0x000000011c177824 */ /* 0x000fe400000e0625 */
[----:B------:R3:W-:Y:S04]  /*6420*/  LDGSTS.E.BYPASS.LTC128B.128 [R29+0x1000], [R2.64], !P5 ;  /* 0x01000000021d7fae */ /* 0x0007e8000e901d4c */
[----:B------:R4:W-:Y:S04]  /*6430*/  LDGSTS.E.BYPASS.LTC128B.128 [R29+0x3000], [R22.64], !P4 ;  /* 0x03000000161d7fae */ /* 0x0009e8000e101d4c */
[----:B------:R1:W5:Y:S04]  /*6440*/  LDL.LU R38, [R1+0x88] ;  /* 0x0000880001267983 */ /* 0x0003680000300800 */
[----:B------:R1:W5:Y:S01]  /*6450*/  LDL.LU R37, [R1+0x84] ;  /* 0x0000840001257983 */ /* 0x0003620000300800 */
[C---:B--2---:R-:W-:Y:S01]  /*6460*/  HMMA.16816.F32 R16, R168.reuse, R18, RZ ;  /* 0x00000012a810723c */ /* 0x044fe200000018ff */
[----:B---3--:R-:W-:Y:S02]  /*6470*/  IADD3 R2, P0, R20, R36, RZ ;  /* 0x0000002414027210 */ /* 0x008fe40007f1e0ff */
[----:B------:R1:W5:Y:S02]  /*6480*/  LDL.LU R36, [R1+0x80] ;  /* 0x0000800001247983 */ /* 0x0003640000300800 */
[----:B------:R-:W-:Y:S02]  /*6490*/  IADD3.X R3, R28, R0, RZ, P0, !PT ;  /* 0x000000001c037210 */ /* 0x000fe400007fe4ff */
[----:B------:R1:W5:Y:S01]  /*64a0*/  LDL.LU R0, [R1+0x7c] ;  /* 0x00007c0001007983 */ /* 0x0003620000300800 */
[----:B------:R-:W-:Y:S02]  /*64b0*/  IADD3 R30, P0, R20, R21, RZ ;  /* 0x00000015141e7210 */ /* 0x000fe40007f1e0ff */
[C---:B----4-:R-:W-:Y:S01]  /*64c0*/  HMMA.16816.F32 R20, R168.reuse, R24, RZ ;  /* 0x00000018a814723c */ /* 0x050fe200000018ff */
[----:B------:R2:W-:Y:S02]  /*64d0*/  LDGSTS.E.BYPASS.LTC128B.128 [R29+0x5000], [R2.64], !P3 ;  /* 0x05000000021d7fae */ /* 0x0005e4000d901d4c */
[----:B------:R-:W-:Y:S01]  /*64e0*/  IMAD.X R31, R28, 0x1, R132, P0 ;  /* 0x000000011c1f7824 */ /* 0x000fe200000e0684 */
[----:B------:R-:W-:Y:S01]  /*64f0*/  PLOP3.LUT P0, PT, PT, PT, UP0, 0x80, 0x0 ;  /* 0x000000000000781c */ /* 0x000fe20003f0f008 */
[----:B------:R-:W3:Y:S03]  /*6500*/  LDL R132, [R1+0x2c] ;  /* 0x00002c0001847983 */ /* 0x000ee60000100800 */
[C---:B------:R-:W-:Y:S01]  /*6510*/  HMMA.16816.F32 R24, R168.reuse, R26, RZ ;  /* 0x0000001aa818723c */ /* 0x040fe200000018ff */
[----:B------:R4:W-:Y:S04]  /*6520*/  LDGSTS.E.BYPASS.LTC128B.128 [R29+0x7000], [R30.64], !P2 ;  /* 0x070000001e1d7fae */ /* 0x0009e8000d101d4c */
[----:B------:R-:W0:Y:S04]  /*6530*/  LDGDEPBAR ;  /* 0x00000000000079af */ /* 0x000e280000000000 */
[----:B--2---:R-:W2:Y:S04]  /*6540*/  LDL R3, [R1+0x28] ;  /* 0x0000280001037983 */ /* 0x004ea80000100800 */
[----:B------:R-:W2:Y:S01]  /*6550*/  LDL R2, [R1+0x24] ;  /* 0x0000240001027983 */ /* 0x000ea20000100800 */
[C---:B----4-:R-:W-:Y:S08]  /*6560*/  HMMA.16816.F32 R28, R168.reuse, R32, RZ ;  /* 0x00000020a81c723c */ /* 0x050ff000000018ff */
[----:B------:R-:W-:Y:S08]  /*6570*/  HMMA.16816.F32 R32, R168, R34, RZ ;  /* 0x00000022a820723c */ /* 0x000ff000000018ff */
[C---:B------:R-:W-:Y:S08]  /*6580*/  HMMA.16816.F32 R4, R172.reuse, R176, R4 ;  /* 0x000000b0ac04723c */ /* 0x040ff00000001804 */
[C---:B------:R-:W-:Y:S01]  /*6590*/  HMMA.16816.F32 R8, R172.reuse, R178, R8 ;  /* 0x000000b2ac08723c */ /* 0x040fe20000001808 */
[----:B------:R-:W4:Y:S07]  /*65a0*/  LDSM.16.M88.4 R176, [R252+0x10100] ;  /* 0x01010000fcb0783b */ /* 0x000f2e0000000200 */
[C---:B------:R-:W-:Y:S08]  /*65b0*/  HMMA.16816.F32 R12, R172.reuse, R180, R12 ;  /* 0x000000b4ac0c723c */ /* 0x040ff0000000180c */
[C---:B------:R-:W-:Y:S01]  /*65c0*/  HMMA.16816.F32 R16, R172.reuse, R182, R16 ;  /* 0x000000b6ac10723c */ /* 0x040fe20000001810 */
[----:B------:R-:W1:Y:S07]  /*65d0*/  LDSM.16.M88.4 R180, [R252+0x10900] ;  /* 0x01090000fcb4783b */ /* 0x000e6e0000000200 */
[C---:B------:R-:W-:Y:S08]  /*65e0*/  HMMA.16816.F32 R20, R172.reuse, R184, R20 ;  /* 0x000000b8ac14723c */ /* 0x040ff00000001814 */
[C---:B------:R-:W-:Y:S01]  /*65f0*/  HMMA.16816.F32 R24, R172.reuse, R186, R24 ;  /* 0x000000baac18723c */ /* 0x040fe20000001818 */
[----:B------:R-:W-:Y:S07]  /*6600*/  LDSM.16.M88.4 R184, [R252+0x11900] ;  /* 0x01190000fcb8783b */ /* 0x000fee0000000200 */
[C---:B------:R-:W-:Y:S01]  /*6610*/  HMMA.16816.F32 R28, R172.reuse, R188, R28 ;  /* 0x000000bcac1c723c */ /* 0x040fe2000000181c */
[----:B------:R-:W2:Y:S04]  /*6620*/  LDL R189, [R1+0x30] ;  /* 0x0000300001bd7983 */ /* 0x000ea80000100800 */
[----:B------:R-:W2:Y:S03]  /*6630*/  LDL R188, [R1+0x20] ;  /* 0x0000200001bc7983 */ /* 0x000ea60000100800 */
[----:B------:R-:W-:Y:S08]  /*6640*/  HMMA.16816.F32 R32, R172, R190, R32 ;  /* 0x000000beac20723c */ /* 0x000ff00000001820 */
[C---:B----4-:R-:W-:Y:S08]  /*6650*/  HMMA.16816.F32 R4, R192.reuse, R176, R4 ;  /* 0x000000b0c004723c */ /* 0x050ff00000001804 */
[C---:B------:R-:W-:Y:S01]  /*6660*/  HMMA.16816.F32 R8, R192.reuse, R178, R8 ;  /* 0x000000b2c008723c */ /* 0x040fe20000001808 */
[----:B------:R-:W4:Y:S07]  /*6670*/  LDSM.16.M88.4 R176, [R252+0x11100] ;  /* 0x01110000fcb0783b */ /* 0x000f2e0000000200 */
[C---:B-1----:R-:W-:Y:S08]  /*6680*/  HMMA.16816.F32 R12, R192.reuse, R180, R12 ;  /* 0x000000b4c00c723c */ /* 0x042ff0000000180c */
[C---:B------:R-:W-:Y:S01]  /*6690*/  HMMA.16816.F32 R16, R192.reuse, R182, R16 ;  /* 0x000000b6c010723c */ /* 0x040fe20000001810 */
[----:B------:R-:W1:Y:S07]  /*66a0*/  LDSM.16.M88.4 R180, [R249] ;  /* 0x00000000f9b4783b */ /* 0x000e6e0000000200 */
[C---:B----4-:R-:W-:Y:S08]  /*66b0*/  HMMA.16816.F32 R20, R192.reuse, R176, R20 ;  /* 0x000000b0c014723c */ /* 0x050ff00000001814 */
[C---:B------:R-:W-:Y:S01]  /*66c0*/  HMMA.16816.F32 R24, R192.reuse, R178, R24 ;  /* 0x000000b2c018723c */ /* 0x040fe20000001818 */
[----:B------:R-:W4:Y:S07]  /*66d0*/  LDSM.16.M88.4 R176, [R249+0x800] ;  /* 0x00080000f9b0783b */ /* 0x000f2e0000000200 */
[C---:B------:R-:W-:Y:S08]  /*66e0*/  HMMA.16816.F32 R28, R192.reuse, R184, R28 ;  /* 0x000000b8c01c723c */ /* 0x040ff0000000181c */
[----:B------:R-:W-:Y:S01]  /*66f0*/  HMMA.16816.F32 R32, R192, R186, R32 ;  /* 0x000000bac020723c */ /* 0x000fe20000001820 */
[----:B------:R-:W4:Y:S07]  /*6700*/  LDSM.16.M88.4 R184, [R249+0x1000] ;  /* 0x00100000f9b8783b */ /* 0x000f2e0000000200 */
[C---:B-1----:R-:W-:Y:S08]  /*6710*/  HMMA.16816.F32 R4, R196.reuse, R180, R4 ;  /* 0x000000b4c404723c */ /* 0x042ff00000001804 */
[C---:B------:R-:W-:Y:S01]  /*6720*/  HMMA.16816.F32 R8, R196.reuse, R182, R8 ;  /* 0x000000b6c408723c */ /* 0x040fe20000001808 */
[----:B------:R-:W1:Y:S07]  /*6730*/  LDSM.16.M88.4 R180, [R249+0x1800] ;  /* 0x00180000f9b4783b */ /* 0x000e6e0000000200 */
[C---:B----4-:R-:W-:Y:S08]  /*6740*/  HMMA.16816.F32 R12, R196.reuse, R176, R12 ;  /* 0x000000b0c40c723c */ /* 0x050ff0000000180c */
[C---:B------:R-:W-:Y:S01]  /*6750*/  HMMA.16816.F32 R16, R196.reuse, R178, R16 ;  /* 0x000000b2c410723c */ /* 0x040fe20000001810 */
[----:B------:R-:W4:Y:S07]  /*6760*/  LDSM.16.M88.4 R176, [R134+0x12100] ;  /* 0x0121000086b0783b */ /* 0x000f2e0000000200 */
[C---:B------:R-:W-:Y:S08]  /*6770*/  HMMA.16816.F32 R20, R196.reuse, R184, R20 ;  /* 0x000000b8c414723c */ /* 0x040ff00000001814 */
[C---:B------:R-:W-:Y:S01]  /*6780*/  HMMA.16816.F32 R24, R196.reuse, R186, R24 ;  /* 0x000000bac418723c */ /* 0x040fe20000001818 */
[----:B------:R-:W4:Y:S07]  /*6790*/  LDSM.16.M88.4 R184, [R134+0x12900] ;  /* 0x0129000086b8783b */ /* 0x000f2e0000000200 */
[C---:B-1----:R-:W-:Y:S08]  /*67a0*/  HMMA.16816.F32 R28, R196.reuse, R180, R28 ;  /* 0x000000b4c41c723c */ /* 0x042ff0000000181c */
[----:B------:R-:W-:Y:S01]  /*67b0*/  HMMA.16816.F32 R32, R196, R182, R32 ;  /* 0x000000b6c420723c */ /* 0x000fe20000001820 */
[----:B------:R-:W1:Y:S07]  /*67c0*/  LDSM.16.M88.4 R180, [R134+0x13100] ;  /* 0x0131000086b4783b */ /* 0x000e6e0000000200 */
[C---:B----4-:R-:W-:Y:S08]  /*67d0*/  HMMA.16816.F32 R4, R200.reuse, R176, R4 ;  /* 0x000000b0c804723c */ /* 0x050ff00000001804 */
[C---:B------:R-:W-:Y:S01]  /*67e0*/  HMMA.16816.F32 R8, R200.reuse, R178, R8 ;  /* 0x000000b2c808723c */ /* 0x040fe20000001808 */
[----:B------:R-:W4:Y:S07]  /*67f0*/  LDSM.16.M88.4 R176, [R134+0x13900] ;  /* 0x0139000086b0783b */ /* 0x000f2e0000000200 */
[C---:B------:R-:W-:Y:S08]  /*6800*/  HMMA.16816.F32 R12, R200.reuse, R184, R12 ;  /* 0x000000b8c80c723c */ /* 0x040ff0000000180c */
[C---:B------:R-:W-:Y:S08]  /*6810*/  HMMA.16816.F32 R16, R200.reuse, R186, R16 ;  /* 0x000000bac810723c */ /* 0x040ff00000001810 */
[C---:B-1----:R-:W-:Y:S08]  /*6820*/  HMMA.16816.F32 R20, R200.reuse, R180, R20 ;  /* 0x000000b4c814723c */ /* 0x042ff00000001814 */
[C---:B------:R-:W-:Y:S01]  /*6830*/  HMMA.16816.F32 R24, R200.reuse, R182, R24 ;  /* 0x000000b6c818723c */ /* 0x040fe20000001818 */
[----:B---3--:R1:W-:Y:S07]  /*6840*/  LDSM.16.M88.4 R180, [R132] ;  /* 0x0000000084b4783b */ /* 0x0083ee0000000200 */
[C---:B----4-:R-:W-:Y:S08]  /*6850*/  HMMA.16816.F32 R28, R200.reuse, R176, R28 ;  /* 0x000000b0c81c723c */ /* 0x050ff0000000181c */
[----:B------:R-:W-:Y:S01]  /*6860*/  HMMA.16816.F32 R32, R200, R178, R32 ;  /* 0x000000b2c820723c */ /* 0x000fe20000001820 */
[----:B--2---:R2:W-:Y:S04]  /*6870*/  LDSM.16.M88.4 R176, [R3] ;  /* 0x0000000003b0783b */ /* 0x0045e80000000200 */
[----:B-1----:R-:W3:Y:S04]  /*6880*/  LDL R132, [R1+0x1c] ;  /* 0x00001c0001847983 */ /* 0x002ee80000100800 */
[----:B--2---:R-:W2:Y:S04]  /*6890*/  LDL R3, [R1+0x18] ;  /* 0x0000180001037983 */ /* 0x004ea80000100800 */
[----:B------:R-:W1:Y:S02]  /*68a0*/  LDSM.16.M88.4 R184, [R189] ;  /* 0x00000000bdb8783b */ /* 0x000e640000000200 */
[C---:B-1----:R-:W-:Y:S08]  /*68b0*/  HMMA.16816.F32 R4, R204.reuse, R184, R4 ;  /* 0x000000b8cc04723c */ /* 0x042ff00000001804 */
[C---:B------:R-:W-:Y:S01]  /*68c0*/  HMMA.16816.F32 R8, R204.reuse, R186, R8 ;  /* 0x000000bacc08723c */ /* 0x040fe20000001808 */
[----:B------:R1:W4:Y:S07]  /*68d0*/  LDSM.16.M88.4 R184, [R2] ;  /* 0x0000000002b8783b */ /* 0x00032e0000000200 */
[C---:B------:R-:W-:Y:S08]  /*68e0*/  HMMA.16816.F32 R12, R204.reuse, R180, R12 ;  /* 0x000000b4cc0c723c */ /* 0x040ff0000000180c */
[C---:B------:R-:W-:Y:S01]  /*68f0*/  HMMA.16816.F32 R16, R204.reuse, R182, R16 ;  /* 0x000000b6cc10723c */ /* 0x040fe20000001810 */
[----:B------:R-:W4:Y:S07]  /*6900*/  LDSM.16.M88.4 R180, [R252+0x12100] ;  /* 0x01210000fcb4783b */ /* 0x000f2e0000000200 */
[C---:B------:R-:W-:Y:S01]  /*6910*/  HMMA.16816.F32 R20, R204.reuse, R176, R20 ;  /* 0x000000b0cc14723c */ /* 0x040fe20000001814 */
[----:B-1----:R-:W2:Y:S07]  /*6920*/  LDL R2, [R1+0x14] ;  /* 0x0000140001027983 */ /* 0x002eae0000100800 */
[C---:B------:R-:W-:Y:S01]  /*6930*/  HMMA.16816.F32 R24, R204.reuse, R178, R24 ;  /* 0x000000b2cc18723c */ /* 0x040fe20000001818 */
[----:B------:R-:W1:Y:S07]  /*6940*/  LDSM.16.M88.4 R176, [R252+0x12900] ;  /* 0x01290000fcb0783b */ /* 0x000e6e0000000200 */
[C---:B----4-:R-:W-:Y:S08]  /*6950*/  HMMA.16816.F32 R28, R204.reuse, R184, R28 ;  /* 0x000000b8cc1c723c */ /* 0x050ff0000000181c */
[----:B------:R-:W-:Y:S01]  /*6960*/  HMMA.16816.F32 R32, R204, R186, R32 ;  /* 0x000000bacc20723c */ /* 0x000fe20000001820 */
[----:B------:R-:W4:Y:S07]  /*6970*/  LDSM.16.M88.4 R184, [R252+0x13100] ;  /* 0x01310000fcb8783b */ /* 0x000f2e0000000200 */
[C---:B------:R-:W-:Y:S08]  /*6980*/  HMMA.16816.F32 R4, R208.reuse, R180, R4 ;  /* 0x000000b4d004723c */ /* 0x040ff00000001804 */
[C---:B------:R-:W-:Y:S01]  /*6990*/  HMMA.16816.F32 R8, R208.reuse, R182, R8 ;  /* 0x000000b6d008723c */ /* 0x040fe20000001808 */
        /* <DEDUP_REMOVED lines=18> */
[----:B------:R-:W3:Y:S07]  /*6ac0*/  LDSM.16.M88.4 R180, [R134+0x14900] ;  /* 0x0149000086b4783b */ /* 0x000eee0000000200 */
[C---:B-1----:R-:W-:Y:S08]  /*6ad0*/  HMMA.16816.F32 R28, R212.reuse, R176, R28 ;  /* 0x000000b0d41c723c */ /* 0x042ff0000000181c */
[----:B------:R-:W-:Y:S01]  /*6ae0*/  HMMA.16816.F32 R32, R212, R178, R32 ;  /* 0x000000b2d420723c */ /* 0x000fe20000001820 */
[----:B------:R-:W1:Y:S07]  /*6af0*/  LDSM.16.M88.4 R176, [R134+0x15100] ;  /* 0x0151000086b0783b */ /* 0x000e6e0000000200 */
[C---:B----4-:R-:W-:Y:S08]  /*6b00*/  HMMA.16816.F32 R4, R216.reuse, R184, R4 ;  /* 0x000000b8d804723c */ /* 0x050ff00000001804 */
[C---:B------:R-:W-:Y:S01]  /*6b10*/  HMMA.16816.F32 R8, R216.reuse, R186, R8 ;  /* 0x000000bad808723c */ /* 0x040fe20000001808 */
[----:B------:R-:W4:Y:S07]  /*6b20*/  LDSM.16.M88.4 R184, [R134+0x15900] ;  /* 0x0159000086b8783b */ /* 0x000f2e0000000200 */
[C---:B---3--:R-:W-:Y:S08]  /*6b30*/  HMMA.16816.F32 R12, R216.reuse, R180, R12 ;  /* 0x000000b4d80c723c */ /* 0x048ff0000000180c */
[C---:B------:R-:W-:Y:S01]  /*6b40*/  HMMA.16816.F32 R16, R216.reuse, R182, R16 ;  /* 0x000000b6d810723c */ /* 0x040fe20000001810 */
[----:B------:R3:W2:Y:S07]  /*6b50*/  LDSM.16.M88.4 R180, [R188] ;  /* 0x00000000bcb4783b */ /* 0x0006ae0000000200 */
[C---:B-1----:R-:W-:Y:S08]  /*6b60*/  HMMA.16816.F32 R20, R216.reuse, R176, R20 ;  /* 0x000000b0d814723c */ /* 0x042ff00000001814 */
[C---:B------:R-:W-:Y:S01]  /*6b70*/  HMMA.16816.F32 R24, R216.reuse, R178, R24 ;  /* 0x000000b2d818723c */ /* 0x040fe20000001818 */
[----:B------:R1:W2:Y:S04]  /*6b80*/  LDSM.16.M88.4 R176, [R132] ;  /* 0x0000000084b0783b */ /* 0x0002a80000000200 */
[----:B---3--:R-:W3:Y:S03]  /*6b90*/  LDL R188, [R1+0x10] ;  /* 0x0000100001bc7983 */ /* 0x008ee60000100800 */
[C---:B----4-:R-:W-:Y:S08]  /*6ba0*/  HMMA.16816.F32 R28, R216.reuse, R184, R28 ;  /* 0x000000b8d81c723c */ /* 0x050ff0000000181c */
[----:B------:R-:W-:Y:S01]  /*6bb0*/  HMMA.16816.F32 R32, R216, R186, R32 ;  /* 0x000000bad820723c */ /* 0x000fe20000001820 */
[----:B--2---:R2:W4:Y:S04]  /*6bc0*/  LDSM.16.M88.4 R184, [R3] ;  /* 0x0000000003b8783b */ /* 0x0045280000000200 */
[----:B-1----:R-:W3:Y:S03]  /*6bd0*/  LDL R132, [R1+0xc] ;  /* 0x00000c0001847983 */ /* 0x002ee60000100800 */
[C---:B------:R-:W-:Y:S08]  /*6be0*/  HMMA.16816.F32 R4, R220.reuse, R180, R4 ;  /* 0x000000b4dc04723c */ /* 0x040ff00000001804 */
[C---:B------:R-:W-:Y:S08]  /*6bf0*/  HMMA.16816.F32 R8, R220.reuse, R182, R8 ;  /* 0x000000b6dc08723c */ /* 0x040ff00000001808 */
[C---:B------:R-:W-:Y:S01]  /*6c00*/  HMMA.16816.F32 R12, R220.reuse, R176, R12 ;  /* 0x000000b0dc0c723c */ /* 0x040fe2000000180c */
[----:B--2---:R-:W2:Y:S07]  /*6c10*/  LDL R3, [R1+0x8] ;  /* 0x0000080001037983 */ /* 0x004eae0000100800 */
[C---:B------:R-:W-:Y:S01]  /*6c20*/  HMMA.16816.F32 R16, R220.reuse, R178, R16 ;  /* 0x000000b2dc10723c */ /* 0x040fe20000001810 */
[----:B------:R-:W-:Y:S07]  /*6c30*/  LDSM.16.M88.4 R176, [R252+0x14100] ;  /* 0x01410000fcb0783b */ /* 0x000fee0000000200 */
[C---:B----4-:R-:W-:Y:S08]  /*6c40*/  HMMA.16816.F32 R20, R220.reuse, R184, R20 ;  /* 0x000000b8dc14723c */ /* 0x050ff00000001814 */
[C---:B------:R-:W-:Y:S01]  /*6c50*/  HMMA.16816.F32 R24, R220.reuse, R186, R24 ;  /* 0x000000badc18723c */ /* 0x040fe20000001818 */
[----:B------:R-:W-:Y:S04]  /*6c60*/  LDSM.16.M88.4 R184, [R252+0x14900] ;  /* 0x01490000fcb8783b */ /* 0x000fe80000000200 */
[----:B------:R1:W4:Y:S04]  /*6c70*/  LDSM.16.M88.4 R180, [R2] ;  /* 0x0000000002b4783b */ /* 0x0003280000000200 */
[----:B-1----:R-:W2:Y:S01]  /*6c80*/  LDL R2, [R1+0x4] ;  /* 0x0000040001027983 */ /* 0x002ea20000100800 */
[C---:B----4-:R-:W-:Y:S08]  /*6c90*/  HMMA.16816.F32 R28, R220.reuse, R180, R28 ;  /* 0x000000b4dc1c723c */ /* 0x050ff0000000181c */
[----:B------:R-:W-:Y:S01]  /*6ca0*/  HMMA.16816.F32 R32, R220, R182, R32 ;  /* 0x000000b6dc20723c */ /* 0x000fe20000001820 */
[----:B------:R-:W1:Y:S07]  /*6cb0*/  LDSM.16.M88.4 R180, [R252+0x15100] ;  /* 0x01510000fcb4783b */ /* 0x000e6e0000000200 */
[C---:B------:R-:W-:Y:S08]  /*6cc0*/  HMMA.16816.F32 R4, R224.reuse, R176, R4 ;  /* 0x000000b0e004723c */ /* 0x040ff00000001804 */
[C---:B------:R-:W-:Y:S01]  /*6cd0*/  HMMA.16816.F32 R8, R224.reuse, R178, R8 ;  /* 0x000000b2e008723c */ /* 0x040fe20000001808 */
        /* <DEDUP_REMOVED lines=21> */
[----:B------:R-:W3:Y:S07]  /*6e30*/  LDSM.16.M88.4 R184, [R134+0x17100] ;  /* 0x0171000086b8783b */ /* 0x000eee0000000200 */
[C---:B-1----:R-:W-:Y:S08]  /*6e40*/  HMMA.16816.F32 R4, R232.reuse, R180, R4 ;  /* 0x000000b4e804723c */ /* 0x042ff00000001804 */
[C---:B------:R-:W-:Y:S01]  /*6e50*/  HMMA.16816.F32 R8, R232.reuse, R182, R8 ;  /* 0x000000b6e808723c */ /* 0x040fe20000001808 */
[----:B------:R-:W1:Y:S07]  /*6e60*/  LDSM.16.M88.4 R180, [R134+0x17900] ;  /* 0x0179000086b4783b */ /* 0x000e6e0000000200 */
[C---:B----4-:R-:W-:Y:S08]  /*6e70*/  HMMA.16816.F32 R12, R232.reuse, R176, R12 ;  /* 0x000000b0e80c723c */ /* 0x050ff0000000180c */
[C---:B------:R-:W-:Y:S01]  /*6e80*/  HMMA.16816.F32 R16, R232.reuse, R178, R16 ;  /* 0x000000b2e810723c */ /* 0x040fe20000001810 */
[----:B---3--:R-:W3:Y:S07]  /*6e90*/  LDSM.16.M88.4 R176, [R188] ;  /* 0x00000000bcb0783b */ /* 0x008eee0000000200 */
[C---:B------:R-:W-:Y:S08]  /*6ea0*/  HMMA.16816.F32 R20, R232.reuse, R184, R20 ;  /* 0x000000b8e814723c */ /* 0x040ff00000001814 */
[C---:B------:R-:W-:Y:S01]  /*6eb0*/  HMMA.16816.F32 R24, R232.reuse, R186, R24 ;  /* 0x000000bae818723c */ /* 0x040fe20000001818 */
[----:B------:R-:W4:Y:S07]  /*6ec0*/  LDSM.16.M88.4 R184, [R132] ;  /* 0x0000000084b8783b */ /* 0x000f2e0000000200 */
[C---:B-1----:R-:W-:Y:S08]  /*6ed0*/  HMMA.16816.F32 R28, R232.reuse, R180, R28 ;  /* 0x000000b4e81c723c */ /* 0x042ff0000000181c */
[----:B------:R-:W-:Y:S01]  /*6ee0*/  HMMA.16816.F32 R32, R232, R182, R32 ;  /* 0x000000b6e820723c */ /* 0x000fe20000001820 */
[----:B--2---:R-:W1:Y:S07]  /*6ef0*/  LDSM.16.M88.4 R180, [R3] ;  /* 0x0000000003b4783b */ /* 0x004e6e0000000200 */
[C---:B---3--:R-:W-:Y:S08]  /*6f00*/  HMMA.16816.F32 R4, R236.reuse, R176, R4 ;  /* 0x000000b0ec04723c */ /* 0x048ff00000001804 */
[C---:B------:R-:W-:Y:S08]  /*6f10*/  HMMA.16816.F32 R8, R236.reuse, R178, R8 ;  /* 0x000000b2ec08723c */ /* 0x040ff00000001808 */
[C---:B----4-:R-:W-:Y:S08]  /*6f20*/  HMMA.16816.F32 R12, R236.reuse, R184, R12 ;  /* 0x000000b8ec0c723c */ /* 0x050ff0000000180c */
[C---:B------:R-:W-:Y:S01]  /*6f30*/  HMMA.16816.F32 R16, R236.reuse, R186, R16 ;  /* 0x000000baec10723c */ /* 0x040fe20000001810 */
[----:B------:R-:W-:Y:S07]  /*6f40*/  LDSM.16.M88.4 R184, [R252+0x16100] ;  /* 0x01610000fcb8783b */ /* 0x000fee0000000200 */
[C---:B-1----:R-:W-:Y:S08]  /*6f50*/  HMMA.16816.F32 R20, R236.reuse, R180, R20 ;  /* 0x000000b4ec14723c */ /* 0x042ff00000001814 */
[C---:B------:R-:W-:Y:S01]  /*6f60*/  HMMA.16816.F32 R24, R236.reuse, R182, R24 ;  /* 0x000000b6ec18723c */ /* 0x040fe20000001818 */
[----:B------:R-:W-:Y:S04]  /*6f70*/  LDSM.16.M88.4 R180, [R252+0x16900] ;  /* 0x01690000fcb4783b */ /* 0x000fe80000000200 */
[----:B------:R-:W1:Y:S03]  /*6f80*/  LDSM.16.M88.4 R176, [R2] ;  /* 0x0000000002b0783b */ /* 0x000e660000000200 */
        /* <DEDUP_REMOVED lines=26> */
[----:B-----5:R-:W-:-:S07]  /*7130*/  @P0 BRA `(.L_x_29) ;  /* 0xffffe9d000000947 */ /* 0x020fce000383ffff */
.L_x_28:
[----:B-1----:R-:W2:Y:S01]  /*7140*/  LDL.LU R176, [R1+0x4c] ;  /* 0x00004c0001b07983 */ /* 0x002ea20000300800 */
[----:B------:R-:W-:Y:S02]  /*7150*/  FMNMX.FTZ R2, R4, R0, !PT ;  /* 0x0000000004027209 */ /* 0x000fe40007810000 */
[----:B------:R-:W-:Y:S01]  /*7160*/  ISETP.LT.AND P0, PT, RZ, UR6, PT ;  /* 0x00000006ff007c0c */ /* 0x000fe2000bf01270 */
[----:B------:R-:W0:Y:S01]  /*7170*/  LDGDEPBAR ;  /* 0x00000000000079af */ /* 0x000e220000000000 */
[----:B------:R-:W-:Y:S01]  /*7180*/  FMNMX.FTZ R2, R5, R2, !PT ;  /* 0x0000000205027209 */ /* 0x000fe20007810000 */
[----:B------:R-:W-:Y:S03]  /*7190*/  UIADD3 UR6, UR6, -0x1, URZ ;  /* 0xffffffff06067890 */ /* 0x000fe6000fffe03f */
        /* <DEDUP_REMOVED lines=44> */
[C---:B------:R-:W-:Y:S01]  /*7460*/  FMUL.FTZ R16, R3.reuse, R152 ;  /* 0x0000009803107220 */ /* 0x040fe20000410000 */
[----:B------:R-:W-:Y:S01]  /*7470*/  MOV R152, R28 ;  /* 0x0000001c00987202 */ /* 0x000fe20000000f00 */
        /* <DEDUP_REMOVED lines=98> */
[--C-:B------:R-:W-:Y:S01]  /*7aa0*/  FFMA.FTZ R26, R26, c[0x0][0x2d0], -R4.reuse ;  /* 0x0000b4001a1a7a23 */ /* 0x100fe20000010804 */
[----:B------:R-:W-:Y:S01]  /*7ab0*/  MOV R18, R25 ;  /* 0x0000001900127202 */ /* 0x000fe20000000f00 */
[--C-:B------:R-:W-:Y:S02]  /*7ac0*/  FFMA.FTZ R27, R27, c[0x0][0x2d0], -R4.reuse ;  /* 0x0000b4001b1b7a23 */ /* 0x100fe40000010804 */
[--C-:B------:R-:W-:Y:S01]  /*7ad0*/  FFMA.FTZ R30, R30, c[0x0][0x2d0], -R4.reuse ;  /* 0x0000b4001e1e7a23 */ /* 0x100fe20000010804 */
[----:B------:R-:W1:Y:S01]  /*7ae0*/  MUFU.EX2 R7, R7 ;  /* 0x0000000700077308 */ /* 0x000e620000000800 */
[--C-:B------:R-:W-:Y:S02]  /*7af0*/  FFMA.FTZ R31, R31, c[0x0][0x2d0], -R4.reuse ;  /* 0x0000b4001f1f7a23 */ /* 0x100fe40000010804 */
[--C-:B------:R-:W-:Y:S01]  /*7b00*/  FFMA.FTZ R179, R10, c[0x0][0x2d0], -R4.reuse ;  /* 0x0000b4000ab37a23 */ /* 0x100fe20000010804 */
[----:B------:R-:W-:Y:S01]  /*7b10*/  MOV R10, R33 ;  /* 0x00000021000a7202 */ /* 0x000fe20000000f00 */
[--C-:B------:R-:W-:Y:S01]  /*7b20*/  FFMA.FTZ R184, R19, c[0x0][0x2d0], -R4.reuse ;  /* 0x0000b40013b87a23 */ /* 0x100fe20000010804 */
[----:B------:R-:W-:Y:S01]  /*7b30*/  MOV R19, R32 ;  /* 0x0000002000137202 */ /* 0x000fe20000000f00 */
[----:B------:R-:W-:Y:S01]  /*7b40*/  FFMA.FTZ R191, R22, c[0x0][0x2d0], -R4 ;  /* 0x0000b40016bf7a23 */ /* 0x000fe20000010804 */
[----:B------:R-:W-:Y:S01]  /*7b50*/  MOV R22, R29 ;  /* 0x0000001d00167202 */ /* 0x000fe20000000f00 */
[C---:B------:R-:W-:Y:S01]  /*7b60*/  FMUL.FTZ R32, R3.reuse, R136 ;  /* 0x0000008803207220 */ /* 0x040fe20000410000 */
[----:B------:R-:W-:Y:S01]  /*7b70*/  MOV R157, R19 ;  /* 0x00000013009d7202 */ /* 0x000fe20000000f00 */
[C---:B------:R-:W-:Y:S01]  /*7b80*/  FMUL.FTZ R33, R3.reuse, R137 ;  /* 0x0000008903217220 */ /* 0x040fe20000410000 */
[----:B------:R-:W2:Y:S01]  /*7b90*/  MUFU.EX2 R179, R179 ;  /* 0x000000b300b37308 */ /* 0x000ea20000000800 */
[C---:B------:R-:W-:Y:S01]  /*7ba0*/  FMUL.FTZ R21, R3.reuse, R149 ;  /* 0x0000009503157220 */ /* 0x040fe20000410000 */
[----:B------:R-:W-:Y:S01]  /*7bb0*/  MOV R149, R11 ;  /* 0x0000000b00957202 */ /* 0x000fe20000000f00 */
[C---:B---3--:R-:W-:Y:S01]  /*7bc0*/  FFMA.FTZ R4, R0.reuse, R12, R6 ;  /* 0x0000000c00047223 */ /* 0x048fe20000010006 */
[----:B------:R-:W-:Y:S01]  /*7bd0*/  MOV R161, R30 ;  /* 0x0000001e00a17202 */ /* 0x000fe20000000f00 */
[C---:B------:R-:W-:Y:S01]  /*7be0*/  FMUL.FTZ R34, R0.reuse, R138 ;  /* 0x0000008a00227220 */ /* 0x040fe20000410000 */
[----:B------:R-:W-:Y:S01]  /*7bf0*/  MOV R160, R31 ;  /* 0x0000001f00a07202 */ /* 0x000fe20000000f00 */
[C---:B------:R-:W-:Y:S02]  /*7c00*/  FMUL.FTZ R19, R0.reuse, R155 ;  /* 0x0000009b00137220 */ /* 0x040fe40000410000 */
[----:B------:R-:W-:Y:S01]  /*7c10*/  FMUL.FTZ R12, R3, R156 ;  /* 0x0000009c030c7220 */ /* 0x000fe20000410000 */
[----:B------:R-:W3:Y:S01]  /*7c20*/  MUFU.EX2 R155, R180 ;  /* 0x000000b4009b7308 */ /* 0x000ee20000000800 */
[----:B------:R-:W-:Y:S01]  /*7c30*/  MOV R156, R10 ;  /* 0x0000000a009c7202 */ /* 0x000fe20000000f00 */
[C---:B-1----:R-:W-:Y:S01]  /*7c40*/  FADD.FTZ R133, R7.reuse, R4 ;  /* 0x0000000407857221 */ /* 0x042fe20000010000 */
[----:B------:R-:W-:Y:S01]  /*7c50*/  F2FP.PACK_AB R177, R7, R6 ;  /* 0x0000000607b1723e */ /* 0x000fe200000000ff */
[----:B------:R-:W-:Y:S01]  /*7c60*/  FMUL.FTZ R4, R3, R164 ;  /* 0x000000a403047220 */ /* 0x000fe20000410000 */
[----:B------:R-:W-:Y:S01]  /*7c70*/  MOV R164, R35 ;  /* 0x0000002300a47202 */ /* 0x000fe20000000f00 */
[C---:B------:R-:W-:Y:S02]  /*7c80*/  FMUL.FTZ R35, R0.reuse, R139 ;  /* 0x0000008b00237220 */ /* 0x040fe40000410000 */
[----:B------:R-:W1:Y:S01]  /*7c90*/  LDSM.16.MT88.4 R136, [R135+0x100] ;  /* 0x000100008788783b */ /* 0x000e620000004200 */
[C---:B------:R-:W-:Y:S01]  /*7ca0*/  FMUL.FTZ R6, R0.reuse, R166 ;  /* 0x000000a600067220 */ /* 0x040fe20000410000 */
[----:B------:R-:W-:Y:S01]  /*7cb0*/  MOV R166, R22 ;  /* 0x0000001600a67202 */ /* 0x000fe20000000f00 */
[C---:B------:R-:W-:Y:S01]  /*7cc0*/  FMUL.FTZ R7, R0.reuse, R167 ;  /* 0x000000a700077220 */ /* 0x040fe20000410000 */
[----:B------:R-:W-:Y:S01]  /*7cd0*/  MOV R167, R27 ;  /* 0x0000001b00a77202 */ /* 0x000fe20000000f00 */
[C---:B------:R-:W-:Y:S01]  /*7ce0*/  FMUL.FTZ R10, R0.reuse, R162 ;  /* 0x000000a2000a7220 */ /* 0x040fe20000410000 */
[----:B------:R-:W-:Y:S01]  /*7cf0*/  MOV R162, R26 ;  /* 0x0000001a00a27202 */ /* 0x000fe20000000f00 */
[----:B--2---:R-:W-:Y:S01]  /*7d00*/  FADD.FTZ R153, R179, R133 ;  /* 0x00000085b3997221 */ /* 0x004fe20000010000 */
[----:B------:R-:W-:Y:S01]  /*7d10*/  MUFU.EX2 R149, R149 ;  /* 0x0000009500957308 */ /* 0x000fe20000000800 */
[C---:B------:R-:W-:Y:S01]  /*7d20*/  FMUL.FTZ R11, R0.reuse, R163 ;  /* 0x000000a3000b7220 */ /* 0x040fe20000410000 */
[----:B------:R-:W-:Y:S01]  /*7d30*/  MOV R163, R14 ;  /* 0x0000000e00a37202 */ /* 0x000fe20000000f00 */
[C---:B------:R-:W-:Y:S01]  /*7d40*/  FMUL.FTZ R14, R0.reuse, R158 ;  /* 0x0000009e000e7220 */ /* 0x040fe20000410000 */
[----:B------:R-:W-:Y:S01]  /*7d50*/  MOV R158, R15 ;  /* 0x0000000f009e7202 */ /* 0x000fe20000000f00 */
[C---:B------:R-:W-:Y:S02]  /*7d60*/  FMUL.FTZ R15, R0.reuse, R159 ;  /* 0x0000009f000f7220 */ /* 0x040fe40000410000 */
[----:B------:R-:W-:Y:S01]  /*7d70*/  FMUL.FTZ R20, R3, R148 ;  /* 0x0000009403147220 */ /* 0x000fe20000410000 */
[----:B---3--:R-:W-:Y:S01]  /*7d80*/  F2FP.PACK_AB R179, R155, R179 ;  /* 0x000000b39bb3723e */ /* 0x008fe200000000ff */
        /* <DEDUP_REMOVED lines=8> */
[----:B------:R-:W-:Y:S01]  /*7e10*/  MUFU.EX2 R148, R148 ;  /* 0x0000009400947308 */ /* 0x000fe20000000800 */
[C---:B------:R-:W-:Y:S02]  /*7e20*/  FMUL.FTZ R31, R0.reuse, R143 ;  /* 0x0000008f001f7220 */ /* 0x040fe40000410000 */
[----:B------:R-:W-:Y:S01]  /*7e30*/  LDSM.16.MT88.4 R140, [R135+0x900] ;  /* 0x00090000878c783b */ /* 0x000fe20000004200 */
[C---:B------:R-:W-:Y:S02]  /*7e40*/  FMUL.FTZ R18, R0.reuse, R154 ;  /* 0x0000009a00127220 */ /* 0x040fe40000410000 */
[C---:B------:R-:W-:Y:S02]  /*7e50*/  FMUL.FTZ R24, R3.reuse, R144 ;  /* 0x0000009003187220 */ /* 0x040fe40000410000 */
[----:B------:R-:W-:Y:S02]  /*7e60*/  FMUL.FTZ R25, R3, R145 ;  /* 0x0000009103197220 */ /* 0x000fe40000410000 */
[----:B------:R-:W-:Y:S01]  /*7e70*/  MUFU.EX2 R145, R186 ;  /* 0x000000ba00917308 */ /* 0x000fe20000000800 */
[C---:B------:R-:W-:Y:S01]  /*7e80*/  FMUL.FTZ R38, R0.reuse, R38 ;  /* 0x0000002600267220 */ /* 0x040fe20000410000 */
[C---:B-1----:R-:W-:Y:S05]  /*7e90*/  HMMA.16816.F32 R4, R176.reuse, R136, R4 ;  /* 0x00000088b004723c */ /* 0x042fea0000001804 */
        /* <DEDUP_REMOVED lines=24> */
[C---:B------:R-:W-:Y:S01]  /*8020*/  FMUL.FTZ R75, R0.reuse, R75 ;  /* 0x0000004b004b7220 */ /* 0x040fe20000410000 */
[C---:B-1----:R-:W-:Y:S02]  /*8030*/  HMMA.16816.F32 R12, R176.reuse, R136, R12 ;  /* 0x00000088b00c723c */ /* 0x042fe4000000180c */
[----:B------:R-:W-:Y:S01]  /*8040*/  MUFU.EX2 R181, R161 ;  /* 0x000000a100b57308 */ /* 0x000fe20000000800 */
[C---:B------:R-:W-:Y:S02]  /*8050*/  FMUL.FTZ R78, R0.reuse, R78 ;  /* 0x0000004e004e7220 */ /* 0x040fe40000410000 */
[C---:B------:R-:W-:Y:S02]  /*8060*/  FMUL.FTZ R79, R0.reuse, R79 ;  /* 0x0000004f004f7220 */ /* 0x040fe40000410000 */
[C---:B------:R-:W-:Y:S01]  /*8070*/  FMUL.FTZ R82, R0.reuse, R82 ;  /* 0x0000005200527220 */ /* 0x040fe20000410000 */
[C---:B------:R-:W-:Y:S01]  /*8080*/  HMMA.16816.F32 R16, R176.reuse, R138, R16 ;  /* 0x0000008ab010723c */ /* 0x040fe20000001810 */
[----:B------:R-:W1:Y:S03]  /*8090*/  LDSM.16.MT88.4 R136, [R251+0x100] ;  /* 0x00010000fb88783b */ /* 0x000e660000004200 */
[----:B------:R-:W-:Y:S01]  /*80a0*/  MUFU.EX2 R185, R183 ;  /* 0x000000b700b97308 */ /* 0x000fe20000000800 */
[C---:B------:R-:W-:Y:S02]  /*80b0*/  FMUL.FTZ R83, R0.reuse, R83 ;  /* 0x0000005300537220 */ /* 0x040fe40000410000 */
[C---:B------:R-:W-:Y:S02]  /*80c0*/  FMUL.FTZ R86, R0.reuse, R86 ;  /* 0x0000005600567220 */ /* 0x040fe40000410000 */
[C---:B------:R-:W-:Y:S03]  /*80d0*/  FMUL.FTZ R87, R0.reuse, R87 ;  /* 0x0000005700577220 */ /* 0x040fe60000410000 */
[C---:B------:R-:W-:Y:S02]  /*80e0*/  FMUL.FTZ R90, R0.reuse, R90 ;  /* 0x0000005a005a7220 */ /* 0x040fe40000410000 */
        /* <DEDUP_REMOVED lines=24> */
[----:B------:R-:W2:Y:S01]  /*8270*/  MUFU.EX2 R133, R188 ;  /* 0x000000bc00857308 */ /* 0x000ea20000000800 */
[C---:B------:R-:W-:Y:S02]  /*8280*/  FMUL.FTZ R126, R0.reuse, R126 ;  /* 0x0000007e007e7220 */ /* 0x040fe40000410000 */
[C---:B------:R-:W-:Y:S02]  /*8290*/  FMUL.FTZ R127, R0.reuse, R127 ;  /* 0x0000007f007f7220 */ /* 0x040fe40000410000 */
[C---:B------:R-:W-:Y:S03]  /*82a0*/  FMUL.FTZ R130, R0.reuse, R130 ;  /* 0x0000008200827220 */ /* 0x040fe60000410000 */
[----:B------:R-:W-:Y:S02]  /*82b0*/  FMUL.FTZ R131, R0, R131 ;  /* 0x0000008300837220 */ /* 0x000fe40000410000 */
[----:B------:R-:W3:Y:S01]  /*82c0*/  MUFU.EX2 R184, R184 ;  /* 0x000000b800b87308 */ /* 0x000ee20000000800 */
[----:B--2---:R-:W-:Y:S04]  /*82d0*/  FADD.FTZ R0, R133, R189 ;  /* 0x000000bd85007221 */ /* 0x004fe80000010000 */
[----:B------:R-:W-:Y:S04]  /*82e0*/  FADD.FTZ R0, R3, R0 ;  /* 0x0000000003007221 */ /* 0x000fe80000010000 */
[----:B------:R-:W-:Y:S04]  /*82f0*/  FADD.FTZ R0, R145, R0 ;  /* 0x0000000091007221 */ /* 0x000fe80000010000 */
[----:B------:R-:W-:Y:S01]  /*8300*/  FADD.FTZ R0, R144, R0 ;  /* 0x0000000090007221 */ /* 0x000fe20000010000 */
        /* <DEDUP_REMOVED lines=36> */
[C---:B-1----:R-:W-:Y:S07]  /*8550*/  HMMA.16816.F32 R124, R176.reuse, R136, R124 ;  /* 0x00000088b07c723c */ /* 0x042fee000000187c */
[----:B------:R-:W-:Y:S01]  /*8560*/  F2FP.PACK_AB R137, R186, R154 ;  /* 0x0000009aba89723e */ /* 0x000fe200000000ff */
[----:B------:R-:W-:Y:S01]  /*8570*/  HMMA.16816.F32 R128, R176, R138, R128 ;  /* 0x0000008ab080723c */ /* 0x000fe20000001880 */
[----:B------:R-:W-:Y:S03]  /*8580*/  MUFU.EX2 R176, R166 ;  /* 0x000000a600b07308 */ /* 0x000fe60000000800 */
[----:B------:R-:W-:Y:S03]  /*8590*/  F2FP.PACK_AB R136, R3, R133 ;  /* 0x000000850388723e */ /* 0x000fe600000000ff */
[----:B------:R-:W-:Y:S02]  /*85a0*/  F2FP.PACK_AB R138, R144, R145 ;  /* 0x00000091908a723e */ /* 0x000fe400000000ff */
[----:B------:R-:W1:Y:S02]  /*85b0*/  LDSM.16.MT88.4 R144, [R248+0x900] ;  /* 0x00090000f890783b */ /* 0x000e640000004200 */
[----:B------:R2:W-:Y:S01]  /*85c0*/  MUFU.EX2 R3, R163 ;  /* 0x000000a300037308 */ /* 0x0005e20000000800 */
[----:B---3--:R-:W-:Y:S02]  /*85d0*/  F2FP.PACK_AB R139, R184, R185 ;  /* 0x000000b9b88b723e */ /* 0x008fe400000000ff */
[----:B------:R-:W-:Y:S05]  /*85e0*/  F2FP.PACK_AB R177, R180, R181 ;  /* 0x000000b5b4b1723e */ /* 0x000fea00000000ff */
[C---:B------:R-:W-:Y:S02]  /*85f0*/  HMMA.16816.F32 R4, R136.reuse, R140, R4 ;  /* 0x0000008c8804723c */ /* 0x040fe40000001804 */
[----:B------:R-:W3:Y:S06]  /*8600*/  MUFU.EX2 R133, R158 ;  /* 0x0000009e00857308 */ /* 0x000eec0000000800 */
[C---:B------:R-:W-:Y:S01]  /*8610*/  HMMA.16816.F32 R8, R136.reuse, R142, R8 ;  /* 0x0000008e8808723c */ /* 0x040fe20000001808 */
[----:B------:R-:W4:Y:S03]  /*8620*/  LDSM.16.MT88.4 R140, [R251+0x900] ;  /* 0x00090000fb8c783b */ /* 0x000f260000004200 */
[----:B------:R-:W-:Y:S05]  /*8630*/  MUFU.EX2 R178, R156 ;  /* 0x0000009c00b27308 */ /* 0x000fea0000000800 */
[----:B--2---:R-:W-:Y:S03]  /*8640*/  LDSM.16.MT88.4 R160, [R135+0x1900] ;  /* 0x0019000087a0783b */ /* 0x004fe60000004200 */
[----:B---3--:R-:W-:Y:S01]  /*8650*/  FADD.FTZ R0, R133, R0 ;  /* 0x0000000085007221 */ /* 0x008fe20000010000 */
[C---:B-1----:R-:W-:Y:S03]  /*8660*/  HMMA.16816.F32 R12, R136.reuse, R144, R12 ;  /* 0x00000090880c723c */ /* 0x042fe6000000180c */
[----:B------:R-:W-:Y:S04]  /*8670*/  FADD.FTZ R0, R3, R0 ;  /* 0x0000000003007221 */ /* 0x000fe80000010000 */
[----:B------:R-:W-:Y:S01]  /*8680*/  FADD.FTZ R0, R149, R0 ;  /* 0x0000000095007221 */ /* 0x000fe20000010000 */
[C---:B------:R-:W-:Y:S01]  /*8690*/  HMMA.16816.F32 R16, R136.reuse, R146, R16 ;  /* 0x000000928810723c */ /* 0x040fe20000001810 */
[----:B------:R-:W1:Y:S03]  /*86a0*/  LDSM.16.MT88.4 R144, [R250+0x900] ;  /* 0x00090000fa90783b */ /* 0x000e660000004200 */
[----:B------:R-:W-:Y:S04]  /*86b0*/  FADD.FTZ R0, R148, R0 ;  /* 0x0000000094007221 */ /* 0x000fe80000010000 */
[----:B------:R-:W-:Y:S01]  /*86c0*/  FADD.FTZ R0, R152, R0 ;  /* 0x0000000098007221 */ /* 0x000fe20000010000 */
[C---:B----4-:R-:W-:Y:S03]  /*86d0*/  HMMA.16816.F32 R20, R136.reuse, R140, R20 ;  /* 0x0000008c8814723c */ /* 0x050fe60000001814 */
[C---:B------:R-:W-:Y:S01]  /*86e0*/  FADD.FTZ R0, R176.reuse, R0 ;  /* 0x00000000b0007221 */ /* 0x040fe20000010000 */
[----:B------:R-:W-:Y:S04]  /*86f0*/  F2FP.PACK_AB R176, R176, R152 ;  /* 0x00000098b0b0723e */ /* 0x000fe800000000ff */
        /* <DEDUP_REMOVED lines=45> */
[----:B------:R-:W4:Y:S01]  /*89d0*/  MUFU.EX2 R133, R157 ;  /* 0x0000009d00857308 */ /* 0x000f220000000800 */
[----:B------:R-:W-:Y:S07]  /*89e0*/  F2FP.PACK_AB R139, R182, R183 ;  /* 0x000000b7b68b723e */ /* 0x000fee00000000ff */
[C---:B--2---:R-:W-:Y:S08]  /*89f0*/  HMMA.16816.F32 R4, R136.reuse, R140, R4 ;  /* 0x0000008c8804723c */ /* 0x044ff00000001804 */
[C---:B------:R-:W-:Y:S01]  /*8a00*/  HMMA.16816.F32 R8, R136.reuse, R142, R8 ;  /* 0x0000008e8808723c */ /* 0x040fe20000001808 */
[----:B------:R-:W2:Y:S03]  /*8a10*/  LDSM.16.MT88.4 R140, [R250+0x1100] ;  /* 0x00110000fa8c783b */ /* 0x000ea60000004200 */
[----:B----4-:R-:W-:Y:S04]  /*8a20*/  FADD.FTZ R3, R133, R0 ;  /* 0x0000000085037221 */ /* 0x010fe80000010000 */
[C---:B-1----:R-:W-:Y:S04]  /*8a30*/  HMMA.16816.F32 R12, R136.reuse, R144, R12 ;  /* 0x00000090880c723c */ /* 0x042fe8000000180c */
[C---:B------:R-:W-:Y:S01]  /*8a40*/  FADD.FTZ R3, R178.reuse, R3 ;  /* 0x00000003b2037221 */ /* 0x040fe20000010000 */
[----:B------:R-:W-:Y:S01]  /*8a50*/  F2FP.PACK_AB R178, R178, R133 ;  /* 0x00000085b2b2723e */ /* 0x000fe200000000ff */
[----:B------:R-:W-:Y:S01]  /*8a60*/  FADD.FTZ R0, R155, R153 ;  /* 0x000000999b007221 */ /* 0x000fe20000010000 */
[----:B------:R-:W1:Y:S01]  /*8a70*/  MUFU.EX2 R133, R165 ;  /* 0x000000a500857308 */ /* 0x000e620000000800 */
[C---:B------:R-:W-:Y:S01]  /*8a80*/  HMMA.16816.F32 R16, R136.reuse, R146, R16 ;  /* 0x000000928810723c */ /* 0x040fe20000001810 */
[----:B------:R-:W4:Y:S03]  /*8a90*/  LDSM.16.MT88.4 R144, [R135+0x3100] ;  /* 0x003100008790783b */ /* 0x000f260000004200 */
[----:B------:R-:W-:Y:S04]  /*8aa0*/  FADD.FTZ R0, R154, R0 ;  /* 0x000000009a007221 */ /* 0x000fe80000010000 */
[C---:B---3--:R-:W-:Y:S01]  /*8ab0*/  HMMA.16816.F32 R20, R136.reuse, R148, R20 ;  /* 0x000000948814723c */ /* 0x048fe20000001814 */
[----:B------:R-:W-:Y:S03]  /*8ac0*/  LDSM.16.MT88.4 R152, [R248+0x1900] ;  /* 0x00190000f898783b */ /* 0x000fe60000004200 */
[----:B------:R-:W-:Y:S04]  /*8ad0*/  FADD.FTZ R0, R186, R0 ;  /* 0x00000000ba007221 */ /* 0x000fe80000010000 */
[C---:B------:R-:W-:Y:S01]  /*8ae0*/  HMMA.16816.F32 R24, R136.reuse, R150, R24 ;  /* 0x000000968818723c */ /* 0x040fe20000001818 */
[----:B------:R-:W3:Y:S03]  /*8af0*/  LDSM.16.MT88.4 R148, [R248+0x3100] ;  /* 0x00310000f894783b */ /* 0x000ee60000004200 */
[----:B------:R-:W-:Y:S04]  /*8b00*/  FADD.FTZ R0, R185, R0 ;  /* 0x00000000b9007221 */ /* 0x000fe80000010000 */
[C---:B--2---:R-:W-:Y:S01]  /*8b10*/  HMMA.16816.F32 R28, R136.reuse, R140, R28 ;  /* 0x0000008c881c723c */ /* 0x044fe2000000181c */
[----:B------:R2:W-:Y:S03]  /*8b20*/  STL [R1+0x4c], R3 ;  /* 0x00004c0301007387 */ /* 0x0005e60000100800 */
[----:B------:R-:W-:Y:S04]  /*8b30*/  FADD.FTZ R0, R184, R0 ;  /* 0x00000000b8007221 */ /* 0x000fe80000010000 */
[C---:B------:R-:W-:Y:S01]  /*8b40*/  HMMA.16816.F32 R32, R136.reuse, R142, R32 ;  /* 0x0000008e8820723c */ /* 0x040fe20000001820 */
[----:B------:R-:W5:Y:S03]  /*8b50*/  LDSM.16.MT88.4 R140, [R251+0x3100] ;  /* 0x00310000fb8c783b */ /* 0x000f660000004200 */
[----:B------:R-:W-:Y:S04]  /*8b60*/  FADD.FTZ R0, R191, R0 ;  /* 0x00000000bf007221 */ /* 0x000fe80000010000 */
[----:B------:R-:W-:Y:S01]  /*8b70*/  FADD.FTZ R0, R190, R0 ;  /* 0x00000000be007221 */ /* 0x000fe20000010000 */
[C---:B----4-:R-:W-:Y:S03]  /*8b80*/  HMMA.16816.F32 R36, R136.reuse, R144, R36 ;  /* 0x000000908824723c */ /* 0x050fe60000001824 */
[----:B------:R-:W-:Y:S04]  /*8b90*/  FADD.FTZ R0, R183, R0 ;  /* 0x00000000b7007221 */ /* 0x000fe80000010000 */
[----:B------:R-:W-:Y:S01]  /*8ba0*/  FADD.FTZ R0, R182, R0 ;  /* 0x00000000b6007221 */ /* 0x000fe20000010000 */
[C---:B------:R-:W-:Y:S01]  /*8bb0*/  HMMA.16816.F32 R40, R136.reuse, R146, R40 ;  /* 0x000000928828723c */ /* 0x040fe20000001828 */
[----:B------:R-:W4:Y:S01]  /*8bc0*/  LDSM.16.MT88.4 R144, [R250+0x3100] ;  /* 0x00310000fa90783b */ /* 0x000f220000004200 */
[----:B--2---:R-:W2:Y:S02]  /*8bd0*/  MUFU.EX2 R3, R164 ;  /* 0x000000a400037308 */ /* 0x004ea40000000800 */
[----:B------:R-:W-:Y:S04]  /*8be0*/  FADD.FTZ R0, R181, R0 ;  /* 0x00000000b5007221 */ /* 0x000fe80000010000 */
[C---:B---3--:R-:W-:Y:S04]  /*8bf0*/  HMMA.16816.F32 R44, R136.reuse, R148, R44 ;  /* 0x00000094882c723c */ /* 0x048fe8000000182c */
[----:B------:R-:W-:Y:S04]  /*8c00*/  FADD.FTZ R0, R180, R0 ;  /* 0x00000000b4007221 */ /* 0x000fe80000010000 */
[C---:B------:R-:W-:Y:S01]  /*8c10*/  HMMA.16816.F32 R48, R136.reuse, R150, R48 ;  /* 0x000000968830723c */ /* 0x040fe20000001830 */
[----:B------:R-:W3:Y:S03]  /*8c20*/  LDSM.16.MT88.4 R148, [R135+0x5100] ;  /* 0x005100008794783b */ /* 0x000ee60000004200 */
[----:B-1----:R-:W-:Y:S04]  /*8c30*/  FADD.FTZ R0, R133, R0 ;  /* 0x0000000085007221 */ /* 0x002fe80000010000 */
[C---:B-----5:R-:W-:Y:S04]  /*8c40*/  HMMA.16816.F32 R52, R136.reuse, R140, R52 ;  /* 0x0000008c8834723c */ /* 0x060fe80000001834 */
[C---:B--2---:R-:W-:Y:S01]  /*8c50*/  FADD.FTZ R0, R3.reuse, R0 ;  /* 0x0000000003007221 */ /* 0x044fe20000010000 */
[----:B------:R-:W-:Y:S02]  /*8c60*/  F2FP.PACK_AB R179, R3, R133 ;  /* 0x0000008503b3723e */ /* 0x000fe400000000ff */
[----:B------:R-:W-:Y:S01]  /*8c70*/  MOV R133, R2 ;  /* 0x0000000200857202 */ /* 0x000fe20000000f00 */
[C---:B------:R-:W-:Y:S01]  /*8c80*/  HMMA.16816.F32 R56, R136.reuse, R142, R56 ;  /* 0x0000008e8838723c */ /* 0x040fe20000001838 */
[----:B------:R-:W1:Y:S07]  /*8c90*/  LDSM.16.MT88.4 R140, [R248+0x5100] ;  /* 0x00510000f88c783b */ /* 0x000e6e0000004200 */
[C---:B----4-:R-:W-:Y:S01]  /*8ca0*/  HMMA.16816.F32 R60, R136.reuse, R144, R60 ;  /* 0x00000090883c723c */ /* 0x050fe2000000183c */
[----:B------:R2:W-:Y:S07]  /*8cb0*/  STL [R1+0x74], R0 ;  /* 0x0000740001007387 */ /* 0x0005ee0000100800 */
[C---:B------:R-:W-:Y:S01]  /*8cc0*/  HMMA.16816.F32 R64, R136.reuse, R146, R64 ;  /* 0x000000928840723c */ /* 0x040fe20000001840 */
[----:B------:R-:W4:Y:S07]  /*8cd0*/  LDSM.16.MT88.4 R144, [R251+0x5100] ;  /* 0x00510000fb90783b */ /* 0x000f2e0000004200 */
[C---:B---3--:R-:W-:Y:S08]  /*8ce0*/  HMMA.16816.F32 R68, R136.reuse, R148, R68 ;  /* 0x000000948844723c */ /* 0x048ff00000001844 */
[C---:B------:R-:W-:Y:S01]  /*8cf0*/  HMMA.16816.F32 R72, R136.reuse, R150, R72 ;  /* 0x000000968848723c */ /* 0x040fe20000001848 */
[----:B------:R-:W3:Y:S03]  /*8d00*/  LDSM.16.MT88.4 R148, [R250+0x5100] ;  /* 0x00510000fa94783b */ /* 0x000ee60000004200 */
[----:B--2---:R-:W-:Y:S04]  /*8d10*/  MOV R0, R132 ;  /* 0x0000008400007202 */ /* 0x004fe80000000f00 */
[C---:B-1----:R-:W-:Y:S08]  /*8d20*/  HMMA.16816.F32 R76, R136.reuse, R140, R76 ;  /* 0x0000008c884c723c */ /* 0x042ff0000000184c */
[C---:B------:R-:W-:Y:S01]  /*8d30*/  HMMA.16816.F32 R80, R136.reuse, R142, R80 ;  /* 0x0000008e8850723c */ /* 0x040fe20000001850 */
[----:B------:R-:W1:Y:S07]  /*8d40*/  LDSM.16.MT88.4 R140, [R135+0x7100] ;  /* 0x00710000878c783b */ /* 0x000e6e0000004200 */
[C---:B----4-:R-:W-:Y:S08]  /*8d50*/  HMMA.16816.F32 R84, R136.reuse, R144, R84 ;  /* 0x000000908854723c */ /* 0x050ff00000001854 */
[C---:B------:R-:W-:Y:S01]  /*8d60*/  HMMA.16816.F32 R88, R136.reuse, R146, R88 ;  /* 0x000000928858723c */ /* 0x040fe20000001858 */
[----:B------:R-:W2:Y:S07]  /*8d70*/  LDSM.16.MT88.4 R144, [R248+0x7100] ;  /* 0x00710000f890783b */ /* 0x000eae0000004200 */
[C---:B---3--:R-:W-:Y:S08]  /*8d80*/  HMMA.16816.F32 R92, R136.reuse, R148, R92 ;  /* 0x00000094885c723c */ /* 0x048ff0000000185c */
[C---:B------:R-:W-:Y:S01]  /*8d90*/  HMMA.16816.F32 R96, R136.reuse, R150, R96 ;  /* 0x000000968860723c */ /* 0x040fe20000001860 */
[----:B------:R-:W3:Y:S07]  /*8da0*/  LDSM.16.MT88.4 R148, [R251+0x7100] ;  /* 0x00710000fb94783b */ /* 0x000eee0000004200 */
[C---:B-1----:R-:W-:Y:S08]  /*8db0*/  HMMA.16816.F32 R100, R136.reuse, R140, R100 ;  /* 0x0000008c8864723c */ /* 0x042ff00000001864 */
[C---:B------:R-:W-:Y:S01]  /*8dc0*/  HMMA.16816.F32 R104, R136.reuse, R142, R104 ;  /* 0x0000008e8868723c */ /* 0x040fe20000001868 */
[----:B------:R-:W1:Y:S07]  /*8dd0*/  LDSM.16.MT88.4 R140, [R250+0x7100] ;  /* 0x00710000fa8c783b */ /* 0x000e6e0000004200 */
[C---:B--2---:R-:W-:Y:S08]  /*8de0*/  HMMA.16816.F32 R108, R136.reuse, R144, R108 ;  /* 0x00000090886c723c */ /* 0x044ff0000000186c */
[C---:B------:R-:W-:Y:S01]  /*8df0*/  HMMA.16816.F32 R112, R136.reuse, R146, R112 ;  /* 0x000000928870723c */ /* 0x040fe20000001870 */
[----:B------:R-:W2:Y:S07]  /*8e00*/  LDSM.16.MT88.4 R144, [R251+0x1900] ;  /* 0x00190000fb90783b */ /* 0x000eae0000004200 */
[C---:B---3--:R-:W-:Y:S08]  /*8e10*/  HMMA.16816.F32 R116, R136.reuse, R148, R116 ;  /* 0x000000948874723c */ /* 0x048ff00000001874 */
[C---:B------:R-:W-:Y:S08]  /*8e20*/  HMMA.16816.F32 R120, R136.reuse, R150, R120 ;  /* 0x000000968878723c */ /* 0x040ff00000001878 */
[C---:B-1----:R-:W-:Y:S08]  /*8e30*/  HMMA.16816.F32 R124, R136.reuse, R140, R124 ;  /* 0x0000008c887c723c */ /* 0x042ff0000000187c */
[----:B------:R-:W-:Y:S01]  /*8e40*/  HMMA.16816.F32 R128, R136, R142, R128 ;  /* 0x0000008e8880723c */ /* 0x000fe20000001880 */
[----:B------:R-:W1:Y:S07]  /*8e50*/  LDSM.16.MT88.4 R136, [R250+0x1900] ;  /* 0x00190000fa88783b */ /* 0x000e6e0000004200 */
[C---:B------:R-:W-:Y:S01]  /*8e60*/  HMMA.16816.F32 R164, R176.reuse, R160, R4 ;  /* 0x000000a0b0a4723c */ /* 0x040fe20000001804 */
[----:B------:R-:W3:Y:S07]  /*8e70*/  LDSM.16.MT88.4 R4, [R135+0x3900] ;  /* 0x003900008704783b */ /* 0x000eee0000004200 */
[C---:B------:R-:W-:Y:S01]  /*8e80*/  HMMA.16816.F32 R160, R176.reuse, R162, R8 ;  /* 0x000000a2b0a0723c */ /* 0x040fe20000001808 */
[----:B------:R-:W4:Y:S07]  /*8e90*/  LDSM.16.MT88.4 R8, [R248+0x3900] ;  /* 0x00390000f808783b */ /* 0x000f2e0000004200 */
[C---:B------:R-:W-:Y:S01]  /*8ea0*/  HMMA.16816.F32 R156, R176.reuse, R152, R12 ;  /* 0x00000098b09c723c */ /* 0x040fe2000000180c */
[----:B------:R-:W5:Y:S07]  /*8eb0*/  LDSM.16.MT88.4 R12, [R251+0x3900] ;  /* 0x00390000fb0c783b */ /* 0x000f6e0000004200 */
[C---:B------:R-:W-:Y:S01]  /*8ec0*/  HMMA.16816.F32 R152, R176.reuse, R154, R16 ;  /* 0x0000009ab098723c */ /* 0x040fe20000001810 */
[----:B------:R-:W4:Y:S07]  /*8ed0*/  LDSM.16.MT88.4 R16, [R250+0x3900] ;  /* 0x00390000fa10783b */ /* 0x000f2e0000004200 */
[C---:B--2---:R-:W-:Y:S08]  /*8ee0*/  HMMA.16816.F32 R148, R176.reuse, R144, R20 ;  /* 0x00000090b094723c */ /* 0x044ff00000001814 */
[C---:B------:R-:W-:Y:S08]  /*8ef0*/  HMMA.16816.F32 R144, R176.reuse, R146, R24 ;  /* 0x00000092b090723c */ /* 0x040ff00000001818 */
[C---:B-1----:R-:W-:Y:S08]  /*8f00*/  HMMA.16816.F32 R140, R176.reuse, R136, R28 ;  /* 0x00000088b08c723c */ /* 0x042ff0000000181c */
[C---:B------:R-:W-:Y:S08]  /*8f10*/  HMMA.16816.F32 R136, R176.reuse, R138, R32 ;  /* 0x0000008ab088723c */ /* 0x040ff00000001820 */
[C---:B---3--:R-:W-:Y:S08]  /*8f20*/  HMMA.16816.F32 R36, R176.reuse, R4, R36 ;  /* 0x00000004b024723c */ /* 0x048ff00000001824 */
        /* <DEDUP_REMOVED lines=32> */
.L_x_26:
[----:B------:R-:W2:Y:S04]  /*9130*/  LDL.LU R5, [R1+0x4c] ;  /* 0x00004c0001057983 */ /* 0x000ea80000300800 */
[----:B------:R-:W3:Y:S01]  /*9140*/  LDL.LU R3, [R1+0x74] ;  /* 0x0000740001037983 */ /* 0x000ee20000300800 */
[----:B------:R-:W-:-:S03]  /*9150*/  PLOP3.LUT P2, PT, PT, PT, PT, 0x8, 0x0 ;  /* 0x000000000000781c */ /* 0x000fc60003f4e170 */
[----:B--2---:R-:W1:Y:S04]  /*9160*/  SHFL.BFLY PT, R0, R5, 0x2, 0x1f ;  /* 0x0c401f0005007f89 */ /* 0x004e6800000e0000 */
[----:B---3--:R-:W2:Y:S01]  /*9170*/  SHFL.BFLY PT, R4, R3, 0x2, 0x1f ;  /* 0x0c401f0003047f89 */ /* 0x008ea200000e0000 */
[----:B-1----:R-:W-:Y:S02]  /*9180*/  FADD.FTZ R0, R0, R5 ;  /* 0x0000000500007221 */ /* 0x002fe40000010000 */
[----:B--2---:R-:W-:-:S03]  /*9190*/  FADD.FTZ R4, R4, R3 ;  /* 0x0000000304047221 */ /* 0x004fc60000010000 */
[----:B------:R-:W1:Y:S01]  /*91a0*/  SHFL.BFLY PT, R6, R0, 0x1, 0x1f ;  /* 0x0c201f0000067f89 */ /* 0x000e6200000e0000 */
[----:B------:R-:W-:-:S03]  /*91b0*/  MOV R3, RZ ;  /* 0x000000ff00037202 */ /* 0x000fc60000000f00 */
[----:B------:R-:W2:Y:S01]  /*91c0*/  SHFL.BFLY PT, R5, R4, 0x1, 0x1f ;  /* 0x0c201f0004057f89 */ /* 0x000ea200000e0000 */
[----:B-1----:R-:W-:Y:S01]  /*91d0*/  FADD.FTZ R6, R0, R6 ;  /* 0x0000000600067221 */ /* 0x002fe20000010000 */
[----:B------:R-:W-:Y:S01]  /*91e0*/  MOV R0, RZ ;  /* 0x000000ff00007202 */ /* 0x000fe20000000f00 */
[----:B--2---:R-:W-:-:S03]  /*91f0*/  FADD.FTZ R4, R5, R4 ;  /* 0x0000000405047221 */ /* 0x004fc60000010000 */
[----:B------:R-:W-:Y:S02]  /*9200*/  FSETP.NE.FTZ.AND P1, PT, R6, RZ, PT ;  /* 0x000000ff0600720b */ /* 0x000fe40003f35000 */
[----:B------:R-:W-:-:S11]  /*9210*/  FSETP.NE.FTZ.AND P0, PT, R4, RZ, PT ;  /* 0x000000ff0400720b */ /* 0x000fd60003f15000 */
[----:B------:R-:W1:Y:S08]  /*9220*/  @P1 MUFU.RCP R3, R6 ;  /* 0x0000000600031308 */ /* 0x000e700000001000 */
[----:B------:R-:W2:Y:S08]  /*9230*/  @P1 MUFU.LG2 R6, R6 ;  /* 0x0000000600061308 */ /* 0x000eb00000000c00 */
[----:B------:R-:W3:Y:S01]  /*9240*/  @P0 MUFU.LG2 R7, R4 ;  /* 0x0000000400070308 */ /* 0x000ee20000000c00 */
[----:B-1----:R-:W-:-:S02]  /*9250*/  FMUL.FTZ R12, R3, R36 ;  /* 0x00000024030c7220 */ /* 0x002fc40000410000 */
[C---:B------:R-:W-:Y:S02]  /*9260*/  FMUL.FTZ R164, R3.reuse, R164 ;  /* 0x000000a403a47220 */ /* 0x040fe40000410000 */
[C---:B------:R-:W-:Y:S02]  /*9270*/  FMUL.FTZ R8, R3.reuse, R165 ;  /* 0x000000a503087220 */ /* 0x040fe40000410000 */
[C---:B------:R-:W-:Y:S01]  /*9280*/  FMUL.FTZ R160, R3.reuse, R160 ;  /* 0x000000a003a07220 */ /* 0x040fe20000410000 */
[----:B------:R1:W4:Y:S01]  /*9290*/  @P0 MUFU.RCP R0, R4 ;  /* 0x0000000400000308 */ /* 0x0003220000001000 */
[C---:B------:R-:W-:Y:S02]  /*92a0*/  FMUL.FTZ R161, R3.reuse, R161 ;  /* 0x000000a103a17220 */ /* 0x040fe40000410000 */
[C---:B------:R-:W-:Y:S02]  /*92b0*/  FMUL.FTZ R156, R3.reuse, R156 ;  /* 0x0000009c039c7220 */ /* 0x040fe40000410000 */
[----:B------:R-:W-:-:S02]  /*92c0*/  FMUL.FTZ R157, R3, R157 ;  /* 0x0000009d039d7220 */ /* 0x000fc40000410000 */
[C---:B------:R-:W-:Y:S02]  /*92d0*/  FMUL.FTZ R152, R3.reuse, R152 ;  /* 0x0000009803987220 */ /* 0x040fe40000410000 */
[C---:B------:R-:W-:Y:S02]  /*92e0*/  FMUL.FTZ R153, R3.reuse, R153 ;  /* 0x0000009903997220 */ /* 0x040fe40000410000 */
[C---:B------:R-:W-:Y:S02]  /*92f0*/  FMUL.FTZ R148, R3.reuse, R148 ;  /* 0x0000009403947220 */ /* 0x040fe40000410000 */
[C---:B------:R-:W-:Y:S02]  /*9300*/  FMUL.FTZ R149, R3.reuse, R149 ;  /* 0x0000009503957220 */ /* 0x040fe40000410000 */
[C---:B------:R-:W-:Y:S01]  /*9310*/  FMUL.FTZ R144, R3.reuse, R144 ;  /* 0x0000009003907220 */ /* 0x040fe20000410000 */
[----:B-1----:R-:W-:Y:S01]  /*9320*/  @P1 MOV R4, 0x3f317218 ;  /* 0x3f31721800041802 */ /* 0x002fe20000000f00 */
        /* <DEDUP_REMOVED lines=12> */
[C---:B------:R-:W-:Y:S01]  /*93f0*/  FMUL.FTZ R20, R3.reuse, R52 ;  /* 0x0000003403147220 */ /* 0x040fe20000410000 */
[----:B------:R-:W-:Y:S01]  /*9400*/  MOV R52, 0xff800000 ;  /* 0xff80000000347802 */ /* 0x000fe20000000f00 */
[C---:B------:R-:W-:Y:S01]  /*9410*/  FMUL.FTZ R35, R3.reuse, R53 ;  /* 0x0000003503237220 */ /* 0x040fe20000410000 */
[----:B------:R-:W-:Y:S01]  /*9420*/  MOV R53, 0xff800000 ;  /* 0xff80000000357802 */ /* 0x000fe20000000f00 */
        /* <DEDUP_REMOVED lines=38> */
[----:B------:R-:W-:Y:S01]  /*9690*/  @P0 MOV R3, 0x3f317218 ;  /* 0x3f31721800030802 */ /* 0x000fe20000000f00 */
[----:B------:R-:W-:Y:S02]  /*96a0*/  @P1 FMUL.FTZ R5, R4, c[0x0][0x2d0] ;  /* 0x0000b40004051a20 */ /* 0x000fe40000410000 */
[----:B--2---:R-:W-:Y:S02]  /*96b0*/  @P1 FMUL.FTZ R6, R6, 0.69314718246459960938 ;  /* 0x3f31721806061820 */ /* 0x004fe40000410000 */
[----:B---3--:R-:W-:Y:S02]  /*96c0*/  @P0 FMUL.FTZ R4, R7, 0.69314718246459960938 ;  /* 0x3f31721807040820 */ /* 0x008fe40000410000 */
[----:B------:R-:W-:Y:S02]  /*96d0*/  @P0 FMUL.FTZ R3, R3, c[0x0][0x2d0] ;  /* 0x0000b40003030a20 */ /* 0x000fe40000410000 */
[----:B----4-:R-:W-:-:S02]  /*96e0*/  FMUL.FTZ R166, R0, R166 ;  /* 0x000000a600a67220 */ /* 0x010fc40000410000 */
        /* <DEDUP_REMOVED lines=62> */
[----:B------:R-:W-:Y:S02]  /*9ad0*/  FMUL.FTZ R10, R0, R131 ;  /* 0x00000083000a7220 */ /* 0x000fe40000410000 */
[----:B------:R-:W-:Y:S02]  /*9ae0*/  @P1 FFMA.FTZ R52, R5, R132, R6 ;  /* 0x0000008405341223 */ /* 0x000fe40000010006 */
[----:B------:R-:W-:Y:S02]  /*9af0*/  @P0 FFMA.FTZ R53, R3, R2, R4 ;  /* 0x0000000203350223 */ /* 0x000fe40000010004 */
.L_x_24:
[----:B------:R-:W-:Y:S01]  /*9b00*/  USHF.R.S32.HI UR8, URZ, 0x1f, UR9 ;  /* 0x0000001f3f087899 */ /* 0x000fe20008011409 */
[----:B------:R-:W-:Y:S05]  /*9b10*/  @P2 BRA `(.L_x_30) ;  /* 0x00001be000002947 */ /* 0x000fea0003800000 */
[----:B------:R-:W1:Y:S01]  /*9b20*/  S2R R57, SR_TID.X ;  /* 0x0000000000397919 */ /* 0x000e620000002100 */
[----:B------:R-:W-:Y:S01]  /*9b30*/  F2FP.PACK_AB R46, R47, R46 ;  /* 0x0000002e2f2e723e */ /* 0x000fe200000000ff */
[----:B------:R-:W-:Y:S01]  /*9b40*/  ULDC.64 UR4, c[0x0][0x500] ;  /* 0x0001400000047ab9 */ /* 0x000fe20000000a00 */
[----:B------:R-:W-:Y:S01]  /*9b50*/  F2FP.PACK_AB R42, R43, R42 ;  /* 0x0000002a2b2a723e */ /* 0x000fe200000000ff */
[----:B------:R-:W-:Y:S01]  /*9b60*/  UISETP.NE.U32.AND UP1, UPT, URZ, UR4, UPT ;  /* 0x000000043f00728c */ /* 0x000fe2000bf25070 */
[----:B------:R-:W-:Y:S01]  /*9b70*/  F2FP.PACK_AB R39, R39, R38 ;  /* 0x000000262727723e */ /* 0x000fe200000000ff */
[----:B------:R-:W-:Y:S01]  /*9b80*/  UMOV UR6, 0x4 ;  /* 0x0000000400067882 */ /* 0x000fe20000000000 */
[----:B------:R-:W-:Y:S01]  /*9b90*/  F2FP.PACK_AB R38, R41, R14 ;  /* 0x0000000e2926723e */ /* 0x000fe200000000ff */
[----:B------:R-:W-:Y:S01]  /*9ba0*/  UISETP.NE.AND.EX UP1, UPT, URZ, UR5, UPT, UP1 ;  /* 0x000000053f00728c */ /* 0x000fe2000bf25310 */
[----:B------:R-:W-:-:S02]  /*9bb0*/  F2FP.PACK_AB R8, R8, R164 ;  /* 0x000000a40808723e */ /* 0x000fc400000000ff */
[----:B------:R-:W-:Y:S01]  /*9bc0*/  F2FP.PACK_AB R167, R167, R166 ;  /* 0x000000a6a7a7723e */ /* 0x000fe200000000ff */
[----:B------:R-:W-:Y:S01]  /*9bd0*/  ULDC.64 UR4, c[0x0][0x500] ;  /* 0x0001400000047ab9 */ /* 0x000fe20000000a00 */
[----:B------:R-:W-:Y:S01]  /*9be0*/  F2FP.PACK_AB R6, R161, R160 ;  /* 0x000000a0a106723e */ /* 0x000fe200000000ff */
[----:B------:R-:W-:Y:S01]  /*9bf0*/  UIMAD.WIDE UR4, UR11, UR6, UR4 ;  /* 0x000000060b0472a5 */ /* 0x000fe2000f8e0204 */
[----:B------:R-:W-:Y:S02]  /*9c00*/  F2FP.PACK_AB R162, R163, R162 ;  /* 0x000000a2a3a2723e */ /* 0x000fe400000000ff */
[----:B------:R-:W-:Y:S02]  /*9c10*/  F2FP.PACK_AB R5, R157, R156 ;  /* 0x0000009c9d05723e */ /* 0x000fe400000000ff */
[----:B------:R-:W-:Y:S02]  /*9c20*/  F2FP.PACK_AB R158, R159, R158 ;  /* 0x0000009e9f9e723e */ /* 0x000fe400000000ff */
[----:B------:R-:W-:-:S02]  /*9c30*/  F2FP.PACK_AB R7, R153, R152 ;  /* 0x000000989907723e */ /* 0x000fc400000000ff */
[----:B------:R-:W-:Y:S02]  /*9c40*/  F2FP.PACK_AB R154, R155, R154 ;  /* 0x0000009a9b9a723e */ /* 0x000fe400000000ff */
[----:B-1----:R-:W-:Y:S02]  /*9c50*/  SHF.R.S32.HI R47, RZ, 0x1f, R57 ;  /* 0x0000001fff2f7819 */ /* 0x002fe40000011439 */
[----:B------:R-:W-:Y:S02]  /*9c60*/  F2FP.PACK_AB R49, R149, R148 ;  /* 0x000000949531723e */ /* 0x000fe400000000ff */
[CC--:B------:R-:W-:Y:S02]  /*9c70*/  LEA.HI R2, R47.reuse, R57.reuse, RZ, 0x2 ;  /* 0x000000392f027211 */ /* 0x0c0fe400078f10ff */
[----:B------:R-:W-:Y:S02]  /*9c80*/  LEA.HI R43, R47, R57, RZ, 0x5 ;  /* 0x000000392f2b7211 */ /* 0x000fe400078f28ff */
[----:B------:R-:W-:-:S02]  /*9c90*/  SHF.R.S32.HI R4, RZ, 0x2, R2 ;  /* 0x00000002ff047819 */ /* 0x000fc40000011402 */
[----:B------:R-:W-:Y:S02]  /*9ca0*/  SHF.R.S32.HI R0, RZ, 0x1f, R2 ;  /* 0x0000001fff007819 */ /* 0x000fe40000011402 */
[----:B------:R-:W-:Y:S02]  /*9cb0*/  SHF.R.S32.HI R41, RZ, 0x5, R43 ;  /* 0x00000005ff297819 */ /* 0x000fe4000001142b */
[----:B------:R-:W-:Y:S02]  /*9cc0*/  LEA.HI R0, R0, R4, RZ, 0x3 ;  /* 0x0000000400007211 */ /* 0x000fe400078f18ff */
[----:B------:R-:W-:Y:S02]  /*9cd0*/  F2FP.PACK_AB R150, R151, R150 ;  /* 0x000000969796723e */ /* 0x000fe400000000ff */
[----:B------:R-:W-:Y:S02]  /*9ce0*/  LOP3.LUT R0, R0, 0xfffffff8, RZ, 0xc0, !PT ;  /* 0xfffffff800007812 */ /* 0x000fe400078ec0ff */
[----:B------:R-:W-:-:S02]  /*9cf0*/  F2FP.PACK_AB R48, R145, R144 ;  /* 0x000000909130723e */ /* 0x000fc400000000ff */
[----:B------:R-:W-:Y:S01]  /*9d00*/  F2FP.PACK_AB R146, R147, R146 ;  /* 0x000000929392723e */ /* 0x000fe200000000ff */
[----:B------:R-:W-:Y:S01]  /*9d10*/  IMAD.IADD R4, R4, 0x1, -R0 ;  /* 0x0000000104047824 */ /* 0x000fe200078e0a00 */
[----:B------:R-:W-:Y:S02]  /*9d20*/  LOP3.LUT R0, R2, 0xfffffffc, RZ, 0xc0, !PT ;  /* 0xfffffffc02007812 */ /* 0x000fe400078ec0ff */
[----:B------:R-:W-:Y:S01]  /*9d30*/  F2FP.PACK_AB R45, R141, R140 ;  /* 0x0000008c8d2d723e */ /* 0x000fe200000000ff */
[C---:B------:R-:W-:Y:S01]  /*9d40*/  IMAD.SHL.U32 R2, R4.reuse, 0x40, RZ ;  /* 0x0000004004027824 */ /* 0x040fe200078e00ff */
[----:B------:R-:W-:Y:S01]  /*9d50*/  LOP3.LUT R3, R4, 0x1, RZ, 0xc0, !PT ;  /* 0x0000000104037812 */ /* 0x000fe200078ec0ff */
[----:B------:R-:W-:Y:S01]  /*9d60*/  IMAD.IADD R22, R57, 0x1, -R0 ;  /* 0x0000000139167824 */ /* 0x000fe200078e0a00 */
[----:B------:R-:W-:Y:S02]  /*9d70*/  F2FP.PACK_AB R142, R143, R142 ;  /* 0x0000008e8f8e723e */ /* 0x000fe400000000ff */
[----:B------:R-:W-:Y:S01]  /*9d80*/  LOP3.LUT R0, R2, 0x1c0, RZ, 0xc0, !PT ;  /* 0x000001c002007812 */ /* 0x000fe200078ec0ff */
[----:B------:R-:W-:Y:S01]  /*9d90*/  IMAD R2, R41, 0x200, R22 ;  /* 0x0000020029027824 */ /* 0x000fe200078e0216 */
[----:B------:R-:W-:-:S02]  /*9da0*/  ISETP.NE.U32.AND P0, PT, R3, 0x1, PT ;  /* 0x000000010300780c */ /* 0x000fc40003f05070 */
[----:B------:R-:W-:Y:S02]  /*9db0*/  LEA.HI R0, R0, R0, RZ, 0x1d ;  /* 0x0000000000007211 */ /* 0x000fe400078fe8ff */
[----:B------:R-:W-:Y:S01]  /*9dc0*/  R2P PR, R4, 0x6 ;  /* 0x0000000604007804 */ /* 0x000fe20000000000 */
[----:B------:R-:W-:Y:S01]  /*9dd0*/  IMAD.MOV.U32 R4, RZ, RZ, 0x20 ;  /* 0x00000020ff047424 */ /* 0x000fe200078e00ff */
[----:B------:R-:W-:Y:S01]  /*9de0*/  F2FP.PACK_AB R44, R137, R136 ;  /* 0x00000088892c723e */ /* 0x000fe200000000ff */
[----:B------:R-:W-:Y:S01]  /*9df0*/  IMAD.U32 R0, R2, 0x2, R0 ;  /* 0x0000000202007824 */ /* 0x000fe200078e0000 */
[----:B------:R-:W-:Y:S02]  /*9e00*/  F2FP.PACK_AB R138, R139, R138 ;  /* 0x0000008a8b8a723e */ /* 0x000fe400000000ff */
[----:B------:R-:W-:Y:S01]  /*9e10*/  SEL R4, R4, 0xffffffe0, !P1 ;  /* 0xffffffe004047807 */ /* 0x000fe20004800000 */
[----:B------:R-:W-:Y:S01]  /*9e20*/  IMAD.SHL.U32 R0, R0, 0x2, RZ ;  /* 0x0000000200007824 */ /* 0x000fe200078e00ff */
[----:B------:R-:W-:Y:S01]  /*9e30*/  BAR.SYNC.DEFER_BLOCKING 0x1, 0x100 ;  /* 0x0044000000007b1d */ /* 0x000fe20000010000 */
[----:B------:R-:W-:-:S02]  /*9e40*/  F2FP.PACK_AB R40, R37, R12 ;  /* 0x0000000c2528723e */ /* 0x000fc400000000ff */
[----:B------:R-:W-:Y:S02]  /*9e50*/  F2FP.PACK_AB R37, R9, R16 ;  /* 0x000000100925723e */ /* 0x000fe400000000ff */
[C---:B------:R-:W-:Y:S02]  /*9e60*/  IADD3 R3, R0.reuse, 0x80, RZ ;  /* 0x0000008000037810 */ /* 0x040fe40007ffe0ff */
[C---:B------:R-:W-:Y:S02]  /*9e70*/  IADD3 R2, R0.reuse, 0x70, RZ ;  /* 0x0000007000027810 */ /* 0x040fe40007ffe0ff */
[----:B------:R-:W-:Y:S01]  /*9e80*/  @P0 IADD3 R2, R3, 0x10, RZ ;  /* 0x0000001003020810 */ /* 0x000fe20007ffe0ff */
[----:B------:R-:W-:Y:S01]  /*9e90*/  IMAD.IADD R3, R0, 0x1, R4 ;  /* 0x0000000100037824 */ /* 0x000fe200078e0204 */
[----:B------:R-:W-:Y:S02]  /*9ea0*/  F2FP.PACK_AB R36, R36, R18 ;  /* 0x000000122424723e */ /* 0x000fe400000000ff */
[----:B------:R-:W-:-:S02]  /*9eb0*/  F2FP.PACK_AB R50, R51, R50 ;  /* 0x000000323332723e */ /* 0x000fc400000000ff */
[----:B------:R-:W-:Y:S02]  /*9ec0*/  F2FP.PACK_AB R35, R35, R20 ;  /* 0x000000142323723e */ /* 0x000fe400000000ff */
[----:B------:R-:W-:Y:S02]  /*9ed0*/  F2FP.PACK_AB R54, R55, R54 ;  /* 0x000000363736723e */ /* 0x000fe400000000ff */
[----:B------:R-:W-:Y:S02]  /*9ee0*/  F2FP.PACK_AB R34, R34, R56 ;  /* 0x000000382222723e */ /* 0x000fe400000000ff */
[----:B------:R-:W-:Y:S02]  /*9ef0*/  F2FP.PACK_AB R58, R59, R58 ;  /* 0x0000003a3b3a723e */ /* 0x000fe400000000ff */
[----:B------:R-:W-:Y:S01]  /*9f00*/  F2FP.PACK_AB R33, R33, R60 ;  /* 0x0000003c2121723e */ /* 0x000fe200000000ff */
[----:B------:R1:W-:Y:S01]  /*9f10*/  STS [R0+0x80], R8 ;  /* 0x0000800800007388 */ /* 0x0003e20000000800 */
[----:B------:R-:W-:-:S02]  /*9f20*/  F2FP.PACK_AB R62, R63, R62 ;  /* 0x0000003e3f3e723e */ /* 0x000fc400000000ff */
[----:B------:R-:W-:Y:S01]  /*9f30*/  F2FP.PACK_AB R32, R32, R64 ;  /* 0x000000402020723e */ /* 0x000fe200000000ff */
[----:B------:R-:W-:Y:S01]  /*9f40*/  STS [R0+0x480], R167 ;  /* 0x000480a700007388 */ /* 0x000fe20000000800 */
[----:B------:R-:W-:Y:S02]  /*9f50*/  F2FP.PACK_AB R66, R67, R66 ;  /* 0x000000424342723e */ /* 0x000fe400000000ff */
[----:B------:R-:W-:Y:S01]  /*9f60*/  F2FP.PACK_AB R31, R31, R68 ;  /* 0x000000441f1f723e */ /* 0x000fe200000000ff */
[----:B------:R2:W-:Y:S01]  /*9f70*/  STS [R2], R6 ;  /* 0x0000000602007388 */ /* 0x0005e20000000800 */
[----:B------:R-:W-:Y:S02]  /*9f80*/  F2FP.PACK_AB R70, R71, R70 ;  /* 0x000000464746723e */ /* 0x000fe400000000ff */
[----:B------:R-:W-:Y:S01]  /*9f90*/  F2FP.PACK_AB R30, R30, R72 ;  /* 0x000000481e1e723e */ /* 0x000fe200000000ff */
[----:B------:R-:W-:Y:S01]  /*9fa0*/  STS [R2+0x400], R162 ;  /* 0x000400a202007388 */ /* 0x000fe20000000800 */
[----:B------:R-:W-:-:S02]  /*9fb0*/  F2FP.PACK_AB R74, R75, R74 ;  /* 0x0000004a4b4a723e */ /* 0x000fc400000000ff */
[----:B------:R-:W-:Y:S01]  /*9fc0*/  F2FP.PACK_AB R29, R29, R76 ;  /* 0x0000004c1d1d723e */ /* 0x000fe200000000ff */
[----:B------:R3:W-:Y:S01]  /*9fd0*/  STS [R3+0x80], R5 ;  /* 0x0000800503007388 */ /* 0x0007e20000000800 */
[----:B------:R-:W-:Y:S02]  /*9fe0*/  F2FP.PACK_AB R78, R79, R78 ;  /* 0x0000004e4f4e723e */ /* 0x000fe400000000ff */
[----:B------:R-:W-:Y:S01]  /*9ff0*/  F2FP.PACK_AB R28, R28, R80 ;  /* 0x000000501c1c723e */ /* 0x000fe200000000ff */
[----:B------:R-:W-:Y:S01]  /*a000*/  STS [R3+0x480], R158 ;  /* 0x0004809e03007388 */ /* 0x000fe20000000800 */
[----:B------:R-:W-:Y:S02]  /*a010*/  F2FP.PACK_AB R82, R83, R82 ;  /* 0x000000525352723e */ /* 0x000fe400000000ff */
[----:B------:R-:W-:Y:S01]  /*a020*/  F2FP.PACK_AB R27, R27, R84 ;  /* 0x000000541b1b723e */ /* 0x000fe200000000ff */
[----:B-1----:R-:W-:Y:S01]  /*a030*/  IMAD.MOV.U32 R8, RZ, RZ, 0x40 ;  /* 0x00000040ff087424 */ /* 0x002fe200078e00ff */
[----:B------:R-:W-:-:S02]  /*a040*/  F2FP.PACK_AB R86, R87, R86 ;  /* 0x000000565756723e */ /* 0x000fc400000000ff */
[----:B------:R-:W-:Y:S02]  /*a050*/  F2FP.PACK_AB R26, R26, R88 ;  /* 0x000000581a1a723e */ /* 0x000fe400000000ff */
[----:B------:R-:W-:Y:S02]  /*a060*/  F2FP.PACK_AB R90, R91, R90 ;  /* 0x0000005a5b5a723e */ /* 0x000fe400000000ff */
[----:B------:R-:W-:Y:S02]  /*a070*/  F2FP.PACK_AB R25, R25, R92 ;  /* 0x0000005c1919723e */ /* 0x000fe400000000ff */
[----:B--2---:R-:W-:Y:S01]  /*a080*/  SEL R6, R8, 0xffffffc0, !P2 ;  /* 0xffffffc008067807 */ /* 0x004fe20005000000 */
[----:B------:R-:W-:Y:S01]  /*a090*/  IMAD.IADD R8, R4, 0x1, R2 ;  /* 0x0000000104087824 */ /* 0x000fe200078e0202 */
[----:B------:R-:W-:Y:S02]  /*a0a0*/  F2FP.PACK_AB R94, R95, R94 ;  /* 0x0000005e5f5e723e */ /* 0x000fe400000000ff */
[----:B------:R-:W-:Y:S01]  /*a0b0*/  F2FP.PACK_AB R24, R24, R96 ;  /* 0x000000601818723e */ /* 0x000fe200000000ff */
[----:B------:R-:W-:Y:S01]  /*a0c0*/  IMAD.IADD R4, R6, 0x1, R3 ;  /* 0x0000000106047824 */ /* 0x000fe200078e0203 */
[----:B------:R1:W-:Y:S01]  /*a0d0*/  STS [R8], R7 ;  /* 0x0000000708007388 */ /* 0x0003e20000000800 */
[----:B---3--:R-:W-:Y:S01]  /*a0e0*/  IMAD.IADD R5, R0, 0x1, R6 ;  /* 0x0000000100057824 */ /* 0x008fe200078e0206 */
[----:B------:R-:W-:-:S02]  /*a0f0*/  F2FP.PACK_AB R98, R99, R98 ;  /* 0x000000626362723e */ /* 0x000fc400000000ff */
[----:B------:R-:W-:Y:S01]  /*a100*/  STS [R8+0x400], R154 ;  /* 0x0004009a08007388 */ /* 0x000fe20000000800 */
[----:B------:R-:W-:Y:S02]  /*a110*/  F2FP.PACK_AB R23, R23, R100 ;  /* 0x000000641717723e */ /* 0x000fe400000000ff */
[----:B------:R-:W-:Y:S01]  /*a120*/  F2FP.PACK_AB R103, R103, R102 ;  /* 0x000000666767723e */ /* 0x000fe200000000ff */
[----:B------:R-:W-:Y:S01]  /*a130*/  STS [R5+0x80], R49 ;  /* 0x0000803105007388 */ /* 0x000fe20000000800 */
[----:B------:R-:W-:Y:S02]  /*a140*/  F2FP.PACK_AB R21, R21, R104 ;  /* 0x000000681515723e */ /* 0x000fe400000000ff */
[----:B------:R-:W-:Y:S01]  /*a150*/  F2FP.PACK_AB R107, R107, R106 ;  /* 0x0000006a6b6b723e */ /* 0x000fe200000000ff */
[----:B------:R-:W-:Y:S01]  /*a160*/  STS [R5+0x480], R150 ;  /* 0x0004809605007388 */ /* 0x000fe20000000800 */
[----:B------:R-:W-:Y:S02]  /*a170*/  F2FP.PACK_AB R20, R109, R108 ;  /* 0x0000006c6d14723e */ /* 0x000fe400000000ff */
[----:B------:R-:W-:-:S02]  /*a180*/  F2FP.PACK_AB R19, R19, R110 ;  /* 0x0000006e1313723e */ /* 0x000fc400000000ff */
[----:B------:R-:W-:Y:S02]  /*a190*/  F2FP.PACK_AB R18, R113, R112 ;  /* 0x000000707112723e */ /* 0x000fe400000000ff */
[----:B------:R-:W-:Y:S02]  /*a1a0*/  F2FP.PACK_AB R17, R17, R114 ;  /* 0x000000721111723e */ /* 0x000fe400000000ff */
[----:B------:R-:W-:Y:S02]  /*a1b0*/  F2FP.PACK_AB R16, R117, R116 ;  /* 0x000000747510723e */ /* 0x000fe400000000ff */
[----:B-----5:R-:W-:Y:S01]  /*a1c0*/  F2FP.PACK_AB R13, R119, R118 ;  /* 0x00000076770d723e */ /* 0x020fe200000000ff */
[----:B-1----:R-:W-:Y:S01]  /*a1d0*/  IMAD.IADD R7, R6, 0x1, R2 ;  /* 0x0000000106077824 */ /* 0x002fe200078e0202 */
[----:B------:R-:W-:Y:S01]  /*a1e0*/  F2FP.PACK_AB R12, R121, R120 ;  /* 0x00000078790c723e */ /* 0x000fe200000000ff */
[----:B------:R-:W-:Y:S01]  /*a1f0*/  IMAD.IADD R6, R8, 0x1, R6 ;  /* 0x0000000108067824 */ /* 0x000fe200078e0206 */
[----:B------:R-:W-:-:S02]  /*a200*/  F2FP.PACK_AB R11, R11, R122 ;  /* 0x0000007a0b0b723e */ /* 0x000fc400000000ff */
[----:B------:R-:W-:Y:S01]  /*a210*/  STS [R7], R48 ;  /* 0x0000003007007388 */ /* 0x000fe20000000800 */
[----:B------:R-:W-:Y:S02]  /*a220*/  F2FP.PACK_AB R9, R125, R124 ;  /* 0x0000007c7d09723e */ /* 0x000fe400000000ff */
[----:B------:R-:W-:Y:S01]  /*a230*/  F2FP.PACK_AB R15, R15, R126 ;  /* 0x0000007e0f0f723e */ /* 0x000fe200000000ff */
[----:B------:R-:W-:Y:S01]  /*a240*/  STS [R7+0x400], R146 ;  /* 0x0004009207007388 */ /* 0x000fe20000000800 */
[----:B------:R-:W-:Y:S02]  /*a250*/  F2FP.PACK_AB R14, R129, R128 ;  /* 0x00000080810e723e */ /* 0x000fe400000000ff */
[----:B------:R-:W-:Y:S01]  /*a260*/  F2FP.PACK_AB R10, R10, R130 ;  /* 0x000000820a0a723e */ /* 0x000fe200000000ff */
[----:B------:R-:W-:Y:S01]  /*a270*/  STS [R4+0x80], R45 ;  /* 0x0000802d04007388 */ /* 0x000fe20000000800 */
[----:B------:R-:W-:-:S03]  /*a280*/  PLOP3.LUT P0, PT, PT, PT, UP1, 0x80, 0x0 ;  /* 0x000000000000781c */ /* 0x000fc60003f0f018 */
[----:B------:R-:W-:Y:S04]  /*a290*/  STS [R4+0x480], R142 ;  /* 0x0004808e04007388 */ /* 0x000fe80000000800 */
[----:B------:R-:W-:Y:S04]  /*a2a0*/  STS [R6], R44 ;  /* 0x0000002c06007388 */ /* 0x000fe80000000800 */
        /* <DEDUP_REMOVED lines=45> */
[----:B------:R2:W-:Y:S04]  /*a580*/  STS [R4+0xc080], R9 ;  /* 0x00c0800904007388 */ /* 0x0005e80000000800 */
[----:B------:R3:W-:Y:S01]  /*a590*/  STS [R4+0xc480], R15 ;  /* 0x00c4800f04007388 */ /* 0x0007e20000000800 */
[----:B-1----:R-:W-:-:S03]  /*a5a0*/  IMAD.U32 R8, RZ, RZ, UR4 ;  /* 0x00000004ff087e24 */ /* 0x002fc6000f8e00ff */
[----:B------:R3:W-:Y:S04]  /*a5b0*/  STS [R6+0xc000], R14 ;  /* 0x00c0000e06007388 */ /* 0x0007e80000000800 */
[----:B------:R3:W-:Y:S01]  /*a5c0*/  STS [R6+0xc400], R10 ;  /* 0x00c4000a06007388 */ /* 0x0007e20000000800 */
[----:B--2---:R-:W-:-:S03]  /*a5d0*/  IMAD.U32 R9, RZ, RZ, UR5 ;  /* 0x00000005ff097e24 */ /* 0x004fc6000f8e00ff */
[----:B------:R-:W-:Y:S06]  /*a5e0*/  BAR.SYNC.DEFER_BLOCKING 0x1, 0x100 ;  /* 0x0044000000007b1d */ /* 0x000fec0000010000 */
[----:B------:R-:W-:Y:S02]  /*a5f0*/  ULDC.64 UR4, c[0x0][0x508] ;  /* 0x0001420000047ab9 */ /* 0x000fe40000000a00 */
[----:B------:R-:W-:Y:S01]  /*a600*/  UISETP.NE.U32.AND UP0, UPT, URZ, UR4, UPT ;  /* 0x000000043f00728c */ /* 0x000fe2000bf05070 */
[----:B------:R-:W2:Y:S03]  /*a610*/  @P0 LDG.E R0, [R8.64] ;  /* 0x0000000c08000981 */ /* 0x000ea6000c1e1900 */
[----:B------:R-:W-:Y:S01]  /*a620*/  UISETP.NE.AND.EX UP0, UPT, URZ, UR5, UPT, UP0 ;  /* 0x000000053f00728c */ /* 0x000fe2000bf05300 */
[----:B------:R-:W-:-:S02]  /*a630*/  IMAD.MOV.U32 R16, RZ, RZ, c[0x0][0x388] ;  /* 0x0000e200ff107624 */ /* 0x000fc400078e00ff */
[----:B------:R-:W-:-:S03]  /*a640*/  ULDC.64 UR4, c[0x0][0x508] ;  /* 0x0001420000047ab9 */ /* 0x000fc60000000a00 */
[----:B------:R-:W-:-:S05]  /*a650*/  PLOP3.LUT P1, PT, PT, PT, UP0, 0x80, 0x0 ;  /* 0x000000000000781c */ /* 0x000fca0003f2f008 */
[----:B------:R-:W-:-:S06]  /*a660*/  @UP0 UIMAD.WIDE UR4, UR11, UR6, UR4 ;  /* 0x000000060b0402a5 */ /* 0x000fcc000f8e0204 */
[----:B------:R-:W-:Y:S02]  /*a670*/  IMAD.U32 R2, RZ, RZ, UR4 ;  /* 0x00000004ff027e24 */ /* 0x000fe4000f8e00ff */
[----:B------:R-:W-:-:S05]  /*a680*/  IMAD.U32 R3, RZ, RZ, UR5 ;  /* 0x00000005ff037e24 */ /* 0x000fca000f8e00ff */
[----:B------:R3:W5:Y:S01]  /*a690*/  @P1 LDG.E R16, [R2.64] ;  /* 0x0000000c02101981 */ /* 0x000762000c1e1900 */
[----:B------:R-:W-:Y:S02]  /*a6a0*/  UMOV UR16, URZ ;  /* 0x0000003f00107c82 */ /* 0x000fe40008000000 */
[----:B------:R-:W-:Y:S01]  /*a6b0*/  UMOV UR17, URZ ;  /* 0x0000003f00117c82 */ /* 0x000fe20008000000 */
[----:B--2---:R-:W1:Y:S02]  /*a6c0*/  @P0 R2UR UR5, R0 ;  /* 0x00000000000503c2 */ /* 0x004e6400000e0000 */
[----:B-1----:R-:W-:Y:S02]  /*a6d0*/  @UP1 USHF.R.S32.HI UR4, URZ, 0x1f, UR5 ;  /* 0x0000001f3f041899 */ /* 0x002fe40008011405 */
[----:B------:R-:W-:-:S05]  /*a6e0*/  @UP1 UMOV UR16, UR5 ;  /* 0x0000000500101c82 */ /* 0x000fca0008000000 */
[----:B------:R-:W-:Y:S01]  /*a6f0*/  @UP1 UMOV UR17, UR4 ;  /* 0x0000000400111c82 */ /* 0x000fe20008000000 */
[----:B------:R-:W-:Y:S05]  /*a700*/  @P1 BRA `(.L_x_31) ;  /* 0x0000004000001947 */ /* 0x000fea0003800000 */
[----:B---3--:R-:W-:Y:S05]  /*a710*/  @!P0 BRA `(.L_x_31) ;  /* 0x0000003000008947 */ /* 0x008fea0003800000 */
[----:B------:R-:W2:Y:S04]  /*a720*/  LDG.E R0, [R8.64] ;  /* 0x0000000c08007981 */ /* 0x000ea8000c1e1900 */
[----:B------:R-:W2:Y:S02]  /*a730*/  LDG.E R2, [R8.64+0x4] ;  /* 0x0000040c08027981 */ /* 0x000ea4000c1e1900 */
[----:B--2--5:R-:W-:Y:S02]  /*a740*/  IADD3 R16, -R0, R2, RZ ;  /* 0x0000000200107210 */ /* 0x024fe40007ffe1ff */
.L_x_31:
[----:B---3--:R-:W-:Y:S01]  /*a750*/  SHF.R.S32.HI R0, RZ, 0x1f, R41 ;  /* 0x0000001fff007819 */ /* 0x008fe20000011429 */
[----:B------:R-:W-:Y:S01]  /*a760*/  IMAD.MOV.U32 R2, RZ, RZ, c[0x0][0x4e8] ;  /* 0x00013a00ff027624 */ /* 0x000fe200078e00ff */
[----:B------:R-:W-:Y:S01]  /*a770*/  LOP3.LUT R3, R43, 0xffffffe0, RZ, 0xc0, !PT ;  /* 0xffffffe02b037812 */ /* 0x000fe200078ec0ff */
[----:B------:R-:W1:Y:S01]  /*a780*/  S2R R28, SR_CTAID.X ;  /* 0x00000000001c7919 */ /* 0x000e620000002500 */
[----:B------:R-:W-:Y:S01]  /*a790*/  LEA.HI R0, R0, R41, RZ, 0x3 ;  /* 0x0000002900007211 */ /* 0x000fe200078f18ff */
[----:B------:R-:W-:Y:S01]  /*a7a0*/  ULDC.64 UR4, c[0x0][0x3a0] ;  /* 0x0000e80000047ab9 */ /* 0x000fe20000000a00 */
[----:B------:R-:W-:Y:S01]  /*a7b0*/  ISETP.NE.AND P1, PT, R2, 0x1, PT ;  /* 0x000000010200780c */ /* 0x000fe20003f25270 */
[----:B------:R-:W-:Y:S01]  /*a7c0*/  IMAD.IADD R3, R57, 0x1, -R3 ;  /* 0x0000000139037824 */ /* 0x000fe200078e0a03 */
[----:B------:R-:W-:Y:S01]  /*a7d0*/  LOP3.LUT R0, R0, 0xffffff8, RZ, 0xc0, !PT ;  /* 0x0ffffff800007812 */ /* 0x000fe200078ec0ff */
[----:B------:R-:W-:Y:S01]  /*a7e0*/  UMOV UR15, UR17 ;  /* 0x00000011000f7c82 */ /* 0x000fe20008000000 */
[----:B------:R-:W-:Y:S01]  /*a7f0*/  LEA.HI R6, R47, R57, RZ, 0x3 ;  /* 0x000000392f067211 */ /* 0x000fe200078f18ff */
[----:B------:R-:W-:Y:S01]  /*a800*/  UIMAD UR17, UR17, UR4, URZ ;  /* 0x00000004111172a4 */ /* 0x000fe2000f8e023f */
[----:B------:R-:W-:Y:S01]  /*a810*/  SHF.R.S32.HI R2, RZ, 0x1f, R3 ;  /* 0x0000001fff027819 */ /* 0x000fe20000011403 */
[----:B------:R-:W-:Y:S01]  /*a820*/  IMAD.IADD R4, R41, 0x1, -R0 ;  /* 0x0000000129047824 */ /* 0x000fe200078e0a00 */
[----:B------:R-:W-:Y:S01]  /*a830*/  LEA.HI R0, R22, R22, RZ, 0x1 ;  /* 0x0000001616007211 */ /* 0x000fe200078f08ff */
[----:B------:R-:W-:Y:S01]  /*a840*/  UMOV UR14, UR16 ;  /* 0x00000010000e7c82 */ /* 0x000fe20008000000 */
[----:B------:R-:W-:Y:S01]  /*a850*/  LEA.HI R2, R2, R3, RZ, 0x2 ;  /* 0x0000000302027211 */ /* 0x000fe200078f10ff */
[----:B------:R-:W-:Y:S01]  /*a860*/  ULDC.64 UR6, c[0x0][0x490] ;  /* 0x0001240000067ab9 */ /* 0x000fe20000000a00 */
[----:B------:R-:W-:Y:S01]  /*a870*/  LOP3.LUT R0, R0, 0x1ffffffe, RZ, 0xc0, !PT ;  /* 0x1ffffffe00007812 */ /* 0x000fe200078ec0ff */
[----:B------:R-:W-:Y:S01]  /*a880*/  UIMAD.WIDE.U32 UR18, UR16, UR4, URZ ;  /* 0x00000004101272a5 */ /* 0x000fe2000f8e003f */
[----:B------:R-:W-:Y:S01]  /*a890*/  SHF.R.S32.HI R2, RZ, 0x2, R2 ;  /* 0x00000002ff027819 */ /* 0x000fe20000011402 */
[----:B------:R-:W-:Y:S01]  /*a8a0*/  UIMAD UR17, UR16, UR5, UR17 ;  /* 0x00000005101172a4 */ /* 0x000fe2000f8e0211 */
[----:B------:R-:W-:Y:S01]  /*a8b0*/  LOP3.LUT P2, RZ, R3, 0x3, RZ, 0xc0, !PT ;  /* 0x0000000303ff7812 */ /* 0x000fe2000784c0ff */
[----:B------:R-:W-:Y:S01]  /*a8c0*/  IMAD.IADD R0, R22, 0x1, -R0 ;  /* 0x0000000116007824 */ /* 0x000fe200078e0a00 */
[----:B------:R-:W-:Y:S01]  /*a8d0*/  USHF.R.S32.HI UR16, URZ, 0x1f, UR11 ;  /* 0x0000001f3f107899 */ /* 0x000fe2000801140b */
[----:B------:R-:W-:Y:S01]  /*a8e0*/  IMAD R15, R4, 0x10, R2 ;  /* 0x00000010040f7824 */ /* 0x000fe200078e0202 */
[----:B------:R-:W-:Y:S01]  /*a8f0*/  UIMAD UR10, UR8, UR6, URZ ;  /* 0x00000006080a72a4 */ /* 0x000fe2000f8e023f */
[----:B------:R-:W-:Y:S01]  /*a900*/  LOP3.LUT R4, R6, 0xfffffff8, RZ, 0xc0, !PT ;  /* 0xfffffff806047812 */ /* 0x000fe200078ec0ff */
[----:B------:R-:W-:Y:S01]  /*a910*/  USEL UR16, UR16, URZ, !UP1 ;  /* 0x0000003f10107287 */ /* 0x000fe2000c800000 */
[----:B------:R-:W-:Y:S01]  /*a920*/  IMAD R0, R0, 0x8, R15 ;  /* 0x0000000800007824 */ /* 0x000fe200078e020f */
[----:B------:R-:W-:Y:S01]  /*a930*/  UIMAD.WIDE.U32 UR14, UR9, UR6, UR14 ;  /* 0x00000006090e72a5 */ /* 0x000fe2000f8e000e */
[----:B------:R-:W-:Y:S01]  /*a940*/  SHF.R.S32.HI R14, RZ, 0x3, R6 ;  /* 0x00000003ff0e7819 */ /* 0x000fe20000011406 */
[----:B------:R-:W-:Y:S01]  /*a950*/  UIMAD UR10, UR9, UR7, UR10 ;  /* 0x00000007090a72a4 */ /* 0x000fe2000f8e020a */
[----:B------:R-:W-:Y:S01]  /*a960*/  IMAD.IADD R7, R57, 0x1, -R4 ;  /* 0x0000000139077824 */ /* 0x000fe200078e0a04 */
[----:B-1----:R-:W-:Y:S01]  /*a970*/  LEA R0, R28, R0, 0x7 ;  /* 0x000000001c007211 */ /* 0x002fe200078e38ff */
[----:B------:R-:W-:Y:S01]  /*a980*/  ULDC.64 UR6, c[0x0][0x498] ;  /* 0x0001260000067ab9 */ /* 0x000fe20000000a00 */
[----:B-----5:R-:W-:Y:S01]  /*a990*/  IMAD R29, R16, c[0x0][0x4e8], RZ ;  /* 0x00013a00101d7a24 */ /* 0x020fe200078e02ff */
[----:B------:R-:W-:Y:S01]  /*a9a0*/  USEL UR11, UR11, URZ, !UP1 ;  /* 0x0000003f0b0b7287 */ /* 0x000fe2000c800000 */
[----:B------:R-:W-:Y:S01]  /*a9b0*/  LEA R6, R7, R14, 0x5 ;  /* 0x0000000e07067211 */ /* 0x000fe200078e28ff */
[----:B------:R-:W-:Y:S01]  /*a9c0*/  @P1 IMAD.HI.U32 R3, R0, c[0x0][0x4ec], RZ ;  /* 0x00013b0000031a27 */ /* 0x000fe200078e00ff */
[----:B------:R-:W-:Y:S01]  /*a9d0*/  UIMAD UR20, UR16, UR6, URZ ;  /* 0x00000006101472a4 */ /* 0x000fe2000f8e023f */
[----:B------:R-:W-:Y:S01]  /*a9e0*/  LEA.HI R18, R47, R57, RZ, 0x6 ;  /* 0x000000392f127211 */ /* 0x000fe200078f30ff */
[----:B------:R-:W-:Y:S01]  /*a9f0*/  UIADD3 UR15, UR15, UR10, URZ ;  /* 0x0000000a0f0f7290 */ /* 0x000fe2000fffe03f */
[----:B------:R-:W-:Y:S01]  /*aa00*/  IMAD.MOV.U32 R2, RZ, RZ, R0 ;  /* 0x000000ffff027224 */ /* 0x000fe200078e0000 */
[----:B------:R-:W-:Y:S01]  /*aa10*/  @P1 SHF.R.U32.HI R2, RZ, c[0x0][0x4f0], R3 ;  /* 0x00013c00ff021a19 */ /* 0x000fe20000011603 */
[----:B------:R-:W-:Y:S01]  /*aa20*/  UIMAD UR7, UR11, UR7, UR20 ;  /* 0x000000070b0772a4 */ /* 0x000fe2000f8e0214 */
[----:B------:R-:W-:Y:S01]  /*aa30*/  IMAD R6, R28, 0x80, R6 ;  /* 0x000000801c067824 */ /* 0x000fe200078e0206 */
[----:B------:R-:W-:Y:S01]  /*aa40*/  UIMAD.WIDE.U32 UR14, UR11, UR6, UR14 ;  /* 0x000000060b0e72a5 */ /* 0x000fe2000f8e000e */
[--C-:B------:R-:W-:Y:S01]  /*aa50*/  SHF.R.S32.HI R5, RZ, 0x1f, R2.reuse ;  /* 0x0000001fff057819 */ /* 0x100fe20000011402 */
[----:B------:R-:W-:Y:S01]  /*aa60*/  IMAD.MOV R3, RZ, RZ, -R2 ;  /* 0x000000ffff037224 */ /* 0x000fe200078e0a02 */
[----:B------:R-:W-:Y:S01]  /*aa70*/  ULDC.64 UR4, c[0x0][0x3e8] ;  /* 0x0000fa0000047ab9 */ /* 0x000fe20000000a00 */
[----:B------:R-:W-:Y:S01]  /*aa80*/  @P1 IMAD.HI.U32 R10, R6, c[0x0][0x4ec], RZ ;  /* 0x00013b00060a1a27 */ /* 0x000fe200078e00ff */
[----:B------:R-:W-:Y:S01]  /*aa90*/  UIMAD UR8, UR8, UR4, URZ ;  /* 0x00000004080872a4 */ /* 0x000fe2000f8e023f */
[----:B------:R-:W-:Y:S01]  /*aaa0*/  IADD3 R2, P0, R2, UR14, RZ ;  /* 0x0000000e02027c10 */ /* 0x000fe2000ff1e0ff */
[----:B------:R-:W-:Y:S01]  /*aab0*/  UIADD3 UR19, UR19, UR17, URZ ;  /* 0x0000001113137290 */ /* 0x000fe2000fffe03f */
[----:B------:R-:W-:Y:S01]  /*aac0*/  IMAD R0, R3, c[0x0][0x4e8], R0 ;  /* 0x00013a0003007a24 */ /* 0x000fe200078e0200 */
[----:B------:R-:W-:Y:S01]  /*aad0*/  UIMAD UR5, UR9, UR5, UR8 ;  /* 0x00000005090572a4 */ /* 0x000fe2000f8e0208 */
[----:B------:R-:W-:Y:S01]  /*aae0*/  IMAD.U32 R3, RZ, RZ, UR7 ;  /* 0x00000007ff037e24 */ /* 0x000fe2000f8e00ff */
[----:B------:R-:W-:Y:S01]  /*aaf0*/  UIMAD.WIDE.U32 UR18, UR9, UR4, UR18 ;  /* 0x00000004091272a5 */ /* 0x000fe2000f8e0012 */
[----:B------:R-:W-:Y:S01]  /*ab00*/  BSSY B0, `(.L_x_32) ;  /* 0x0000062000007945 */ /* 0x000fe20003800000 */
[----:B------:R-:W-:Y:S01]  /*ab10*/  SHF.R.S32.HI R4, RZ, 0x1f, R0 ;  /* 0x0000001fff047819 */ /* 0x000fe20000011400 */
[----:B------:R-:W-:Y:S01]  /*ab20*/  ULDC.64 UR6, c[0x0][0x3f0] ;  /* 0x0000fc0000067ab9 */ /* 0x000fe20000000a00 */
[----:B------:R-:W-:Y:S01]  /*ab30*/  IADD3.X R3, R5, UR15, R3, P0, !PT ;  /* 0x0000000f05037c10 */ /* 0x000fe200087fe403 */
[----:B------:R-:W-:Y:S01]  /*ab40*/  IMAD.SHL.U32 R5, R14, 0x40, RZ ;  /* 0x000000400e057824 */ /* 0x000fe200078e00ff */
[----:B------:R-:W-:Y:S01]  /*ab50*/  UIMAD UR16, UR16, UR6, URZ ;  /* 0x00000006101072a4 */ /* 0x000fe2000f8e023f */
[----:B------:R-:W-:Y:S01]  /*ab60*/  IMAD R4, R4, c[0x0][0x488], RZ ;  /* 0x0001220004047a24 */ /* 0x000fe200078e02ff */
[----:B------:R-:W-:Y:S01]  /*ab70*/  UIADD3 UR19, UR19, UR5, URZ ;  /* 0x0000000513137290 */ /* 0x000fe2000fffe03f */
[----:B------:R-:W-:Y:S01]  /*ab80*/  IMAD.WIDE.U32 R2, R0, c[0x0][0x488], R2 ;  /* 0x0001220000027a25 */ /* 0x000fe200078e0002 */
[----:B------:R-:W-:Y:S01]  /*ab90*/  LOP3.LUT R5, R5, 0x1c0, RZ, 0xc0, !PT ;  /* 0x000001c005057812 */ /* 0x000fe200078ec0ff */
[----:B------:R-:W-:-:S02]  /*aba0*/  UIMAD UR7, UR11, UR7, UR16 ;  /* 0x000000070b0772a4 */ /* 0x000fc4000f8e0210 */
[----:B------:R-:W-:Y:S01]  /*abb0*/  IMAD R9, R0, c[0x0][0x48c], R4 ;  /* 0x0001230000097a24 */ /* 0x000fe200078e0204 */
[----:B------:R-:W-:Y:S01]  /*abc0*/  SHF.R.U32.HI R8, RZ, 0x3, R5 ;  /* 0x00000003ff087819 */ /* 0x000fe20000011605 */
[----:B------:R-:W-:Y:S01]  /*abd0*/  IMAD.SHL.U32 R4, R7, 0x8, RZ ;  /* 0x0000000807047824 */ /* 0x000fe200078e00ff */
[C---:B------:R-:W-:Y:S01]  /*abe0*/  LEA R7, P0, R2.reuse, c[0x0][0x450], 0x2 ;  /* 0x0001140002077a11 */ /* 0x040fe200078010ff */
[----:B------:R-:W-:Y:S01]  /*abf0*/  IMAD.IADD R3, R3, 0x1, R9 ;  /* 0x0000000103037824 */ /* 0x000fe200078e0209 */
[----:B------:R-:W-:Y:S01]  /*ac00*/  UIMAD.WIDE.U32 UR18, UR11, UR6, UR18 ;  /* 0x000000060b1272a5 */ /* 0x000fe2000f8e0012 */
[----:B------:R-:W-:Y:S01]  /*ac10*/  IMAD.MOV.U32 R0, RZ, RZ, R6 ;  /* 0x000000ffff007224 */ /* 0x000fe200078e0006 */
[----:B------:R-:W-:Y:S01]  /*ac20*/  LOP3.LUT R5, R5, 0x38, R4, 0xf8, !PT ;  /* 0x0000003805057812 */ /* 0x000fe200078ef804 */
[----:B------:R-:W-:Y:S01]  /*ac30*/  SHFL.IDX PT, R12, R7, RZ, 0x1c1f ;  /* 0x001c1fff070c7589 */ /* 0x000fe200000e0000 */
[----:B------:R-:W-:Y:S01]  /*ac40*/  @P1 SHF.R.U32.HI R0, RZ, c[0x0][0x4f0], R10 ;  /* 0x00013c00ff001a19 */ /* 0x000fe2000001160a */
[----:B------:R-:W-:Y:S01]  /*ac50*/  UIADD3 UR7, UR19, UR7, URZ ;  /* 0x0000000713077290 */ /* 0x000fe2000fffe03f */
[----:B------:R-:W-:Y:S01]  /*ac60*/  LOP3.LUT R17, R5, R8, RZ, 0x3c, !PT ;  /* 0x0000000805117212 */ /* 0x000fe200078e3cff */
[----:B------:R1:W-:Y:S01]  /*ac70*/  SHFL.IDX PT, R10, R7, 0x1, 0x1c1f ;  /* 0x003c1f00070a7f89 */ /* 0x0003e200000e0000 */
[----:B------:R-:W-:Y:S01]  /*ac80*/  LEA.HI.X R5, R2, c[0x0][0x454], R3, 0x2, P0 ;  /* 0x0001150002057a11 */ /* 0x000fe200000f1403 */
[--C-:B------:R-:W-:Y:S01]  /*ac90*/  IMAD.MOV R8, RZ, RZ, -R0.reuse ;  /* 0x000000ffff087224 */ /* 0x100fe200078e0a00 */
[----:B------:R-:W-:Y:S01]  /*aca0*/  SHF.R.S32.HI R9, RZ, 0x1f, R0 ;  /* 0x0000001fff097819 */ /* 0x000fe20000011400 */
[----:B------:R-:W-:Y:S01]  /*acb0*/  IMAD.U32 R3, RZ, RZ, UR19 ;  /* 0x00000013ff037e24 */ /* 0x000fe2000f8e00ff */
[----:B------:R-:W-:Y:S01]  /*acc0*/  MOV R2, UR18 ;  /* 0x0000001200027c02 */ /* 0x000fe20008000f00 */
[----:B------:R-:W2:Y:S01]  /*acd0*/  SHFL.IDX PT, R13, R5, RZ, 0x1c1f ;  /* 0x001c1fff050d7589 */ /* 0x000ea200000e0000 */
[----:B------:R-:W-:-:S02]  /*ace0*/  IMAD.U32 R3, RZ, RZ, UR7 ;  /* 0x00000007ff037e24 */ /* 0x000fc4000f8e00ff */
[----:B------:R-:W-:Y:S01]  /*acf0*/  IMAD R6, R8, c[0x0][0x4e8], R6 ;  /* 0x00013a0008067a24 */ /* 0x000fe200078e0206 */
[----:B------:R3:W4:Y:S01]  /*ad00*/  SHFL.IDX PT, R11, R5, 0x1, 0x1c1f ;  /* 0x003c1f00050b7f89 */ /* 0x00072200000e0000 */
[----:B------:R-:W-:-:S04]  /*ad10*/  IMAD.WIDE.U32 R2, R0, c[0x0][0x3e0], R2 ;  /* 0x0000f80000027a25 */ /* 0x000fc800078e0002 */
[----:B-1----:R-:W-:-:S04]  /*ad20*/  IMAD R7, R9, c[0x0][0x3e0], RZ ;  /* 0x0000f80009077a24 */ /* 0x002fc800078e02ff */
[----:B------:R-:W-:Y:S01]  /*ad30*/  IMAD R7, R0, c[0x0][0x3e4], R7 ;  /* 0x0000f90000077a24 */ /* 0x000fe200078e0207 */
[----:B------:R-:W-:-:S04]  /*ad40*/  SHF.R.S32.HI R0, RZ, 0x1f, R6 ;  /* 0x0000001fff007819 */ /* 0x000fc80000011406 */
[----:B------:R-:W-:Y:S01]  /*ad50*/  IADD3 R3, R3, R7, RZ ;  /* 0x0000000703037210 */ /* 0x000fe20007ffe0ff */
[----:B---3--:R-:W-:Y:S02]  /*ad60*/  IMAD R5, R28, 0x80, R15 ;  /* 0x000000801c057824 */ /* 0x008fe400078e020f */
[----:B------:R-:W-:Y:S02]  /*ad70*/  IMAD R0, R0, c[0x0][0x3d8], RZ ;  /* 0x0000f60000007a24 */ /* 0x000fe400078e02ff */
[----:B------:R-:W-:Y:S01]  /*ad80*/  IMAD.WIDE.U32 R2, R6, c[0x0][0x3d8], R2 ;  /* 0x0000f60006027a25 */ /* 0x000fe200078e0002 */
[C---:B------:R-:W-:Y:S02]  /*ad90*/  IADD3 R8, R5.reuse, 0x8, RZ ;  /* 0x0000000805087810 */ /* 0x040fe40007ffe0ff */
[-C--:B------:R-:W-:Y:S01]  /*ada0*/  ISETP.GE.OR P1, PT, R5, R29.reuse, P2 ;  /* 0x0000001d0500720c */ /* 0x080fe20001726670 */
[----:B------:R-:W-:Y:S01]  /*adb0*/  IMAD.SHL.U32 R5, R18, 0x8, RZ ;  /* 0x0000000812057824 */ /* 0x000fe200078e00ff */
[----:B------:R-:W-:Y:S01]  /*adc0*/  ISETP.GE.OR P0, PT, R8, R29, P2 ;  /* 0x0000001d0800720c */ /* 0x000fe20001706670 */
[----:B------:R-:W-:-:S03]  /*add0*/  IMAD R28, R28, 0x80, R14 ;  /* 0x000000801c1c7824 */ /* 0x000fc600078e020e */
[----:B------:R-:W-:Y:S01]  /*ade0*/  LOP3.LUT R7, R17, 0x7ffffe00, R5, 0xf8, !PT ;  /* 0x7ffffe0011077812 */ /* 0x000fe200078ef805 */
[----:B------:R-:W-:-:S04]  /*adf0*/  IMAD R5, R6, c[0x0][0x3dc], R0 ;  /* 0x0000f70006057a24 */ /* 0x000fc800078e0200 */
[----:B------:R-:W-:Y:S02]  /*ae00*/  IMAD.SHL.U32 R0, R7, 0x2, RZ ;  /* 0x0000000207007824 */ /* 0x000fe400078e00ff */
[----:B--2---:R1:W-:Y:S01]  /*ae10*/  @!P1 ST.E [R12.64], R52 ;  /* 0x000000340c009985 */ /* 0x0043e2000c10190c */
[----:B------:R-:W-:-:S03]  /*ae20*/  IMAD.IADD R3, R3, 0x1, R5 ;  /* 0x0000000103037824 */ /* 0x000fc600078e0205 */
[----:B----4-:R1:W-:Y:S01]  /*ae30*/  @!P0 ST.E [R10.64], R53 ;  /* 0x000000350a008985 */ /* 0x0103e2000c10190c */
[----:B------:R-:W-:-:S03]  /*ae40*/  LEA R31, P0, R2, c[0x0][0x380], 0x1 ;  /* 0x0000e000021f7a11 */ /* 0x000fc600078008ff */
[----:B------:R1:W2:Y:S01]  /*ae50*/  LDS.128 R44, [R0+0x1080] ;  /* 0x00108000002c7984 */ /* 0x0002a20000000c00 */
[----:B------:R-:W-:Y:S02]  /*ae60*/  LEA.HI.X R30, R2, c[0x0][0x384], R3, 0x1, P0 ;  /* 0x0000e100021e7a11 */ /* 0x000fe400000f0c03 */
[----:B------:R-:W-:Y:S01]  /*ae70*/  ISETP.GE.AND P0, PT, R28, R29, PT ;  /* 0x0000001d1c00720c */ /* 0x000fe20003f06270 */
[----:B------:R1:W3:Y:S04]  /*ae80*/  LDS.128 R60, [R0+0x2080] ;  /* 0x00208000003c7984 */ /* 0x0002e80000000c00 */
[----:B------:R1:W4:Y:S04]  /*ae90*/  LDS.128 R72, [R0+0x3080] ;  /* 0x0030800000487984 */ /* 0x0003280000000c00 */
[----:B------:R1:W1:Y:S04]  /*aea0*/  LDS.128 R40, [R0+0x5080] ;  /* 0x0050800000287984 */ /* 0x0002680000000c00 */
        /* <DEDUP_REMOVED lines=8> */
[----:B------:R1:W1:Y:S04]  /*af30*/  SHFL.IDX PT, R2, R31, RZ, 0x181f ;  /* 0x00181fff1f027589 */ /* 0x00026800000e0000 */
[----:B------:R1:W1:Y:S01]  /*af40*/  SHFL.IDX PT, R3, R30, RZ, 0x181f ;  /* 0x00181fff1e037589 */ /* 0x00026200000e0000 */
[----:B------:R-:W-:Y:S05]  /*af50*/  @P0 BRA `(.L_x_33) ;  /* 0x000001c000000947 */ /* 0x000fea0003800000 */
[----:B--234-:R-:W2:Y:S01]  /*af60*/  LDS.128 R24, [R0+0x80] ;  /* 0x0000800000187984 */ /* 0x01cea20000000c00 */
[----:B------:R-:W-:-:S02]  /*af70*/  IADD3 R7, R4, 0x40, RZ ;  /* 0x0000004004077810 */ /* 0x000fc40007ffe0ff */
[C---:B------:R-:W-:Y:S01]  /*af80*/  IADD3 R8, R4.reuse, 0x80, RZ ;  /* 0x0000008004087810 */ /* 0x040fe20007ffe0ff */
[----:B------:R-:W3:Y:S01]  /*af90*/  LDS.128 R20, [R0+0x4080] ;  /* 0x0040800000147984 */ /* 0x000ee20000000c00 */
[----:B------:R-:W-:Y:S02]  /*afa0*/  IADD3 R9, R4, 0xc0, RZ ;  /* 0x000000c004097810 */ /* 0x000fe40007ffe0ff */
[----:B------:R-:W-:Y:S01]  /*afb0*/  ISETP.GE.AND P2, PT, R7, c[0x0][0x3c8], PT ;  /* 0x0000f20007007a0c */ /* 0x000fe20003f46270 */
[----:B------:R-:W4:Y:S01]  /*afc0*/  LDS.128 R16, [R0+0x8080] ;  /* 0x0080800000107984 */ /* 0x000f220000000c00 */
[----:B------:R-:W-:Y:S02]  /*afd0*/  ISETP.GE.AND P1, PT, R8, c[0x0][0x3c8], PT ;  /* 0x0000f20008007a0c */ /* 0x000fe40003f26270 */
[----:B------:R-:W-:Y:S01]  /*afe0*/  ISETP.GE.AND P0, PT, R9, c[0x0][0x3c8], PT ;  /* 0x0000f20009007a0c */ /* 0x000fe20003f06270 */
[----:B-1----:R1:W5:Y:S01]  /*aff0*/  LDS.128 R12, [R0+0xc080] ;  /* 0x00c08000000c7984 */ /* 0x0023620000000c00 */
[----:B------:R-:W-:-:S07]  /*b000*/  ISETP.GE.AND P3, PT, R4, c[0x0][0x3c8], PT ;  /* 0x0000f20004007a0c */ /* 0x000fce0003f66270 */
[----:B------:R-:W-:-:S04]  /*b010*/  @!P2 SHF.R.S32.HI R5, RZ, 0x1f, R7 ;  /* 0x0000001fff05a819 */ /* 0x000fc80000011407 */
[----:B------:R-:W-:Y:S02]  /*b020*/  @!P0 SHF.R.S32.HI R6, RZ, 0x1f, R9 ;  /* 0x0000001fff068819 */ /* 0x000fe40000011409 */
[----:B------:R-:W-:Y:S01]  /*b030*/  @!P2 LEA.HI R7, R5, R7, RZ, 0x3 ;  /* 0x000000070507a211 */ /* 0x000fe200078f18ff */
[----:B------:R-:W-:Y:S01]  /*b040*/  @!P3 IMAD.WIDE R10, R4, 0x2, R2 ;  /* 0x00000002040ab825 */ /* 0x000fe200078e0202 */
[----:B-1----:R-:W-:-:S04]  /*b050*/  @!P1 SHF.R.S32.HI R0, RZ, 0x1f, R8 ;  /* 0x0000001fff009819 */ /* 0x002fc80000011408 */
[----:B------:R-:W-:Y:S01]  /*b060*/  @!P1 LEA.HI R5, R0, R8, RZ, 0x3 ;  /* 0x0000000800059211 */ /* 0x000fe200078f18ff */
[----:B--2---:R1:W-:Y:S01]  /*b070*/  @!P3 ST.E.128 [R10.64], R24 ;  /* 0x000000180a00b985 */ /* 0x0043e2000c101d0c */
[----:B------:R-:W-:Y:S02]  /*b080*/  @!P0 LEA.HI R0, R6, R9, RZ, 0x3 ;  /* 0x0000000906008211 */ /* 0x000fe400078f18ff */
[----:B------:R-:W-:Y:S02]  /*b090*/  @!P2 LOP3.LUT R6, R7, 0xfffffff8, RZ, 0xc0, !PT ;  /* 0xfffffff80706a812 */ /* 0x000fe400078ec0ff */
[----:B------:R-:W-:Y:S02]  /*b0a0*/  @!P1 LOP3.LUT R5, R5, 0xfffffff8, RZ, 0xc0, !PT ;  /* 0xfffffff805059812 */ /* 0x000fe400078ec0ff */
[----:B------:R-:W-:Y:S01]  /*b0b0*/  @!P0 LOP3.LUT R0, R0, 0xfffffff8, RZ, 0xc0, !PT ;  /* 0xfffffff800008812 */ /* 0x000fe200078ec0ff */
[----:B------:R-:W-:-:S04]  /*b0c0*/  @!P2 IMAD.WIDE R8, R6, 0x2, R2 ;  /* 0x000000020608a825 */ /* 0x000fc800078e0202 */
[--C-:B------:R-:W-:Y:S01]  /*b0d0*/  @!P1 IMAD.WIDE R6, R5, 0x2, R2.reuse ;  /* 0x0000000205069825 */ /* 0x100fe200078e0202 */
[----:B---3--:R1:W-:Y:S03]  /*b0e0*/  @!P2 ST.E.128 [R8.64], R20 ;  /* 0x000000140800a985 */ /* 0x0083e6000c101d0c */
[----:B------:R-:W-:Y:S01]  /*b0f0*/  @!P0 IMAD.WIDE R2, R0, 0x2, R2 ;  /* 0x0000000200028825 */ /* 0x000fe200078e0202 */
[----:B----4-:R1:W-:Y:S04]  /*b100*/  @!P1 ST.E.128 [R6.64], R16 ;  /* 0x0000001006009985 */ /* 0x0103e8000c101d0c */
[----:B-----5:R1:W-:Y:S02]  /*b110*/  @!P0 ST.E.128 [R2.64], R12 ;  /* 0x0000000c02008985 */ /* 0x0203e4000c101d0c */
.L_x_33:
[----:B--234-:R-:W-:Y:S05]  /*b120*/  BSYNC B0 ;  /* 0x0000000000007941 */ /* 0x01cfea0003800000 */
.L_x_32:
[----:B-1----:R-:W-:Y:S01]  /*b130*/  IADD3 R0, R28, 0x20, RZ ;  /* 0x000000201c007810 */ /* 0x002fe20007ffe0ff */
[----:B------:R1:W2:Y:S01]  /*b140*/  SHFL.IDX PT, R3, R30, 0x1, 0x181f ;  /* 0x00381f001e037f89 */ /* 0x0002a200000e0000 */
[----:B------:R-:W-:Y:S02]  /*b150*/  BSSY B0, `(.L_x_34) ;  /* 0x000001c000007945 */ /* 0x000fe40003800000 */
[----:B------:R-:W-:Y:S01]  /*b160*/  ISETP.GE.AND P0, PT, R0, R29, PT ;  /* 0x0000001d0000720c */ /* 0x000fe20003f06270 */
[----:B------:R1:W3:-:S12]  /*b170*/  SHFL.IDX PT, R2, R31, 0x1, 0x181f ;  /* 0x00381f001f027f89 */ /* 0x0002d800000e0000 */
[----:B------:R-:W-:Y:S05]  /*b180*/  @P0 BRA `(.L_x_35) ;  /* 0x0000018000000947 */ /* 0x000fea0003800000 */
[C---:B------:R-:W-:Y:S02]  /*b190*/  IADD3 R7, R4.reuse, 0x40, RZ ;  /* 0x0000004004077810 */ /* 0x040fe40007ffe0ff */
        /* <DEDUP_REMOVED lines=9> */
[----:B------:R-:W-:Y:S01]  /*b230*/  @!P2 LEA.HI R7, R5, R7, RZ, 0x3 ;  /* 0x000000070507a211 */ /* 0x000fe200078f18ff */
[----:B--23--:R-:W-:Y:S01]  /*b240*/  @!P3 IMAD.WIDE R10, R4, 0x2, R2 ;  /* 0x00000002040ab825 */ /* 0x00cfe200078e0202 */
[----:B------:R-:W-:Y:S02]  /*b250*/  @!P1 LEA.HI R5, R0, R8, RZ, 0x3 ;  /* 0x0000000800059211 */ /* 0x000fe400078f18ff */
[----:B------:R-:W-:-:S02]  /*b260*/  @!P0 LEA.HI R0, R6, R9, RZ, 0x3 ;  /* 0x0000000906008211 */ /* 0x000fc400078f18ff */
[----:B------:R-:W-:Y:S01]  /*b270*/  @!P2 LOP3.LUT R6, R7, 0xfffffff8, RZ, 0xc0, !PT ;  /* 0xfffffff80706a812 */ /* 0x000fe200078ec0ff */
[----:B------:R2:W-:Y:S01]  /*b280*/  @!P3 ST.E.128 [R10.64], R44 ;  /* 0x0000002c0a00b985 */ /* 0x0005e2000c101d0c */
[----:B------:R-:W-:Y:S02]  /*b290*/  @!P1 LOP3.LUT R5, R5, 0xfffffff8, RZ, 0xc0, !PT ;  /* 0xfffffff805059812 */ /* 0x000fe400078ec0ff */
[----:B------:R-:W-:Y:S01]  /*b2a0*/  @!P0 LOP3.LUT R0, R0, 0xfffffff8, RZ, 0xc0, !PT ;  /* 0xfffffff800008812 */ /* 0x000fe200078ec0ff */
[----:B------:R-:W-:-:S04]  /*b2b0*/  @!P2 IMAD.WIDE R8, R6, 0x2, R2 ;  /* 0x000000020608a825 */ /* 0x000fc800078e0202 */
[--C-:B------:R-:W-:Y:S01]  /*b2c0*/  @!P1 IMAD.WIDE R6, R5, 0x2, R2.reuse ;  /* 0x0000000205069825 */ /* 0x100fe200078e0202 */
[----:B------:R2:W-:Y:S03]  /*b2d0*/  @!P2 ST.E.128 [R8.64], R40 ;  /* 0x000000280800a985 */ /* 0x0005e6000c101d0c */
[----:B------:R-:W-:Y:S01]  /*b2e0*/  @!P0 IMAD.WIDE R2, R0, 0x2, R2 ;  /* 0x0000000200028825 */ /* 0x000fe200078e0202 */
[----:B------:R2:W-:Y:S04]  /*b2f0*/  @!P1 ST.E.128 [R6.64], R36 ;  /* 0x0000002406009985 */ /* 0x0005e8000c101d0c */
[----:B------:R2:W-:Y:S02]  /*b300*/  @!P0 ST.E.128 [R2.64], R32 ;  /* 0x0000002002008985 */ /* 0x0005e4000c101d0c */
.L_x_35:
[----:B------:R-:W-:Y:S05]  /*b310*/  BSYNC B0 ;  /* 0x0000000000007941 */ /* 0x000fea0003800000 */
.L_x_34:
[----:B------:R-:W-:Y:S01]  /*b320*/  IADD3 R0, R28, 0x40, RZ ;  /* 0x000000401c007810 */ /* 0x000fe20007ffe0ff */
[----:B--2---:R2:W4:Y:S01]  /*b330*/  SHFL.IDX PT, R3, R30, 0x2, 0x181f ;  /* 0x00581f001e037f89 */ /* 0x00452200000e0000 */
[----:B------:R-:W-:Y:S02]  /*b340*/  BSSY B0, `(.L_x_36) ;  /* 0x000001c000007945 */ /* 0x000fe40003800000 */
[----:B------:R-:W-:Y:S01]  /*b350*/  ISETP.GE.AND P0, PT, R0, R29, PT ;  /* 0x0000001d0000720c */ /* 0x000fe20003f06270 */
[----:B---3--:R2:W3:-:S12]  /*b360*/  SHFL.IDX PT, R2, R31, 0x2, 0x181f ;  /* 0x00581f001f027f89 */ /* 0x0084d800000e0000 */
        /* <DEDUP_REMOVED lines=12> */
[----:B---34-:R-:W-:Y:S01]  /*b430*/  @!P3 IMAD.WIDE R10, R4, 0x2, R2 ;  /* 0x00000002040ab825 */ /* 0x018fe200078e0202 */
        /* <DEDUP_REMOVED lines=12> */
.L_x_37:
[----:B------:R-:W-:Y:S05]  /*b500*/  BSYNC B0 ;  /* 0x0000000000007941 */ /* 0x000fea0003800000 */
.L_x_36:
[----:B------:R-:W-:Y:S01]  /*b510*/  IADD3 R0, R28, 0x60, RZ ;  /* 0x000000601c007810 */ /* 0x000fe20007ffe0ff */
[----:B---34-:R3:W4:Y:S03]  /*b520*/  SHFL.IDX PT, R3, R30, 0x3, 0x181f ;  /* 0x00781f001e037f89 */ /* 0x01872600000e0000 */
[----:B------:R-:W-:Y:S01]  /*b530*/  ISETP.GE.AND P0, PT, R0, R29, PT ;  /* 0x0000001d0000720c */ /* 0x000fe20003f06270 */
[----:B------:R3:W1:-:S12]  /*b540*/  SHFL.IDX PT, R2, R31, 0x3, 0x181f ;  /* 0x00781f001f027f89 */ /* 0x00065800000e0000 */
[----:B------:R-:W-:Y:S05]  /*b550*/  @P0 EXIT ;  /* 0x000000000000094d */ /* 0x000fea0003800000 */
[C---:B------:R-:W-:Y:S02]  /*b560*/  IADD3 R6, R4.reuse, 0x40, RZ ;  /* 0x0000004004067810 */ /* 0x040fe40007ffe0ff */
        /* <DEDUP_REMOVED lines=19> */
[----:B------:R-:W-:-:S04]  /*b6a0*/  SHF.R.S32.HI R4, RZ, 0x1f, R0 ;  /* 0x0000001fff047819 */ /* 0x000fc80000011400 */
[----:B------:R-:W-:-:S04]  /*b6b0*/  LEA.HI R0, R4, R0, RZ, 0x3 ;  /* 0x0000000004007211 */ /* 0x000fc800078f18ff */
[----:B------:R-:W-:-:S05]  /*b6c0*/  LOP3.LUT R0, R0, 0xfffffff8, RZ, 0xc0, !PT ;  /* 0xfffffff800007812 */ /* 0x000fca00078ec0ff */
[----:B------:R-:W-:-:S05]  /*b6d0*/  IMAD.WIDE R2, R0, 0x2, R2 ;  /* 0x0000000200027825 */ /* 0x000fca00078e0202 */
[----:B------:R-:W-:Y:S01]  /*b6e0*/  ST.E.128 [R2.64], R76 ;  /* 0x0000004c02007985 */ /* 0x000fe2000c101d0c */
[----:B------:R-:W-:Y:S05]  /*b6f0*/  EXIT ;  /* 0x000000000000794d */ /* 0x000fea0003800000 */
.L_x_30:
[----:B------:R-:W-:Y:S02]  /*b700*/  ULDC.64 UR4, c[0x0][0x500] ;  /* 0x0001400000047ab9 */ /* 0x000fe40000000a00 */
[----:B------:R-:W-:Y:S02]  /*b710*/  UISETP.NE.U32.AND UP1, UPT, URZ, UR4, UPT ;  /* 0x000000043f00728c */ /* 0x000fe4000bf25070 */
[----:B------:R-:W-:Y:S02]  /*b720*/  UMOV UR6, 0x4 ;  /* 0x0000000400067882 */ /* 0x000fe40000000000 */
[----:B------:R-:W-:-:S03]  /*b730*/  UISETP.NE.AND.EX UP1, UPT, URZ, UR5, UPT, UP1 ;  /* 0x000000053f00728c */ /* 0x000fc6000bf25310 */
[----:B------:R-:W-:Y:S02]  /*b740*/  ULDC.64 UR4, c[0x0][0x500] ;  /* 0x0001400000047ab9 */ /* 0x000fe40000000a00 */
[----:B------:R-:W-:Y:S01]  /*b750*/  UIMAD.WIDE UR4, UR11, UR6, UR4 ;  /* 0x000000060b0472a5 */ /* 0x000fe2000f8e0204 */
[----:B------:R-:W-:-:S05]  /*b760*/  PLOP3.LUT P0, PT, PT, PT, UP1, 0x80, 0x0 ;  /* 0x000000000000781c */ /* 0x000fca0003f0f018 */
[----:B------:R-:W-:Y:S01]  /*b770*/  IMAD.U32 R4, RZ, RZ, UR4 ;  /* 0x00000004ff047e24 */ /* 0x000fe2000f8e00ff */
[----:B------:R-:W-:Y:S01]  /*b780*/  MOV R5, UR5 ;  /* 0x0000000500057c02 */ /* 0x000fe20008000f00 */
[----:B------:R-:W-:-:S06]  /*b790*/  ULDC.64 UR4, c[0x0][0x508] ;  /* 0x0001420000047ab9 */ /* 0x000fcc0000000a00 */
[----:B------:R-:W2:Y:S01]  /*b7a0*/  @P0 LDG.E R0, [R4.64] ;  /* 0x0000000c04000981 */ /* 0x000ea2000c1e1900 */
[----:B------:R-:W-:Y:S01]  /*b7b0*/  UISETP.NE.U32.AND UP0, UPT, URZ, UR4, UPT ;  /* 0x000000043f00728c */ /* 0x000fe2000bf05070 */
[----:B------:R-:W-:-:S03]  /*b7c0*/  IMAD.MOV.U32 R9, RZ, RZ, c[0x0][0x388] ;  /* 0x0000e200ff097624 */ /* 0x000fc600078e00ff */
[----:B------:R-:W-:-:S03]  /*b7d0*/  UISETP.NE.AND.EX UP0, UPT, URZ, UR5, UPT, UP0 ;  /* 0x000000053f00728c */ /* 0x000fc6000bf05300 */
[----:B------:R-:W-:-:S03]  /*b7e0*/  ULDC.64 UR4, c[0x0][0x508] ;  /* 0x0001420000047ab9 */ /* 0x000fc60000000a00 */
[----:B------:R-:W-:-:S05]  /*b7f0*/  PLOP3.LUT P1, PT, PT, PT, UP0, 0x80, 0x0 ;  /* 0x000000000000781c */ /* 0x000fca0003f2f008 */
[----:B------:R-:W-:-:S06]  /*b800*/  @UP0 UIMAD.WIDE UR4, UR11, UR6, UR4 ;  /* 0x000000060b0402a5 */ /* 0x000fcc000f8e0204 */
[----:B------:R-:W-:Y:S01]  /*b810*/  MOV R2, UR4 ;  /* 0x0000000400027c02 */ /* 0x000fe20008000f00 */
[----:B------:R-:W-:-:S05]  /*b820*/  IMAD.U32 R3, RZ, RZ, UR5 ;  /* 0x00000005ff037e24 */ /* 0x000fca000f8e00ff */
[----:B------:R1:W5:Y:S01]  /*b830*/  @P1 LDG.E R9, [R2.64] ;  /* 0x0000000c02091981 */ /* 0x000362000c1e1900 */
[----:B------:R-:W-:Y:S02]  /*b840*/  UMOV UR14, URZ ;  /* 0x0000003f000e7c82 */ /* 0x000fe40008000000 */
[----:B------:R-:W-:Y:S01]  /*b850*/  UMOV UR15, URZ ;  /* 0x0000003f000f7c82 */ /* 0x000fe20008000000 */
[----:B--2---:R-:W2:Y:S02]  /*b860*/  @P0 R2UR UR5, R0 ;  /* 0x00000000000503c2 */ /* 0x004ea400000e0000 */
[----:B--2---:R-:W-:Y:S02]  /*b870*/  @UP1 USHF.R.S32.HI UR4, URZ, 0x1f, UR5 ;  /* 0x0000001f3f041899 */ /* 0x004fe40008011405 */
[----:B------:R-:W-:-:S05]  /*b880*/  @UP1 UMOV UR14, UR5 ;  /* 0x00000005000e1c82 */ /* 0x000fca0008000000 */
[----:B------:R-:W-:Y:S01]  /*b890*/  @UP1 UMOV UR15, UR4 ;  /* 0x00000004000f1c82 */ /* 0x000fe20008000000 */
[----:B------:R-:W-:Y:S05]  /*b8a0*/  @P1 BRA `(.L_x_38) ;  /* 0x0000004000001947 */ /* 0x000fea0003800000 */
[----:B-1----:R-:W-:Y:S05]  /*b8b0*/  @!P0 BRA `(.L_x_38) ;  /* 0x0000003000008947 */ /* 0x002fea0003800000 */
[----:B------:R-:W2:Y:S04]  /*b8c0*/  LDG.E R0, [R4.64] ;  /* 0x0000000c04007981 */ /* 0x000ea8000c1e1900 */
[----:B------:R-:W2:Y:S02]  /*b8d0*/  LDG.E R2, [R4.64+0x4] ;  /* 0x0000040c04027981 */ /* 0x000ea4000c1e1900 */
[----:B--2--5:R-:W-:Y:S02]  /*b8e0*/  IADD3 R9, -R0, R2, RZ ;  /* 0x0000000200097210 */ /* 0x024fe40007ffe1ff */
.L_x_38:
[----:B-1----:R-:W1:Y:S01]  /*b8f0*/  S2R R8, SR_TID.X ;  /* 0x0000000000087919 */ /* 0x002e620000002100 */
[----:B------:R-:W-:Y:S01]  /*b900*/  USHF.R.S32.HI UR6, URZ, 0x1f, UR11 ;  /* 0x0000001f3f067899 */ /* 0x000fe2000801140b */
[----:B------:R-:W-:Y:S01]  /*b910*/  BSSY B0, `(.L_x_39) ;  /* 0x0000029000007945 */ /* 0x000fe20003800000 */
[----:B------:R-:W-:-:S02]  /*b920*/  USEL UR11, UR11, URZ, !UP1 ;  /* 0x0000003f0b0b7287 */ /* 0x000fc4000c800000 */
[----:B------:R-:W-:Y:S01]  /*b930*/  USEL UR6, UR6, URZ, !UP1 ;  /* 0x0000003f06067287 */ /* 0x000fe2000c800000 */
[----:B-1----:R-:W-:-:S13]  /*b940*/  ISETP.GE.AND P0, PT, R8, 0x80, PT ;  /* 0x000000800800780c */ /* 0x002fda0003f06270 */
[----:B------:R-:W-:Y:S05]  /*b950*/  @P0 BRA `(.L_x_40) ;  /* 0x0000024000000947 */ /* 0x000fea0003800000 */
[----:B------:R-:W1:Y:S01]  /*b960*/  S2R R3, SR_CTAID.X ;  /* 0x0000000000037919 */ /* 0x000e620000002500 */
[----:B-----5:R-:W-:Y:S01]  /*b970*/  IMAD R0, R9, c[0x0][0x4e8], RZ ;  /* 0x00013a0009007a24 */ /* 0x020fe200078e02ff */
[----:B-1----:R-:W-:-:S04]  /*b980*/  LEA R3, R3, R8, 0x7 ;  /* 0x0000000803037211 */ /* 0x002fc800078e38ff */
[----:B------:R-:W-:-:S13]  /*b990*/  ISETP.GE.AND P0, PT, R3, R0, PT ;  /* 0x000000000300720c */ /* 0x000fda0003f06270 */
[----:B------:R-:W-:Y:S05]  /*b9a0*/  @P0 BRA `(.L_x_40) ;  /* 0x000001f000000947 */ /* 0x000fea0003800000 */
[----:B------:R-:W-:Y:S01]  /*b9b0*/  IMAD.MOV.U32 R0, RZ, RZ, c[0x0][0x4e8] ;  /* 0x00013a00ff007624 */ /* 0x000fe200078e00ff */
[----:B------:R-:W-:Y:S01]  /*b9c0*/  ULDC.64 UR4, c[0x0][0x490] ;  /* 0x0001240000047ab9 */ /* 0x000fe20000000a00 */
[----:B------:R-:W-:Y:S01]  /*b9d0*/  IMAD.MOV.U32 R2, RZ, RZ, R3 ;  /* 0x000000ffff027224 */ /* 0x000fe200078e0003 */
[----:B------:R-:W-:Y:S02]  /*b9e0*/  UIMAD UR7, UR8, UR4, URZ ;  /* 0x00000004080772a4 */ /* 0x000fe4000f8e023f */
[----:B------:R-:W-:Y:S01]  /*b9f0*/  ISETP.NE.AND P0, PT, R0, 0x1, PT ;  /* 0x000000010000780c */ /* 0x000fe20003f05270 */
[----:B------:R-:W-:Y:S02]  /*ba00*/  UMOV UR16, UR14 ;  /* 0x0000000e00107c82 */ /* 0x000fe40008000000 */
[----:B------:R-:W-:Y:S02]  /*ba10*/  UMOV UR17, UR15 ;  /* 0x0000000f00117c82 */ /* 0x000fe40008000000 */
[----:B------:R-:W-:-:S02]  /*ba20*/  UIMAD.WIDE.U32 UR16, UR9, UR4, UR16 ;  /* 0x00000004091072a5 */ /* 0x000fc4000f8e0010 */
[----:B------:R-:W-:-:S03]  /*ba30*/  UIMAD UR7, UR9, UR5, UR7 ;  /* 0x00000005090772a4 */ /* 0x000fc6000f8e0207 */
[----:B------:R-:W-:Y:S02]  /*ba40*/  ULDC.64 UR4, c[0x0][0x498] ;  /* 0x0001260000047ab9 */ /* 0x000fe40000000a00 */
[----:B------:R-:W-:Y:S01]  /*ba50*/  UIADD3 UR17, UR7, UR17, URZ ;  /* 0x0000001107117290 */ /* 0x000fe2000fffe03f */
[----:B------:R-:W-:Y:S01]  /*ba60*/  @P0 IMAD.HI.U32 R0, R3, c[0x0][0x4ec], RZ ;  /* 0x00013b0003000a27 */ /* 0x000fe200078e00ff */
[----:B------:R-:W-:Y:S02]  /*ba70*/  UIMAD UR7, UR6, UR4, URZ ;  /* 0x00000004060772a4 */ /* 0x000fe4000f8e023f */
[----:B------:R-:W-:Y:S02]  /*ba80*/  UIMAD.WIDE.U32 UR16, UR11, UR4, UR16 ;  /* 0x000000040b1072a5 */ /* 0x000fe4000f8e0010 */
[----:B------:R-:W-:Y:S01]  /*ba90*/  @P0 SHF.R.U32.HI R2, RZ, c[0x0][0x4f0], R0 ;  /* 0x00013c00ff020a19 */ /* 0x000fe20000011600 */
[----:B------:R-:W-:-:S03]  /*baa0*/  UIMAD UR5, UR11, UR5, UR7 ;  /* 0x000000050b0572a4 */ /* 0x000fc6000f8e0207 */
[----:B------:R-:W-:-:S03]  /*bab0*/  IADD3 R0, -R2, RZ, RZ ;  /* 0x000000ff02007210 */ /* 0x000fc60007ffe1ff */
[----:B------:R-:W-:Y:S02]  /*bac0*/  IMAD.U32 R5, RZ, RZ, UR5 ;  /* 0x00000005ff057e24 */ /* 0x000fe4000f8e00ff */
[----:B------:R-:W-:Y:S01]  /*bad0*/  IMAD R0, R0, c[0x0][0x4e8], R3 ;  /* 0x00013a0000007a24 */ /* 0x000fe200078e0203 */
[----:B------:R-:W-:Y:S02]  /*bae0*/  SHF.R.S32.HI R3, RZ, 0x1f, R2 ;  /* 0x0000001fff037819 */ /* 0x000fe40000011402 */
[----:B------:R-:W-:Y:S02]  /*baf0*/  IADD3 R2, P0, R2, UR16, RZ ;  /* 0x0000001002027c10 */ /* 0x000fe4000ff1e0ff */
[----:B------:R-:W-:Y:S02]  /*bb00*/  SHF.R.S32.HI R4, RZ, 0x1f, R0 ;  /* 0x0000001fff047819 */ /* 0x000fe40000011400 */
[----:B------:R-:W-:-:S03]  /*bb10*/  IADD3.X R3, R3, UR17, R5, P0, !PT ;  /* 0x0000001103037c10 */ /* 0x000fc600087fe405 */
[----:B------:R-:W-:Y:S02]  /*bb20*/  IMAD R4, R4, c[0x0][0x488], RZ ;  /* 0x0001220004047a24 */ /* 0x000fe400078e02ff */
[----:B------:R-:W-:-:S04]  /*bb30*/  IMAD.WIDE.U32 R2, R0, c[0x0][0x488], R2 ;  /* 0x0001220000027a25 */ /* 0x000fc800078e0002 */
[----:B------:R-:W-:-:S05]  /*bb40*/  IMAD R4, R0, c[0x0][0x48c], R4 ;  /* 0x0001230000047a24 */ /* 0x000fca00078e0204 */
[----:B------:R-:W-:Y:S02]  /*bb50*/  IADD3 R0, R3, R4, RZ ;  /* 0x0000000403007210 */ /* 0x000fe40007ffe0ff */
[----:B------:R-:W-:-:S04]  /*bb60*/  LEA R4, P0, R2, c[0x0][0x450], 0x2 ;  /* 0x0001140002047a11 */ /* 0x000fc800078010ff */
[----:B------:R-:W-:Y:S01]  /*bb70*/  LEA.HI.X R5, R2, c[0x0][0x454], R0, 0x2, P0 ;  /* 0x0001150002057a11 */ /* 0x000fe200000f1400 */
[----:B------:R-:W-:-:S05]  /*bb80*/  IMAD.MOV.U32 R0, RZ, RZ, -0x800000 ;  /* 0xff800000ff007424 */ /* 0x000fca00078e00ff */
[----:B------:R1:W-:Y:S03]  /*bb90*/  STG.E [R4.64], R0 ;  /* 0x0000000004007986 */ /* 0x0003e6000c10190c */
.L_x_40:
[----:B------:R-:W-:Y:S05]  /*bba0*/  BSYNC B0 ;  /* 0x0000000000007941 */ /* 0x000fea0003800000 */
.L_x_39:
[----:B------:R-:W2:Y:S01]  /*bbb0*/  S2R R14, SR_CTAID.X ;  /* 0x00000000000e7919 */ /* 0x000ea20000002500 */
[----:B-1----:R-:W-:Y:S01]  /*bbc0*/  SHF.R.S32.HI R0, RZ, 0x1f, R8 ;  /* 0x0000001fff007819 */ /* 0x002fe20000011408 */
[----:B------:R-:W-:Y:S01]  /*bbd0*/  IMAD.MOV.U32 R3, RZ, RZ, c[0x0][0x4e8] ;  /* 0x00013a00ff037624 */ /* 0x000fe200078e00ff */
[----:B------:R-:W-:Y:S01]  /*bbe0*/  ULDC.64 UR4, c[0x0][0x3a0] ;  /* 0x0000e80000047ab9 */ /* 0x000fe20000000a00 */
[----:B-----5:R-:W-:Y:S01]  /*bbf0*/  IMAD R16, R9, c[0x0][0x4e8], RZ ;  /* 0x00013a0009107a24 */ /* 0x020fe200078e02ff */
[----:B------:R-:W-:Y:S01]  /*bc00*/  LEA.HI R0, R0, R8, RZ, 0x3 ;  /* 0x0000000800007211 */ /* 0x000fe200078f18ff */
[----:B------:R-:W-:Y:S01]  /*bc10*/  UIMAD UR7, UR15, UR4, URZ ;  /* 0x000000040f0772a4 */ /* 0x000fe2000f8e023f */
[----:B------:R-:W-:Y:S01]  /*bc20*/  ISETP.NE.AND P0, PT, R3, 0x1, PT ;  /* 0x000000010300780c */ /* 0x000fe20003f05270 */
[----:B------:R-:W-:Y:S01]  /*bc30*/  UIMAD.WIDE.U32 UR16, UR14, UR4, URZ ;  /* 0x000000040e1072a5 */ /* 0x000fe2000f8e003f */
[----:B------:R-:W-:Y:S01]  /*bc40*/  LOP3.LUT R2, R0, 0xfffffff8, RZ, 0xc0, !PT ;  /* 0xfffffff800027812 */ /* 0x000fe200078ec0ff */
[----:B------:R-:W-:Y:S01]  /*bc50*/  UIMAD UR7, UR14, UR5, UR7 ;  /* 0x000000050e0772a4 */ /* 0x000fe2000f8e0207 */
[----:B------:R-:W-:Y:S01]  /*bc60*/  SHF.R.S32.HI R7, RZ, 0x3, R0 ;  /* 0x00000003ff077819 */ /* 0x000fe20000011400 */
[----:B------:R-:W-:Y:S01]  /*bc70*/  BSSY B0, `(.L_x_41) ;  /* 0x0000041000007945 */ /* 0x000fe20003800000 */
[----:B------:R-:W-:Y:S01]  /*bc80*/  ULDC.64 UR4, c[0x0][0x3e8] ;  /* 0x0000fa0000047ab9 */ /* 0x000fe20000000a00 */
[----:B------:R-:W-:Y:S01]  /*bc90*/  IMAD.IADD R8, R8, 0x1, -R2 ;  /* 0x0000000108087824 */ /* 0x000fe200078e0a02 */
[----:B------:R-:W-:-:S02]  /*bca0*/  UIADD3 UR17, UR17, UR7, URZ ;  /* 0x0000000711117290 */ /* 0x000fc4000fffe03f */
[----:B------:R-:W-:Y:S02]  /*bcb0*/  UIMAD UR7, UR8, UR4, URZ ;  /* 0x00000004080772a4 */ /* 0x000fe4000f8e023f */
[----:B------:R-:W-:Y:S01]  /*bcc0*/  LEA R0, R8, R7, 0x5 ;  /* 0x0000000708007211 */ /* 0x000fe200078e28ff */
[----:B------:R-:W-:Y:S02]  /*bcd0*/  UIMAD.WIDE.U32 UR16, UR9, UR4, UR16 ;  /* 0x00000004091072a5 */ /* 0x000fe4000f8e0010 */
[----:B------:R-:W-:Y:S02]  /*bce0*/  UIMAD UR7, UR9, UR5, UR7 ;  /* 0x00000005090772a4 */ /* 0x000fe4000f8e0207 */
[C---:B--2---:R-:W-:Y:S01]  /*bcf0*/  IMAD R0, R14.reuse, 0x80, R0 ;  /* 0x000000800e007824 */ /* 0x044fe200078e0200 */
[----:B------:R-:W-:Y:S01]  /*bd00*/  ULDC.64 UR4, c[0x0][0x3f0] ;  /* 0x0000fc0000047ab9 */ /* 0x000fe20000000a00 */
[----:B------:R-:W-:Y:S01]  /*bd10*/  IMAD R14, R14, 0x80, R7 ;  /* 0x000000800e0e7824 */ /* 0x000fe200078e0207 */
[----:B------:R-:W-:Y:S01]  /*bd20*/  UIMAD UR6, UR6, UR4, URZ ;  /* 0x00000004060672a4 */ /* 0x000fe2000f8e023f */
[----:B------:R-:W-:Y:S01]  /*bd30*/  @P0 IMAD.HI.U32 R2, R0, c[0x0][0x4ec], RZ ;  /* 0x00013b0000020a27 */ /* 0x000fe200078e00ff */
[----:B------:R-:W-:-:S02]  /*bd40*/  UIADD3 UR17, UR7, UR17, URZ ;  /* 0x0000001107117290 */ /* 0x000fc4000fffe03f */
[----:B------:R-:W-:Y:S01]  /*bd50*/  UIMAD UR5, UR11, UR5, UR6 ;  /* 0x000000050b0572a4 */ /* 0x000fe2000f8e0206 */
[----:B------:R-:W-:Y:S01]  /*bd60*/  IMAD.MOV.U32 R4, RZ, RZ, R0 ;  /* 0x000000ffff047224 */ /* 0x000fe200078e0000 */
[----:B------:R-:W-:Y:S01]  /*bd70*/  @P0 SHF.R.U32.HI R4, RZ, c[0x0][0x4f0], R2 ;  /* 0x00013c00ff040a19 */ /* 0x000fe20000011602 */
[----:B------:R-:W-:-:S03]  /*bd80*/  UIMAD.WIDE.U32 UR16, UR11, UR4, UR16 ;  /* 0x000000040b1072a5 */ /* 0x000fc6000f8e0010 */
[----:B------:R-:W-:Y:S01]  /*bd90*/  IADD3 R2, -R4, RZ, RZ ;  /* 0x000000ff04027210 */ /* 0x000fe20007ffe1ff */
[----:B------:R-:W-:Y:S01]  /*bda0*/  UIADD3 UR5, UR17, UR5, URZ ;  /* 0x0000000511057290 */ /* 0x000fe2000fffe03f */
[----:B------:R-:W-:-:S03]  /*bdb0*/  SHF.R.S32.HI R3, RZ, 0x1f, R4 ;  /* 0x0000001fff037819 */ /* 0x000fc60000011404 */
[----:B------:R-:W-:Y:S02]  /*bdc0*/  IMAD R5, R2, c[0x0][0x4e8], R0 ;  /* 0x00013a0002057a24 */ /* 0x000fe400078e0200 */
[----:B------:R-:W-:Y:S02]  /*bdd0*/  IMAD R0, R3, c[0x0][0x3e0], RZ ;  /* 0x0000f80003007a24 */ /* 0x000fe400078e02ff */
[----:B------:R-:W-:Y:S01]  /*bde0*/  IMAD.U32 R3, RZ, RZ, UR17 ;  /* 0x00000011ff037e24 */ /* 0x000fe2000f8e00ff */
[----:B------:R-:W-:Y:S01]  /*bdf0*/  MOV R3, UR5 ;  /* 0x0000000500037c02 */ /* 0x000fe20008000f00 */
[----:B------:R-:W-:Y:S02]  /*be00*/  IMAD.U32 R2, RZ, RZ, UR16 ;  /* 0x00000010ff027e24 */ /* 0x000fe4000f8e00ff */
[C---:B------:R-:W-:Y:S01]  /*be10*/  IMAD R6, R4.reuse, c[0x0][0x3e4], R0 ;  /* 0x0000f90004067a24 */ /* 0x040fe200078e0200 */
[----:B------:R-:W-:Y:S01]  /*be20*/  SHF.R.S32.HI R0, RZ, 0x1f, R5 ;  /* 0x0000001fff007819 */ /* 0x000fe20000011405 */
[----:B------:R-:W-:-:S04]  /*be30*/  IMAD.WIDE.U32 R2, R4, c[0x0][0x3e0], R2 ;  /* 0x0000f80004027a25 */ /* 0x000fc800078e0002 */
[----:B------:R-:W-:Y:S02]  /*be40*/  IMAD R0, R0, c[0x0][0x3d8], RZ ;  /* 0x0000f60000007a24 */ /* 0x000fe400078e02ff */
[----:B------:R-:W-:Y:S02]  /*be50*/  IMAD.IADD R3, R3, 0x1, R6 ;  /* 0x0000000103037824 */ /* 0x000fe400078e0206 */
[C---:B------:R-:W-:Y:S02]  /*be60*/  IMAD R0, R5.reuse, c[0x0][0x3dc], R0 ;  /* 0x0000f70005007a24 */ /* 0x040fe400078e0200 */
[----:B------:R-:W-:-:S05]  /*be70*/  IMAD.WIDE.U32 R2, R5, c[0x0][0x3d8], R2 ;  /* 0x0000f60005027a25 */ /* 0x000fca00078e0002 */
[----:B------:R-:W-:Y:S02]  /*be80*/  IADD3 R0, R3, R0, RZ ;  /* 0x0000000003007210 */ /* 0x000fe40007ffe0ff */
[----:B------:R-:W-:-:S04]  /*be90*/  LEA R17, P0, R2, c[0x0][0x380], 0x1 ;  /* 0x0000e00002117a11 */ /* 0x000fc800078008ff */
[----:B------:R-:W-:Y:S02]  /*bea0*/  LEA.HI.X R15, R2, c[0x0][0x384], R0, 0x1, P0 ;  /* 0x0000e100020f7a11 */ /* 0x000fe400000f0c00 */
[----:B------:R-:W-:Y:S01]  /*beb0*/  ISETP.GE.AND P0, PT, R14, R16, PT ;  /* 0x000000100e00720c */ /* 0x000fe20003f06270 */
[----:B------:R1:W2:Y:S01]  /*bec0*/  SHFL.IDX PT, R2, R17, RZ, 0x181f ;  /* 0x00181fff11027589 */ /* 0x0002a200000e0000 */
[----:B------:R-:W-:-:S03]  /*bed0*/  SHF.L.U32 R0, R8, 0x3, RZ ;  /* 0x0000000308007819 */ /* 0x000fc600000006ff */
[----:B------:R1:W3:Y:S01]  /*bee0*/  SHFL.IDX PT, R3, R15, RZ, 0x181f ;  /* 0x00181fff0f037589 */ /* 0x0002e200000e0000 */
[C---:B------:R-:W-:Y:S02]  /*bef0*/  IADD3 R11, R0.reuse, 0x40, RZ ;  /* 0x00000040000b7810 */ /* 0x040fe40007ffe0ff */
[C---:B------:R-:W-:Y:S02]  /*bf00*/  IADD3 R12, R0.reuse, 0x80, RZ ;  /* 0x00000080000c7810 */ /* 0x040fe40007ffe0ff */
[----:B------:R-:W-:-:S03]  /*bf10*/  IADD3 R13, R0, 0xc0, RZ ;  /* 0x000000c0000d7810 */ /* 0x000fc60007ffe0ff */
[----:B------:R-:W-:Y:S05]  /*bf20*/  @P0 BRA `(.L_x_42) ;  /* 0x0000015000000947 */ /* 0x000fea0003800000 */
[----:B------:R-:W-:Y:S02]  /*bf30*/  ISETP.GE.AND P2, PT, R11, c[0x0][0x3c8], PT ;  /* 0x0000f2000b007a0c */ /* 0x000fe40003f46270 */
[----:B------:R-:W-:Y:S02]  /*bf40*/  ISETP.GE.AND P1, PT, R12, c[0x0][0x3c8], PT ;  /* 0x0000f2000c007a0c */ /* 0x000fe40003f26270 */
[----:B------:R-:W-:Y:S02]  /*bf50*/  ISETP.GE.AND P0, PT, R13, c[0x0][0x3c8], PT ;  /* 0x0000f2000d007a0c */ /* 0x000fe40003f06270 */
        /* <DEDUP_REMOVED lines=9> */
[----:B------:R2:W-:Y:S01]  /*bff0*/  @!P3 ST.E.128 [R8.64], RZ ;  /* 0x000000ff0800b985 */ /* 0x0005e2000c101d0c */
[----:B------:R-:W-:Y:S02]  /*c000*/  @!P1 LOP3.LUT R5, R5, 0xfffffff8, RZ, 0xc0, !PT ;  /* 0xfffffff805059812 */ /* 0x000fe400078ec0ff */
[----:B------:R-:W-:Y:S01]  /*c010*/  @!P0 LOP3.LUT R10, R4, 0xfffffff8, RZ, 0xc0, !PT ;  /* 0xfffffff8040a8812 */ /* 0x000fe200078ec0ff */
[----:B------:R-:W-:-:S04]  /*c020*/  @!P2 IMAD.WIDE R6, R6, 0x2, R2 ;  /* 0x000000020606a825 */ /* 0x000fc800078e0202 */
[--C-:B------:R-:W-:Y:S01]  /*c030*/  @!P1 IMAD.WIDE R4, R5, 0x2, R2.reuse ;  /* 0x0000000205049825 */ /* 0x100fe200078e0202 */
[----:B------:R2:W-:Y:S03]  /*c040*/  @!P2 ST.E.128 [R6.64], RZ ;  /* 0x000000ff0600a985 */ /* 0x0005e6000c101d0c */
[----:B------:R-:W-:Y:S01]  /*c050*/  @!P0 IMAD.WIDE R2, R10, 0x2, R2 ;  /* 0x000000020a028825 */ /* 0x000fe200078e0202 */
[----:B------:R2:W-:Y:S04]  /*c060*/  @!P1 ST.E.128 [R4.64], RZ ;  /* 0x000000ff04009985 */ /* 0x0005e8000c101d0c */
[----:B------:R2:W-:Y:S02]  /*c070*/  @!P0 ST.E.128 [R2.64], RZ ;  /* 0x000000ff02008985 */ /* 0x0005e4000c101d0c */
.L_x_42:
[----:B------:R-:W-:Y:S05]  /*c080*/  BSYNC B0 ;  /* 0x0000000000007941 */ /* 0x000fea0003800000 */
.L_x_41:
[----:B--2---:R-:W-:Y:S01]  /*c090*/  IADD3 R4, R14, 0x20, RZ ;  /* 0x000000200e047810 */ /* 0x004fe20007ffe0ff */
[----:B---3--:R2:W3:Y:S01]  /*c0a0*/  SHFL.IDX PT, R3, R15, 0x1, 0x181f ;  /* 0x00381f000f037f89 */ /* 0x0084e200000e0000 */
[----:B------:R-:W-:Y:S02]  /*c0b0*/  BSSY B0, `(.L_x_43) ;  /* 0x0000019000007945 */ /* 0x000fe40003800000 */
[----:B------:R-:W-:Y:S01]  /*c0c0*/  ISETP.GE.AND P0, PT, R4, R16, PT ;  /* 0x000000100400720c */ /* 0x000fe20003f06270 */
[----:B------:R2:W4:-:S12]  /*c0d0*/  SHFL.IDX PT, R2, R17, 0x1, 0x181f ;  /* 0x00381f0011027f89 */ /* 0x00051800000e0000 */
        /* <DEDUP_REMOVED lines=22> */
.L_x_44:
[----:B------:R-:W-:Y:S05]  /*c240*/  BSYNC B0 ;  /* 0x0000000000007941 */ /* 0x000fea0003800000 */
.L_x_43:
[----:B---3--:R-:W-:Y:S01]  /*c250*/  IADD3 R4, R14, 0x40, RZ ;  /* 0x000000400e047810 */ /* 0x008fe20007ffe0ff */
[----:B------:R3:W1:Y:S01]  /*c260*/  SHFL.IDX PT, R3, R15, 0x2, 0x181f ;  /* 0x00581f000f037f89 */ /* 0x00066200000e0000 */
[----:B------:R-:W-:Y:S02]  /*c270*/  BSSY B0, `(.L_x_45) ;  /* 0x0000019000007945 */ /* 0x000fe40003800000 */
[----:B------:R-:W-:Y:S01]  /*c280*/  ISETP.GE.AND P0, PT, R4, R16, PT ;  /* 0x000000100400720c */ /* 0x000fe20003f06270 */
[----:B----4-:R3:W4:-:S12]  /*c290*/  SHFL.IDX PT, R2, R17, 0x2, 0x181f ;  /* 0x00581f0011027f89 */ /* 0x01071800000e0000 */
        /* <DEDUP_REMOVED lines=9> */
[----:B-1--4-:R-:W-:Y:S01]  /*c330*/  @!P3 IMAD.WIDE R8, R0, 0x2, R2 ;  /* 0x000000020008b825 */ /* 0x012fe200078e0202 */
        /* <DEDUP_REMOVED lines=12> */
.L_x_46:
[----:B------:R-:W-:Y:S05]  /*c400*/  BSYNC B0 ;  /* 0x0000000000007941 */ /* 0x000fea0003800000 */
.L_x_45:
[----:B-1----:R-:W-:Y:S01]  /*c410*/  IADD3 R4, R14, 0x60, RZ ;  /* 0x000000600e047810 */ /* 0x002fe20007ffe0ff */
[----:B------:R1:W2:Y:S03]  /*c420*/  SHFL.IDX PT, R3, R15, 0x3, 0x181f ;  /* 0x00781f000f037f89 */ /* 0x0002a600000e0000 */
[----:B------:R-:W-:Y:S01]  /*c430*/  ISETP.GE.AND P0, PT, R4, R16, PT ;  /* 0x000000100400720c */ /* 0x000fe20003f06270 */
[----:B----4-:R1:W4:-:S12]  /*c440*/  SHFL.IDX PT, R2, R17, 0x3, 0x181f ;  /* 0x00781f0011027f89 */ /* 0x01031800000e0000 */
[----:B------:R-:W-:Y:S05]  /*c450*/  @P0 EXIT ;  /* 0x000000000000094d */ /* 0x000fea0003800000 */
[----:B------:R-:W-:Y:S02]  /*c460*/  ISETP.GE.AND P1, PT, R11, c[0x0][0x3c8], PT ;  /* 0x0000f2000b007a0c */ /* 0x000fe40003f26270 */
[----:B------:R-:W-:Y:S02]  /*c470*/  ISETP.GE.AND P0, PT, R12, c[0x0][0x3c8], PT ;  /* 0x0000f2000c007a0c */ /* 0x000fe40003f06270 */
[----:B------:R-:W-:-:S09]  /*c480*/  ISETP.GE.AND P2, PT, R0, c[0x0][0x3c8], PT ;  /* 0x0000f20000007a0c */ /* 0x000fd20003f46270 */
[----:B------:R-:W-:Y:S02]  /*c490*/  @!P1 SHF.R.S32.HI R5, RZ, 0x1f, R11 ;  /* 0x0000001fff059819 */ /* 0x000fe4000001140b */
[----:B------:R-:W-:Y:S02]  /*c4a0*/  @!P0 SHF.R.S32.HI R4, RZ, 0x1f, R12 ;  /* 0x0000001fff048819 */ /* 0x000fe4000001140c */
[----:B------:R-:W-:Y:S01]  /*c4b0*/  @!P1 LEA.HI R5, R5, R11, RZ, 0x3 ;  /* 0x0000000b05059211 */ /* 0x000fe200078f18ff */
[--C-:B--2-4-:R-:W-:Y:S01]  /*c4c0*/  @!P2 IMAD.WIDE R8, R0, 0x2, R2.reuse ;  /* 0x000000020008a825 */ /* 0x114fe200078e0202 */
[----:B------:R-:W-:Y:S02]  /*c4d0*/  @!P0 LEA.HI R4, R4, R12, RZ, 0x3 ;  /* 0x0000000c04048211 */ /* 0x000fe400078f18ff */
[----:B------:R-:W-:Y:S02]  /*c4e0*/  @!P1 LOP3.LUT R5, R5, 0xfffffff8, RZ, 0xc0, !PT ;  /* 0xfffffff805059812 */ /* 0x000fe400078ec0ff */
[----:B------:R-:W-:Y:S01]  /*c4f0*/  @!P0 LOP3.LUT R4, R4, 0xfffffff8, RZ, 0xc0, !PT ;  /* 0xfffffff804048812 */ /* 0x000fe200078ec0ff */
[----:B------:R2:W-:Y:S02]  /*c500*/  @!P2 ST.E.128 [R8.64], RZ ;  /* 0x000000ff0800a985 */ /* 0x0005e4000c101d0c */
[----:B------:R-:W-:-:S04]  /*c510*/  @!P1 IMAD.WIDE R6, R5, 0x2, R2 ;  /* 0x0000000205069825 */ /* 0x000fc800078e0202 */
[----:B------:R-:W-:Y:S01]  /*c520*/  @!P0 IMAD.WIDE R4, R4, 0x2, R2 ;  /* 0x0000000204048825 */ /* 0x000fe200078e0202 */
[----:B------:R2:W-:Y:S04]  /*c530*/  @!P1 ST.E.128 [R6.64], RZ ;  /* 0x000000ff06009985 */ /* 0x0005e8000c101d0c */
[----:B------:R2:W-:Y:S01]  /*c540*/  @!P0 ST.E.128 [R4.64], RZ ;  /* 0x000000ff04008985 */ /* 0x0005e2000c101d0c */
[----:B------:R-:W-:-:S13]  /*c550*/  ISETP.GE.AND P0, PT, R13, c[0x0][0x3c8], PT ;  /* 0x0000f2000d007a0c */ /* 0x000fda0003f06270 */
[----:B------:R-:W-:Y:S05]  /*c560*/  @P0 EXIT ;  /* 0x000000000000094d */ /* 0x000fea0003800000 */
[----:B------:R-:W-:-:S04]  /*c570*/  SHF.R.S32.HI R0, RZ, 0x1f, R13 ;  /* 0x0000001fff007819 */ /* 0x000fc8000001140d */
[----:B------:R-:W-:-:S04]  /*c580*/  LEA.HI R0, R0, R13, RZ, 0x3 ;  /* 0x0000000d00007211 */ /* 0x000fc800078f18ff */
[----:B------:R-:W-:-:S05]  /*c590*/  LOP3.LUT R0, R0, 0xfffffff8, RZ, 0xc0, !PT ;  /* 0xfffffff800007812 */ /* 0x000fca00078ec0ff */
[----:B------:R-:W-:-:S05]  /*c5a0*/  IMAD.WIDE R2, R0, 0x2, R2 ;  /* 0x0000000200027825 */ /* 0x000fca00078e0202 */
[----:B------:R-:W-:Y:S01]  /*c5b0*/  ST.E.128 [R2.64], RZ ;  /* 0x000000ff02007985 */ /* 0x000fe2000c101d0c */
[----:B------:R-:W-:Y:S05]  /*c5c0*/  EXIT ;  /* 0x000000000000794d */ /* 0x000fea0003800000 */
.L_x_47:
        /* <DEDUP_REMOVED lines=11> */
.L_x_1767:


//--------------------- .text._ZN7cutlass13device_kernelIN5flash19enable_sm80_to_sm89INS1_16FlashAttnFwdSm80INS1_25CollectiveMainloopFwdSm80ILi8ELi1ELb0EN4cute5tupleIJNS5_1CILi128EEENS7_ILi32EEENS7_ILi256EEEEEELi256ENS_6half_tEfNS_4arch4Sm80ELb0ELb0ELb0ELb1ELb1ELb1ELb1ELb0EEENS1_21CollectiveEpilogueFwdINS6_IJS8_SA_S9_EEENS6_IJNS7_ILi1EEESI_SI_EEESC_SE_Li256ELb1ELb1ELb0ELb0EEENS1_19SingleTileSchedulerILb1ELb0ELb1ELi128EEEEEEEEEvNT_6ParamsE --------------------------
	.section	.text._ZN7cutlass13device_kernelIN5flash19enable_sm80_to_sm89INS1_16FlashAttnFwdSm80INS1_25CollectiveMainloopFwdSm80ILi8ELi1ELb0EN4cute5tupleIJNS5_1CILi128EEENS7_ILi32EEENS7_ILi256EEEEEELi256ENS_6half_tEfNS_4arch4Sm80ELb0ELb0ELb0ELb1ELb1ELb1ELb1ELb0EEENS1_21CollectiveEpilogueFwdINS6_IJS8_SA_S9_EEENS6_IJNS7_ILi1EEESI_SI_EEESC_SE_Li256ELb1ELb1ELb0ELb0EEENS1_19SingleTileSchedulerILb1ELb0ELb1ELi128EEEEEEEEEvNT_6ParamsE,"ax",@progbits
	.sectioninfo	@"SHI_REGISTERS=248"
	.align	128
.text._ZN7cutlass13device_kernelIN5flash19enable_sm80_to_sm89INS1_16FlashAttnFwdSm80INS1_25CollectiveMainloopFwdSm80ILi8ELi1ELb0EN4cute5tupleIJNS5_1CILi128EEENS7_ILi32EEENS7_ILi256EEEEEELi256ENS_6half_tEfNS_4arch4Sm80ELb0ELb0ELb0ELb1ELb1ELb1ELb1ELb0EEENS1_21CollectiveEpilogueFwdINS6_IJS8_SA_S9_EEENS6_IJNS7_ILi1EEESI_SI_EEESC_SE_Li256ELb1ELb1ELb0ELb0EEENS1_19SingleTileSchedulerILb1ELb0ELb1ELi128EEEEEEEEEvNT_6ParamsE:
        .type           _ZN7cutlass13device_kernelIN5flash19enable_sm80_to_sm89INS1_16FlashAttnFwdSm80INS1_25CollectiveMainloopFwdSm80ILi8ELi1ELb0EN4cute5tupleIJNS5_1CILi128EEENS7_ILi32EEENS7_ILi256EEEEEELi256ENS_6half_tEfNS_4arch4Sm80ELb0ELb0ELb0ELb1ELb1ELb1ELb1ELb0EEENS1_21CollectiveEpilogueFwdINS6_IJS8_SA_S9_EEENS6_IJNS7_ILi1EEESI_SI_EEESC_SE_Li256ELb1ELb1ELb0ELb0EEENS1_19SingleTileSchedulerILb1ELb0ELb1ELi128EEEEEEEEEvNT_6ParamsE,@function
        .size           _ZN7cutlass13device_kernelIN5flash19enable_sm80_to_sm89INS1_16FlashAttnFwdSm80INS1_25CollectiveMainloopFwdSm80ILi8ELi1ELb0EN4cute5tupleIJNS5_1CILi128EEENS7_ILi32EEENS7_ILi256EEEEEELi256ENS_6half_tEfNS_4arch4Sm80ELb0ELb0ELb0ELb1ELb1ELb1ELb1ELb0EEENS1_21CollectiveEpilogueFwdINS6_IJS8_SA_S9_EEENS6_IJNS7_ILi1EEESI_SI_EEESC_SE_Li256ELb1ELb1ELb0ELb0EEENS1_19SingleTileSchedulerILb1ELb0ELb1ELi128EEEEEEEEEvNT_6ParamsE,(.L_x_1768 - _ZN7cutlass13device_kernelIN5flash19enable_sm80_to_sm89INS1_16FlashAttnFwdSm80INS1_25CollectiveMainloopFwdSm80ILi8ELi1ELb0EN4cute5tupleIJNS5_1CILi128EEENS7_ILi32EEENS7_ILi256EEEEEELi256ENS_6half_tEfNS_4arch4Sm80ELb0ELb0ELb0ELb1ELb1ELb1ELb1ELb0EEENS1_21CollectiveEpilogueFwdINS6_IJS8_SA_S9_EEENS6_IJNS7_ILi1EEESI_SI_EEESC_SE_Li256ELb1ELb1ELb0ELb0EEENS1_19SingleTileSchedulerILb1ELb0ELb1ELi128EEEEEEEEEvNT_6ParamsE)
        .other          _ZN7cutlass13device_kernelIN5flash19enable_sm80_to_sm89INS1_16FlashAttnFwdSm80INS1_25CollectiveMainloopFwdSm80ILi8ELi1ELb0EN4cute5tupleIJNS5_1CILi128EEENS7_ILi32EEENS7_ILi256EEEEEELi256ENS_6half_tEfNS_4arch4Sm80ELb0ELb0ELb0ELb1ELb1ELb1ELb1ELb0EEENS1_21CollectiveEpilogueFwdINS6_IJS8_SA_S9_EEENS6_IJNS7_ILi1EEESI_SI_EEESC_SE_Li256ELb1ELb1ELb0ELb0EEENS1_19SingleTileSchedulerILb1ELb0ELb1ELi128EEEEEEEEEvNT_6ParamsE,@"STO_CUDA_ENTRY STV_DEFAULT"
_ZN7cutlass13device_kernelIN5flash19enable_sm80_to_sm89INS1_16FlashAttnFwdSm80INS1_25CollectiveMainloopFwdSm80ILi8ELi1ELb0EN4cute5tupleIJNS5_1CILi128EEENS7_ILi32EEENS7_ILi256EEEEEELi256ENS_6half_tEfNS_4arch4Sm80ELb0ELb0ELb0ELb1ELb1ELb1ELb1ELb0EEENS1_21CollectiveEpilogueFwdINS6_IJS8_SA_S9_EEENS6_IJNS7_ILi1EEESI_SI_EEESC_SE_Li256ELb1ELb1ELb0ELb0EEENS1_19SingleTileSchedulerILb1ELb0ELb1ELi128EEEEEEEEEvNT_6ParamsE:
[----:B------:R-:W-:Y:S02]  /*0000*/  MOV R1, c[0x0][0x28] ;  /* 0x00000a0000017a02 */ /* 0x000fe40000000f00 */
[----:B------:R-:W1:Y:S01]  /*0010*/  S2R R62, SR_TID.X ;  /* 0x00000000003e7919 */ /* 0x000e620000002100 */
[----:B------:R-:W2:Y:S01]  /*0020*/  S2UR UR20, SR_CTAID.Z ;  /* 0x00000000001479c3 */ /* 0x000ea20000002700 */
[----:B------:R-:W-:Y:S02]  /*0030*/  UMOV UR6, 0x4 ;  /* 0x0000000400067882 */ /* 0x000fe40000000000 */
[----:B------:R-:W-:Y:S02]  /*0040*/  ULDC.64 UR4, c[0x0][0x568] ;  /* 0x00015a0000047ab9 */ /* 0x000fe40000000a00 */
[----:B------:R-:W-:-:S03]  /*0050*/  ULDC.64 UR22, c[0x0][0x118] ;  /* 0x0000460000167ab9 */ /* 0x000fc60000000a00 */
[----:B------:R-:W3:Y:S01]  /*0060*/  S2UR UR14, SR_CTAID.X ;  /* 0x00000000000e79c3 */ /* 0x000ee20000002500 */
[----:B-1----:R-:W-:Y:S01]  /*0070*/  SHF.R.U32.HI R0, RZ, 0x5, R62 ;  /* 0x00000005ff007819 */ /* 0x002fe2000001163e */
[----:B--2---:R-:W-:-:S05]  /*0080*/  UIMAD.WIDE UR4, UR20, UR6, UR4 ;  /* 0x00000006140472a5 */ /* 0x004fca000f8e0204 */
[----:B------:R-:W1:Y:S02]  /*0090*/  SHFL.IDX PT, R0, R0, RZ, 0x1f ;  /* 0x00001fff00007589 */ /* 0x000e6400000e0000 */
[----:B-1----:R-:W-:-:S13]  /*00a0*/  ISETP.NE.AND P0, PT, R0, RZ, PT ;  /* 0x000000ff0000720c */ /* 0x002fda0003f05270 */
[----:B------:R-:W-:Y:S05]  /*00b0*/  @!P0 BRA `(.L_x_48) ;  /* 0x000001c000008947 */ /* 0x000fea0003800000 */
[----:B---3--:R-:W-:-:S04]  /*00c0*/  ISETP.NE.U32.AND P0, PT, RZ, c[0x0][0x568], PT ;  /* 0x00015a00ff007a0c */ /* 0x008fc80003f05070 */
[----:B------:R-:W-:-:S13]  /*00d0*/  ISETP.NE.AND.EX P0, PT, RZ, c[0x0][0x56c], PT, P0 ;  /* 0x00015b00ff007a0c */ /* 0x000fda0003f05300 */
[----:B------:R-:W-:Y:S05]  /*00e0*/  @!P0 BRA `(.L_x_49) ;  /* 0x0000005000008947 */ /* 0x000fea0003800000 */
[----:B------:R-:W-:Y:S02]  /*00f0*/  MOV R2, UR4 ;  /* 0x0000000400027c02 */ /* 0x000fe40008000f00 */
[----:B------:R-:W-:-:S05]  /*0100*/  MOV R3, UR5 ;  /* 0x0000000500037c02 */ /* 0x000fca0008000f00 */
[----:B------:R-:W2:Y:S02]  /*0110*/  LDG.E R2, [R2.64] ;  /* 0x0000001602027981 */ /* 0x000ea4000c1e1900 */
[----:B--2---:R1:W2:Y:S02]  /*0120*/  R2UR UR7, R2 ;  /* 0x00000000020773c2 */ /* 0x0042a400000e0000 */
[----:B-12---:R-:W-:Y:S05]  /*0130*/  BRA `(.L_x_50) ;  /* 0x000000e000007947 */ /* 0x006fea0003800000 */
.L_x_49:
        /* <DEDUP_REMOVED lines=11> */
[----:B-1----:R-:W-:Y:S01]  /*01f0*/  UIADD3 UR7, -UR4, UR7, URZ ;  /* 0x0000000704077290 */ /* 0x002fe2000fffe13f */
[----:B------:R-:W-:Y:S05]  /*0200*/  BRA `(.L_x_50) ;  /* 0x0000001000007947 */ /* 0x000fea0003800000 */
.L_x_51:
[----:B------:R-:W-:Y:S02]  /*0210*/  ULDC UR7, c[0x0][0x54c] ;  /* 0x0001530000077ab9 */ /* 0x000fe40000000800 */
.L_x_50:
[----:B------:R-:W-:Y:S02]  /*0220*/  ULDC UR4, c[0x0][0x548] ;  /* 0x0001520000047ab9 */ /* 0x000fe40000000800 */
[----:B------:R-:W-:-:S02]  /*0230*/  USHF.L.U32 UR5, UR14, 0x7, URZ ;  /* 0x000000070e057899 */ /* 0x000fc4000800063f */
[----:B------:R-:W-:-:S04]  /*0240*/  UIMAD UR4, UR7, UR4, URZ ;  /* 0x00000004070472a4 */ /* 0x000fc8000f8e023f */
[----:B------:R-:W-:-:S04]  /*0250*/  UISETP.GE.AND UP0, UPT, UR5, UR4, UPT ;  /* 0x000000040500728c */ /* 0x000fc8000bf06270 */
[----:B------:R-:W-:Y:S01]  /*0260*/  USEL UR20, UR20, 0xffffffff, !UP0 ;  /* 0xffffffff14147887 */ /* 0x000fe2000c000000 */
[----:B------:R-:W-:Y:S05]  /*0270*/  BRA `(.L_x_52) ;  /* 0x000001b000007947 */ /* 0x000fea0003800000 */
.L_x_48:
        /* <DEDUP_REMOVED lines=8> */
.L_x_53:
        /* <DEDUP_REMOVED lines=13> */
.L_x_55:
[----:B------:R-:W-:Y:S02]  /*03d0*/  ULDC UR7, c[0x0][0x54c] ;  /* 0x0001530000077ab9 */ /* 0x000fe40000000800 */
.L_x_54:
[----:B------:R-:W-:Y:S02]  /*03e0*/  ULDC UR4, c[0x0][0x548] ;  /* 0x0001520000047ab9 */ /* 0x000fe40000000800 */
[----:B------:R-:W-:-:S02]  /*03f0*/  USHF.L.U32 UR5, UR14, 0x7, URZ ;  /* 0x000000070e057899 */ /* 0x000fc4000800063f */
[----:B------:R-:W-:-:S04]  /*0400*/  UIMAD UR4, UR7, UR4, URZ ;  /* 0x00000004070472a4 */ /* 0x000fc8000f8e023f */
[----:B------:R-:W-:-:S04]  /*0410*/  UISETP.GE.AND UP0, UPT, UR5, UR4, UPT ;  /* 0x000000040500728c */ /* 0x000fc8000bf06270 */
[----:B------:R-:W-:-:S06]  /*0420*/  USEL UR20, UR20, 0xffffffff, !UP0 ;  /* 0xffffffff14147887 */ /* 0x000fcc000c000000 */
.L_x_52:
[----:B------:R-:W-:-:S13]  /*0430*/  ISETP.LE.AND P0, PT, RZ, UR20, PT ;  /* 0x00000014ff007c0c */ /* 0x000fda000bf03270 */
[----:B------:R-:W-:Y:S05]  /*0440*/  @!P0 EXIT ;  /* 0x000000000000894d */ /* 0x000fea0003800000 */
[----:B------:R-:W-:Y:S01]  /*0450*/  ULDC.64 UR4, c[0x0][0x360] ;  /* 0x0000d80000047ab9 */ /* 0x000fe20000000a00 */
[----:B------:R-:W-:Y:S01]  /*0460*/  ISETP.NE.U32.AND P3, PT, RZ, c[0x0][0x348], PT ;  /* 0x0000d200ff007a0c */ /* 0x000fe20003f65070 */
[----:B------:R-:W-:Y:S02]  /*0470*/  UISETP.NE.U32.AND UP0, UPT, URZ, UR4, UPT ;  /* 0x000000043f00728c */ /* 0x000fe4000bf05070 */
[----:B------:R-:W-:Y:S01]  /*0480*/  ULDC.64 UR8, c[0x0][0x370] ;  /* 0x0000dc0000087ab9 */ /* 0x000fe20000000a00 */
[----:B------:R-:W-:Y:S01]  /*0490*/  ISETP.NE.AND.EX P3, PT, RZ, c[0x0][0x34c], PT, P3 ;  /* 0x0000d300ff007a0c */ /* 0x000fe20003f65330 */
[----:B------:R-:W-:Y:S02]  /*04a0*/  UISETP.NE.AND.EX UP0, UPT, URZ, UR5, UPT, UP0 ;  /* 0x000000053f00728c */ /* 0x000fe4000bf05300 */
[----:B------:R-:W-:Y:S02]  /*04b0*/  UISETP.NE.U32.AND UP1, UPT, URZ, UR8, UPT ;  /* 0x000000083f00728c */ /* 0x000fe4000bf25070 */
[----:B------:R-:W-:-:S02]  /*04c0*/  ULDC.64 UR4, c[0x0][0x360] ;  /* 0x0000d80000047ab9 */ /* 0x000fc40000000a00 */
[----:B------:R-:W-:Y:S01]  /*04d0*/  UISETP.NE.AND.EX UP1, UPT, URZ, UR9, UPT, UP1 ;  /* 0x000000093f00728c */ /* 0x000fe2000bf25310 */
[----:B------:R-:W-:Y:S01]  /*04e0*/  PLOP3.LUT P1, PT, PT, PT, UP0, 0x80, 0x0 ;  /* 0x000000000000781c */ /* 0x000fe20003f2f008 */
[----:B------:R-:W-:Y:S02]  /*04f0*/  ULDC.64 UR10, c[0x0][0x370] ;  /* 0x0000dc00000a7ab9 */ /* 0x000fe40000000a00 */
[----:B------:R-:W-:Y:S02]  /*0500*/  ULDC.64 UR8, c[0x0][0x348] ;  /* 0x0000d20000087ab9 */ /* 0x000fe40000000a00 */
[----:B------:R-:W-:Y:S01]  /*0510*/  @UP0 UIMAD.WIDE UR4, UR20, UR6, UR4 ;  /* 0x00000006140402a5 */ /* 0x000fe2000f8e0204 */
[----:B------:R-:W-:Y:S01]  /*0520*/  PLOP3.LUT P2, PT, PT, PT, UP1, 0x80, 0x0 ;  /* 0x000000000000781c */ /* 0x000fe20003f4f018 */
[----:B------:R-:W-:Y:S01]  /*0530*/  UIMAD.WIDE UR8, UR20, UR6, UR8 ;  /* 0x00000006140872a5 */ /* 0x000fe2000f8e0208 */
[----:B------:R-:W-:Y:S02]  /*0540*/  ISETP.NE.U32.AND P4, PT, RZ, c[0x0][0x350], PT ;  /* 0x0000d400ff007a0c */ /* 0x000fe40003f85070 */
[----:B------:R-:W-:Y:S01]  /*0550*/  @UP1 UIMAD.WIDE UR10, UR20, UR6, UR10 ;  /* 0x00000006140a12a5 */ /* 0x000fe2000f8e020a */
[----:B------:R-:W-:Y:S01]  /*0560*/  IMAD.U32 R6, RZ, RZ, UR4 ;  /* 0x00000004ff067e24 */ /* 0x000fe2000f8e00ff */
[----:B------:R-:W-:Y:S01]  /*0570*/  MOV R7, UR5 ;  /* 0x0000000500077c02 */ /* 0x000fe20008000f00 */
[----:B------:R-:W-:Y:S01]  /*0580*/  ULDC.64 UR4, c[0x0][0x358] ;  /* 0x0000d60000047ab9 */ /* 0x000fe20000000a00 */
[----:B------:R-:W-:Y:S01]  /*0590*/  IMAD.U32 R10, RZ, RZ, UR8 ;  /* 0x00000008ff0a7e24 */ /* 0x000fe2000f8e00ff */
[----:B------:R-:W-:Y:S01]  /*05a0*/  UISETP.NE.U32.AND UP2, UPT, URZ, UR4, UPT ;  /* 0x000000043f00728c */ /* 0x000fe2000bf45070 */
[----:B------:R-:W-:Y:S01]  /*05b0*/  IMAD.U32 R11, RZ, RZ, UR9 ;  /* 0x00000009ff0b7e24 */ /* 0x000fe2000f8e00ff */
[----:B------:R-:W-:Y:S01]  /*05c0*/  ISETP.NE.AND.EX P4, PT, RZ, c[0x0][0x354], PT, P4 ;  /* 0x0000d500ff007a0c */ /* 0x000fe20003f85340 */
[----:B------:R-:W-:Y:S01]  /*05d0*/  IMAD.U32 R4, RZ, RZ, UR10 ;  /* 0x0000000aff047e24 */ /* 0x000fe2000f8e00ff */
[----:B------:R-:W-:Y:S01]  /*05e0*/  UISETP.NE.AND.EX UP2, UPT, URZ, UR5, UPT, UP2 ;  /* 0x000000053f00728c */ /* 0x000fe2000bf45320 */
[----:B------:R-:W-:Y:S01]  /*05f0*/  IMAD.U32 R5, RZ, RZ, UR11 ;  /* 0x0000000bff057e24 */ /* 0x000fe2000f8e00ff */
[----:B------:R-:W-:Y:S01]  /*0600*/  ULDC.64 UR8, c[0x0][0x350] ;  /* 0x0000d40000087ab9 */ /* 0x000fe20000000a00 */
[----:B------:R1:W2:Y:S01]  /*0610*/  @P1 LDG.E R0, [R6.64] ;  /* 0x0000001606001981 */ /* 0x0002a2000c1e1900 */
[----:B------:R-:W-:-:S02]  /*0620*/  ULDC.64 UR4, c[0x0][0x358] ;  /* 0x0000d60000047ab9 */ /* 0x000fc40000000a00 */
[----:B------:R-:W-:Y:S01]  /*0630*/  PLOP3.LUT P0, PT, PT, PT, UP2, 0x80, 0x0 ;  /* 0x000000000000781c */ /* 0x000fe20003f0f028 */
[----:B------:R-:W-:Y:S01]  /*0640*/  UIMAD.WIDE UR8, UR20, UR6, UR8 ;  /* 0x00000006140872a5 */ /* 0x000fe2000f8e0208 */
[----:B------:R-:W3:Y:S01]  /*0650*/  @P2 LDG.E R4, [R4.64] ;  /* 0x0000001604042981 */ /* 0x000ee2000c1e1900 */
[----:B------:R-:W-:Y:S01]  /*0660*/  UIMAD.WIDE UR4, UR20, UR6, UR4 ;  /* 0x00000006140472a5 */ /* 0x000fe2000f8e0204 */
[----:B------:R-:W-:Y:S01]  /*0670*/  MOV R73, RZ ;  /* 0x000000ff00497202 */ /* 0x000fe20000000f00 */
[----:B------:R-:W-:Y:S01]  /*0680*/  IMAD.MOV.U32 R2, RZ, RZ, RZ ;  /* 0x000000ffff027224 */ /* 0x000fe200078e00ff */
[----:B------:R-:W4:Y:S01]  /*0690*/  @P3 LDG.E R3, [R10.64] ;  /* 0x000000160a033981 */ /* 0x000f22000c1e1900 */
[----:B------:R-:W-:Y:S01]  /*06a0*/  IMAD.U32 R8, RZ, RZ, UR8 ;  /* 0x00000008ff087e24 */ /* 0x000fe2000f8e00ff */
[----:B------:R-:W-:-:S05]  /*06b0*/  MOV R9, UR9 ;  /* 0x0000000900097c02 */ /* 0x000fca0008000f00 */
[----:B------:R2:W5:Y:S01]  /*06c0*/  @P4 LDG.E R73, [R8.64] ;  /* 0x0000001608494981 */ /* 0x000562000c1e1900 */
[----:B-1----:R-:W-:Y:S01]  /*06d0*/  IMAD.U32 R6, RZ, RZ, UR4 ;  /* 0x00000004ff067e24 */ /* 0x002fe2000f8e00ff */
[----:B------:R-:W-:-:S05]  /*06e0*/  MOV R7, UR5 ;  /* 0x0000000500077c02 */ /* 0x000fca0008000f00 */
[----:B------:R1:W5:Y:S01]  /*06f0*/  @P0 LDG.E R2, [R6.64] ;  /* 0x0000001606020981 */ /* 0x000362000c1e1900 */
[----:B------:R-:W1:Y:S01]  /*0700*/  S2UR UR13, SR_CTAID.Y ;  /* 0x00000000000d79c3 */ /* 0x000e620000002600 */
[----:B------:R-:W-:Y:S02]  /*0710*/  UMOV UR15, URZ ;  /* 0x0000003f000f7c82 */ /* 0x000fe40008000000 */
[----:B------:R-:W-:Y:S02]  /*0720*/  ULDC UR19, c[0x0][0x168] ;  /* 0x00005a0000137ab9 */ /* 0x000fe40000000800 */
[----:B------:R-:W-:Y:S02]  /*0730*/  UMOV UR16, URZ ;  /* 0x0000003f00107c82 */ /* 0x000fe40008000000 */
[----:B------:R-:W-:Y:S02]  /*0740*/  ULDC UR4, c[0x0][0x2ac] ;  /* 0x0000ab0000047ab9 */ /* 0x000fe40000000800 */
[----:B------:R-:W-:-:S02]  /*0750*/  ULDC UR18, c[0x0][0x1d0] ;  /* 0x0000740000127ab9 */ /* 0x000fc40000000800 */
[----:B------:R-:W-:Y:S02]  /*0760*/  UIMAD UR18, UR4, UR18, URZ ;  /* 0x00000012041272a4 */ /* 0x000fe4000f8e023f */
[----:B------:R-:W-:Y:S02]  /*0770*/  ULDC UR17, c[0x0][0x228] ;  /* 0x00008a0000117ab9 */ /* 0x000fe40000000800 */
[----:B-1----:R-:W-:Y:S01]  /*0780*/  USHF.R.S32.HI UR12, URZ, 0x1f, UR13 ;  /* 0x0000001f3f0c7899 */ /* 0x002fe2000801140d */
[----:B--2---:R1:W2:Y:S08]  /*0790*/  @P1 R2UR UR19, R0 ;  /* 0x00000000001313c2 */ /* 0x0042b000000e0000 */
[----:B---3--:R1:W3:Y:S08]  /*07a0*/  @P2 R2UR UR15, R4 ;  /* 0x00000000040f23c2 */ /* 0x0082f000000e0000 */
[----:B----4-:R1:W4:Y:S01]  /*07b0*/  @P3 R2UR UR16, R3 ;  /* 0x00000000031033c2 */ /* 0x01032200000e0000 */
[----:B------:R-:W-:Y:S05]  /*07c0*/  @P1 BRA `(.L_x_56) ;  /* 0x0000006000001947 */ /* 0x000fea0003800000 */
[----:B------:R-:W-:Y:S05]  /*07d0*/  @!P3 BRA `(.L_x_56) ;  /* 0x000000500000b947 */ /* 0x000fea0003800000 */
[----:B-1--4-:R-:W4:Y:S04]  /*07e0*/  LDG.E R0, [R10.64] ;  /* 0x000000160a007981 */ /* 0x012f28000c1e1900 */
[----:B---3--:R-:W3:Y:S01]  /*07f0*/  LDG.E R3, [R10.64+0x4] ;  /* 0x000004160a037981 */ /* 0x008ee2000c1e1900 */
[----:B--2-4-:R-:W1:Y:S08]  /*0800*/  R2UR UR19, R0 ;  /* 0x00000000001373c2 */ /* 0x014e7000000e0000 */
[----:B---3--:R-:W1:Y:S02]  /*0810*/  R2UR UR4, R3 ;  /* 0x00000000030473c2 */ /* 0x008e6400000e0000 */
[----:B-1----:R-:W-:-:S06]  /*0820*/  UIADD3 UR19, -UR19, UR4, URZ ;  /* 0x0000000413137290 */ /* 0x002fcc000fffe13f */
.L_x_56:
[----:B------:R-:W-:-:S04]  /*0830*/  ISETP.NE.U32.AND P1, PT, RZ, c[0x0][0x368], PT ;  /* 0x0000da00ff007a0c */ /* 0x000fc80003f25070 */
[----:B------:R-:W-:-:S13]  /*0840*/  ISETP.NE.AND.EX P1, PT, RZ, c[0x0][0x36c], PT, P1 ;  /* 0x0000db00ff007a0c */ /* 0x000fda0003f25310 */
[----:B------:R-:W-:Y:S05]  /*0850*/  @!P1 BRA `(.L_x_57) ;  /* 0x0000007000009947 */ /* 0x000fea0003800000 */
[----:B------:R-:W-:Y:S02]  /*0860*/  ULDC.64 UR4, c[0x0][0x368] ;  /* 0x0000da0000047ab9 */ /* 0x000fe40000000a00 */
[----:B------:R-:W-:-:S06]  /*0870*/  UIMAD.WIDE UR4, UR20, UR6, UR4 ;  /* 0x00000006140472a5 */ /* 0x000fcc000f8e0204 */
[----:B-1----:R-:W-:Y:S02]  /*0880*/  MOV R4, UR4 ;  /* 0x0000000400047c02 */ /* 0x002fe40008000f00 */
[----:B------:R-:W-:-:S05]  /*0890*/  MOV R5, UR5 ;  /* 0x0000000500057c02 */ /* 0x000fca0008000f00 */
[----:B----4-:R-:W4:Y:S02]  /*08a0*/  LDG.E R0, [R4.64] ;  /* 0x0000001604007981 */ /* 0x010f24000c1e1900 */
[----:B----4-:R1:W4:Y:S01]  /*08b0*/  R2UR UR18, R0 ;  /* 0x00000000001273c2 */ /* 0x01032200000e0000 */
[----:B------:R-:W-:Y:S05]  /*08c0*/  BRA `(.L_x_58) ;  /* 0x0000006000007947 */ /* 0x000fea0003800000 */
.L_x_57:
[----:B------:R-:W-:Y:S05]  /*08d0*/  @!P4 BRA `(.L_x_58) ;  /* 0x000000500000c947 */ /* 0x000fea0003800000 */
[----:B-1--4-:R-:W4:Y:S04]  /*08e0*/  LDG.E R0, [R8.64] ;  /* 0x0000001608007981 */ /* 0x012f28000c1e1900 */
[----:B---3--:R-:W3:Y:S01]  /*08f0*/  LDG.E R3, [R8.64+0x4] ;  /* 0x0000041608037981 */ /* 0x008ee2000c1e1900 */
[----:B----4-:R-:W1:Y:S08]  /*0900*/  R2UR UR18, R0 ;  /* 0x00000000001273c2 */ /* 0x010e7000000e0000 */
[----:B---3--:R-:W1:Y:S02]  /*0910*/  R2UR UR4, R3 ;  /* 0x00000000030473c2 */ /* 0x008e6400000e0000 */
[----:B-1----:R-:W-:-:S06]  /*0920*/  UIADD3 UR18, -UR18, UR4, URZ ;  /* 0x0000000412127290 */ /* 0x002fcc000fffe13f */
.L_x_58:
[----:B-1--4-:R-:W4:Y:S01]  /*0930*/  @P0 LDG.E R0, [R6.64] ;  /* 0x0000001606000981 */ /* 0x012f22000c1e1900 */
[----:B------:R-:W-:-:S03]  /*0940*/  ULDC.64 UR4, c[0x0][0x378] ;  /* 0x0000de0000047ab9 */ /* 0x000fc60000000a00 */
[----:B---3--:R-:W3:Y:S01]  /*0950*/  @P0 LDG.E R3, [R6.64+0x4] ;  /* 0x0000041606030981 */ /* 0x008ee2000c1e1900 */
[----:B------:R-:W-:Y:S01]  /*0960*/  UISETP.NE.U32.AND UP0, UPT, URZ, UR4, UPT ;  /* 0x000000043f00728c */ /* 0x000fe2000bf05070 */
[----:B------:R-:W-:-:S03]  /*0970*/  IMAD.U32 R63, RZ, RZ, UR18 ;  /* 0x00000012ff3f7e24 */ /* 0x000fc6000f8e00ff */
[----:B------:R-:W-:-:S03]  /*0980*/  UISETP.NE.AND.EX UP0, UPT, URZ, UR5, UPT, UP0 ;  /* 0x000000053f00728c */ /* 0x000fc6000bf05300 */
[----:B------:R-:W-:-:S03]  /*0990*/  ULDC.64 UR4, c[0x0][0x378] ;  /* 0x0000de0000047ab9 */ /* 0x000fc60000000a00 */
[----:B------:R-:W-:-:S05]  /*09a0*/  PLOP3.LUT P1, PT, PT, PT, UP0, 0x80, 0x0 ;  /* 0x000000000000781c */ /* 0x000fca0003f2f008 */
[----:B------:R-:W-:-:S06]  /*09b0*/  @UP0 UIMAD.WIDE UR4, UR20, UR6, UR4 ;  /* 0x00000006140402a5 */ /* 0x000fcc000f8e0204 */
[----:B------:R-:W-:Y:S01]  /*09c0*/  MOV R4, UR4 ;  /* 0x0000000400047c02 */ /* 0x000fe20008000f00 */
[----:B------:R-:W-:-:S05]  /*09d0*/  IMAD.U32 R5, RZ, RZ, UR5 ;  /* 0x00000005ff057e24 */ /* 0x000fca000f8e00ff */
[----:B------:R1:W5:Y:S01]  /*09e0*/  @P1 LDG.E R63, [R4.64] ;  /* 0x00000016043f1981 */ /* 0x000362000c1e1900 */
[----:B------:R-:W-:-:S04]  /*09f0*/  UIADD3 UR5, -UR15, UR18, URZ ;  /* 0x000000120f057290 */ /* 0x000fc8000fffe13f */
[----:B------:R-:W-:-:S04]  /*0a00*/  UIADD3 UR8, -UR5, URZ, URZ ;  /* 0x0000003f05087290 */ /* 0x000fc8000fffe13f */
[----:B------:R-:W-:-:S04]  /*0a10*/  UISETP.LT.AND UP1, UPT, URZ, UR8, UPT ;  /* 0x000000083f00728c */ /* 0x000fc8000bf21270 */
[----:B------:R-:W-:Y:S01]  /*0a20*/  USEL UR8, URZ, UR8, !UP1 ;  /* 0x000000083f087287 */ /* 0x000fe2000c800000 */
[----:B----4-:R-:W4:Y:S08]  /*0a30*/  @P0 R2UR UR4, R0 ;  /* 0x00000000000403c2 */ /* 0x010f3000000e0000 */
[----:B---3--:R-:W4:Y:S02]  /*0a40*/  @P0 R2UR UR7, R3 ;  /* 0x00000000030703c2 */ /* 0x008f2400000e0000 */
[----:B----4-:R-:W-:-:S04]  /*0a50*/  @UP2 UIADD3 UR17, -UR4, UR7, URZ ;  /* 0x0000000704112290 */ /* 0x010fc8000fffe13f */
[----:B------:R-:W-:-:S04]  /*0a60*/  UIADD3 UR11, UR5, UR17, URZ ;  /* 0x00000011050b7290 */ /* 0x000fc8000fffe03f */
[----:B------:R-:W-:-:S04]  /*0a70*/  UIADD3 UR4, UR11, 0x1f, URZ ;  /* 0x0000001f0b047890 */ /* 0x000fc8000fffe03f */
[----:B------:R-:W-:-:S04]  /*0a80*/  USHF.R.S32.HI UR10, URZ, 0x1f, UR4 ;  /* 0x0000001f3f0a7899 */ /* 0x000fc80008011404 */
[----:B------:R-:W-:-:S04]  /*0a90*/  ULEA.HI UR10, UR10, UR4, URZ, 0x5 ;  /* 0x000000040a0a7291 */ /* 0x000fc8000f8f283f */
[----:B------:R-:W-:-:S04]  /*0aa0*/  ULOP3.LUT UR9, UR10, 0xffffffe0, URZ, 0xc0, !UPT ;  /* 0xffffffe00a097892 */ /* 0x000fc8000f8ec03f */
[----:B------:R-:W-:-:S04]  /*0ab0*/  UIADD3 UR5, -UR5, UR9, URZ ;  /* 0x0000000905057290 */ /* 0x000fc8000fffe13f */
[----:B------:R-:W-:-:S04]  /*0ac0*/  UISETP.LT.AND UP0, UPT, UR5, UR17, UPT ;  /* 0x000000110500728c */ /* 0x000fc8000bf01270 */
[----:B------:R-:W-:-:S04]  /*0ad0*/  USEL UR5, UR5, UR17, UP0 ;  /* 0x0000001105057287 */ /* 0x000fc80008000000 */
[----:B------:R-:W-:Y:S02]  /*0ae0*/  UISETP.GT.AND UP0, UPT, UR5, UR8, UPT ;  /* 0x000000080500728c */ /* 0x000fe4000bf04270 */
[----:B------:R-:W-:-:S07]  /*0af0*/  USHF.R.U32.HI UR8, URZ, 0x5, UR8 ;  /* 0x000000053f087899 */ /* 0x000fce0008011608 */
[----:B------:R-:W-:Y:S02]  /*0b00*/  UMOV UR7, UR8 ;  /* 0x0000000800077c82 */ /* 0x000fe40008000000 */
[----:B------:R-:W-:-:S04]  /*0b10*/  @UP0 UIADD3 UR5, UR5, 0x1f, URZ ;  /* 0x0000001f05050890 */ /* 0x000fc8000fffe03f */
[----:B------:R-:W-:-:S04]  /*0b20*/  @UP0 USHF.R.S32.HI UR4, URZ, 0x1f, UR5 ;  /* 0x0000001f3f040899 */ /* 0x000fc80008011405 */
[----:B------:R-:W-:-:S04]  /*0b30*/  @UP0 ULEA.HI UR4, UR4, UR5, URZ, 0x5 ;  /* 0x0000000504040291 */ /* 0x000fc8000f8f283f */
[----:B------:R-:W-:-:S04]  /*0b40*/  @UP0 USHF.R.S32.HI UR7, URZ, 0x5, UR4 ;  /* 0x000000053f070899 */ /* 0x000fc80008011404 */
[----:B------:R-:W-:-:S06]  /*0b50*/  UISETP.GT.AND UP0, UPT, UR7, UR8, UPT ;  /* 0x000000080700728c */ /* 0x000fcc000bf04270 */
[----:B------:R-:W-:-:S13]  /*0b60*/  PLOP3.LUT P0, PT, PT, PT, UP0, 0x80, 0x0 ;  /* 0x000000000000781c */ /* 0x000fda0003f0f008 */
[----:B------:R-:W-:Y:S05]  /*0b70*/  @!P0 BRA `(.L_x_59) ;  /* 0x00003dc000008947 */ /* 0x000fea0003800000 */
[----:B-1----:R-:W-:Y:S02]  /*0b80*/  ULDC.64 UR4, c[0x0][0x340] ;  /* 0x0000d00000047ab9 */ /* 0x002fe40000000a00 */
        /* <DEDUP_REMOVED lines=8> */
[----:B------:R-:W-:Y:S02]  /*0c10*/  UIADD3 UR26, UR7, -0x1, URZ ;  /* 0xffffffff071a7890 */ /* 0x000fe4000fffe03f */
[----:B------:R-:W-:Y:S01]  /*0c20*/  ULDC.64 UR4, c[0x0][0x240] ;  /* 0x0000900000047ab9 */ /* 0x000fe20000000a00 */
[----:B------:R1:W3:Y:S01]  /*0c30*/  @P1 LDG.E R4, [R8.64] ;  /* 0x0000001608041981 */ /* 0x0002e2000c1e1900 */
[----:B------:R-:W-:Y:S01]  /*0c40*/  LEA.HI R5, R7, R62, RZ, 0x3 ;  /* 0x0000003e07057211 */ /* 0x000fe200078f18ff */
[----:B------:R-:W-:Y:S01]  /*0c50*/  UMOV UR25, 0x5 ;  /* 0x0000000500197882 */ /* 0x000fe20000000000 */
[----:B------:R-:W-:Y:S01]  /*0c60*/  IMAD.U32 R116, RZ, RZ, UR13 ;  /* 0x0000000dff747e24 */ /* 0x000fe2000f8e00ff */
[----:B------:R-:W-:Y:S01]  /*0c70*/  ULDC.64 UR6, c[0x0][0x238] ;  /* 0x00008e0000067ab9 */ /* 0x000fe20000000a00 */
[----:B------:R-:W-:Y:S01]  /*0c80*/  SHF.R.S32.HI R105, RZ, 0x3, R5 ;  /* 0x00000003ff697819 */ /* 0x000fe20000011405 */
[----:B------:R-:W-:Y:S01]  /*0c90*/  UIMAD UR4, UR12, UR4, URZ ;  /* 0x000000040c0472a4 */ /* 0x000fe2000f8e023f */
[----:B------:R-:W-:Y:S01]  /*0ca0*/  LOP3.LUT R5, R5, 0xfffffff8, RZ, 0xc0, !PT ;  /* 0xfffffff805057812 */ /* 0x000fe200078ec0ff */
[----:B------:R-:W-:Y:S01]  /*0cb0*/  USHF.L.U64.HI UR21, UR6, UR25, UR7 ;  /* 0x0000001906157299 */ /* 0x000fe20008010207 */
[----:B------:R-:W-:Y:S01]  /*0cc0*/  SHF.R.S32.HI R3, RZ, 0x1f, R105 ;  /* 0x0000001fff037819 */ /* 0x000fe20000011469 */
[----:B------:R-:W-:Y:S01]  /*0cd0*/  USHF.L.U32 UR24, UR6, 0x5, URZ ;  /* 0x0000000506187899 */ /* 0x000fe2000800063f */
[C---:B-----5:R-:W-:Y:S01]  /*0ce0*/  IADD3 R118, P0, R105.reuse, R2, RZ ;  /* 0x0000000269767210 */ /* 0x060fe20007f1e0ff */
[----:B------:R-:W-:Y:S01]  /*0cf0*/  IMAD.IADD R0, R62, 0x1, -R5 ;  /* 0x000000013e007824 */ /* 0x000fe200078e0a05 */
[----:B------:R-:W-:Y:S01]  /*0d00*/  IADD3 R77, -R105, UR17, RZ ;  /* 0x00000011694d7c10 */ /* 0x000fe2000fffe1ff */
[----:B------:R-:W-:Y:S01]  /*0d10*/  USHF.R.S32.HI UR6, URZ, 0x1f, UR20 ;  /* 0x0000001f3f067899 */ /* 0x000fe20008011414 */
[----:B------:R-:W-:Y:S01]  /*0d20*/  LEA.HI.X.SX32 R119, R2, R3, 0x1, P0 ;  /* 0x0000000302777211 */ /* 0x000fe200000f0eff */
[C---:B------:R-:W-:Y:S01]  /*0d30*/  IMAD.SHL.U32 R16, R0.reuse, 0x8, RZ ;  /* 0x0000000800107824 */ /* 0x040fe200078e00ff */
[----:B------:R-:W-:Y:S01]  /*0d40*/  UIMAD UR7, UR13, UR5, UR4 ;  /* 0x000000050d0772a4 */ /* 0x000fe2000f8e0204 */
[----:B------:R-:W-:Y:S01]  /*0d50*/  IMAD.SHL.U32 R14, R0, 0x4, RZ ;  /* 0x00000004000e7824 */ /* 0x000fe200078e00ff */
[----:B------:R-:W-:Y:S01]  /*0d60*/  LEA.HI R100, R7, R62, RZ, 0x6 ;  /* 0x0000003e07647211 */ /* 0x000fe200078f30ff */
[----:B------:R-:W-:Y:S01]  /*0d70*/  IMAD.U32 R2, RZ, RZ, UR26 ;  /* 0x0000001aff027e24 */ /* 0x000fe2000f8e00ff */
[----:B------:R-:W-:Y:S01]  /*0d80*/  SHF.R.S32.HI R17, RZ, 0x1f, R16 ;  /* 0x0000001fff117819 */ /* 0x000fe20000011410 */
[----:B------:R-:W-:Y:S01]  /*0d90*/  USEL UR31, UR20, URZ, !UP2 ;  /* 0x0000003f141f7287 */ /* 0x000fe2000d000000 */
[----:B------:R-:W-:Y:S01]  /*0da0*/  IADD3 R12, R14, 0x40, RZ ;  /* 0x000000400e0c7810 */ /* 0x000fe20007ffe0ff */
[----:B------:R-:W-:Y:S01]  /*0db0*/  IMAD R5, R2, -0x20, R77 ;  /* 0xffffffe002057824 */ /* 0x000fe200078e024d */
[----:B------:R-:W-:Y:S01]  /*0dc0*/  USEL UR30, UR6, URZ, !UP2 ;  /* 0x0000003f061e7287 */ /* 0x000fe2000d000000 */
[----:B-1----:R-:W-:Y:S01]  /*0dd0*/  IMAD R9, R119, c[0x0][0x238], RZ ;  /* 0x00008e0077097a24 */ /* 0x002fe200078e02ff */
[----:B------:R-:W-:Y:S01]  /*0de0*/  ULDC.64 UR4, c[0x0][0x248] ;  /* 0x0000920000047ab9 */ /* 0x000fe20000000a00 */
[----:B------:R-:W-:Y:S01]  /*0df0*/  IMAD.IADD R11, R14, 0x1, R12 ;  /* 0x000000010e0b7824 */ /* 0x000fe200078e020c */
[----:B------:R-:W-:Y:S01]  /*0e00*/  ISETP.GT.AND P3, PT, R5, RZ, PT ;  /* 0x000000ff0500720c */ /* 0x000fe20003f64270 */
[----:B------:R-:W-:Y:S01]  /*0e10*/  IMAD R2, R118, c[0x0][0x23c], R9 ;  /* 0x00008f0076027a24 */ /* 0x000fe200078e0209 */
[----:B------:R-:W-:Y:S01]  /*0e20*/  ISETP.GE.AND P2, PT, R16, c[0x0][0x1d4], PT ;  /* 0x0000750010007a0c */ /* 0x000fe20003f46270 */
[----:B------:R-:W-:Y:S01]  /*0e30*/  IMAD.WIDE.U32 R8, R118, c[0x0][0x238], R16 ;  /* 0x00008e0076087a25 */ /* 0x000fe200078e0010 */
[----:B------:R-:W-:Y:S01]  /*0e40*/  ISETP.GE.AND P0, PT, R11, c[0x0][0x1d4], PT ;  /* 0x000075000b007a0c */ /* 0x000fe20003f06270 */
[----:B------:R-:W-:Y:S01]  /*0e50*/  UIMAD UR4, UR30, UR4, URZ ;  /* 0x000000041e0472a4 */ /* 0x000fe2000f8e023f */
[C---:B------:R-:W-:Y:S01]  /*0e60*/  IADD3 R104, R16.reuse, 0x80, RZ ;  /* 0x0000008010687810 */ /* 0x040fe20007ffe0ff */
[----:B------:R-:W-:Y:S01]  /*0e70*/  IMAD.IADD R9, R9, 0x1, R2 ;  /* 0x0000000109097824 */ /* 0x000fe200078e0202 */
[----:B------:R-:W-:Y:S01]  /*0e80*/  SEL R2, RZ, 0xffffffff, P0 ;  /* 0xffffffffff027807 */ /* 0x000fe20000000000 */
[----:B------:R-:W-:Y:S01]  /*0e90*/  IMAD.SHL.U32 R103, R105, 0x40, RZ ;  /* 0x0000004069677824 */ /* 0x000fe200078e00ff */
[----:B------:R-:W-:Y:S01]  /*0ea0*/  IADD3 R102, R16, 0xc0, RZ ;  /* 0x000000c010667810 */ /* 0x000fe20007ffe0ff */
[----:B------:R-:W-:Y:S01]  /*0eb0*/  IMAD.WIDE.U32 R116, R116, c[0x0][0x240], R8 ;  /* 0x0000900074747a25 */ /* 0x000fe200078e0008 */
[----:B------:R-:W-:Y:S01]  /*0ec0*/  SEL R5, RZ, 0x1, P2 ;  /* 0x00000001ff057807 */ /* 0x000fe20001000000 */
[----:B------:R-:W-:Y:S01]  /*0ed0*/  UIMAD UR5, UR31, UR5, UR4 ;  /* 0x000000051f0572a4 */ /* 0x000fe2000f8e0204 */
[----:B------:R-:W-:Y:S01]  /*0ee0*/  LOP3.LUT R103, R103, 0x1c0, RZ, 0xc0, !PT ;  /* 0x000001c067677812 */ /* 0x000fe200078ec0ff */
[----:B------:R-:W-:Y:S01]  /*0ef0*/  IMAD.SHL.U32 R100, R100, 0x8, RZ ;  /* 0x0000000864647824 */ /* 0x000fe200078e00ff */
[----:B------:R-:W-:Y:S01]  /*0f00*/  IADD3 R117, R117, UR7, RZ ;  /* 0x0000000775757c10 */ /* 0x000fe2000fffe0ff */
[----:B------:R-:W-:Y:S01]  /*0f10*/  IMAD.U32 R114, RZ, RZ, UR31 ;  /* 0x0000001fff727e24 */ /* 0x000fe2000f8e00ff */
[----:B------:R-:W-:Y:S01]  /*0f20*/  LOP3.LUT R99, R103, 0x38, R16, 0xf8, !PT ;  /* 0x0000003867637812 */ /* 0x000fe200078ef810 */
[----:B------:R-:W-:Y:S01]  /*0f30*/  IMAD.SHL.U32 R2, R2, 0x2, RZ ;  /* 0x0000000202027824 */ /* 0x000fe200078e00ff */
[----:B------:R-:W-:Y:S01]  /*0f40*/  LOP3.LUT R100, R100, 0xfffffe00, RZ, 0xc0, !PT ;  /* 0xfffffe0064647812 */ /* 0x000fe200078ec0ff */
[----:B------:R-:W-:Y:S01]  /*0f50*/  IMAD.WIDE.U32 R116, R114, c[0x0][0x248], R116 ;  /* 0x0000920072747a25 */ /* 0x000fe200078e0074 */
[----:B------:R-:W-:Y:S01]  /*0f60*/  SHF.R.U32.HI R101, RZ, 0x3, R103 ;  /* 0x00000003ff657819 */ /* 0x000fe20000011667 */
[----:B------:R-:W-:Y:S01]  /*0f70*/  BSSY B0, `(.L_x_60) ;  /* 0x0000028000007945 */ /* 0x000fe20003800000 */
[----:B------:R-:W-:Y:S01]  /*0f80*/  ISETP.GE.AND P0, PT, R102, c[0x0][0x1d4], PT ;  /* 0x0000750066007a0c */ /* 0x000fe20003f06270 */
[----:B------:R-:W-:Y:S01]  /*0f90*/  IMAD.U32 R98, RZ, RZ, UR26 ;  /* 0x0000001aff627e24 */ /* 0x000fe2000f8e00ff */
[----:B------:R-:W-:-:S02]  /*0fa0*/  LOP3.LUT R2, R2, 0x2, R5, 0xe2, !PT ;  /* 0x0000000202027812 */ /* 0x000fc400078ee205 */
[----:B------:R-:W-:Y:S02]  /*0fb0*/  LOP3.LUT R99, R100, R99, R101, 0xf6, !PT ;  /* 0x0000006364637212 */ /* 0x000fe400078ef665 */
[----:B------:R-:W-:Y:S02]  /*0fc0*/  SEL R94, RZ, 0x8, P0 ;  /* 0x00000008ff5e7807 */ /* 0x000fe40000000000 */
[----:B------:R-:W-:Y:S01]  /*0fd0*/  IADD3 R121, R117, UR5, RZ ;  /* 0x0000000575797c10 */ /* 0x000fe2000fffe0ff */
[----:B------:R-:W-:Y:S01]  /*0fe0*/  IMAD.SHL.U32 R99, R99, 0x2, RZ ;  /* 0x0000000263637824 */ /* 0x000fe200078e00ff */
[----:B---3--:R-:W1:Y:S01]  /*0ff0*/  @P1 R2UR UR28, R4 ;  /* 0x00000000041c13c2 */ /* 0x008e6200000e0000 */
[----:B------:R-:W-:-:S04]  /*1000*/  ISETP.GE.AND P1, PT, R104, c[0x0][0x1d4], PT ;  /* 0x0000750068007a0c */ /* 0x000fc80003f26270 */
[----:B------:R-:W-:-:S04]  /*1010*/  SEL R5, RZ, 0x4, P1 ;  /* 0x00000004ff057807 */ /* 0x000fc80000800000 */
[----:B------:R-:W-:Y:S01]  /*1020*/  LOP3.LUT R94, R94, R2, R5, 0xfe, !PT ;  /* 0x000000025e5e7212 */ /* 0x000fe200078efe05 */
[----:B-1----:R-:W-:-:S03]  /*1030*/  @UP0 USHF.R.S32.HI UR29, URZ, 0x1f, UR28 ;  /* 0x0000001f3f1d0899 */ /* 0x002fc6000801141c */
[----:B------:R-:W-:-:S04]  /*1040*/  @!UP0 UMOV UR28, UR20 ;  /* 0x00000014001c8c82 */ /* 0x000fc80008000000 */
[----:B------:R-:W-:Y:S01]  /*1050*/  @!UP0 UMOV UR29, UR6 ;  /* 0x00000006001d8c82 */ /* 0x000fe20008000000 */
[----:B------:R-:W-:Y:S05]  /*1060*/  @!P3 BRA `(.L_x_61) ;  /* 0x000001800000b947 */ /* 0x000fea0003800000 */
[----:B------:R-:W-:Y:S01]  /*1070*/  SHF.R.S32.HI R5, RZ, 0x1f, R98 ;  /* 0x0000001fff057819 */ /* 0x000fe20000011462 */
[----:B------:R-:W-:Y:S01]  /*1080*/  IMAD R2, R98, UR21, RZ ;  /* 0x0000001562027c24 */ /* 0x000fe2000f8e02ff */
[C---:B------:R-:W-:Y:S01]  /*1090*/  LOP3.LUT R4, R94.reuse, 0xff, RZ, 0xc0, !PT ;  /* 0x000000ff5e047812 */ /* 0x040fe200078ec0ff */
[----:B------:R-:W-:Y:S02]  /*10a0*/  IMAD.SHL.U32 R7, R94, 0x10, RZ ;  /* 0x000000105e077824 */ /* 0x000fe400078e00ff */
[----:B------:R-:W-:Y:S02]  /*10b0*/  IMAD.MOV.U32 R120, RZ, RZ, R116 ;  /* 0x000000ffff787224 */ /* 0x000fe400078e0074 */
[----:B------:R-:W-:Y:S01]  /*10c0*/  IMAD R2, R5, UR24, R2 ;  /* 0x0000001805027c24 */ /* 0x000fe2000f8e0202 */
[C---:B------:R-:W-:Y:S01]  /*10d0*/  SHF.L.U32 R5, R4.reuse, 0x2, RZ ;  /* 0x0000000204057819 */ /* 0x040fe200000006ff */
[C---:B------:R-:W-:Y:S01]  /*10e0*/  IMAD.SHL.U32 R6, R4.reuse, 0x8, RZ ;  /* 0x0000000804067824 */ /* 0x040fe200078e00ff */
[----:B------:R-:W-:Y:S01]  /*10f0*/  LOP3.LUT P4, RZ, R7, 0x10, RZ, 0xc0, !PT ;  /* 0x0000001007ff7812 */ /* 0x000fe2000788c0ff */
[----:B------:R-:W-:Y:S01]  /*1100*/  IMAD.SHL.U32 R4, R4, 0x2, RZ ;  /* 0x0000000204047824 */ /* 0x000fe200078e00ff */
[----:B------:R-:W-:Y:S01]  /*1110*/  LOP3.LUT P2, RZ, R5, 0x10, RZ, 0xc0, !PT ;  /* 0x0000001005ff7812 */ /* 0x000fe2000784c0ff */
[----:B------:R-:W-:Y:S01]  /*1120*/  IMAD.WIDE.U32 R8, R98, UR24, R120 ;  /* 0x0000001862087c25 */ /* 0x000fe2000f8e0078 */
[----:B------:R-:W-:-:S02]  /*1130*/  LOP3.LUT P3, RZ, R6, 0x10, RZ, 0xc0, !PT ;  /* 0x0000001006ff7812 */ /* 0x000fc4000786c0ff */
[----:B------:R-:W-:Y:S02]  /*1140*/  LOP3.LUT P1, RZ, R4, 0x10, RZ, 0xc0, !PT ;  /* 0x0000001004ff7812 */ /* 0x000fe4000782c0ff */
[----:B------:R-:W-:Y:S02]  /*1150*/  IADD3 R2, R9, R2, RZ ;  /* 0x0000000209027210 */ /* 0x000fe40007ffe0ff */
[----:B------:R-:W-:-:S04]  /*1160*/  LEA R4, P0, R8, c[0x0][0x220], 0x1 ;  /* 0x0000880008047a11 */ /* 0x000fc800078008ff */
[----:B------:R-:W-:-:S05]  /*1170*/  LEA.HI.X R5, R8, c[0x0][0x224], R2, 0x1, P0 ;  /* 0x0000890008057a11 */ /* 0x000fca00000f0c02 */
[----:B------:R-:W-:Y:S01]  /*1180*/  @!PT LDS RZ, [RZ] ;  /* 0x00000000fffff984 */ /* 0x000fe20000000800 */
[----:B------:R-:W-:Y:S01]  /*1190*/  @!PT LDS RZ, [RZ] ;  /* 0x00000000fffff984 */ /* 0x000fe20000000800 */
[----:B------:R-:W-:Y:S01]  /*11a0*/  @!PT LDS RZ, [RZ] ;  /* 0x00000000fffff984 */ /* 0x000fe20000000800 */
[----:B------:R1:W-:Y:S04]  /*11b0*/  LDGSTS.E.BYPASS.LTC128B.128 [R99+0xc080], [R4.64], P4 ;  /* 0x0c08000004637fae */ /* 0x0003e8000a101d56 */
[----:B------:R1:W-:Y:S04]  /*11c0*/  LDGSTS.E.BYPASS.LTC128B.128 [R99+0xd080], [R4.64+0x80], P3 ;  /* 0x0d08008004637fae */ /* 0x0003e80009901d56 */
[----:B------:R1:W-:Y:S04]  /*11d0*/  LDGSTS.E.BYPASS.LTC128B.128 [R99+0xe080], [R4.64+0x100], P2 ;  /* 0x0e08010004637fae */ /* 0x0003e80009101d56 */
[----:B------:R1:W-:Y:S02]  /*11e0*/  LDGSTS.E.BYPASS.LTC128B.128 [R99+0xf080], [R4.64+0x180], P1 ;  /* 0x0f08018004637fae */ /* 0x0003e40008901d56 */
.L_x_61:
[----:B------:R-:W-:Y:S05]  /*11f0*/  BSYNC B0 ;  /* 0x0000000000007941 */ /* 0x000fea0003800000 */
.L_x_60:
[----:B------:R-:W-:Y:S01]  /*1200*/  ISETP.GE.AND P4, PT, R11, c[0x0][0x27c], PT ;  /* 0x00009f000b007a0c */ /* 0x000fe20003f86270 */
[C---:B------:R-:W-:Y:S01]  /*1210*/  IMAD R108, R3.reuse, c[0x0][0x290], RZ ;  /* 0x0000a400036c7a24 */ /* 0x040fe200078e02ff */
[C---:B------:R-:W-:Y:S01]  /*1220*/  ISETP.GE.AND P3, PT, R16.reuse, c[0x0][0x27c], PT ;  /* 0x00009f0010007a0c */ /* 0x040fe20003f66270 */
[----:B------:R-:W-:Y:S01]  /*1230*/  IMAD R106, R3, c[0x0][0x280], RZ ;  /* 0x0000a000036a7a24 */ /* 0x000fe200078e02ff */
[----:B------:R-:W-:Y:S01]  /*1240*/  SEL R2, RZ, c[0x0][0x27c], !P4 ;  /* 0x00009f00ff027a07 */ /* 0x000fe20006000000 */
[----:B------:R-:W-:Y:S01]  /*1250*/  IMAD.U32 R3, RZ, RZ, UR13 ;  /* 0x0000000dff037e24 */ /* 0x000fe2000f8e00ff */
[----:B-1----:R-:W-:Y:S01]  /*1260*/  SEL R5, RZ, c[0x0][0x27c], !P3 ;  /* 0x00009f00ff057a07 */ /* 0x002fe20005800000 */
[----:B------:R-:W-:Y:S01]  /*1270*/  ULDC.64 UR4, c[0x0][0x260] ;  /* 0x0000980000047ab9 */ /* 0x000fe20000000a00 */
[----:B------:R-:W0:Y:S01]  /*1280*/  LDGDEPBAR ;  /* 0x00000000000079af */ /* 0x000e220000000000 */
[----:B------:R-:W-:Y:S01]  /*1290*/  IMAD.WIDE.U32 R6, R3, c[0x0][0x260], R16 ;  /* 0x0000980003067a25 */ /* 0x000fe200078e0010 */
[----:B------:R-:W-:Y:S01]  /*12a0*/  UIMAD UR4, UR12, UR4, URZ ;  /* 0x000000040c0472a4 */ /* 0x000fe2000f8e023f */
[----:B------:R-:W-:Y:S01]  /*12b0*/  SHF.R.S32.HI R15, RZ, 0x1f, R14 ;  /* 0x0000001fff0f7819 */ /* 0x000fe2000001140e */
[----:B------:R-:W-:Y:S01]  /*12c0*/  ULDC.64 UR6, c[0x0][0x290] ;  /* 0x0000a40000067ab9 */ /* 0x000fe20000000a00 */
[----:B------:R-:W-:Y:S01]  /*12d0*/  IMAD.IADD R3, R11, 0x1, R2 ;  /* 0x000000010b037824 */ /* 0x000fe200078e0202 */
[----:B------:R-:W-:Y:S01]  /*12e0*/  UIMAD UR32, UR13, UR5, UR4 ;  /* 0x000000050d2072a4 */ /* 0x000fe2000f8e0204 */
[----:B------:R-:W-:Y:S01]  /*12f0*/  IMAD.IADD R5, R16, 0x1, R5 ;  /* 0x0000000110057824 */ /* 0x000fe200078e0205 */
[----:B------:R-:W-:Y:S01]  /*1300*/  USHF.L.U64.HI UR26, UR6, UR25, UR7 ;  /* 0x00000019061a7299 */ /* 0x000fe20008010207 */
[----:B------:R-:W-:Y:S01]  /*1310*/  IMAD R93, R0, 0x20, R105 ;  /* 0x00000020005d7824 */ /* 0x000fe200078e0269 */
[----:B------:R-:W-:Y:S01]  /*1320*/  SHF.R.S32.HI R84, RZ, 0x1f, R3 ;  /* 0x0000001fff547819 */ /* 0x000fe20000011403 */
[----:B------:R-:W-:Y:S01]  /*1330*/  ULDC.64 UR4, c[0x0][0x268] ;  /* 0x00009a0000047ab9 */ /* 0x000fe20000000a00 */
[----:B------:R-:W-:Y:S01]  /*1340*/  SHF.R.S32.HI R2, RZ, 0x1f, R5 ;  /* 0x0000001fff027819 */ /* 0x000fe20000011405 */
[----:B------:R-:W-:Y:S01]  /*1350*/  UIMAD UR4, UR30, UR4, URZ ;  /* 0x000000041e0472a4 */ /* 0x000fe2000f8e023f */
[----:B------:R-:W-:Y:S01]  /*1360*/  LEA.HI R80, R84, R3, RZ, 0x3 ;  /* 0x0000000354507211 */ /* 0x000fe200078f18ff */
[----:B------:R-:W-:Y:S01]  /*1370*/  USHF.L.U32 UR27, UR6, 0x5, URZ ;  /* 0x00000005061b7899 */ /* 0x000fe2000800063f */
[----:B------:R-:W-:Y:S01]  /*1380*/  LEA.HI R78, R2, R5, RZ, 0x3 ;  /* 0x00000005024e7211 */ /* 0x000fe200078f18ff */
[----:B------:R-:W-:Y:S01]  /*1390*/  UIMAD UR31, UR31, UR5, UR4 ;  /* 0x000000051f1f72a4 */ /* 0x000fe2000f8e0204 */
[----:B------:R-:W-:Y:S01]  /*13a0*/  LEA.HI R84, R84, R3, RZ, 0x6 ;  /* 0x0000000354547211 */ /* 0x000fe200078f30ff */
[----:B------:R-:W-:Y:S01]  /*13b0*/  ULDC.64 UR6, c[0x0][0x280] ;  /* 0x0000a00000067ab9 */ /* 0x000fe20000000a00 */
[----:B------:R-:W-:Y:S01]  /*13c0*/  IADD3 R7, R7, UR32, RZ ;  /* 0x0000002007077c10 */ /* 0x000fe2000fffe0ff */
[----:B------:R-:W-:Y:S01]  /*13d0*/  ULDC.64 UR4, c[0x0][0x210] ;  /* 0x0000840000047ab9 */ /* 0x000fe20000000a00 */
[----:B------:R-:W-:Y:S01]  /*13e0*/  LEA.HI R2, R2, R5, RZ, 0x6 ;  /* 0x0000000502027211 */ /* 0x000fe200078f30ff */
[----:B------:R-:W-:Y:S01]  /*13f0*/  IMAD.SHL.U32 R84, R84, 0x20, RZ ;  /* 0x0000002054547824 */ /* 0x000fe200078e00ff */
[C---:B------:R-:W-:Y:S01]  /*1400*/  LOP3.LUT R4, R103.reuse, 0x38, R80, 0xf8, !PT ;  /* 0x0000003867047812 */ /* 0x040fe200078ef850 */
[----:B------:R-:W-:Y:S01]  /*1410*/  IMAD.WIDE.U32 R114, R114, c[0x0][0x268], R6 ;  /* 0x00009a0072727a25 */ /* 0x000fe200078e0006 */
[----:B------:R-:W-:Y:S01]  /*1420*/  USHF.L.U64.HI UR7, UR6, UR25, UR7 ;  /* 0x0000001906077299 */ /* 0x000fe20008010207 */
[----:B------:R-:W-:Y:S01]  /*1430*/  LOP3.LUT R6, R103, 0x38, R78, 0xf8, !PT ;  /* 0x0000003867067812 */ /* 0x000fe200078ef84e */
[----:B------:R-:W-:Y:S01]  /*1440*/  UIMAD UR25, UR12, UR4, URZ ;  /* 0x000000040c1972a4 */ /* 0x000fe2000f8e023f */
[----:B------:R-:W-:Y:S01]  /*1450*/  IMAD.SHL.U32 R2, R2, 0x20, RZ ;  /* 0x0000002002027824 */ /* 0x000fe200078e00ff */
[----:B------:R-:W-:Y:S01]  /*1460*/  LOP3.LUT R84, R84, 0x7ffff800, RZ, 0xc0, !PT ;  /* 0x7ffff80054547812 */ /* 0x000fe200078ec0ff */
[----:B------:R-:W-:Y:S01]  /*1470*/  UIMAD.WIDE.U32 UR32, UR13, UR4, URZ ;  /* 0x000000040d2072a5 */ /* 0x000fe2000f8e003f */
[-C--:B------:R-:W-:Y:S01]  /*1480*/  LOP3.LUT R3, R4, R101.reuse, RZ, 0x3c, !PT ;  /* 0x0000006504037212 */ /* 0x080fe200078e3cff */
[----:B------:R-:W-:Y:S01]  /*1490*/  UIMAD UR25, UR13, UR5, UR25 ;  /* 0x000000050d1972a4 */ /* 0x000fe2000f8e0219 */
[----:B------:R-:W-:Y:S01]  /*14a0*/  LOP3.LUT R2, R2, 0x7ffff800, RZ, 0xc0, !PT ;  /* 0x7ffff80002027812 */ /* 0x000fe200078ec0ff */
[C---:B------:R-:W-:Y:S01]  /*14b0*/  IMAD.WIDE.U32 R112, R105.reuse, c[0x0][0x290], R16 ;  /* 0x0000a40069707a25 */ /* 0x040fe200078e0010 */
[----:B------:R-:W-:Y:S01]  /*14c0*/  LOP3.LUT R85, R6, R101, RZ, 0x3c, !PT ;  /* 0x0000006506557212 */ /* 0x000fe200078e3cff */
[----:B------:R-:W-:Y:S01]  /*14d0*/  ULDC.64 UR4, c[0x0][0x1e8] ;  /* 0x00007a0000047ab9 */ /* 0x000fe20000000a00 */
[----:B------:R-:W-:Y:S01]  /*14e0*/  SHF.R.S32.HI R0, RZ, 0x1f, R63 ;  /* 0x0000001fff007819 */ /* 0x000fe2000001143f */
[----:B------:R-:W-:Y:S01]  /*14f0*/  IMAD R108, R105, c[0x0][0x294], R108 ;  /* 0x0000a500696c7a24 */ /* 0x000fe200078e026c */
[----:B------:R-:W-:Y:S01]  /*1500*/  IADD3 R84, R3, R84, R100 ;  /* 0x0000005403547210 */ /* 0x000fe20007ffe064 */
[----:B------:R-:W-:Y:S01]  /*1510*/  IMAD.WIDE.U32 R110, R105, c[0x0][0x280], R16 ;  /* 0x0000a000696e7a25 */ /* 0x000fe200078e0010 */
[----:B------:R-:W-:Y:S01]  /*1520*/  UIMAD UR30, UR12, UR4, URZ ;  /* 0x000000040c1e72a4 */ /* 0x000fe2000f8e023f */
[----:B------:R-:W-:Y:S01]  /*1530*/  IADD3 R85, R85, R2, R100 ;  /* 0x0000000255557210 */ /* 0x000fe20007ffe064 */
[----:B------:R-:W-:Y:S01]  /*1540*/  UIMAD.WIDE.U32 UR34, UR13, UR4, URZ ;  /* 0x000000040d2272a5 */ /* 0x000fe2000f8e003f */
[C---:B------:R-:W-:Y:S01]  /*1550*/  IMAD R106, R105.reuse, c[0x0][0x284], R106 ;  /* 0x0000a100696a7a24 */ /* 0x040fe200078e026a */
[----:B------:R-:W-:Y:S01]  /*1560*/  SHF.R.S32.HI R92, RZ, 0x1f, R11 ;  /* 0x0000001fff5c7819 */ /* 0x000fe2000001140b */
[C---:B------:R-:W-:Y:S01]  /*1570*/  IMAD.WIDE.U32 R18, R105.reuse, c[0x0][0x290], R14 ;  /* 0x0000a40069127a25 */ /* 0x040fe200078e000e */
[----:B------:R-:W-:Y:S01]  /*1580*/  SHF.R.S32.HI R91, RZ, 0x1f, R104 ;  /* 0x0000001fff5b7819 */ /* 0x000fe20000011468 */
[----:B------:R-:W-:Y:S01]  /*1590*/  UIMAD UR30, UR13, UR5, UR30 ;  /* 0x000000050d1e72a4 */ /* 0x000fe2000f8e021e */
[----:B------:R-:W-:Y:S01]  /*15a0*/  SHF.R.S32.HI R3, RZ, 0x1f, R102 ;  /* 0x0000001fff037819 */ /* 0x000fe20000011466 */
[----:B------:R-:W-:Y:S01]  /*15b0*/  IMAD.WIDE.U32 R8, R105, c[0x0][0x280], R14 ;  /* 0x0000a00069087a25 */ /* 0x000fe200078e000e */
[----:B------:R-:W-:Y:S01]  /*15c0*/  SHF.R.S32.HI R89, RZ, 0x3, R78 ;  /* 0x00000003ff597819 */ /* 0x000fe2000001144e */
[----:B------:R-:W-:Y:S01]  /*15d0*/  ULDC.64 UR4, c[0x0][0x2b0] ;  /* 0x0000ac0000047ab9 */ /* 0x000fe20000000a00 */
[----:B------:R-:W-:Y:S01]  /*15e0*/  SHF.R.S32.HI R88, RZ, 0x3, R80 ;  /* 0x00000003ff587819 */ /* 0x000fe20000011450 */
[C---:B------:R-:W-:Y:S01]  /*15f0*/  IMAD.SHL.U32 R97, R94.reuse, 0x10, RZ ;  /* 0x000000105e617824 */ /* 0x040fe200078e00ff */
[----:B------:R-:W-:Y:S01]  /*1600*/  LOP3.LUT R94, R94, 0xff, RZ, 0xc0, !PT ;  /* 0x000000ff5e5e7812 */ /* 0x000fe200078ec0ff */
[----:B------:R-:W-:Y:S01]  /*1610*/  IMAD R2, R0, c[0x0][0x290], RZ ;  /* 0x0000a40000027a24 */ /* 0x000fe200078e02ff */
[----:B------:R-:W-:Y:S01]  /*1620*/  LOP3.LUT R78, R78, 0xfffffff8, RZ, 0xc0, !PT ;  /* 0xfffffff84e4e7812 */ /* 0x000fe200078ec0ff */
[----:B------:R-:W-:Y:S01]  /*1630*/  IMAD R0, R0, c[0x0][0x280], RZ ;  /* 0x0000a00000007a24 */ /* 0x000fe200078e02ff */
[----:B------:R-:W-:Y:S01]  /*1640*/  LOP3.LUT R80, R80, 0xfffffff8, RZ, 0xc0, !PT ;  /* 0xfffffff850507812 */ /* 0x000fe200078ec0ff */
[----:B------:R-:W-:Y:S01]  /*1650*/  IMAD.IADD R113, R113, 0x1, R108 ;  /* 0x0000000171717824 */ /* 0x000fe200078e026c */
[----:B------:R-:W-:Y:S01]  /*1660*/  LEA.HI R92, R92, R11, RZ, 0x3 ;  /* 0x0000000b5c5c7211 */ /* 0x000fe200078f18ff */
[----:B------:R-:W-:Y:S01]  /*1670*/  IMAD.IADD R111, R111, 0x1, R106 ;  /* 0x000000016f6f7824 */ /* 0x000fe200078e026a */
[----:B------:R-:W-:Y:S01]  /*1680*/  LEA.HI R91, R91, R104, RZ, 0x3 ;  /* 0x000000685b5b7211 */ /* 0x000fe200078f18ff */
[----:B------:R-:W-:Y:S01]  /*1690*/  IMAD.IADD R109, R108, 0x1, R19 ;  /* 0x000000016c6d7824 */ /* 0x000fe200078e0213 */
[----:B------:R-:W-:Y:S01]  /*16a0*/  LEA.HI R90, R3, R102, RZ, 0x3 ;  /* 0x00000066035a7211 */ /* 0x000fe200078f18ff */
[----:B------:R-:W-:Y:S01]  /*16b0*/  IMAD.IADD R107, R106, 0x1, R9 ;  /* 0x000000016a6b7824 */ /* 0x000fe200078e0209 */
[----:B------:R-:W-:Y:S01]  /*16c0*/  UIMAD UR29, UR29, UR4, URZ ;  /* 0x000000041d1d72a4 */ /* 0x000fe2000f8e023f */
[----:B------:R-:W-:Y:S01]  /*16d0*/  IMAD.MOV.U32 R108, RZ, RZ, R18 ;  /* 0x000000ffff6c7224 */ /* 0x000fe200078e0012 */
[----:B------:R-:W-:Y:S01]  /*16e0*/  SHF.R.S32.HI R3, RZ, 0x1f, R78 ;  /* 0x0000001fff037819 */ /* 0x000fe2000001144e */
[----:B------:R-:W-:Y:S01]  /*16f0*/  IMAD.MOV.U32 R106, RZ, RZ, R8 ;  /* 0x000000ffff6a7224 */ /* 0x000fe200078e0008 */
[----:B------:R-:W-:Y:S01]  /*1700*/  SHF.R.S32.HI R79, RZ, 0x1f, R80 ;  /* 0x0000001fff4f7819 */ /* 0x000fe20000011450 */
[----:B------:R-:W-:Y:S01]  /*1710*/  IMAD.SHL.U32 R96, R94, 0x8, RZ ;  /* 0x000000085e607824 */ /* 0x000fe200078e00ff */
[----:B------:R-:W-:Y:S01]  /*1720*/  LOP3.LUT R92, R92, 0xfffffff8, RZ, 0xc0, !PT ;  /* 0xfffffff85c5c7812 */ /* 0x000fe200078ec0ff */
[----:B------:R-:W-:Y:S01]  /*1730*/  IMAD.SHL.U32 R95, R94, 0x4, RZ ;  /* 0x000000045e5f7824 */ /* 0x000fe200078e00ff */
[----:B------:R-:W-:Y:S01]  /*1740*/  LOP3.LUT R91, R91, 0xfffffff8, RZ, 0xc0, !PT ;  /* 0xfffffff85b5b7812 */ /* 0x000fe200078ec0ff */
[C---:B------:R-:W-:Y:S01]  /*1750*/  IMAD R5, R63.reuse, c[0x0][0x294], R2 ;  /* 0x0000a5003f057a24 */ /* 0x040fe200078e0202 */
[----:B------:R-:W-:Y:S01]  /*1760*/  LOP3.LUT R90, R90, 0xfffffff8, RZ, 0xc0, !PT ;  /* 0xfffffff85a5a7812 */ /* 0x000fe200078ec0ff */
[C---:B------:R-:W-:Y:S01]  /*1770*/  IMAD R69, R63.reuse, c[0x0][0x284], R0 ;  /* 0x0000a1003f457a24 */ /* 0x040fe200078e0200 */
[----:B------:R-:W-:Y:S01]  /*1780*/  UIMAD.WIDE.U32 UR36, UR28, UR4, URZ ;  /* 0x000000041c2472a5 */ /* 0x000fe2000f8e003f */
[----:B------:R-:W-:Y:S01]  /*1790*/  IMAD.SHL.U32 R94, R94, 0x2, RZ ;  /* 0x000000025e5e7824 */ /* 0x000fe200078e00ff */
[----:B------:R-:W-:Y:S01]  /*17a0*/  UIMAD UR29, UR28, UR5, UR29 ;  /* 0x000000051c1d72a4 */ /* 0x000fe2000f8e021d */
[----:B------:R-:W-:Y:S01]  /*17b0*/  IMAD.WIDE.U32 R110, R63, c[0x0][0x280], R110 ;  /* 0x0000a0003f6e7a25 */ /* 0x000fe200078e006e */
[----:B------:R-:W-:Y:S01]  /*17c0*/  SHF.L.U64.HI R76, R78, 0x1, R3 ;  /* 0x000000014e4c7819 */ /* 0x000fe20000010203 */
[----:B------:R-:W-:Y:S01]  /*17d0*/  USHF.L.U32 UR6, UR6, 0x5, URZ ;  /* 0x0000000506067899 */ /* 0x000fe2000800063f */
[----:B------:R-:W-:Y:S01]  /*17e0*/  SHF.L.U64.HI R79, R80, 0x1, R79 ;  /* 0x00000001504f7819 */ /* 0x000fe2000001024f */
[----:B------:R-:W-:Y:S01]  /*17f0*/  IMAD.MOV.U32 R2, RZ, RZ, c[0x0][0x2b8] ;  /* 0x0000ae00ff027624 */ /* 0x000fe200078e00ff */
[----:B------:R-:W-:Y:S01]  /*1800*/  IADD3 R73, R73, UR18, RZ ;  /* 0x0000001249497c10 */ /* 0x000fe2000fffe0ff */
[----:B------:R-:W-:Y:S01]  /*1810*/  IMAD.MOV.U32 R0, RZ, RZ, c[0x0][0x27c] ;  /* 0x00009f00ff007624 */ /* 0x000fe200078e00ff */
[C---:B------:R-:W-:Y:S01]  /*1820*/  IADD3 R10, R14.reuse, 0x60, RZ ;  /* 0x000000600e0a7810 */ /* 0x040fe20007ffe0ff */
[----:B------:R-:W-:Y:S01]  /*1830*/  IMAD.MOV.U32 R86, RZ, RZ, c[0x0][0x27c] ;  /* 0x00009f00ff567624 */ /* 0x000fe200078e00ff */
[----:B------:R-:W-:Y:S01]  /*1840*/  IADD3 R9, R14, 0x20, RZ ;  /* 0x000000200e097810 */ /* 0x000fe20007ffe0ff */
[----:B------:R-:W-:Y:S01]  /*1850*/  IMAD.WIDE.U32 R112, R63, c[0x0][0x290], R112 ;  /* 0x0000a4003f707a25 */ /* 0x000fe200078e0070 */
[----:B------:R-:W-:Y:S01]  /*1860*/  LOP3.LUT R97, R97, 0x10, RZ, 0xc0, !PT ;  /* 0x0000001061617812 */ /* 0x000fe200078ec0ff */
[----:B------:R-:W-:Y:S01]  /*1870*/  UIADD3 UR25, UR33, UR25, URZ ;  /* 0x0000001921197290 */ /* 0x000fe2000fffe03f */
[----:B------:R-:W-:Y:S01]  /*1880*/  LOP3.LUT R96, R96, 0x10, RZ, 0xc0, !PT ;  /* 0x0000001060607812 */ /* 0x000fe200078ec0ff */
[----:B------:R-:W-:Y:S01]  /*1890*/  IMAD.WIDE.U32 R108, R63, c[0x0][0x290], R108 ;  /* 0x0000a4003f6c7a25 */ /* 0x000fe200078e006c */
[----:B------:R-:W-:Y:S01]  /*18a0*/  LOP3.LUT R95, R95, 0x10, RZ, 0xc0, !PT ;  /* 0x000000105f5f7812 */ /* 0x000fe200078ec0ff */
[----:B------:R-:W-:Y:S01]  /*18b0*/  UIADD3 UR30, UR35, UR30, URZ ;  /* 0x0000001e231e7290 */ /* 0x000fe2000fffe03f */
[----:B------:R-:W-:Y:S01]  /*18c0*/  LOP3.LUT R94, R94, 0x10, RZ, 0xc0, !PT ;  /* 0x000000105e5e7812 */ /* 0x000fe200078ec0ff */
[----:B------:R-:W-:Y:S01]  /*18d0*/  IMAD.WIDE.U32 R106, R63, c[0x0][0x280], R106 ;  /* 0x0000a0003f6a7a25 */ /* 0x000fe200078e006a */
[----:B------:R-:W-:Y:S01]  /*18e0*/  SHF.R.S32.HI R83, RZ, 0x1f, R92 ;  /* 0x0000001fff537819 */ /* 0x000fe2000001145c */
[----:B------:R-:W-:Y:S01]  /*18f0*/  UIADD3 UR29, UR37, UR29, URZ ;  /* 0x0000001d251d7290 */ /* 0x000fe2000fffe03f */
[----:B------:R-:W-:Y:S01]  /*1900*/  SHF.R.S32.HI R82, RZ, 0x1f, R91 ;  /* 0x0000001fff527819 */ /* 0x000fe2000001145b */
[----:B------:R-:W-:Y:S01]  /*1910*/  IMAD.IADD R71, R111, 0x1, R69 ;  /* 0x000000016f477824 */ /* 0x000fe200078e0245 */
[----:B------:R-:W-:Y:S01]  /*1920*/  SHF.R.S32.HI R81, RZ, 0x1f, R90 ;  /* 0x0000001fff517819 */ /* 0x000fe2000001145a */
[----:B------:R-:W-:Y:S01]  /*1930*/  IMAD.SHL.U32 R86, R86, 0x2, RZ ;  /* 0x0000000256567824 */ /* 0x000fe200078e00ff */
[----:B------:R-:W-:Y:S01]  /*1940*/  IADD3 R75, R115, UR31, RZ ;  /* 0x0000001f734b7c10 */ /* 0x000fe2000fffe0ff */
[----:B------:R-:W-:Y:S01]  /*1950*/  IMAD.IADD R72, R113, 0x1, R5 ;  /* 0x0000000171487824 */ /* 0x000fe200078e0205 */
[----:B------:R-:W-:Y:S01]  /*1960*/  ISETP.NE.AND P5, PT, R2, 0x1, PT ;  /* 0x000000010200780c */ /* 0x000fe20003fa5270 */
[----:B------:R-:W-:Y:S01]  /*1970*/  IMAD.IADD R70, R5, 0x1, R109 ;  /* 0x0000000105467824 */ /* 0x000fe200078e026d */
[----:B------:R-:W-:Y:S01]  /*1980*/  BAR.SYNC.DEFER_BLOCKING 0x0 ;  /* 0x0000000000007b1d */ /* 0x000fe20000010000 */
[----:B------:R-:W-:Y:S01]  /*1990*/  IMAD.IADD R69, R69, 0x1, R107 ;  /* 0x0000000145457824 */ /* 0x000fe200078e026b */
[----:B------:R-:W-:Y:S01]  /*19a0*/  ISETP.GE.AND P6, PT, R0, 0x1, PT ;  /* 0x000000010000780c */ /* 0x000fe20003fc6270 */
[----:B------:R-:W-:-:S02]  /*19b0*/  IMAD.SHL.U32 R78, R78, 0x2, RZ ;  /* 0x000000024e4e7824 */ /* 0x000fc400078e00ff */
[----:B------:R-:W-:Y:S01]  /*19c0*/  IMAD.SHL.U32 R80, R80, 0x2, RZ ;  /* 0x0000000250507824 */ /* 0x000fe200078e00ff */
[----:B------:R-:W-:Y:S01]  /*19d0*/  ULDC.U8 UR4, c[0x0][0x298] ;  /* 0x0000a60000047ab9 */ /* 0x000fe20000000000 */
[----:B------:R-:W-:Y:S02]  /*19e0*/  IMAD.SHL.U32 R85, R85, 0x2, RZ ;  /* 0x0000000255557824 */ /* 0x000fe400078e00ff */
[----:B------:R-:W-:Y:S02]  /*19f0*/  IMAD.SHL.U32 R84, R84, 0x2, RZ ;  /* 0x0000000254547824 */ /* 0x000fe400078e00ff */
.L_x_80:
[----:B------:R-:W-:Y:S01]  /*1a00*/  IMAD.SHL.U32 R68, R98, 0x20, RZ ;  /* 0x0000002062447824 */ /* 0x000fe200078e00ff */
[----:B------:R-:W-:Y:S04]  /*1a10*/  DEPBAR.LE SB0, 0x0 ;  /* 0x000080000000791a */ /* 0x000fe80000000000 */
[----:B------:R-:W-:Y:S01]  /*1a20*/  IMAD.IADD R0, R93, 0x1, R68 ;  /* 0x000000015d007824 */ /* 0x000fe200078e0244 */
[----:B------:R-:W-:Y:S01]  /*1a30*/  BSSY B1, `(.L_x_62) ;  /* 0x0000299000017945 */ /* 0x000fe20003800000 */
[----:B------:R-:W-:Y:S02]  /*1a40*/  IMAD.MOV.U32 R87, RZ, RZ, RZ ;  /* 0x000000ffff577224 */ /* 0x000fe400078e00ff */
[----:B------:R-:W-:Y:S01]  /*1a50*/  IMAD.IADD R67, R73, 0x1, R0 ;  /* 0x0000000149437824 */ /* 0x000fe200078e0200 */
[----:B------:R-:W-:Y:S03]  /*1a60*/  ISETP.GE.AND P0, PT, R0, UR17, PT ;  /* 0x0000001100007c0c */ /* 0x000fe6000bf06270 */
[----:B------:R-:W-:Y:S01]  /*1a70*/  @P5 IMAD.HI.U32 R2, R67, c[0x0][0x2bc], RZ ;  /* 0x0000af0043025a27 */ /* 0x000fe200078e00ff */
[----:B------:R-:W-:Y:S02]  /*1a80*/  ISETP.GT.OR P0, PT, R93, 0x1f, P0 ;  /* 0x0000001f5d00780c */ /* 0x000fe40000704670 */
[----:B------:R-:W-:Y:S02]  /*1a90*/  MOV R0, R67 ;  /* 0x0000004300007202 */ /* 0x000fe40000000f00 */
[----:B------:R-:W-:Y:S09]  /*1aa0*/  @P5 SHF.R.U32.HI R0, RZ, c[0x0][0x2c0], R2 ;  /* 0x0000b000ff005a19 */ /* 0x000ff20000011602 */
[C---:B------:R-:W-:Y:S04]  /*1ab0*/  @!P0 IADD3 R3, P1, R0.reuse, UR36, RZ ;  /* 0x0000002400038c10 */ /* 0x040fe8000ff3e0ff */
[----:B------:R-:W-:Y:S01]  /*1ac0*/  @!P0 LEA.HI.X.SX32 R2, R0, UR29, 0x1, P1 ;  /* 0x0000001d00028c11 */ /* 0x000fe200088f0eff */
[----:B------:R-:W-:Y:S01]  /*1ad0*/  IMAD.MOV R0, RZ, RZ, -R0 ;  /* 0x000000ffff007224 */ /* 0x000fe200078e0a00 */
[C---:B-1----:R-:W-:Y:S03]  /*1ae0*/  @!P0 LEA R6, P1, R3.reuse, c[0x0][0x2a0], 0x2 ;  /* 0x0000a80003068a11 */ /* 0x042fe600078210ff */
[----:B------:R-:W-:Y:S01]  /*1af0*/  IMAD R67, R0, c[0x0][0x2b8], R67 ;  /* 0x0000ae0000437a24 */ /* 0x000fe200078e0243 */
[----:B------:R-:W-:Y:S03]  /*1b00*/  @!P0 LEA.HI.X R7, R3, c[0x0][0x2a4], R2, 0x2, P1 ;  /* 0x0000a90003078a11 */ /* 0x000fe600008f1402 */
[C---:B------:R-:W-:Y:S01]  /*1b10*/  IMAD.WIDE.U32 R4, R67.reuse, c[0x0][0x1e0], RZ ;  /* 0x0000780043047a25 */ /* 0x040fe200078e00ff */
[----:B------:R-:W-:Y:S01]  /*1b20*/  SHF.R.S32.HI R66, RZ, 0x1f, R67 ;  /* 0x0000001fff427819 */ /* 0x000fe20000011443 */
[----:B------:R-:W3:Y:S04]  /*1b30*/  @!P0 LDG.E R87, [R6.64] ;  /* 0x0000001606578981 */ /* 0x000ee8000c1e1900 */
[----:B------:R-:W-:Y:S01]  /*1b40*/  IMAD R0, R66, c[0x0][0x1e0], RZ ;  /* 0x0000780042007a24 */ /* 0x000fe200078e02ff */
[----:B------:R-:W-:Y:S03]  /*1b50*/  BAR.SYNC.DEFER_BLOCKING 0x0 ;  /* 0x0000000000007b1d */ /* 0x000fe60000010000 */
[----:B------:R-:W-:Y:S05]  /*1b60*/  IMAD R0, R67, c[0x0][0x1e4], R0 ;  /* 0x0000790043007a24 */ /* 0x000fea00078e0200 */
[----:B------:R-:W-:Y:S02]  /*1b70*/  IADD3 R5, R5, R0, RZ ;  /* 0x0000000005057210 */ /* 0x000fe40007ffe0ff */
[----:B---3--:R-:W-:Y:S03]  /*1b80*/  SHF.R.S32.HI R65, RZ, 0x1f, R87 ;  /* 0x0000001fff417819 */ /* 0x008fe60000011457 */
[----:B------:R-:W-:Y:S04]  /*1b90*/  IMAD.WIDE.U32 R4, R87, c[0x0][0x1f0], R4 ;  /* 0x00007c0057047a25 */ /* 0x000fe800078e0004 */
[----:B------:R-:W-:Y:S01]  /*1ba0*/  IMAD R2, R65, c[0x0][0x1f0], RZ ;  /* 0x00007c0041027a24 */ /* 0x000fe200078e02ff */
[----:B------:R-:W-:Y:S03]  /*1bb0*/  IADD3 R4, P1, R4, UR34, RZ ;  /* 0x0000002204047c10 */ /* 0x000fe6000ff3e0ff */
[----:B------:R-:W-:Y:S01]  /*1bc0*/  IMAD R2, R87, c[0x0][0x1f4], R2 ;  /* 0x00007d0057027a24 */ /* 0x000fe200078e0202 */
[C---:B------:R-:W-:Y:S04]  /*1bd0*/  LEA R0, P0, R4.reuse, c[0x0][0x1c8], 0x1 ;  /* 0x0000720004007a11 */ /* 0x040fe800078008ff */
[----:B------:R-:W-:Y:S04]  /*1be0*/  IADD3.X R3, R5, UR30, R2, P1, !PT ;  /* 0x0000001e05037c10 */ /* 0x000fe80008ffe402 */
[----:B------:R-:W-:Y:S01]  /*1bf0*/  LEA.HI.X R4, R4, c[0x0][0x1cc], R3, 0x1, P0 ;  /* 0x0000730004047a11 */ /* 0x000fe200000f0c03 */
[----:B----45:R-:W-:-:S05]  /*1c00*/  @!P6 BRA `(.L_x_63) ;  /* 0x000026000000e947 */ /* 0x030fca0003800000 */
[C---:B------:R-:W-:Y:S01]  /*1c10*/  IMAD R5, R98.reuse, UR7, RZ ;  /* 0x0000000762057c24 */ /* 0x040fe2000f8e02ff */
[----:B------:R-:W-:Y:S01]  /*1c20*/  ISETP.NE.AND P0, PT, RZ, UR4, PT ;  /* 0x00000004ff007c0c */ /* 0x000fe2000bf05270 */
[C---:B------:R-:W-:Y:S01]  /*1c30*/  IMAD R3, R98.reuse, UR26, RZ ;  /* 0x0000001a62037c24 */ /* 0x040fe2000f8e02ff */
[----:B------:R-:W-:Y:S01]  /*1c40*/  SHF.R.S32.HI R2, RZ, 0x1f, R98 ;  /* 0x0000001fff027819 */ /* 0x000fe20000011462 */
[----:B------:R-:W-:Y:S01]  /*1c50*/  IMAD.WIDE.U32 R20, R98, UR6, RZ ;  /* 0x0000000662147c25 */ /* 0x000fe2000f8e00ff */
[----:B------:R-:W-:Y:S03]  /*1c60*/  IADD3 R64, -R68, UR17, RZ ;  /* 0x0000001144407c10 */ /* 0x000fe6000fffe1ff */
[----:B------:R-:W-:Y:S01]  /*1c70*/  IMAD R5, R2, UR6, R5 ;  /* 0x0000000602057c24 */ /* 0x000fe2000f8e0205 */
[----:B------:R-:W-:Y:S01]  /*1c80*/  IMNMX R64, R64, 0x20, PT ;  /* 0x0000002040407817 */ /* 0x000fe20003800200 */
[----:B------:R-:W-:Y:S02]  /*1c90*/  IMAD R3, R2, UR27, R3 ;  /* 0x0000001b02037c24 */ /* 0x000fe4000f8e0203 */
[----:B------:R-:W-:Y:S01]  /*1ca0*/  IMAD.WIDE.U32 R6, R98, UR27, RZ ;  /* 0x0000001b62067c25 */ /* 0x000fe2000f8e00ff */
[----:B------:R-:W-:Y:S04]  /*1cb0*/  IADD3 R2, R21, R5, RZ ;  /* 0x0000000515027210 */ /* 0x000fe80007ffe0ff */
[----:B------:R-:W-:Y:S01]  /*1cc0*/  IADD3 R3, R7, R3, RZ ;  /* 0x0000000307037210 */ /* 0x000fe20007ffe0ff */
[----:B------:R-:W-:-:S05]  /*1cd0*/  @!P0 BRA `(.L_x_64) ;  /* 0x0000127000008947 */ /* 0x000fca0003800000 */
[----:B------:R-:W-:Y:S01]  /*1ce0*/  ISETP.GE.AND P2, PT, R105, R64, PT ;  /* 0x000000406900720c */ /* 0x000fe20003f46270 */
[----:B------:R-:W-:Y:S01]  /*1cf0*/  BSSY B0, `(.L_x_65) ;  /* 0x0000026000007945 */ /* 0x000fe20003800000 */
[----:B------:R-:W-:Y:S01]  /*1d00*/  CS2R R40, SRZ ;  /* 0x0000000000287805 */ /* 0x000fe2000001ff00 */
[----:B------:R-:W-:Y:S01]  /*1d10*/  CS2R R44, SRZ ;  /* 0x00000000002c7805 */ /* 0x000fe2000001ff00 */
[----:B------:R-:W-:Y:S01]  /*1d20*/  CS2R R46, SRZ ;  /* 0x00000000002e7805 */ /* 0x000fe2000001ff00 */
[----:B------:R-:W-:Y:S01]  /*1d30*/  CS2R R50, SRZ ;  /* 0x0000000000327805 */ /* 0x000fe2000001ff00 */
[----:B------:R-:W-:Y:S01]  /*1d40*/  CS2R R18, SRZ ;  /* 0x0000000000127805 */ /* 0x000fe2000001ff00 */
[----:B------:R-:W-:Y:S01]  /*1d50*/  CS2R R24, SRZ ;  /* 0x0000000000187805 */ /* 0x000fe2000001ff00 */
[----:B------:R-:W-:Y:S01]  /*1d60*/  CS2R R28, SRZ ;  /* 0x00000000001c7805 */ /* 0x000fe2000001ff00 */
[----:B------:R-:W-:Y:S04]  /*1d70*/  CS2R R32, SRZ ;  /* 0x0000000000207805 */ /* 0x000fe8000001ff00 */
[----:B------:R-:W-:-:S05]  /*1d80*/  @P2 BRA `(.L_x_66) ;  /* 0x000001c000002947 */ /* 0x000fca0003800000 */
[----:B------:R-:W-:Y:S01]  /*1d90*/  IADD3 R20, P1, R106, R20, RZ ;  /* 0x000000146a147210 */ /* 0x000fe20007f3e0ff */
[----:B------:R-:W-:Y:S01]  /*1da0*/  CS2R R50, SRZ ;  /* 0x0000000000327805 */ /* 0x000fe2000001ff00 */
[----:B------:R-:W-:Y:S01]  /*1db0*/  IADD3 R6, P0, R108, R6, RZ ;  /* 0x000000066c067210 */ /* 0x000fe20007f1e0ff */
[----:B------:R-:W-:Y:S01]  /*1dc0*/  CS2R R32, SRZ ;  /* 0x0000000000207805 */ /* 0x000fe2000001ff00 */
[----:B------:R-:W-:Y:S01]  /*1dd0*/  CS2R R46, SRZ ;  /* 0x00000000002e7805 */ /* 0x000fe2000001ff00 */
[----:B------:R-:W-:Y:S01]  /*1de0*/  IMAD.X R5, R2, 0x1, R69, P1 ;  /* 0x0000000102057824 */ /* 0x000fe200008e0645 */
[----:B------:R-:W-:Y:S01]  /*1df0*/  LEA R22, P1, R20, c[0x0][0x270], 0x1 ;  /* 0x00009c0014167a11 */ /* 0x000fe200078208ff */
[----:B------:R-:W-:Y:S01]  /*1e00*/  IMAD.X R3, R3, 0x1, R70, P0 ;  /* 0x0000000103037824 */ /* 0x000fe200000e0646 */
[----:B------:R-:W-:Y:S01]  /*1e10*/  LEA R2, P0, R6, c[0x0][0x288], 0x1 ;  /* 0x0000a20006027a11 */ /* 0x000fe200078008ff */
[----:B------:R-:W-:Y:S01]  /*1e20*/  CS2R R28, SRZ ;  /* 0x00000000001c7805 */ /* 0x000fe2000001ff00 */
[----:B------:R-:W-:Y:S01]  /*1e30*/  LEA.HI.X R23, R20, c[0x0][0x274], R5, 0x1, P1 ;  /* 0x00009d0014177a11 */ /* 0x000fe200008f0c05 */
[----:B------:R-:W-:Y:S01]  /*1e40*/  CS2R R44, SRZ ;  /* 0x00000000002c7805 */ /* 0x000fe2000001ff00 */
[----:B------:R-:W-:Y:S01]  /*1e50*/  ISETP.GE.AND P1, PT, R14, c[0x0][0x27c], PT ;  /* 0x00009f000e007a0c */ /* 0x000fe20003f26270 */
[----:B------:R-:W-:Y:S01]  /*1e60*/  CS2R R40, SRZ ;  /* 0x0000000000287805 */ /* 0x000fe2000001ff00 */
[----:B------:R-:W-:Y:S01]  /*1e70*/  LEA.HI.X R3, R6, c[0x0][0x28c], R3, 0x1, P0 ;  /* 0x0000a30006037a11 */ /* 0x000fe200000f0c03 */
[----:B------:R-:W-:Y:S01]  /*1e80*/  CS2R R24, SRZ ;  /* 0x0000000000187805 */ /* 0x000fe2000001ff00 */
[----:B------:R-:W-:Y:S01]  /*1e90*/  ISETP.GE.AND P0, PT, R9, c[0x0][0x27c], PT ;  /* 0x00009f0009007a0c */ /* 0x000fe20003f06270 */
[----:B------:R-:W-:Y:S08]  /*1ea0*/  CS2R R18, SRZ ;  /* 0x0000000000127805 */ /* 0x000ff0000001ff00 */
[----:B------:R1:W5:Y:S04]  /*1eb0*/  @!P1 LDG.E.64 R50, [R22.64] ;  /* 0x0000001616329981 */ /* 0x000368000c1e1b00 */
[----:B------:R1:W5:Y:S01]  /*1ec0*/  @!P1 LDG.E.64 R32, [R2.64] ;  /* 0x0000001602209981 */ /* 0x000362000c1e1b00 */
[----:B------:R-:W-:Y:S03]  /*1ed0*/  ISETP.GE.AND P1, PT, R12, c[0x0][0x27c], PT ;  /* 0x00009f000c007a0c */ /* 0x000fe60003f26270 */
[----:B------:R1:W5:Y:S04]  /*1ee0*/  @!P0 LDG.E.64 R46, [R22.64+0x40] ;  /* 0x00004016162e8981 */ /* 0x000368000c1e1b00 */
[----:B------:R1:W5:Y:S01]  /*1ef0*/  @!P0 LDG.E.64 R28, [R2.64+0x40] ;  /* 0x00004016021c8981 */ /* 0x000362000c1e1b00 */
[----:B------:R-:W-:Y:S05]  /*1f00*/  ISETP.GE.AND P0, PT, R10, c[0x0][0x27c], PT ;  /* 0x00009f000a007a0c */ /* 0x000fea0003f06270 */
[----:B------:R1:W5:Y:S04]  /*1f10*/  @!P1 LDG.E.64 R44, [R22.64+0x80] ;  /* 0x00008016162c9981 */ /* 0x000368000c1e1b00 */
[----:B------:R1:W5:Y:S04]  /*1f20*/  @!P1 LDG.E.64 R24, [R2.64+0x80] ;  /* 0x0000801602189981 */ /* 0x000368000c1e1b00 */
[----:B------:R1:W5:Y:S04]  /*1f30*/  @!P0 LDG.E.64 R40, [R22.64+0xc0] ;  /* 0x0000c01616288981 */ /* 0x000368000c1e1b00 */
[----:B------:R1:W5:Y:S02]  /*1f40*/  @!P0 LDG.E.64 R18, [R2.64+0xc0] ;  /* 0x0000c01602128981 */ /* 0x000364000c1e1b00 */
.L_x_66:
[----:B------:R-:W-:Y:S05]  /*1f50*/  BSYNC B0 ;  /* 0x0000000000007941 */ /* 0x000fea0003800000 */
.L_x_65:
[----:B------:R3:W4:Y:S04]  /*1f60*/  SHFL.IDX PT, R55, R4, RZ, 0x181f ;  /* 0x00181fff04377589 */ /* 0x00072800000e0000 */
[----:B------:R3:W1:Y:S01]  /*1f70*/  SHFL.IDX PT, R53, R0, RZ, 0x181f ;  /* 0x00181fff00357589 */ /* 0x00066200000e0000 */
[----:B------:R-:W-:-:S05]  /*1f80*/  @P2 BRA `(.L_x_67) ;  /* 0x0000243000002947 */ /* 0x000fca0003800000 */
[----:B------:R-:W-:Y:S01]  /*1f90*/  ISETP.GE.AND P0, PT, R16, c[0x0][0x1d4], PT ;  /* 0x0000750010007a0c */ /* 0x000fe20003f06270 */
[----:B-----5:R-:W-:Y:S01]  /*1fa0*/  IMAD.MOV.U32 R13, RZ, RZ, R44 ;  /* 0x000000ffff0d7224 */ /* 0x020fe200078e002c */
[----:B------:R-:W-:Y:S01]  /*1fb0*/  MOV R8, R45 ;  /* 0x0000002d00087202 */ /* 0x000fe20000000f00 */
[----:B---3--:R-:W-:Y:S01]  /*1fc0*/  IMAD.MOV.U32 R0, RZ, RZ, R19 ;  /* 0x000000ffff007224 */ /* 0x008fe200078e0013 */
[----:B-1----:R-:W-:Y:S01]  /*1fd0*/  MOV R2, R18 ;  /* 0x0000001200027202 */ /* 0x002fe20000000f00 */
[----:B------:R-:W-:Y:S01]  /*1fe0*/  IMAD.MOV.U32 R21, RZ, RZ, R40 ;  /* 0x000000ffff157224 */ /* 0x000fe200078e0028 */
[----:B------:R-:W-:Y:S01]  /*1ff0*/  PRMT R42, R8, 0x5410, R13 ;  /* 0x00005410082a7816 */ /* 0x000fe2000000000d */
[----:B------:R-:W-:Y:S01]  /*2000*/  IMAD.MOV.U32 R20, RZ, RZ, R41 ;  /* 0x000000ffff147224 */ /* 0x000fe200078e0029 */
[----:B------:R-:W-:Y:S01]  /*2010*/  PRMT R5, R0, 0x5410, R2 ;  /* 0x0000541000057816 */ /* 0x000fe20000000002 */
[----:B------:R-:W-:Y:S01]  /*2020*/  IMAD.MOV.U32 R13, RZ, RZ, R46 ;  /* 0x000000ffff0d7224 */ /* 0x000fe200078e002e */
[----:B------:R-:W-:Y:S01]  /*2030*/  MOV R3, R25 ;  /* 0x0000001900037202 */ /* 0x000fe20000000f00 */
[----:B------:R-:W-:Y:S01]  /*2040*/  IMAD.MOV.U32 R8, RZ, RZ, R47 ;  /* 0x000000ffff087224 */ /* 0x000fe200078e002f */
[----:B------:R-:W-:Y:S01]  /*2050*/  MOV R0, R29 ;  /* 0x0000001d00007202 */ /* 0x000fe20000000f00 */
[----:B------:R-:W-:Y:S01]  /*2060*/  IMAD.MOV.U32 R4, RZ, RZ, R24 ;  /* 0x000000ffff047224 */ /* 0x000fe200078e0018 */
[----:B------:R-:W-:Y:S01]  /*2070*/  PRMT R38, R20, 0x5410, R21 ;  /* 0x0000541014267816 */ /* 0x000fe20000000015 */
[----:B------:R-:W-:Y:S01]  /*2080*/  IMAD.MOV.U32 R2, RZ, RZ, R28 ;  /* 0x000000ffff027224 */ /* 0x000fe200078e001c */
[----:B------:R-:W-:Y:S01]  /*2090*/  PRMT R43, R8, 0x5410, R13 ;  /* 0x00005410082b7816 */ /* 0x000fe2000000000d */
[----:B------:R-:W-:Y:S01]  /*20a0*/  BSSY B0, `(.L_x_68) ;  /* 0x000003d000007945 */ /* 0x000fe20003800000 */
[----:B------:R-:W-:Y:S02]  /*20b0*/  PRMT R6, R3, 0x5410, R4 ;  /* 0x0000541003067816 */ /* 0x000fe40000000004 */
[----:B------:R-:W-:Y:S01]  /*20c0*/  PRMT R7, R0, 0x5410, R2 ;  /* 0x0000541000077816 */ /* 0x000fe20000000002 */
[----:B------:R-:W-:-:S05]  /*20d0*/  @P0 BRA `(.L_x_69) ;  /* 0x0000039000000947 */ /* 0x000fca0003800000 */
[----:B------:R-:W-:Y:S01]  /*20e0*/  ISETP.GE.AND P0, PT, R14, c[0x0][0x27c], PT ;  /* 0x00009f000e007a0c */ /* 0x000fe20003f06270 */
[----:B------:R-:W1:Y:S01]  /*20f0*/  LDS.128 R20, [R99+0xc080] ;  /* 0x00c0800063147984 */ /* 0x000e620000000c00 */
[----:B------:R-:W-:Y:S01]  /*2100*/  MOV R26, R32 ;  /* 0x00000020001a7202 */ /* 0x000fe20000000f00 */
[----:B------:R-:W-:Y:S01]  /*2110*/  IMAD.MOV.U32 R34, RZ, RZ, R50 ;  /* 0x000000ffff227224 */ /* 0x000fe200078e0032 */
[----:B------:R-:W-:Y:S02]  /*2120*/  MOV R27, R33 ;  /* 0x00000021001b7202 */ /* 0x000fe40000000f00 */
[----:B------:R-:W-:Y:S02]  /*2130*/  MOV R49, R51 ;  /* 0x0000003300317202 */ /* 0x000fe40000000f00 */
[C---:B------:R-:W-:Y:S04]  /*2140*/  LEA R60, P1, R16.reuse, R53, 0x1 ;  /* 0x00000035103c7211 */ /* 0x040fe800078208ff */
[----:B----4-:R-:W-:Y:S01]  /*2150*/  LEA.HI.X R61, R16, R55, R17, 0x1, P1 ;  /* 0x00000037103d7211 */ /* 0x010fe200008f0c11 */
[----:B------:R-:W-:Y:S01]  /*2160*/  @!P0 HADD2.F32 R35, -RZ, R34.H0_H0 ;  /* 0x20000022ff238230 */ /* 0x000fe20000004100 */
[--C-:B------:R-:W-:Y:S01]  /*2170*/  @!P0 SHF.R.U64 R31, R32, 0x10, R33.reuse ;  /* 0x00000010201f8819 */ /* 0x100fe20000001221 */
[----:B------:R-:W-:Y:S01]  /*2180*/  @!P0 HADD2.F32 R27, -RZ, R27.H0_H0 ;  /* 0x2000001bff1b8230 */ /* 0x000fe20000004100 */
[----:B------:R-:W-:Y:S01]  /*2190*/  @!P0 SHF.R.U32.HI R13, RZ, 0x10, R33 ;  /* 0x00000010ff0d8819 */ /* 0x000fe20000011621 */
[----:B------:R-:W-:Y:S01]  /*21a0*/  @!P0 HADD2.F32 R33, -RZ, R26.H0_H0 ;  /* 0x2000001aff218230 */ /* 0x000fe20000004100 */
[--C-:B------:R-:W-:Y:S01]  /*21b0*/  @!P0 SHF.R.U64 R37, R50, 0x10, R51.reuse ;  /* 0x0000001032258819 */ /* 0x100fe20000001233 */
[----:B------:R-:W-:Y:S01]  /*21c0*/  @!P0 HADD2.F32 R31, -RZ, R31.H0_H0 ;  /* 0x2000001fff1f8230 */ /* 0x000fe20000004100 */
[----:B------:R-:W-:Y:S01]  /*21d0*/  @!P0 SHF.R.U32.HI R39, RZ, 0x10, R51 ;  /* 0x00000010ff278819 */ /* 0x000fe20000011633 */
[----:B------:R-:W-:Y:S02]  /*21e0*/  @!P0 HADD2.F32 R13, -RZ, R13.H0_H0 ;  /* 0x2000000dff0d8230 */ /* 0x000fe40000004100 */
[----:B------:R-:W-:Y:S02]  /*21f0*/  @!P0 HADD2.F32 R37, -RZ, R37.H0_H0 ;  /* 0x20000025ff258230 */ /* 0x000fe40000004100 */
[----:B------:R-:W-:Y:S01]  /*2200*/  @!P0 HADD2.F32 R39, -RZ, R39.H0_H0 ;  /* 0x20000027ff278230 */ /* 0x000fe20000004100 */
[----:B-1----:R-:W-:Y:S02]  /*2210*/  @!P0 MOV R8, R20 ;  /* 0x0000001400088202 */ /* 0x002fe40000000f00 */
[----:B------:R-:W-:Y:S03]  /*2220*/  @!P0 MOV R26, R21 ;  /* 0x00000015001a8202 */ /* 0x000fe60000000f00 */
[--C-:B------:R-:W-:Y:S02]  /*2230*/  @!P0 HADD2.F32 R30, -RZ, R8.reuse.H1_H1 ;  /* 0x30000008ff1e8230 */ /* 0x100fe40000004100 */
[----:B------:R-:W-:Y:S02]  /*2240*/  @!P0 HADD2.F32 R8, -RZ, R8.H0_H0 ;  /* 0x20000008ff088230 */ /* 0x000fe40000004100 */
[--C-:B------:R-:W-:Y:S01]  /*2250*/  @!P0 HADD2.F32 R34, -RZ, R26.reuse.H1_H1 ;  /* 0x3000001aff228230 */ /* 0x100fe20000004100 */
[-C--:B------:R-:W-:Y:S02]  /*2260*/  @!P0 FMUL.FTZ R57, R30, R33.reuse ;  /* 0x000000211e398220 */ /* 0x080fe40000410000 */
[C---:B------:R-:W-:Y:S02]  /*2270*/  @!P0 FMUL.FTZ R0, R8.reuse, R33 ;  /* 0x0000002108008220 */ /* 0x040fe40000410000 */
[----:B------:R-:W-:Y:S01]  /*2280*/  @!P0 FFMA.FTZ R57, R8, R35, -R57 ;  /* 0x0000002308398223 */ /* 0x000fe20000010839 */
[----:B------:R-:W-:Y:S01]  /*2290*/  @!P0 HADD2.F32 R8, -RZ, R26.H0_H0 ;  /* 0x2000001aff088230 */ /* 0x000fe20000004100 */
[-C--:B------:R-:W-:Y:S02]  /*22a0*/  @!P0 FMUL.FTZ R59, R34, R31.reuse ;  /* 0x0000001f223b8220 */ /* 0x080fe40000410000 */
[----:B------:R-:W-:Y:S02]  /*22b0*/  @!P0 IMAD.MOV.U32 R26, RZ, RZ, R22 ;  /* 0x000000ffff1a8224 */ /* 0x000fe400078e0016 */
[C---:B------:R-:W-:Y:S02]  /*22c0*/  @!P0 FMUL.FTZ R2, R8.reuse, R31 ;  /* 0x0000001f08028220 */ /* 0x040fe40000410000 */
[----:B------:R-:W-:Y:S01]  /*22d0*/  @!P0 FFMA.FTZ R59, R8, R37, -R59 ;  /* 0x00000025083b8223 */ /* 0x000fe2000001083b */
[----:B------:R-:W-:Y:S01]  /*22e0*/  @!P0 MOV R8, R23 ;  /* 0x0000001700088202 */ /* 0x000fe20000000f00 */
[----:B------:R-:W-:Y:S01]  /*22f0*/  @!P0 FFMA.FTZ R0, R30, R35, R0 ;  /* 0x000000231e008223 */ /* 0x000fe20000010000 */
[--C-:B------:R-:W-:Y:S01]  /*2300*/  @!P0 HADD2.F32 R30, -RZ, R26.reuse.H1_H1 ;  /* 0x3000001aff1e8230 */ /* 0x100fe20000004100 */
[----:B------:R-:W-:Y:S01]  /*2310*/  @!P0 FFMA.FTZ R2, R34, R37, R2 ;  /* 0x0000002522028223 */ /* 0x000fe20000010002 */
[----:B------:R-:W-:Y:S02]  /*2320*/  @!P0 HADD2.F32 R26, -RZ, R26.H0_H0 ;  /* 0x2000001aff1a8230 */ /* 0x000fe40000004100 */
[--C-:B------:R-:W-:Y:S01]  /*2330*/  @!P0 HADD2.F32 R36, -RZ, R8.reuse.H1_H1 ;  /* 0x30000008ff248230 */ /* 0x100fe20000004100 */
[-C--:B------:R-:W-:Y:S01]  /*2340*/  @!P0 FMUL.FTZ R48, R30, R27.reuse ;  /* 0x0000001b1e308220 */ /* 0x080fe20000410000 */
[----:B------:R-:W-:Y:S01]  /*2350*/  @!P0 HADD2.F32 R8, -RZ, R8.H0_H0 ;  /* 0x20000008ff088230 */ /* 0x000fe20000004100 */
[----:B------:R-:W-:Y:S01]  /*2360*/  @!P0 FMUL.FTZ R3, R26, R27 ;  /* 0x0000001b1a038220 */ /* 0x000fe20000410000 */
[----:B------:R-:W-:Y:S01]  /*2370*/  @!P0 F2FP.PACK_AB R54, R2, R59 ;  /* 0x0000003b0236823e */ /* 0x000fe200000000ff */
[----:B------:R-:W-:Y:S01]  /*2380*/  @!P0 FMUL.FTZ R52, R36, R13 ;  /* 0x0000000d24348220 */ /* 0x000fe20000410000 */
[----:B------:R-:W-:Y:S01]  /*2390*/  @!P0 F2FP.PACK_AB R57, R0, R57 ;  /* 0x000000390039823e */ /* 0x000fe200000000ff */
[C---:B------:R-:W-:Y:S01]  /*23a0*/  @!P0 FMUL.FTZ R4, R8.reuse, R13 ;  /* 0x0000000d08048220 */ /* 0x040fe20000410000 */
[----:B------:R-:W-:Y:S01]  /*23b0*/  @!P0 HADD2.F32 R35, -RZ, R49.H0_H0 ;  /* 0x20000031ff238230 */ /* 0x000fe20000004100 */
[----:B------:R-:W-:Y:S01]  /*23c0*/  @!P0 FFMA.FTZ R52, R8, R39, -R52 ;  /* 0x0000002708348223 */ /* 0x000fe20000010834 */
[----:B------:R-:W-:Y:S01]  /*23d0*/  @!P0 MOV R20, R57 ;  /* 0x0000003900148202 */ /* 0x000fe20000000f00 */
[----:B------:R-:W-:Y:S02]  /*23e0*/  @!P0 IMAD.MOV.U32 R21, RZ, RZ, R54 ;  /* 0x000000ffff158224 */ /* 0x000fe400078e0036 */
[-C--:B------:R-:W-:Y:S02]  /*23f0*/  @!P0 FFMA.FTZ R3, R30, R35.reuse, R3 ;  /* 0x000000231e038223 */ /* 0x080fe40000010003 */
[----:B------:R-:W-:Y:S02]  /*2400*/  @!P0 FFMA.FTZ R48, R26, R35, -R48 ;  /* 0x000000231a308223 */ /* 0x000fe40000010830 */
[----:B------:R-:W-:Y:S03]  /*2410*/  @!P0 FFMA.FTZ R4, R36, R39, R4 ;  /* 0x0000002724048223 */ /* 0x000fe60000010004 */
[----:B------:R-:W-:Y:S02]  /*2420*/  @!P0 F2FP.PACK_AB R48, R3, R48 ;  /* 0x000000300330823e */ /* 0x000fe400000000ff */
[----:B------:R-:W-:Y:S02]  /*2430*/  @!P0 F2FP.PACK_AB R59, R4, R52 ;  /* 0x00000034043b823e */ /* 0x000fe400000000ff */
[----:B------:R-:W-:Y:S02]  /*2440*/  @!P0 MOV R22, R48 ;  /* 0x0000003000168202 */ /* 0x000fe40000000f00 */
[----:B------:R-:W-:Y:S05]  /*2450*/  @!P0 MOV R23, R59 ;  /* 0x0000003b00178202 */ /* 0x000fea0000000f00 */
[----:B------:R1:W-:Y:S02]  /*2460*/  ST.E.128 [R60.64], R20 ;  /* 0x000000143c007985 */ /* 0x0003e4000c101d16 */
.L_x_69:
[----:B------:R-:W-:Y:S05]  /*2470*/  BSYNC B0 ;  /* 0x0000000000007941 */ /* 0x000fea0003800000 */
.L_x_68:
[----:B------:R-:W-:Y:S01]  /*2480*/  ISETP.GE.AND P0, PT, R11, c[0x0][0x1d4], PT ;  /* 0x000075000b007a0c */ /* 0x000fe20003f06270 */
[----:B------:R-:W-:Y:S01]  /*2490*/  @!UPT UIADD3 URZ, URZ, URZ, URZ ;  /* 0x0000003f3f3ff290 */ /* 0x000fe2000fffe03f */
[----:B------:R-:W-:Y:S11]  /*24a0*/  BSSY B0, `(.L_x_70) ;  /* 0x0000037000007945 */ /* 0x000ff60003800000 */
[----:B------:R-:W-:-:S05]  /*24b0*/  @P0 BRA `(.L_x_71) ;  /* 0x0000035000000947 */ /* 0x000fca0003800000 */
[----:B------:R-:W-:Y:S01]  /*24c0*/  ISETP.GE.AND P0, PT, R9, c[0x0][0x27c], PT ;  /* 0x00009f0009007a0c */ /* 0x000fe20003f06270 */
[----:B-1----:R-:W1:Y:S01]  /*24d0*/  LDS.128 R20, [R99+0xd080] ;  /* 0x00d0800063147984 */ /* 0x002e620000000c00 */
[C---:B------:R-:W-:Y:S04]  /*24e0*/  LEA R56, P1, R92.reuse, R53, 0x1 ;  /* 0x000000355c387211 */ /* 0x040fe800078208ff */
[----:B----4-:R-:W-:Y:S07]  /*24f0*/  LEA.HI.X R57, R92, R55, R83, 0x1, P1 ;  /* 0x000000375c397211 */ /* 0x010fee00008f0c53 */
[----:B------:R-:W-:Y:S01]  /*2500*/  @!P0 HADD2.F32 R27, -RZ, R7.H1_H1 ;  /* 0x30000007ff1b8230 */ /* 0x000fe20000004100 */
[----:B------:R-:W-:Y:S01]  /*2510*/  @!P0 SHF.R.U64 R8, R28, 0x10, R29 ;  /* 0x000000101c088819 */ /* 0x000fe2000000121d */
[----:B------:R-:W-:Y:S01]  /*2520*/  @!P0 HADD2.F32 R33, -RZ, R43.H1_H1 ;  /* 0x3000002bff218230 */ /* 0x000fe20000004100 */
[----:B------:R-:W-:Y:S01]  /*2530*/  @!P0 SHF.R.U64 R32, R46, 0x10, R47 ;  /* 0x000000102e208819 */ /* 0x000fe2000000122f */
[----:B------:R-:W-:Y:S01]  /*2540*/  @!P0 HADD2.F32 R7, -RZ, R7.H0_H0 ;  /* 0x20000007ff078230 */ /* 0x000fe20000004100 */
[----:B------:R-:W-:Y:S01]  /*2550*/  @!P0 SHF.R.U32.HI R28, RZ, 0x10, R29 ;  /* 0x00000010ff1c8819 */ /* 0x000fe2000001161d */
        /* <DEDUP_REMOVED lines=8> */
[----:B------:R-:W-:Y:S01]  /*25e0*/  @!P0 HADD2.F32 R30, -RZ, R13.H0_H0 ;  /* 0x2000000dff1e8230 */ /* 0x000fe20000004100 */
[----:B------:R-:W-:Y:S01]  /*25f0*/  @!P0 MOV R13, R22 ;  /* 0x00000016000d8202 */ /* 0x000fe20000000f00 */
[--C-:B------:R-:W-:Y:S01]  /*2600*/  @!P0 HADD2.F32 R35, -RZ, R26.reuse.H1_H1 ;  /* 0x3000001aff238230 */ /* 0x100fe20000004100 */
[-C--:B------:R-:W-:Y:S02]  /*2610*/  @!P0 FMUL.FTZ R37, R31, R27.reuse ;  /* 0x0000001b1f258220 */ /* 0x080fe40000410000 */
[C---:B------:R-:W-:Y:S01]  /*2620*/  @!P0 FMUL.FTZ R0, R30.reuse, R27 ;  /* 0x0000001b1e008220 */ /* 0x040fe20000410000 */
[----:B------:R-:W-:Y:S01]  /*2630*/  @!P0 HADD2.F32 R27, -RZ, R26.H0_H0 ;  /* 0x2000001aff1b8230 */ /* 0x000fe20000004100 */
[-C--:B------:R-:W-:Y:S01]  /*2640*/  @!P0 FMUL.FTZ R39, R35, R8.reuse ;  /* 0x0000000823278220 */ /* 0x080fe20000410000 */
[--C-:B------:R-:W-:Y:S01]  /*2650*/  @!P0 HADD2.F32 R26, -RZ, R13.reuse.H0_H0 ;  /* 0x2000000dff1a8230 */ /* 0x100fe20000004100 */
[----:B------:R-:W-:Y:S01]  /*2660*/  @!P0 FFMA.FTZ R37, R30, R33, -R37 ;  /* 0x000000211e258223 */ /* 0x000fe20000010825 */
[----:B------:R-:W-:Y:S01]  /*2670*/  @!P0 HADD2.F32 R34, -RZ, R13.H1_H1 ;  /* 0x3000000dff228230 */ /* 0x000fe20000004100 */
[----:B------:R-:W-:Y:S01]  /*2680*/  @!P0 FMUL.FTZ R2, R27, R8 ;  /* 0x000000081b028220 */ /* 0x000fe20000410000 */
[----:B------:R-:W-:Y:S01]  /*2690*/  @!P0 MOV R8, R23 ;  /* 0x0000001700088202 */ /* 0x000fe20000000f00 */
[----:B------:R-:W-:Y:S01]  /*26a0*/  @!P0 FFMA.FTZ R0, R31, R33, R0 ;  /* 0x000000211f008223 */ /* 0x000fe20000010000 */
[----:B------:R-:W-:Y:S01]  /*26b0*/  @!P0 HADD2.F32 R31, -RZ, R43.H0_H0 ;  /* 0x2000002bff1f8230 */ /* 0x000fe20000004100 */
[-C--:B------:R-:W-:Y:S02]  /*26c0*/  @!P0 FMUL.FTZ R3, R26, R7.reuse ;  /* 0x000000071a038220 */ /* 0x080fe40000410000 */
[----:B------:R-:W-:Y:S01]  /*26d0*/  @!P0 FMUL.FTZ R48, R34, R7 ;  /* 0x0000000722308220 */ /* 0x000fe20000410000 */
[----:B------:R-:W-:Y:S01]  /*26e0*/  @!P0 F2FP.PACK_AB R37, R0, R37 ;  /* 0x000000250025823e */ /* 0x000fe200000000ff */
[-C--:B------:R-:W-:Y:S01]  /*26f0*/  @!P0 FFMA.FTZ R2, R35, R32.reuse, R2 ;  /* 0x0000002023028223 */ /* 0x080fe20000010002 */
[--C-:B------:R-:W-:Y:S01]  /*2700*/  @!P0 HADD2.F32 R33, -RZ, R8.reuse.H1_H1 ;  /* 0x30000008ff218230 */ /* 0x100fe20000004100 */
[----:B------:R-:W-:Y:S01]  /*2710*/  @!P0 FFMA.FTZ R3, R34, R31, R3 ;  /* 0x0000001f22038223 */ /* 0x000fe20000010003 */
[----:B------:R-:W-:Y:S01]  /*2720*/  @!P0 MOV R20, R37 ;  /* 0x0000002500148202 */ /* 0x000fe20000000f00 */
[----:B------:R-:W-:Y:S01]  /*2730*/  @!P0 HADD2.F32 R13, -RZ, R8.H0_H0 ;  /* 0x20000008ff0d8230 */ /* 0x000fe20000004100 */
[----:B------:R-:W-:Y:S02]  /*2740*/  @!P0 FFMA.FTZ R39, R27, R32, -R39 ;  /* 0x000000201b278223 */ /* 0x000fe40000010827 */
[-C--:B------:R-:W-:Y:S02]  /*2750*/  @!P0 FMUL.FTZ R49, R33, R28.reuse ;  /* 0x0000001c21318220 */ /* 0x080fe40000410000 */
[C---:B------:R-:W-:Y:S01]  /*2760*/  @!P0 FMUL.FTZ R4, R13.reuse, R28 ;  /* 0x0000001c0d048220 */ /* 0x040fe20000410000 */
[----:B------:R-:W-:Y:S01]  /*2770*/  @!P0 F2FP.PACK_AB R50, R2, R39 ;  /* 0x000000270232823e */ /* 0x000fe200000000ff */
[----:B------:R-:W-:Y:S02]  /*2780*/  @!P0 FFMA.FTZ R48, R26, R31, -R48 ;  /* 0x0000001f1a308223 */ /* 0x000fe40000010830 */
[----:B------:R-:W-:Y:S01]  /*2790*/  @!P0 FFMA.FTZ R49, R13, R36, -R49 ;  /* 0x000000240d318223 */ /* 0x000fe20000010831 */
[----:B------:R-:W-:Y:S01]  /*27a0*/  @!P0 MOV R21, R50 ;  /* 0x0000003200158202 */ /* 0x000fe20000000f00 */
[----:B------:R-:W-:Y:S01]  /*27b0*/  @!P0 FFMA.FTZ R4, R33, R36, R4 ;  /* 0x0000002421048223 */ /* 0x000fe20000010004 */
[----:B------:R-:W-:Y:S04]  /*27c0*/  @!P0 F2FP.PACK_AB R48, R3, R48 ;  /* 0x000000300330823e */ /* 0x000fe800000000ff */
[----:B------:R-:W-:Y:S02]  /*27d0*/  @!P0 F2FP.PACK_AB R49, R4, R49 ;  /* 0x000000310431823e */ /* 0x000fe400000000ff */
[----:B------:R-:W-:Y:S02]  /*27e0*/  @!P0 MOV R22, R48 ;  /* 0x0000003000168202 */ /* 0x000fe40000000f00 */
[----:B------:R-:W-:Y:S05]  /*27f0*/  @!P0 MOV R23, R49 ;  /* 0x0000003100178202 */ /* 0x000fea0000000f00 */
[----:B------:R1:W-:Y:S02]  /*2800*/  ST.E.128 [R56.64], R20 ;  /* 0x0000001438007985 */ /* 0x0003e4000c101d16 */
.L_x_71:
[----:B------:R-:W-:Y:S05]  /*2810*/  BSYNC B0 ;  /* 0x0000000000007941 */ /* 0x000fea0003800000 */
.L_x_70:
        /* <DEDUP_REMOVED lines=8> */
[--C-:B------:R-:W-:Y:S01]  /*28a0*/  @!P0 HADD2.F32 R29, -RZ, R42.reuse.H1_H1 ;  /* 0x3000002aff1d8230 */ /* 0x100fe20000004100 */
[--C-:B------:R-:W-:Y:S01]  /*28b0*/  @!P0 SHF.R.U64 R7, R24, 0x10, R25.reuse ;  /* 0x0000001018078819 */ /* 0x100fe20000001219 */
[----:B------:R-:W-:Y:S01]  /*28c0*/  @!P0 HADD2.F32 R30, -RZ, R42.H0_H0 ;  /* 0x2000002aff1e8230 */ /* 0x000fe20000004100 */
[----:B------:R-:W-:Y:S01]  /*28d0*/  @!P0 SHF.R.U32.HI R24, RZ, 0x10, R25 ;  /* 0x00000010ff188819 */ /* 0x000fe20000011619 */
[--C-:B------:R-:W-:Y:S01]  /*28e0*/  @!P0 HADD2.F32 R25, -RZ, R6.reuse.H1_H1 ;  /* 0x30000006ff198230 */ /* 0x100fe20000004100 */
[--C-:B------:R-:W-:Y:S01]  /*28f0*/  @!P0 SHF.R.U64 R31, R44, 0x10, R45.reuse ;  /* 0x000000102c1f8819 */ /* 0x100fe2000000122d */
[----:B------:R-:W-:Y:S01]  /*2900*/  @!P0 HADD2.F32 R7, -RZ, R7.H0_H0 ;  /* 0x20000007ff078230 */ /* 0x000fe20000004100 */
[----:B------:R-:W-:Y:S01]  /*2910*/  @!P0 SHF.R.U32.HI R32, RZ, 0x10, R45 ;  /* 0x00000010ff208819 */ /* 0x000fe2000001162d */
[----:B------:R-:W-:Y:S02]  /*2920*/  @!P0 HADD2.F32 R6, -RZ, R6.H0_H0 ;  /* 0x20000006ff068230 */ /* 0x000fe40000004100 */
        /* <DEDUP_REMOVED lines=8> */
[CC--:B------:R-:W-:Y:S01]  /*29b0*/  @!P0 FMUL.FTZ R33, R27.reuse, R25.reuse ;  /* 0x000000191b218220 */ /* 0x0c0fe20000410000 */
[----:B------:R-:W-:Y:S01]  /*29c0*/  @!P0 HADD2.F32 R26, -RZ, R13.H0_H0 ;  /* 0x2000000dff1a8230 */ /* 0x000fe20000004100 */
[C---:B------:R-:W-:Y:S02]  /*29d0*/  @!P0 FMUL.FTZ R0, R8.reuse, R25 ;  /* 0x0000001908008220 */ /* 0x040fe40000410000 */
[----:B------:R-:W-:Y:S01]  /*29e0*/  @!P0 FFMA.FTZ R33, R8, R29, -R33 ;  /* 0x0000001d08218223 */ /* 0x000fe20000010821 */
[----:B------:R-:W-:Y:S01]  /*29f0*/  @!P0 MOV R8, R22 ;  /* 0x0000001600088202 */ /* 0x000fe20000000f00 */
[-C--:B------:R-:W-:Y:S02]  /*2a00*/  @!P0 FMUL.FTZ R35, R28, R7.reuse ;  /* 0x000000071c238220 */ /* 0x080fe40000410000 */
[----:B------:R-:W-:Y:S01]  /*2a10*/  @!P0 FMUL.FTZ R2, R26, R7 ;  /* 0x000000071a028220 */ /* 0x000fe20000410000 */
[----:B------:R-:W-:Y:S01]  /*2a20*/  @!P0 MOV R7, R23 ;  /* 0x0000001700078202 */ /* 0x000fe20000000f00 */
[----:B------:R-:W-:Y:S01]  /*2a30*/  @!P0 FFMA.FTZ R0, R27, R29, R0 ;  /* 0x0000001d1b008223 */ /* 0x000fe20000010000 */
[--C-:B------:R-:W-:Y:S01]  /*2a40*/  @!P0 HADD2.F32 R13, -RZ, R8.reuse.H0_H0 ;  /* 0x20000008ff0d8230 */ /* 0x100fe20000004100 */
[-C--:B------:R-:W-:Y:S01]  /*2a50*/  @!P0 FFMA.FTZ R2, R28, R31.reuse, R2 ;  /* 0x0000001f1c028223 */ /* 0x080fe20000010002 */
[----:B------:R-:W-:Y:S01]  /*2a60*/  @!P0 HADD2.F32 R27, -RZ, R8.H1_H1 ;  /* 0x30000008ff1b8230 */ /* 0x000fe20000004100 */
[----:B------:R-:W-:Y:S01]  /*2a70*/  @!P0 FFMA.FTZ R35, R26, R31, -R35 ;  /* 0x0000001f1a238223 */ /* 0x000fe20000010823 */
[----:B------:R-:W-:Y:S01]  /*2a80*/  @!P0 F2FP.PACK_AB R33, R0, R33 ;  /* 0x000000210021823e */ /* 0x000fe200000000ff */
[-C--:B------:R-:W-:Y:S01]  /*2a90*/  @!P0 FMUL.FTZ R3, R13, R6.reuse ;  /* 0x000000060d038220 */ /* 0x080fe20000410000 */
[--C-:B------:R-:W-:Y:S01]  /*2aa0*/  @!P0 HADD2.F32 R29, -RZ, R7.reuse.H1_H1 ;  /* 0x30000007ff1d8230 */ /* 0x100fe20000004100 */
[----:B------:R-:W-:Y:S01]  /*2ab0*/  @!P0 FMUL.FTZ R34, R27, R6 ;  /* 0x000000061b228220 */ /* 0x000fe20000410000 */
[----:B------:R-:W-:Y:S01]  /*2ac0*/  @!P0 F2FP.PACK_AB R46, R2, R35 ;  /* 0x00000023022e823e */ /* 0x000fe200000000ff */
[----:B------:R-:W-:Y:S01]  /*2ad0*/  @!P0 HADD2.F32 R7, -RZ, R7.H0_H0 ;  /* 0x20000007ff078230 */ /* 0x000fe20000004100 */
[----:B------:R-:W-:Y:S01]  /*2ae0*/  @!P0 MOV R20, R33 ;  /* 0x0000002100148202 */ /* 0x000fe20000000f00 */
[----:B------:R-:W-:Y:S01]  /*2af0*/  @!P0 FMUL.FTZ R36, R29, R24 ;  /* 0x000000181d248220 */ /* 0x000fe20000410000 */
[----:B------:R-:W-:Y:S01]  /*2b00*/  @!P0 MOV R21, R46 ;  /* 0x0000002e00158202 */ /* 0x000fe20000000f00 */
[----:B------:R-:W-:Y:S02]  /*2b10*/  @!P0 FFMA.FTZ R3, R27, R30, R3 ;  /* 0x0000001e1b038223 */ /* 0x000fe40000010003 */
[----:B------:R-:W-:Y:S02]  /*2b20*/  @!P0 FMUL.FTZ R4, R7, R24 ;  /* 0x0000001807048220 */ /* 0x000fe40000410000 */
[----:B------:R-:W-:Y:S02]  /*2b30*/  @!P0 FFMA.FTZ R34, R13, R30, -R34 ;  /* 0x0000001e0d228223 */ /* 0x000fe40000010822 */
[-C--:B------:R-:W-:Y:S02]  /*2b40*/  @!P0 FFMA.FTZ R36, R7, R32.reuse, -R36 ;  /* 0x0000002007248223 */ /* 0x080fe40000010824 */
[----:B------:R-:W-:Y:S01]  /*2b50*/  @!P0 FFMA.FTZ R4, R29, R32, R4 ;  /* 0x000000201d048223 */ /* 0x000fe20000010004 */
[----:B------:R-:W-:Y:S04]  /*2b60*/  @!P0 F2FP.PACK_AB R34, R3, R34 ;  /* 0x000000220322823e */ /* 0x000fe800000000ff */
[----:B------:R-:W-:Y:S02]  /*2b70*/  @!P0 F2FP.PACK_AB R35, R4, R36 ;  /* 0x000000240423823e */ /* 0x000fe400000000ff */
[----:B------:R-:W-:Y:S02]  /*2b80*/  @!P0 MOV R22, R34 ;  /* 0x0000002200168202 */ /* 0x000fe40000000f00 */
[----:B------:R-:W-:Y:S05]  /*2b90*/  @!P0 MOV R23, R35 ;  /* 0x0000002300178202 */ /* 0x000fea0000000f00 */
[----:B------:R1:W-:Y:S02]  /*2ba0*/  ST.E.128 [R48.64], R20 ;  /* 0x0000001430007985 */ /* 0x0003e4000c101d16 */
.L_x_73:
[----:B------:R-:W-:Y:S05]  /*2bb0*/  BSYNC B0 ;  /* 0x0000000000007941 */ /* 0x000fea0003800000 */
.L_x_72:
[----:B------:R-:W-:Y:S11]  /*2bc0*/  ISETP.GE.AND P0, PT, R102, c[0x0][0x1d4], PT ;  /* 0x0000750066007a0c */ /* 0x000ff60003f06270 */
[----:B------:R-:W-:Y:S02]  /*2bd0*/  @!UPT UIADD3 URZ, URZ, URZ, URZ ;  /* 0x0000003f3f3ff290 */ /* 0x000fe4000fffe03f */
[----:B------:R-:W-:-:S05]  /*2be0*/  @P0 BRA `(.L_x_67) ;  /* 0x000017d000000947 */ /* 0x000fca0003800000 */
[----:B------:R-:W-:Y:S01]  /*2bf0*/  ISETP.GE.AND P0, PT, R10, c[0x0][0x27c], PT ;  /* 0x00009f000a007a0c */ /* 0x000fe20003f06270 */
[----:B-1----:R-:W1:Y:S01]  /*2c00*/  LDS.128 R20, [R99+0xf080] ;  /* 0x00f0800063147984 */ /* 0x002e620000000c00 */
[C---:B------:R-:W-:Y:S04]  /*2c10*/  LEA R42, P1, R90.reuse, R53, 0x1 ;  /* 0x000000355a2a7211 */ /* 0x040fe800078208ff */
[----:B----4-:R-:W-:Y:S07]  /*2c20*/  LEA.HI.X R43, R90, R55, R81, 0x1, P1 ;  /* 0x000000375a2b7211 */ /* 0x010fee00008f0c51 */
[--C-:B------:R-:W-:Y:S01]  /*2c30*/  @!P0 HADD2.F32 R13, -RZ, R5.reuse.H1_H1 ;  /* 0x30000005ff0d8230 */ /* 0x100fe20000004100 */
        /* <DEDUP_REMOVED lines=47> */
[----:B------:R1:W-:Y:S01]  /*2f30*/  ST.E.128 [R42.64], R20 ;  /* 0x000000142a007985 */ /* 0x0003e2000c101d16 */
[----:B------:R-:W-:-:S05]  /*2f40*/  BRA `(.L_x_67) ;  /* 0x0000147000007947 */ /* 0x000fca0003800000 */
.L_x_64:
        /* <DEDUP_REMOVED lines=21> */
[----:B------:R-:W-:Y:S02]  /*30a0*/  LEA.HI.X R19, R5, c[0x0][0x274], R2, 0x1, P1 ;  /* 0x00009d0005137a11 */ /* 0x000fe400008f0c02 */
[----:B------:R-:W-:Y:S02]  /*30b0*/  ISETP.GE.AND P1, PT, R16, c[0x0][0x27c], PT ;  /* 0x00009f0010007a0c */ /* 0x000fe40003f26270 */
[----:B------:R-:W-:Y:S02]  /*30c0*/  LEA.HI.X R21, R6, c[0x0][0x28c], R3, 0x1, P0 ;  /* 0x0000a30006157a11 */ /* 0x000fe400000f0c03 */
[----:B------:R-:W-:Y:S09]  /*30d0*/  ISETP.GE.AND P0, PT, R11, c[0x0][0x27c], PT ;  /* 0x00009f000b007a0c */ /* 0x000ff20003f06270 */
[----:B------:R1:W5:Y:S04]  /*30e0*/  @!P1 LDG.E.128 R40, [R18.64] ;  /* 0x0000001612289981 */ /* 0x000368000c1e1d00 */
[----:B------:R1:W5:Y:S04]  /*30f0*/  @!P0 LDG.E.128 R52, [R18.64+0x80] ;  /* 0x0000801612348981 */ /* 0x000368000c1e1d00 */
[----:B------:R1:W5:Y:S04]  /*3100*/  @!P1 LDG.E.128 R28, [R20.64] ;  /* 0x00000016141c9981 */ /* 0x000368000c1e1d00 */
[----:B------:R1:W5:Y:S02]  /*3110*/  @!P0 LDG.E.128 R24, [R20.64+0x80] ;  /* 0x0000801614188981 */ /* 0x000364000c1e1d00 */
.L_x_75:
[----:B------:R-:W-:Y:S05]  /*3120*/  BSYNC B0 ;  /* 0x0000000000007941 */ /* 0x000fea0003800000 */
.L_x_74:
[----:B------:R3:W4:Y:S04]  /*3130*/  SHFL.IDX PT, R123, R4, RZ, 0x181f ;  /* 0x00181fff047b7589 */ /* 0x00072800000e0000 */
[----:B------:R3:W1:Y:S01]  /*3140*/  SHFL.IDX PT, R122, R0, RZ, 0x181f ;  /* 0x00181fff007a7589 */ /* 0x00066200000e0000 */
[----:B------:R-:W-:-:S05]  /*3150*/  @P2 BRA `(.L_x_67) ;  /* 0x0000126000002947 */ /* 0x000fca0003800000 */
[----:B------:R-:W-:Y:S01]  /*3160*/  ISETP.GE.AND P0, PT, R16, c[0x0][0x1d4], PT ;  /* 0x0000750010007a0c */ /* 0x000fe20003f06270 */
[----:B-----5:R-:W-:Y:S01]  /*3170*/  IMAD.MOV.U32 R8, RZ, RZ, R54 ;  /* 0x000000ffff087224 */ /* 0x020fe200078e0036 */
[----:B---3--:R-:W-:Y:S01]  /*3180*/  MOV R4, R26 ;  /* 0x0000001a00047202 */ /* 0x008fe20000000f00 */
[----:B------:R-:W-:Y:S01]  /*3190*/  IMAD.MOV.U32 R7, RZ, RZ, R55 ;  /* 0x000000ffff077224 */ /* 0x000fe200078e0037 */
[----:B------:R-:W-:Y:S01]  /*31a0*/  MOV R0, R25 ;  /* 0x0000001900007202 */ /* 0x000fe20000000f00 */
[----:B------:R-:W-:Y:S01]  /*31b0*/  IMAD.MOV.U32 R6, RZ, RZ, R52 ;  /* 0x000000ffff067224 */ /* 0x000fe200078e0034 */
[----:B------:R-:W-:Y:S01]  /*31c0*/  IADD3 R125, -R86, c[0x0][0x1d4], RZ ;  /* 0x00007500567d7a10 */ /* 0x000fe20007ffe1ff */
[----:B------:R-:W-:Y:S01]  /*31d0*/  IMAD.MOV.U32 R5, RZ, RZ, R53 ;  /* 0x000000ffff057224 */ /* 0x000fe200078e0035 */
[----:B------:R-:W-:Y:S01]  /*31e0*/  PRMT R60, R7, 0x5410, R8 ;  /* 0x00005410073c7816 */ /* 0x000fe20000000008 */
[----:B------:R-:W-:Y:S01]  /*31f0*/  IMAD.MOV.U32 R3, RZ, RZ, R27 ;  /* 0x000000ffff037224 */ /* 0x000fe200078e001b */
[----:B------:R-:W-:Y:S01]  /*3200*/  BSSY B0, `(.L_x_76) ;  /* 0x0000084000007945 */ /* 0x000fe20003800000 */
[----:B------:R-:W-:Y:S01]  /*3210*/  IMAD.MOV.U32 R2, RZ, RZ, R24 ;  /* 0x000000ffff027224 */ /* 0x000fe200078e0018 */
[----:B------:R-:W-:Y:S02]  /*3220*/  PRMT R61, R6, 0x5410, R5 ;  /* 0x00005410063d7816 */ /* 0x000fe40000000005 */
[----:B------:R-:W-:Y:S02]  /*3230*/  PRMT R13, R3, 0x5410, R4 ;  /* 0x00005410030d7816 */ /* 0x000fe40000000004 */
[----:B-1----:R-:W-:Y:S01]  /*3240*/  PRMT R18, R2, 0x5410, R0 ;  /* 0x0000541002127816 */ /* 0x002fe20000000000 */
[----:B------:R-:W-:-:S05]  /*3250*/  @P0 BRA `(.L_x_77) ;  /* 0x000007e000000947 */ /* 0x000fca0003800000 */
[----:B------:R-:W-:Y:S01]  /*3260*/  IMAD.MOV.U32 R33, RZ, RZ, R28 ;  /* 0x000000ffff217224 */ /* 0x000fe200078e001c */
[----:B------:R-:W-:Y:S01]  /*3270*/  SEL R74, R86, R125, !P3 ;  /* 0x0000007d564a7207 */ /* 0x000fe20005800000 */
[----:B------:R-:W-:Y:S01]  /*3280*/  IMAD.MOV.U32 R38, RZ, RZ, R40 ;  /* 0x000000ffff267224 */ /* 0x000fe200078e0028 */
[----:B------:R-:W-:Y:S01]  /*3290*/  ISETP.GE.AND P0, PT, R16, c[0x0][0x27c], PT ;  /* 0x00009f0010007a0c */ /* 0x000fe20003f06270 */
[----:B------:R-:W-:Y:S01]  /*32a0*/  IMAD.MOV.U32 R44, RZ, RZ, R42 ;  /* 0x000000ffff2c7224 */ /* 0x000fe200078e002a */
[----:B------:R-:W-:Y:S01]  /*32b0*/  SHF.R.S32.HI R51, RZ, 0x1f, R74 ;  /* 0x0000001fff337819 */ /* 0x000fe2000001144a */
[----:B------:R-:W1:Y:S01]  /*32c0*/  LDS.128 R20, [R85+0xc080] ;  /* 0x00c0800055147984 */ /* 0x000e620000000c00 */
[----:B------:R-:W-:Y:S02]  /*32d0*/  MOV R48, R41 ;  /* 0x0000002900307202 */ /* 0x000fe40000000f00 */
[----:B------:R-:W-:Y:S02]  /*32e0*/  LEA.HI R74, R51, R74, RZ, 0x4 ;  /* 0x0000004a334a7211 */ /* 0x000fe400078f20ff */
[----:B------:R-:W-:Y:S02]  /*32f0*/  MOV R19, R31 ;  /* 0x0000001f00137202 */ /* 0x000fe40000000f00 */
[----:B------:R-:W-:Y:S02]  /*3300*/  LEA.HI.SX32 R127, R74, R89, 0x1c ;  /* 0x000000594a7f7211 */ /* 0x000fe400078fe2ff */
[----:B------:R-:W-:Y:S01]  /*3310*/  MOV R32, R29 ;  /* 0x0000001d00207202 */ /* 0x000fe20000000f00 */
[----:B------:R-:W-:Y:S01]  /*3320*/  @!P0 HADD2.F32 R36, -RZ, R33.H0_H0 ;  /* 0x20000021ff248230 */ /* 0x000fe20000004100 */
[----:B------:R-:W-:Y:S01]  /*3330*/  SHF.R.S32.HI R124, RZ, 0x1f, R127 ;  /* 0x0000001fff7c7819 */ /* 0x000fe2000001147f */
[----:B------:R-:W-:Y:S01]  /*3340*/  @!P0 HADD2.F32 R38, -RZ, R38.H0_H0 ;  /* 0x20000026ff268230 */ /* 0x000fe20000004100 */
[----:B------:R-:W-:Y:S02]  /*3350*/  SHF.L.U32 R51, R127, 0x3, RZ ;  /* 0x000000037f337819 */ /* 0x000fe400000006ff */
[----:B------:R-:W-:Y:S02]  /*3360*/  LEA.HI R124, R124, R127, RZ, 0x3 ;  /* 0x0000007f7c7c7211 */ /* 0x000fe400078f18ff */
[----:B------:R-:W-:Y:S02]  /*3370*/  ISETP.GE.AND P1, PT, R51, c[0x0][0x1d4], PT ;  /* 0x0000750033007a0c */ /* 0x000fe40003f26270 */
[----:B------:R-:W-:Y:S01]  /*3380*/  @!P0 SHF.R.U64 R40, R40, 0x10, R41 ;  /* 0x0000001028288819 */ /* 0x000fe20000001229 */
[----:B------:R-:W-:Y:S01]  /*3390*/  IMAD.SHL.U32 R124, R124, 0x100, RZ ;  /* 0x000001007c7c7824 */ /* 0x000fe200078e00ff */
[----:B------:R-:W-:Y:S02]  /*33a0*/  LOP3.LUT R126, R103, 0x38, R51, 0xf8, !PT ;  /* 0x00000038677e7812 */ /* 0x000fe400078ef833 */
[----:B------:R-:W-:Y:S01]  /*33b0*/  @!P0 SHF.R.U32.HI R46, RZ, 0x10, R41 ;  /* 0x00000010ff2e8819 */ /* 0x000fe20000011629 */
[----:B------:R-:W-:Y:S01]  /*33c0*/  @!P0 HADD2.F32 R40, -RZ, R40.H0_H0 ;  /* 0x20000028ff288230 */ /* 0x000fe20000004100 */
[----:B------:R-:W-:Y:S02]  /*33d0*/  LOP3.LUT R127, R126, R101, RZ, 0x3c, !PT ;  /* 0x000000657e7f7212 */ /* 0x000fe400078e3cff */
[----:B------:R-:W-:Y:S02]  /*33e0*/  LOP3.LUT R124, R124, 0x7ffff800, RZ, 0xc0, !PT ;  /* 0x7ffff8007c7c7812 */ /* 0x000fe400078ec0ff */
[----:B------:R-:W-:Y:S01]  /*33f0*/  @!P0 SHF.R.U64 R45, R42, 0x10, R43 ;  /* 0x000000102a2d8819 */ /* 0x000fe2000000122b */
[----:B----4-:R-:W-:Y:S01]  /*3400*/  @!P1 IMAD.WIDE R132, R51, 0x2, R122 ;  /* 0x0000000233849825 */ /* 0x010fe200078e027a */
[----:B------:R-:W-:Y:S02]  /*3410*/  IADD3 R124, R127, R124, R100 ;  /* 0x0000007c7f7c7210 */ /* 0x000fe40007ffe064 */
[----:B------:R-:W-:Y:S01]  /*3420*/  MOV R47, R43 ;  /* 0x0000002b002f7202 */ /* 0x000fe20000000f00 */
[----:B------:R-:W-:Y:S01]  /*3430*/  @!P0 HADD2.F32 R45, -RZ, R45.H0_H0 ;  /* 0x2000002dff2d8230 */ /* 0x000fe20000004100 */
[----:B------:R-:W-:Y:S02]  /*3440*/  SHF.L.U32 R74, R124, 0x1, RZ ;  /* 0x000000017c4a7819 */ /* 0x000fe400000006ff */
[--C-:B------:R-:W-:Y:S01]  /*3450*/  @!P0 SHF.R.U64 R34, R28, 0x10, R29.reuse ;  /* 0x000000101c228819 */ /* 0x100fe2000000121d */
[----:B------:R-:W-:Y:S01]  /*3460*/  IMAD.MOV.U32 R28, RZ, RZ, R30 ;  /* 0x000000ffff1c7224 */ /* 0x000fe200078e001e */
[----:B------:R-:W-:Y:S01]  /*3470*/  @!P0 SHF.R.U32.HI R35, RZ, 0x10, R29 ;  /* 0x00000010ff238819 */ /* 0x000fe2000001161d */
[----:B-1----:R-:W-:Y:S01]  /*3480*/  @!P0 IMAD.MOV.U32 R37, RZ, RZ, R20 ;  /* 0x000000ffff258224 */ /* 0x002fe200078e0014 */
[----:B------:R-:W1:Y:S01]  /*3490*/  LDS.128 R56, [R74+0xc080] ;  /* 0x00c080004a387984 */ /* 0x000e620000000c00 */
[--C-:B------:R-:W-:Y:S01]  /*34a0*/  @!P0 SHF.R.U64 R29, R30, 0x10, R31.reuse ;  /* 0x000000101e1d8819 */ /* 0x100fe2000000121f */
[----:B------:R-:W-:Y:S01]  /*34b0*/  @!P0 HADD2.F32 R34, -RZ, R34.H0_H0 ;  /* 0x20000022ff228230 */ /* 0x000fe20000004100 */
[----:B------:R-:W-:Y:S01]  /*34c0*/  @!P0 SHF.R.U32.HI R30, RZ, 0x10, R31 ;  /* 0x00000010ff1e8819 */ /* 0x000fe2000001161f */
[--C-:B------:R-:W-:Y:S01]  /*34d0*/  @!P0 HADD2.F32 R31, -RZ, R37.reuse.H0_H0 ;  /* 0x20000025ff1f8230 */ /* 0x100fe20000004100 */
[----:B------:R-:W-:Y:S01]  /*34e0*/  @!P0 SHF.R.U32.HI R50, RZ, 0x10, R43 ;  /* 0x00000010ff328819 */ /* 0x000fe2000001162b */
[----:B------:R-:W-:Y:S02]  /*34f0*/  @!P0 HADD2.F32 R33, -RZ, R37.H1_H1 ;  /* 0x30000025ff218230 */ /* 0x000fe40000004100 */
[----:B------:R-:W-:Y:S01]  /*3500*/  @!P0 HADD2.F32 R43, -RZ, R44.H0_H0 ;  /* 0x2000002cff2b8230 */ /* 0x000fe20000004100 */
[----:B------:R-:W-:Y:S01]  /*3510*/  @!P0 FMUL.FTZ R0, R31, R36 ;  /* 0x000000241f008220 */ /* 0x000fe20000410000 */
[----:B------:R-:W-:Y:S01]  /*3520*/  @!P0 HADD2.F32 R29, -RZ, R29.H0_H0 ;  /* 0x2000001dff1d8230 */ /* 0x000fe20000004100 */
[----:B------:R-:W-:Y:S01]  /*3530*/  @!P0 FMUL.FTZ R2, R33, R34 ;  /* 0x0000002221028220 */ /* 0x000fe20000410000 */
[----:B------:R-:W-:Y:S02]  /*3540*/  @!P0 HADD2.F32 R50, -RZ, R50.H0_H0 ;  /* 0x20000032ff328230 */ /* 0x000fe40000004100 */
[----:B------:R-:W-:Y:S01]  /*3550*/  @!P0 HADD2.F32 R30, -RZ, R30.H0_H0 ;  /* 0x2000001eff1e8230 */ /* 0x000fe20000004100 */
[----:B-1----:R-:W-:Y:S01]  /*3560*/  @!P0 IMAD.MOV.U32 R42, RZ, RZ, R57 ;  /* 0x000000ffff2a8224 */ /* 0x002fe200078e0039 */
[----:B------:R-:W-:Y:S01]  /*3570*/  @!P0 MOV R41, R56 ;  /* 0x0000003800298202 */ /* 0x000fe20000000f00 */
[----:B------:R-:W-:Y:S04]  /*3580*/  @!P0 IMAD.MOV.U32 R49, RZ, RZ, R59 ;  /* 0x000000ffff318224 */ /* 0x000fe800078e003b */
[--C-:B------:R-:W-:Y:S02]  /*3590*/  @!P0 HADD2.F32 R39, -RZ, R41.reuse.H0_H0 ;  /* 0x20000029ff278230 */ /* 0x100fe40000004100 */
[----:B------:R-:W-:Y:S03]  /*35a0*/  @!P0 HADD2.F32 R41, -RZ, R41.H1_H1 ;  /* 0x30000029ff298230 */ /* 0x000fe60000004100 */
[----:B------:R-:W-:Y:S02]  /*35b0*/  @!P0 FMUL.FTZ R74, R39, R36 ;  /* 0x00000024274a8220 */ /* 0x000fe40000410000 */
[----:B------:R-:W-:Y:S02]  /*35c0*/  @!P0 FMUL.FTZ R127, R41, R34 ;  /* 0x00000022297f8220 */ /* 0x000fe40000410000 */
[-C--:B------:R-:W-:Y:S01]  /*35d0*/  @!P0 FFMA.FTZ R74, R31, R38.reuse, -R74 ;  /* 0x000000261f4a8223 */ /* 0x080fe2000001084a */
[----:B------:R-:W-:Y:S01]  /*35e0*/  @!P0 MOV R31, R21 ;  /* 0x00000015001f8202 */ /* 0x000fe20000000f00 */
[----:B------:R-:W-:Y:S01]  /*35f0*/  @!P0 FFMA.FTZ R0, R39, R38, R0 ;  /* 0x0000002627008223 */ /* 0x000fe20000010000 */
[----:B------:R-:W-:Y:S01]  /*3600*/  @!P0 HADD2.F32 R38, -RZ, R42.H0_H0 ;  /* 0x2000002aff268230 */ /* 0x000fe20000004100 */
[-C--:B------:R-:W-:Y:S01]  /*3610*/  @!P0 FFMA.FTZ R127, R33, R40.reuse, -R127 ;  /* 0x00000028217f8223 */ /* 0x080fe2000001087f */
[----:B------:R-:W-:Y:S01]  /*3620*/  @!P0 HADD2.F32 R33, -RZ, R32.H0_H0 ;  /* 0x20000020ff218230 */ /* 0x000fe20000004100 */
[----:B------:R-:W-:Y:S01]  /*3630*/  @!P0 FFMA.FTZ R2, R41, R40, R2 ;  /* 0x0000002829028223 */ /* 0x000fe20000010002 */
[----:B------:R-:W-:Y:S02]  /*3640*/  @!P0 HADD2.F32 R34, -RZ, R31.H0_H0 ;  /* 0x2000001fff228230 */ /* 0x000fe40000004100 */
[----:B------:R-:W-:Y:S01]  /*3650*/  @!P0 HADD2.F32 R40, -RZ, R46.H0_H0 ;  /* 0x2000002eff288230 */ /* 0x000fe20000004100 */
[----:B------:R-:W-:Y:S01]  /*3660*/  @!P0 IMAD.MOV.U32 R46, RZ, RZ, R58 ;  /* 0x000000ffff2e8224 */ /* 0x000fe200078e003a */
[----:B------:R-:W-:Y:S01]  /*3670*/  @!P0 HADD2.F32 R41, -RZ, R42.H1_H1 ;  /* 0x3000002aff298230 */ /* 0x000fe20000004100 */
[-C--:B------:R-:W-:Y:S01]  /*3680*/  @!P0 FMUL.FTZ R124, R38, R33.reuse ;  /* 0x00000021267c8220 */ /* 0x080fe20000410000 */
[----:B------:R-:W-:Y:S01]  /*3690*/  @!P0 HADD2.F32 R32, -RZ, R35.H0_H0 ;  /* 0x20000023ff208230 */ /* 0x000fe20000004100 */
[----:B------:R-:W-:Y:S01]  /*36a0*/  @!P0 FMUL.FTZ R3, R34, R33 ;  /* 0x0000002122038220 */ /* 0x000fe20000410000 */
[----:B------:R-:W-:Y:S01]  /*36b0*/  @!P0 MOV R33, R22 ;  /* 0x0000001600218202 */ /* 0x000fe20000000f00 */
[----:B------:R-:W-:Y:S02]  /*36c0*/  @!P0 HADD2.F32 R31, -RZ, R31.H1_H1 ;  /* 0x3000001fff1f8230 */ /* 0x000fe40000004100 */
[-C--:B------:R-:W-:Y:S01]  /*36d0*/  @!P0 FMUL.FTZ R129, R41, R32.reuse ;  /* 0x0000002029818220 */ /* 0x080fe20000410000 */
[----:B------:R-:W-:Y:S02]  /*36e0*/  @!P0 HADD2.F32 R44, -RZ, R46.H1_H1 ;  /* 0x3000002eff2c8230 */ /* 0x000fe40000004100 */
[C---:B------:R-:W-:Y:S01]  /*36f0*/  @!P0 FMUL.FTZ R4, R31.reuse, R32 ;  /* 0x000000201f048220 */ /* 0x040fe20000410000 */
[----:B------:R-:W-:Y:S01]  /*3700*/  @!P0 HADD2.F32 R39, -RZ, R48.H0_H0 ;  /* 0x20000030ff278230 */ /* 0x000fe20000004100 */
[-C--:B------:R-:W-:Y:S01]  /*3710*/  @!P0 FFMA.FTZ R129, R31, R40.reuse, -R129 ;  /* 0x000000281f818223 */ /* 0x080fe20000010881 */
[----:B------:R-:W-:Y:S01]  /*3720*/  @!P0 HADD2.F32 R31, -RZ, R28.H0_H0 ;  /* 0x2000001cff1f8230 */ /* 0x000fe20000004100 */
[----:B------:R-:W-:Y:S01]  /*3730*/  @!P0 FMUL.FTZ R131, R44, R29 ;  /* 0x0000001d2c838220 */ /* 0x000fe20000410000 */
[----:B------:R-:W-:Y:S01]  /*3740*/  @!P0 HADD2.F32 R28, -RZ, R33.H1_H1 ;  /* 0x30000021ff1c8230 */ /* 0x000fe20000004100 */
[-C--:B------:R-:W-:Y:S01]  /*3750*/  @!P0 FFMA.FTZ R3, R38, R39.reuse, R3 ;  /* 0x0000002726038223 */ /* 0x080fe20000010003 */
[----:B------:R-:W-:Y:S01]  /*3760*/  @!P0 HADD2.F32 R48, -RZ, R47.H0_H0 ;  /* 0x2000002fff308230 */ /* 0x000fe20000004100 */
[----:B------:R-:W-:Y:S01]  /*3770*/  @!P0 FFMA.FTZ R124, R34, R39, -R124 ;  /* 0x00000027227c8223 */ /* 0x000fe2000001087c */
[----:B------:R-:W-:Y:S01]  /*3780*/  @!P0 HADD2.F32 R42, -RZ, R46.H0_H0 ;  /* 0x2000002eff2a8230 */ /* 0x000fe20000004100 */
[C---:B------:R-:W-:Y:S01]  /*3790*/  @!P0 FMUL.FTZ R6, R28.reuse, R29 ;  /* 0x0000001d1c068220 */ /* 0x040fe20000410000 */
[----:B------:R-:W-:Y:S01]  /*37a0*/  @!P0 HADD2.F32 R46, -RZ, R49.H0_H0 ;  /* 0x20000031ff2e8230 */ /* 0x000fe20000004100 */
[----:B------:R-:W-:Y:S01]  /*37b0*/  @!P0 FFMA.FTZ R131, R28, R45, -R131 ;  /* 0x0000002d1c838223 */ /* 0x000fe20000010883 */
[----:B------:R-:W-:Y:S01]  /*37c0*/  @!P0 HADD2.F32 R28, -RZ, R19.H0_H0 ;  /* 0x20000013ff1c8230 */ /* 0x000fe20000004100 */
[----:B------:R-:W-:Y:S01]  /*37d0*/  @!P0 FMUL.FTZ R126, R42, R31 ;  /* 0x0000001f2a7e8220 */ /* 0x000fe20000410000 */
[----:B------:R-:W-:Y:S01]  /*37e0*/  @!P0 MOV R19, R23 ;  /* 0x0000001700138202 */ /* 0x000fe20000000f00 */
[----:B------:R-:W-:Y:S01]  /*37f0*/  @!P0 FFMA.FTZ R4, R41, R40, R4 ;  /* 0x0000002829048223 */ /* 0x000fe20000010004 */
[----:B------:R-:W-:Y:S01]  /*3800*/  @!P0 F2FP.PACK_AB R124, R129, R124 ;  /* 0x0000007c817c823e */ /* 0x000fe200000000ff */
[----:B------:R-:W-:Y:S01]  /*3810*/  @!P0 FMUL.FTZ R130, R46, R28 ;  /* 0x0000001c2e828220 */ /* 0x000fe20000410000 */
[----:B------:R-:W-:Y:S01]  /*3820*/  @!P0 F2FP.PACK_AB R129, R127, R74 ;  /* 0x0000004a7f81823e */ /* 0x000fe200000000ff */
[----:B------:R-:W-:Y:S01]  /*3830*/  @!P0 HADD2.F32 R47, -RZ, R49.H1_H1 ;  /* 0x30000031ff2f8230 */ /* 0x000fe20000004100 */
[----:B------:R-:W-:Y:S01]  /*3840*/  @!P0 MOV R21, R124 ;  /* 0x0000007c00158202 */ /* 0x000fe20000000f00 */
[----:B------:R-:W-:Y:S01]  /*3850*/  @!P0 HADD2.F32 R32, -RZ, R33.H0_H0 ;  /* 0x20000021ff208230 */ /* 0x000fe20000004100 */
[----:B------:R-:W-:Y:S01]  /*3860*/  @!P0 F2FP.PACK_AB R74, R2, R0 ;  /* 0x00000000024a823e */ /* 0x000fe200000000ff */
[----:B------:R-:W-:Y:S01]  /*3870*/  @!P0 IMAD.MOV.U32 R20, RZ, RZ, R129 ;  /* 0x000000ffff148224 */ /* 0x000fe200078e0081 */
[--C-:B------:R-:W-:Y:S01]  /*3880*/  @!P0 HADD2.F32 R29, -RZ, R19.reuse.H0_H0 ;  /* 0x20000013ff1d8230 */ /* 0x100fe20000004100 */
[----:B------:R-:W-:Y:S01]  /*3890*/  @!P0 FMUL.FTZ R128, R47, R30 ;  /* 0x0000001e2f808220 */ /* 0x000fe20000410000 */
[----:B------:R-:W-:Y:S01]  /*38a0*/  @!P0 HADD2.F32 R19, -RZ, R19.H1_H1 ;  /* 0x30000013ff138230 */ /* 0x000fe20000004100 */
[C---:B------:R-:W-:Y:S01]  /*38b0*/  @!P0 FMUL.FTZ R5, R32.reuse, R31 ;  /* 0x0000001f20058220 */ /* 0x040fe20000410000 */
[----:B------:R-:W-:Y:S01]  /*38c0*/  @!P0 MOV R56, R74 ;  /* 0x0000004a00388202 */ /* 0x000fe20000000f00 */
[----:B------:R-:W-:Y:S02]  /*38d0*/  @!P0 FFMA.FTZ R130, R29, R48, -R130 ;  /* 0x000000301d828223 */ /* 0x000fe40000010882 */
[----:B------:R-:W-:Y:S02]  /*38e0*/  @!P0 FFMA.FTZ R128, R19, R50, -R128 ;  /* 0x0000003213808223 */ /* 0x000fe40000010880 */
[-C--:B------:R-:W-:Y:S02]  /*38f0*/  @!P0 FFMA.FTZ R126, R32, R43.reuse, -R126 ;  /* 0x0000002b207e8223 */ /* 0x080fe4000001087e */
[----:B------:R-:W-:Y:S01]  /*3900*/  @!P0 FFMA.FTZ R5, R42, R43, R5 ;  /* 0x0000002b2a058223 */ /* 0x000fe20000010005 */
[----:B------:R-:W-:Y:S01]  /*3910*/  @!P0 F2FP.PACK_AB R127, R128, R130 ;  /* 0x00000082807f823e */ /* 0x000fe200000000ff */
[----:B------:R-:W-:Y:S01]  /*3920*/  @!P0 FMUL.FTZ R7, R29, R28 ;  /* 0x0000001c1d078220 */ /* 0x000fe20000410000 */
[----:B------:R-:W-:Y:S01]  /*3930*/  @!P0 F2FP.PACK_AB R126, R131, R126 ;  /* 0x0000007e837e823e */ /* 0x000fe200000000ff */
[----:B------:R-:W-:Y:S01]  /*3940*/  @!P0 FFMA.FTZ R6, R44, R45, R6 ;  /* 0x0000002d2c068223 */ /* 0x000fe20000010006 */
[----:B------:R-:W-:Y:S01]  /*3950*/  IADD3 R130, P2, R122, R78, RZ ;  /* 0x0000004e7a827210 */ /* 0x000fe20007f5e0ff */
[----:B------:R-:W-:Y:S01]  /*3960*/  @!P0 FMUL.FTZ R8, R19, R30 ;  /* 0x0000001e13088220 */ /* 0x000fe20000410000 */
[----:B------:R-:W-:Y:S01]  /*3970*/  @!P0 MOV R22, R126 ;  /* 0x0000007e00168202 */ /* 0x000fe20000000f00 */
[----:B------:R-:W-:Y:S01]  /*3980*/  @!P0 FFMA.FTZ R7, R46, R48, R7 ;  /* 0x000000302e078223 */ /* 0x000fe20000010007 */
[----:B------:R-:W-:Y:S01]  /*3990*/  IADD3.X R131, R123, R76, RZ, P2, !PT ;  /* 0x0000004c7b837210 */ /* 0x000fe200017fe4ff */
[----:B------:R-:W-:Y:S01]  /*39a0*/  @!P0 FFMA.FTZ R8, R47, R50, R8 ;  /* 0x000000322f088223 */ /* 0x000fe20000010008 */
[----:B------:R-:W-:Y:S01]  /*39b0*/  @!P0 F2FP.PACK_AB R124, R6, R5 ;  /* 0x00000005067c823e */ /* 0x000fe200000000ff */
[----:B------:R-:W-:Y:S01]  /*39c0*/  @!P0 IMAD.MOV.U32 R23, RZ, RZ, R127 ;  /* 0x000000ffff178224 */ /* 0x000fe200078e007f */
[----:B------:R-:W-:Y:S02]  /*39d0*/  @!P0 F2FP.PACK_AB R127, R4, R3 ;  /* 0x00000003047f823e */ /* 0x000fe400000000ff */
[----:B------:R-:W-:Y:S02]  /*39e0*/  @!P0 F2FP.PACK_AB R129, R8, R7 ;  /* 0x000000070881823e */ /* 0x000fe400000000ff */
[----:B------:R1:W-:Y:S01]  /*39f0*/  ST.E.128 [R130.64], R20 ;  /* 0x0000001482007985 */ /* 0x0003e2000c101d16 */
[----:B------:R-:W-:Y:S01]  /*3a00*/  @!P0 IMAD.MOV.U32 R57, RZ, RZ, R127 ;  /* 0x000000ffff398224 */ /* 0x000fe200078e007f */
[----:B------:R-:W-:Y:S02]  /*3a10*/  @!P0 MOV R58, R124 ;  /* 0x0000007c003a8202 */ /* 0x000fe40000000f00 */
[----:B------:R-:W-:Y:S05]  /*3a20*/  @!P0 MOV R59, R129 ;  /* 0x00000081003b8202 */ /* 0x000fea0000000f00 */
[----:B------:R1:W-:Y:S02]  /*3a30*/  @!P1 ST.E.128 [R132.64], R56 ;  /* 0x0000003884009985 */ /* 0x0003e4000c101d16 */
.L_x_77:
[----:B------:R-:W-:Y:S05]  /*3a40*/  BSYNC B0 ;  /* 0x0000000000007941 */ /* 0x000fea0003800000 */
.L_x_76:
[----:B------:R-:W-:Y:S11]  /*3a50*/  ISETP.GE.AND P0, PT, R11, c[0x0][0x1d4], PT ;  /* 0x000075000b007a0c */ /* 0x000ff60003f06270 */
[----:B------:R-:W-:Y:S02]  /*3a60*/  @!UPT UIADD3 URZ, URZ, URZ, URZ ;  /* 0x0000003f3f3ff290 */ /* 0x000fe4000fffe03f */
[----:B------:R-:W-:-:S05]  /*3a70*/  @P0 BRA `(.L_x_67) ;  /* 0x0000094000000947 */ /* 0x000fca0003800000 */
[----:B------:R-:W-:Y:S01]  /*3a80*/  SEL R125, R86, R125, !P4 ;  /* 0x0000007d567d7207 */ /* 0x000fe20006000000 */
[----:B-1----:R-:W1:Y:S01]  /*3a90*/  LDS.128 R20, [R84+0xc080] ;  /* 0x00c0800054147984 */ /* 0x002e620000000c00 */
[----:B------:R-:W-:Y:S02]  /*3aa0*/  ISETP.GE.AND P0, PT, R11, c[0x0][0x27c], PT ;  /* 0x00009f000b007a0c */ /* 0x000fe40003f06270 */
[----:B------:R-:W-:Y:S02]  /*3ab0*/  SHF.R.S32.HI R46, RZ, 0x1f, R125 ;  /* 0x0000001fff2e7819 */ /* 0x000fe4000001147d */
[----:B------:R-:W-:Y:S02]  /*3ac0*/  IADD3 R128, P1, R122, R80, RZ ;  /* 0x000000507a807210 */ /* 0x000fe40007f3e0ff */
[----:B------:R-:W-:Y:S03]  /*3ad0*/  LEA.HI R59, R46, R125, RZ, 0x4 ;  /* 0x0000007d2e3b7211 */ /* 0x000fe600078f20ff */
[----:B----4-:R-:W-:Y:S01]  /*3ae0*/  IMAD.X R129, R123, 0x1, R79, P1 ;  /* 0x000000017b817824 */ /* 0x010fe200008e064f */
[----:B------:R-:W-:Y:S03]  /*3af0*/  LEA.HI.SX32 R59, R59, R88, 0x1c ;  /* 0x000000583b3b7211 */ /* 0x000fe600078fe2ff */
[----:B------:R-:W-:Y:S01]  /*3b00*/  @!P0 SHF.R.U32.HI R28, RZ, 0x10, R25 ;  /* 0x00000010ff1c8819 */ /* 0x000fe20000011619 */
[--C-:B------:R-:W-:Y:S01]  /*3b10*/  @!P0 HADD2.F32 R33, -RZ, R61.reuse.H0_H0 ;  /* 0x2000003dff218230 */ /* 0x100fe20000004100 */
[----:B------:R-:W-:Y:S01]  /*3b20*/  SHF.R.S32.HI R46, RZ, 0x1f, R59 ;  /* 0x0000001fff2e7819 */ /* 0x000fe2000001143b */
[----:B------:R-:W-:Y:S01]  /*3b30*/  @!P0 HADD2.F32 R40, -RZ, R60.H1_H1 ;  /* 0x3000003cff288230 */ /* 0x000fe20000004100 */
[----:B------:R-:W-:Y:S01]  /*3b40*/  SHF.L.U32 R57, R59, 0x3, RZ ;  /* 0x000000033b397819 */ /* 0x000fe200000006ff */
[----:B------:R-:W-:Y:S01]  /*3b50*/  @!P0 HADD2.F32 R28, -RZ, R28.H0_H0 ;  /* 0x2000001cff1c8230 */ /* 0x000fe20000004100 */
[----:B------:R-:W-:Y:S01]  /*3b60*/  LEA.HI R46, R46, R59, RZ, 0x3 ;  /* 0x0000003b2e2e7211 */ /* 0x000fe200078f18ff */
[----:B------:R-:W-:Y:S01]  /*3b70*/  @!P0 HADD2.F32 R37, -RZ, R61.H1_H1 ;  /* 0x3000003dff258230 */ /* 0x000fe20000004100 */
[----:B------:R-:W-:Y:S01]  /*3b80*/  @!P0 SHF.R.U64 R24, R24, 0x10, R25 ;  /* 0x0000001018188819 */ /* 0x000fe20000001219 */
[----:B------:R-:W-:Y:S01]  /*3b90*/  @!P0 HADD2.F32 R44, -RZ, R60.H0_H0 ;  /* 0x2000003cff2c8230 */ /* 0x000fe20000004100 */
[----:B------:R-:W-:Y:S01]  /*3ba0*/  LOP3.LUT R56, R103, 0x38, R57, 0xf8, !PT ;  /* 0x0000003867387812 */ /* 0x000fe200078ef839 */
[----:B------:R-:W-:Y:S01]  /*3bb0*/  IMAD.SHL.U32 R46, R46, 0x100, RZ ;  /* 0x000001002e2e7824 */ /* 0x000fe200078e00ff */
[--C-:B------:R-:W-:Y:S02]  /*3bc0*/  @!P0 SHF.R.U32.HI R19, RZ, 0x10, R27.reuse ;  /* 0x00000010ff138819 */ /* 0x100fe4000001161b */
[----:B------:R-:W-:Y:S02]  /*3bd0*/  LOP3.LUT R59, R56, R101, RZ, 0x3c, !PT ;  /* 0x00000065383b7212 */ /* 0x000fe400078e3cff */
[----:B------:R-:W-:Y:S02]  /*3be0*/  LOP3.LUT R46, R46, 0x7ffff800, RZ, 0xc0, !PT ;  /* 0x7ffff8002e2e7812 */ /* 0x000fe400078ec0ff */
[----:B------:R-:W-:Y:S01]  /*3bf0*/  @!P0 SHF.R.U64 R26, R26, 0x10, R27 ;  /* 0x000000101a1a8819 */ /* 0x000fe2000000121b */
[----:B------:R-:W-:Y:S01]  /*3c00*/  @!P0 HADD2.F32 R27, -RZ, R18.H1_H1 ;  /* 0x30000012ff1b8230 */ /* 0x000fe20000004100 */
[----:B------:R-:W-:Y:S02]  /*3c10*/  IADD3 R46, R59, R46, R100 ;  /* 0x0000002e3b2e7210 */ /* 0x000fe40007ffe064 */
[--C-:B------:R-:W-:Y:S02]  /*3c20*/  @!P0 SHF.R.U32.HI R36, RZ, 0x10, R53.reuse ;  /* 0x00000010ff248819 */ /* 0x100fe40000011635 */
[----:B------:R-:W-:Y:S02]  /*3c30*/  SHF.L.U32 R58, R46, 0x1, RZ ;  /* 0x000000012e3a7819 */ /* 0x000fe400000006ff */
[----:B-1----:R-:W-:Y:S01]  /*3c40*/  @!P0 MOV R25, R21 ;  /* 0x0000001500198202 */ /* 0x002fe20000000f00 */
[----:B------:R-:W-:Y:S01]  /*3c50*/  @!P0 HADD2.F32 R36, -RZ, R36.H0_H0 ;  /* 0x20000024ff248230 */ /* 0x000fe20000004100 */
[----:B------:R-:W-:Y:S01]  /*3c60*/  @!P0 SHF.R.U64 R35, R52, 0x10, R53 ;  /* 0x0000001034238819 */ /* 0x000fe20000001235 */
[----:B------:R-:W1:Y:S01]  /*3c70*/  LDS.128 R48, [R58+0xc080] ;  /* 0x00c080003a307984 */ /* 0x000e620000000c00 */
[--C-:B------:R-:W-:Y:S01]  /*3c80*/  @!P0 SHF.R.U64 R43, R54, 0x10, R55.reuse ;  /* 0x00000010362b8819 */ /* 0x100fe20000001237 */
[--C-:B------:R-:W-:Y:S01]  /*3c90*/  @!P0 HADD2.F32 R30, -RZ, R25.reuse.H0_H0 ;  /* 0x20000019ff1e8230 */ /* 0x100fe20000004100 */
[----:B------:R-:W-:Y:S01]  /*3ca0*/  @!P0 SHF.R.U32.HI R47, RZ, 0x10, R55 ;  /* 0x00000010ff2f8819 */ /* 0x000fe20000011637 */
[----:B------:R-:W-:Y:S01]  /*3cb0*/  @!P0 HADD2.F32 R25, -RZ, R25.H1_H1 ;  /* 0x30000019ff198230 */ /* 0x000fe20000004100 */
[----:B------:R-:W-:Y:S01]  /*3cc0*/  ISETP.GE.AND P1, PT, R57, c[0x0][0x1d4], PT ;  /* 0x0000750039007a0c */ /* 0x000fe20003f26270 */
[----:B------:R-:W-:Y:S01]  /*3cd0*/  @!P0 HADD2.F32 R35, -RZ, R35.H0_H0 ;  /* 0x20000023ff238230 */ /* 0x000fe20000004100 */
[----:B------:R-:W-:Y:S01]  /*3ce0*/  @!P0 FMUL.FTZ R3, R30, R27 ;  /* 0x0000001b1e038220 */ /* 0x000fe20000410000 */
[----:B------:R-:W-:Y:S01]  /*3cf0*/  @!P0 HADD2.F32 R43, -RZ, R43.H0_H0 ;  /* 0x2000002bff2b8230 */ /* 0x000fe20000004100 */
[-C--:B------:R-:W-:Y:S01]  /*3d00*/  @!P0 FMUL.FTZ R4, R25, R28.reuse ;  /* 0x0000001c19048220 */ /* 0x080fe20000410000 */
[----:B------:R-:W-:Y:S01]  /*3d10*/  @!P0 HADD2.F32 R47, -RZ, R47.H0_H0 ;  /* 0x2000002fff2f8230 */ /* 0x000fe20000004100 */
[----:B-1----:R-:W-:Y:S01]  /*3d20*/  @!P0 IMAD.MOV.U32 R31, RZ, RZ, R49 ;  /* 0x000000ffff1f8224 */ /* 0x002fe200078e0031 */
[----:B------:R-:W-:Y:S01]  /*3d30*/  @!P0 MOV R45, R51 ;  /* 0x00000033002d8202 */ /* 0x000fe20000000f00 */
[----:B------:R-:W-:Y:S02]  /*3d40*/  @!P0 IMAD.MOV.U32 R32, RZ, RZ, R48 ;  /* 0x000000ffff208224 */ /* 0x000fe400078e0030 */
[----:B------:R-:W-:Y:S01]  /*3d50*/  @!P0 IMAD.MOV.U32 R41, RZ, RZ, R50 ;  /* 0x000000ffff298224 */ /* 0x000fe200078e0032 */
[--C-:B------:R-:W-:Y:S02]  /*3d60*/  @!P0 HADD2.F32 R39, -RZ, R31.reuse.H1_H1 ;  /* 0x3000001fff278230 */ /* 0x100fe40000004100 */
[----:B------:R-:W-:Y:S02]  /*3d70*/  @!P0 HADD2.F32 R34, -RZ, R31.H0_H0 ;  /* 0x2000001fff228230 */ /* 0x000fe40000004100 */
[--C-:B------:R-:W-:Y:S01]  /*3d80*/  @!P0 HADD2.F32 R31, -RZ, R32.reuse.H0_H0 ;  /* 0x20000020ff1f8230 */ /* 0x100fe20000004100 */
[----:B------:R-:W-:Y:S01]  /*3d90*/  @!P0 FMUL.FTZ R59, R39, R28 ;  /* 0x0000001c273b8220 */ /* 0x000fe20000410000 */
[----:B------:R-:W-:Y:S01]  /*3da0*/  @!P0 HADD2.F32 R32, -RZ, R32.H1_H1 ;  /* 0x30000020ff208230 */ /* 0x000fe20000004100 */
[----:B------:R-:W-:Y:S01]  /*3db0*/  @!P0 FMUL.FTZ R46, R34, R27 ;  /* 0x0000001b222e8220 */ /* 0x000fe20000410000 */
[----:B------:R-:W-:Y:S01]  /*3dc0*/  @!P0 HADD2.F32 R27, -RZ, R18.H0_H0 ;  /* 0x20000012ff1b8230 */ /* 0x000fe20000004100 */
[----:B------:R-:W-:Y:S01]  /*3dd0*/  @!P0 FFMA.FTZ R59, R25, R36, -R59 ;  /* 0x00000024193b8223 */ /* 0x000fe2000001083b */
[----:B------:R-:W-:Y:S01]  /*3de0*/  @!P0 MOV R18, R20 ;  /* 0x0000001400128202 */ /* 0x000fe20000000f00 */
[----:B------:R-:W-:Y:S01]  /*3df0*/  @!P0 IMAD.MOV.U32 R28, RZ, RZ, R23 ;  /* 0x000000ffff1c8224 */ /* 0x000fe200078e0017 */
[----:B------:R-:W-:Y:S01]  /*3e00*/  @!P0 HADD2.F32 R25, -RZ, R24.H0_H0 ;  /* 0x20000018ff198230 */ /* 0x000fe20000004100 */
[----:B------:R-:W-:Y:S01]  /*3e10*/  @!P0 FMUL.FTZ R56, R31, R27 ;  /* 0x0000001b1f388220 */ /* 0x000fe20000410000 */
[----:B------:R-:W-:Y:S01]  /*3e20*/  @!P0 HADD2.F32 R38, -RZ, R41.H0_H0 ;  /* 0x20000029ff268230 */ /* 0x000fe20000004100 */
[----:B------:R-:W-:Y:S01]  /*3e30*/  @!P0 FFMA.FTZ R46, R30, R37, -R46 ;  /* 0x000000251e2e8223 */ /* 0x000fe2000001082e */
[--C-:B------:R-:W-:Y:S01]  /*3e40*/  @!P0 HADD2.F32 R24, -RZ, R18.reuse.H0_H0 ;  /* 0x20000012ff188230 */ /* 0x100fe20000004100 */
[----:B------:R-:W-:Y:S01]  /*3e50*/  @!P0 FMUL.FTZ R125, R32, R25 ;  /* 0x00000019207d8220 */ /* 0x000fe20000410000 */
[----:B------:R-:W-:Y:S02]  /*3e60*/  @!P0 HADD2.F32 R18, -RZ, R18.H1_H1 ;  /* 0x30000012ff128230 */ /* 0x000fe40000004100 */
[----:B------:R-:W-:Y:S01]  /*3e70*/  @!P0 F2FP.PACK_AB R46, R59, R46 ;  /* 0x0000002e3b2e823e */ /* 0x000fe200000000ff */
[----:B------:R-:W-:Y:S01]  /*3e80*/  @!P0 FMUL.FTZ R0, R24, R27 ;  /* 0x0000001b18008220 */ /* 0x000fe20000410000 */
[----:B------:R-:W-:Y:S01]  /*3e90*/  @!P0 HADD2.F32 R27, -RZ, R26.H0_H0 ;  /* 0x2000001aff1b8230 */ /* 0x000fe20000004100 */
[----:B------:R-:W-:Y:S01]  /*3ea0*/  @!P0 FMUL.FTZ R2, R18, R25 ;  /* 0x0000001912028220 */ /* 0x000fe20000410000 */
[----:B------:R-:W-:Y:S01]  /*3eb0*/  @!P0 MOV R25, R22 ;  /* 0x0000001600198202 */ /* 0x000fe20000000f00 */
[----:B------:R-:W-:Y:S01]  /*3ec0*/  @!P0 FFMA.FTZ R56, R24, R33, -R56 ;  /* 0x0000002118388223 */ /* 0x000fe20000010838 */
[----:B------:R-:W-:Y:S01]  /*3ed0*/  @!P0 HADD2.F32 R24, -RZ, R13.H1_H1 ;  /* 0x3000000dff188230 */ /* 0x000fe20000004100 */
[----:B------:R-:W-:Y:S01]  /*3ee0*/  @!P0 FFMA.FTZ R125, R18, R35, -R125 ;  /* 0x00000023127d8223 */ /* 0x000fe2000001087d */
[----:B------:R-:W-:Y:S01]  /*3ef0*/  @!P0 HADD2.F32 R41, -RZ, R41.H1_H1 ;  /* 0x30000029ff298230 */ /* 0x000fe20000004100 */
[----:B------:R-:W-:Y:S01]  /*3f00*/  @!P0 FFMA.FTZ R0, R31, R33, R0 ;  /* 0x000000211f008223 */ /* 0x000fe20000010000 */
[----:B------:R-:W-:Y:S01]  /*3f10*/  @!P0 HADD2.F32 R18, -RZ, R13.H0_H0 ;  /* 0x2000000dff128230 */ /* 0x000fe20000004100 */
[----:B------:R-:W-:Y:S01]  /*3f20*/  @!P0 FMUL.FTZ R127, R38, R24 ;  /* 0x00000018267f8220 */ /* 0x000fe20000410000 */
[----:B------:R-:W-:Y:S01]  /*3f30*/  @!P0 HADD2.F32 R13, -RZ, R19.H0_H0 ;  /* 0x20000013ff0d8230 */ /* 0x000fe20000004100 */
[----:B------:R-:W-:Y:S01]  /*3f40*/  @!P0 FMUL.FTZ R124, R41, R27 ;  /* 0x0000001b297c8220 */ /* 0x000fe20000410000 */
[--C-:B------:R-:W-:Y:S01]  /*3f50*/  @!P0 HADD2.F32 R42, -RZ, R45.reuse.H0_H0 ;  /* 0x2000002dff2a8230 */ /* 0x100fe20000004100 */
[----:B------:R-:W-:Y:S01]  /*3f60*/  @!P0 FFMA.FTZ R2, R32, R35, R2 ;  /* 0x0000002320028223 */ /* 0x000fe20000010002 */
[----:B------:R-:W-:Y:S01]  /*3f70*/  @!P0 HADD2.F32 R45, -RZ, R45.H1_H1 ;  /* 0x3000002dff2d8230 */ /* 0x000fe20000004100 */
[----:B------:R-:W-:Y:S01]  /*3f80*/  @!P0 FFMA.FTZ R3, R34, R37, R3 ;  /* 0x0000002522038223 */ /* 0x000fe20000010003 */
[--C-:B------:R-:W-:Y:S01]  /*3f90*/  @!P0 HADD2.F32 R19, -RZ, R28.reuse.H0_H0 ;  /* 0x2000001cff138230 */ /* 0x100fe20000004100 */
[----:B------:R-:W-:Y:S01]  /*3fa0*/  @!P0 FMUL.FTZ R74, R42, R18 ;  /* 0x000000122a4a8220 */ /* 0x000fe20000410000 */
[----:B------:R-:W-:Y:S01]  /*3fb0*/  @!P0 HADD2.F32 R26, -RZ, R28.H1_H1 ;  /* 0x3000001cff1a8230 */ /* 0x000fe20000004100 */
[----:B------:R-:W-:Y:S01]  /*3fc0*/  @!P0 FMUL.FTZ R58, R45, R13 ;  /* 0x0000000d2d3a8220 */ /* 0x000fe20000410000 */
[--C-:B------:R-:W-:Y:S01]  /*3fd0*/  @!P0 HADD2.F32 R29, -RZ, R25.reuse.H0_H0 ;  /* 0x20000019ff1d8230 */ /* 0x100fe20000004100 */
[----:B------:R-:W-:Y:S01]  /*3fe0*/  @!P0 FFMA.FTZ R74, R19, R44, -R74 ;  /* 0x0000002c134a8223 */ /* 0x000fe2000001084a */
[----:B------:R-:W-:Y:S01]  /*3ff0*/  @!P0 HADD2.F32 R28, -RZ, R25.H1_H1 ;  /* 0x30000019ff1c8230 */ /* 0x000fe20000004100 */
[----:B------:R-:W-:Y:S01]  /*4000*/  @!P0 FFMA.FTZ R58, R26, R47, -R58 ;  /* 0x0000002f1a3a8223 */ /* 0x000fe2000001083a */
[----:B------:R-:W-:Y:S01]  /*4010*/  @!P0 F2FP.PACK_AB R125, R125, R56 ;  /* 0x000000387d7d823e */ /* 0x000fe200000000ff */
[C---:B------:R-:W-:Y:S01]  /*4020*/  @!P0 FFMA.FTZ R127, R29.reuse, R40, -R127 ;  /* 0x000000281d7f8223 */ /* 0x040fe2000001087f */
[----:B------:R-:W-:Y:S01]  /*4030*/  @!P0 MOV R21, R46 ;  /* 0x0000002e00158202 */ /* 0x000fe20000000f00 */
[----:B------:R-:W-:Y:S01]  /*4040*/  @!P0 FFMA.FTZ R124, R28, R43, -R124 ;  /* 0x0000002b1c7c8223 */ /* 0x000fe2000001087c */
[----:B------:R-:W-:Y:S01]  /*4050*/  @!P0 F2FP.PACK_AB R58, R58, R74 ;  /* 0x0000004a3a3a823e */ /* 0x000fe200000000ff */
[----:B------:R-:W-:Y:S01]  /*4060*/  @!P0 FMUL.FTZ R5, R29, R24 ;  /* 0x000000181d058220 */ /* 0x000fe20000410000 */
[----:B------:R-:W-:Y:S01]  /*4070*/  @!P0 MOV R20, R125 ;  /* 0x0000007d00148202 */ /* 0x000fe20000000f00 */
[----:B------:R-:W-:Y:S01]  /*4080*/  @!P0 FMUL.FTZ R6, R28, R27 ;  /* 0x0000001b1c068220 */ /* 0x000fe20000410000 */
[----:B------:R-:W-:Y:S01]  /*4090*/  @!P0 F2FP.PACK_AB R127, R124, R127 ;  /* 0x0000007f7c7f823e */ /* 0x000fe200000000ff */
[----:B------:R-:W-:Y:S01]  /*40a0*/  @!P0 FFMA.FTZ R4, R39, R36, R4 ;  /* 0x0000002427048223 */ /* 0x000fe20000010004 */
[----:B------:R-:W-:Y:S01]  /*40b0*/  @!P0 MOV R23, R58 ;  /* 0x0000003a00178202 */ /* 0x000fe20000000f00 */
[----:B------:R-:W-:Y:S01]  /*40c0*/  @!P0 FMUL.FTZ R7, R19, R18 ;  /* 0x0000001213078220 */ /* 0x000fe20000410000 */
[----:B------:R-:W-:Y:S01]  /*40d0*/  @!P0 F2FP.PACK_AB R46, R2, R0 ;  /* 0x00000000022e823e */ /* 0x000fe200000000ff */
[----:B------:R-:W-:Y:S01]  /*40e0*/  @!P0 IMAD.MOV.U32 R22, RZ, RZ, R127 ;  /* 0x000000ffff168224 */ /* 0x000fe200078e007f */
[----:B------:R-:W-:Y:S01]  /*40f0*/  @!P0 F2FP.PACK_AB R59, R4, R3 ;  /* 0x00000003043b823e */ /* 0x000fe200000000ff */
[----:B------:R-:W-:Y:S01]  /*4100*/  @!P0 FFMA.FTZ R5, R38, R40, R5 ;  /* 0x0000002826058223 */ /* 0x000fe20000010005 */
[----:B------:R-:W-:Y:S01]  /*4110*/  @!P0 MOV R48, R46 ;  /* 0x0000002e00308202 */ /* 0x000fe20000000f00 */
[----:B------:R-:W-:Y:S01]  /*4120*/  @!P0 FMUL.FTZ R8, R26, R13 ;  /* 0x0000000d1a088220 */ /* 0x000fe20000410000 */
[----:B------:R1:W-:Y:S01]  /*4130*/  ST.E.128 [R128.64], R20 ;  /* 0x0000001480007985 */ /* 0x0003e2000c101d16 */
[----:B------:R-:W-:Y:S02]  /*4140*/  @!P0 FFMA.FTZ R6, R41, R43, R6 ;  /* 0x0000002b29068223 */ /* 0x000fe40000010006 */
[----:B------:R-:W-:Y:S02]  /*4150*/  @!P0 FFMA.FTZ R7, R42, R44, R7 ;  /* 0x0000002c2a078223 */ /* 0x000fe40000010007 */
[----:B------:R-:W-:Y:S01]  /*4160*/  @!P0 FFMA.FTZ R8, R45, R47, R8 ;  /* 0x0000002f2d088223 */ /* 0x000fe20000010008 */
[----:B------:R-:W-:Y:S01]  /*4170*/  @!P0 F2FP.PACK_AB R56, R6, R5 ;  /* 0x000000050638823e */ /* 0x000fe200000000ff */
[----:B------:R-:W-:Y:S03]  /*4180*/  @!P0 IMAD.MOV.U32 R49, RZ, RZ, R59 ;  /* 0x000000ffff318224 */ /* 0x000fe600078e003b */
[----:B------:R-:W-:Y:S02]  /*4190*/  @!P0 F2FP.PACK_AB R125, R8, R7 ;  /* 0x00000007087d823e */ /* 0x000fe400000000ff */
[----:B------:R-:W-:Y:S02]  /*41a0*/  @!P0 MOV R50, R56 ;  /* 0x0000003800328202 */ /* 0x000fe40000000f00 */
[----:B------:R-:W-:Y:S01]  /*41b0*/  @!P0 MOV R51, R125 ;  /* 0x0000007d00338202 */ /* 0x000fe20000000f00 */
[----:B------:R-:W-:-:S05]  /*41c0*/  @P1 BRA `(.L_x_67) ;  /* 0x000001f000001947 */ /* 0x000fca0003800000 */
[C---:B------:R-:W-:Y:S04]  /*41d0*/  LEA R2, P0, R57.reuse, R122, 0x1 ;  /* 0x0000007a39027211 */ /* 0x040fe800078008ff */
[----:B------:R-:W-:Y:S05]  /*41e0*/  LEA.HI.X.SX32 R3, R57, R123, 0x1, P0 ;  /* 0x0000007b39037211 */ /* 0x000fea00000f0eff */
[----:B------:R3:W-:Y:S01]  /*41f0*/  ST.E.128 [R2.64], R48 ;  /* 0x0000003002007985 */ /* 0x0007e2000c101d16 */
[----:B------:R-:W-:-:S05]  /*4200*/  BRA `(.L_x_67) ;  /* 0x000001b000007947 */ /* 0x000fca0003800000 */
.L_x_63:
[----:B------:R1:W3:Y:S01]  /*4210*/  SHFL.IDX PT, R3, R4, RZ, 0x181f ;  /* 0x00181fff04037589 */ /* 0x0002e200000e0000 */
[----:B------:R-:W-:Y:S03]  /*4220*/  IADD3 R64, -R68, UR17, RZ ;  /* 0x0000001144407c10 */ /* 0x000fe6000fffe1ff */
[----:B------:R1:W4:Y:S01]  /*4230*/  SHFL.IDX PT, R13, R0, RZ, 0x181f ;  /* 0x00181fff000d7589 */ /* 0x00032200000e0000 */
[----:B------:R-:W-:Y:S04]  /*4240*/  IMNMX R64, R64, 0x20, PT ;  /* 0x0000002040407817 */ /* 0x000fe80003800200 */
[----:B------:R-:W-:Y:S11]  /*4250*/  ISETP.GT.AND P0, PT, R64, R105, PT ;  /* 0x000000694000720c */ /* 0x000ff60003f04270 */
[----:B------:R-:W-:Y:S02]  /*4260*/  @!UPT UIADD3 URZ, URZ, URZ, URZ ;  /* 0x0000003f3f3ff290 */ /* 0x000fe4000fffe03f */
[----:B------:R-:W-:-:S05]  /*4270*/  @!P0 BRA `(.L_x_67) ;  /* 0x0000014000008947 */ /* 0x000fca0003800000 */
[C---:B------:R-:W-:Y:S02]  /*4280*/  ISETP.GE.AND P0, PT, R16.reuse, c[0x0][0x1d4], PT ;  /* 0x0000750010007a0c */ /* 0x040fe40003f06270 */
[----:B------:R-:W-:Y:S11]  /*4290*/  ISETP.GE.AND P2, PT, R11, c[0x0][0x1d4], PT ;  /* 0x000075000b007a0c */ /* 0x000ff60003f46270 */
[----:B-1----:R-:W1:Y:S01]  /*42a0*/  @!P0 LDS.128 R4, [R99+0xc080] ;  /* 0x00c0800063048984 */ /* 0x002e620000000c00 */
[C---:B----4-:R-:W-:Y:S04]  /*42b0*/  @!P0 LEA R30, P1, R16.reuse, R13, 0x1 ;  /* 0x0000000d101e8211 */ /* 0x050fe800078208ff */
[----:B---3--:R-:W-:Y:S02]  /*42c0*/  @!P0 LEA.HI.X R31, R16, R3, R17, 0x1, P1 ;  /* 0x00000003101f8211 */ /* 0x008fe400008f0c11 */
[----:B------:R-:W-:Y:S03]  /*42d0*/  ISETP.GE.AND P1, PT, R104, c[0x0][0x1d4], PT ;  /* 0x0000750068007a0c */ /* 0x000fe60003f26270 */
[----:B-1----:R-:W-:Y:S01]  /*42e0*/  @!P0 ST.E.128 [R30.64], R4 ;  /* 0x000000041e008985 */ /* 0x002fe2000c101d16 */
[C---:B------:R-:W-:Y:S03]  /*42f0*/  @!P2 LEA R28, P0, R92.reuse, R13, 0x1 ;  /* 0x0000000d5c1ca211 */ /* 0x040fe600078008ff */
[----:B------:R-:W1:Y:S01]  /*4300*/  @!P2 LDS.128 R24, [R99+0xd080] ;  /* 0x00d080006318a984 */ /* 0x000e620000000c00 */
[----:B------:R-:W-:Y:S02]  /*4310*/  @!P2 LEA.HI.X R29, R92, R3, R83, 0x1, P0 ;  /* 0x000000035c1da211 */ /* 0x000fe400000f0c53 */
[----:B------:R-:W-:Y:S03]  /*4320*/  ISETP.GE.AND P0, PT, R102, c[0x0][0x1d4], PT ;  /* 0x0000750066007a0c */ /* 0x000fe60003f06270 */
[----:B-1----:R-:W-:Y:S01]  /*4330*/  @!P2 ST.E.128 [R28.64], R24 ;  /* 0x000000181c00a985 */ /* 0x002fe2000c101d16 */
[C---:B------:R-:W-:Y:S03]  /*4340*/  @!P1 LEA R18, P2, R91.reuse, R13, 0x1 ;  /* 0x0000000d5b129211 */ /* 0x040fe600078408ff */
[----:B------:R-:W1:Y:S01]  /*4350*/  @!P1 LDS.128 R20, [R99+0xe080] ;  /* 0x00e0800063149984 */ /* 0x000e620000000c00 */
[----:B------:R-:W-:Y:S05]  /*4360*/  @!P1 LEA.HI.X R19, R91, R3, R82, 0x1, P2 ;  /* 0x000000035b139211 */ /* 0x000fea00010f0c52 */
[----:B-1----:R-:W-:Y:S01]  /*4370*/  @!P1 ST.E.128 [R18.64], R20 ;  /* 0x0000001412009985 */ /* 0x002fe2000c101d16 */
[C---:B------:R-:W-:Y:S03]  /*4380*/  @!P0 LEA R2, P1, R90.reuse, R13, 0x1 ;  /* 0x0000000d5a028211 */ /* 0x040fe600078208ff */
[----:B------:R-:W1:Y:S01]  /*4390*/  @!P0 LDS.128 R4, [R99+0xf080] ;  /* 0x00f0800063048984 */ /* 0x000e620000000c00 */
[----:B------:R-:W-:Y:S05]  /*43a0*/  @!P0 LEA.HI.X R3, R90, R3, R81, 0x1, P1 ;  /* 0x000000035a038211 */ /* 0x000fea00008f0c51 */
[----:B-1----:R1:W-:Y:S04]  /*43b0*/  @!P0 ST.E.128 [R2.64], R4 ;  /* 0x0000000402008985 */ /* 0x0023e8000c101d16 */
.L_x_67:
[----:B------:R-:W-:Y:S05]  /*43c0*/  BSYNC B1 ;  /* 0x0000000000017941 */ /* 0x000fea0003800000 */
.L_x_62:
[----:B------:R-:W-:Y:S01]  /*43d0*/  IMAD.IADD R68, R77, 0x1, -R68 ;  /* 0x000000014d447824 */ /* 0x000fe200078e0a44 */
[----:B------:R-:W-:Y:S04]  /*43e0*/  BSSY B0, `(.L_x_78) ;  /* 0x000003c000007945 */ /* 0x000fe80003800000 */
[----:B------:R-:W-:Y:S11]  /*43f0*/  ISETP.GE.AND P0, PT, R68, 0x1, PT ;  /* 0x000000014400780c */ /* 0x000ff60003f06270 */
[----:B------:R-:W-:Y:S02]  /*4400*/  @!UPT UIADD3 URZ, URZ, URZ, URZ ;  /* 0x0000003f3f3ff290 */ /* 0x000fe4000fffe03f */
[----:B-1-3--:R-:W-:Y:S01]  /*4410*/  @P0 IMAD.WIDE R4, R98, 0x20, R118 ;  /* 0x0000002062040825 */ /* 0x00afe200078e0276 */
[----:B------:R-:W-:Y:S03]  /*4420*/  @P0 ISETP.NE.U32.AND P2, PT, R97, RZ, PT ;  /* 0x000000ff6100020c */ /* 0x000fe60003f45070 */
[----:B------:R-:W-:Y:S02]  /*4430*/  @P0 IMAD R0, R5, c[0x0][0x258], RZ ;  /* 0x0000960005000a24 */ /* 0x000fe400078e02ff */
[----:B------:R-:W-:Y:S02]  /*4440*/  @P0 IMAD.MOV.U32 R74, RZ, RZ, R114 ;  /* 0x000000ffff4a0224 */ /* 0x000fe400078e0072 */
[C---:B------:R-:W-:Y:S02]  /*4450*/  @P0 IMAD R0, R4.reuse, c[0x0][0x25c], R0 ;  /* 0x0000970004000a24 */ /* 0x040fe400078e0200 */
[----:B------:R-:W-:Y:S05]  /*4460*/  @P0 IMAD.WIDE.U32 R2, R4, c[0x0][0x258], R74 ;  /* 0x0000960004020a25 */ /* 0x000fea00078e004a */
[C---:B------:R-:W-:Y:S02]  /*4470*/  @P0 LEA R4, P1, R2.reuse, c[0x0][0x250], 0x1 ;  /* 0x0000940002040a11 */ /* 0x040fe400078208ff */
[----:B------:R-:W-:Y:S04]  /*4480*/  @P0 IADD3 R0, R3, R0, RZ ;  /* 0x0000000003000210 */ /* 0x000fe80007ffe0ff */
[----:B------:R-:W-:Y:S01]  /*4490*/  @P0 LEA.HI.X R5, R2, c[0x0][0x254], R0, 0x1, P1 ;  /* 0x0000950002050a11 */ /* 0x000fe200008f0c00 */
[----:B------:R-:W-:Y:S01]  /*44a0*/  IMAD R0, R66, c[0x0][0x208], RZ ;  /* 0x0000820042007a24 */ /* 0x000fe200078e02ff */
[----:B------:R-:W-:Y:S01]  /*44b0*/  @P0 ISETP.NE.U32.AND P1, PT, R96, RZ, PT ;  /* 0x000000ff6000020c */ /* 0x000fe20003f25070 */
[----:B------:R-:W-:Y:S02]  /*44c0*/  IMAD.WIDE.U32 R2, R67, c[0x0][0x208], RZ ;  /* 0x0000820043027a25 */ /* 0x000fe400078e00ff */
[----:B------:R-:W-:Y:S01]  /*44d0*/  @!PT LDS RZ, [RZ] ;  /* 0x00000000fffff984 */ /* 0x000fe20000000800 */
[----:B------:R-:W-:Y:S01]  /*44e0*/  @!PT LDS RZ, [RZ] ;  /* 0x00000000fffff984 */ /* 0x000fe20000000800 */
[----:B------:R-:W-:Y:S01]  /*44f0*/  @!PT LDS RZ, [RZ] ;  /* 0x00000000fffff984 */ /* 0x000fe20000000800 */
[----:B------:R1:W-:Y:S01]  /*4500*/  @P0 LDGSTS.E.BYPASS.LTC128B.128 [R99+0x8080], [R4.64], P2 ;  /* 0x0808000004630fae */ /* 0x0003e20009101d56 */
[----:B------:R-:W-:Y:S01]  /*4510*/  @P0 ISETP.NE.U32.AND P2, PT, R95, RZ, PT ;  /* 0x000000ff5f00020c */ /* 0x000fe20003f45070 */
[----:B------:R-:W-:Y:S04]  /*4520*/  IMAD R0, R67, c[0x0][0x20c], R0 ;  /* 0x0000830043007a24 */ /* 0x000fe800078e0200 */
[----:B------:R-:W-:Y:S02]  /*4530*/  IMAD.IADD R3, R3, 0x1, R0 ;  /* 0x0000000103037824 */ /* 0x000fe400078e0200 */
[----:B------:R-:W-:Y:S02]  /*4540*/  IMAD R0, R65, c[0x0][0x218], RZ ;  /* 0x0000860041007a24 */ /* 0x000fe400078e02ff */
[----:B------:R1:W-:Y:S01]  /*4550*/  @P0 LDGSTS.E.BYPASS.LTC128B.128 [R99+0x9080], [R4.64+0x80], P1 ;  /* 0x0908008004630fae */ /* 0x0003e20008901d56 */
[----:B------:R-:W-:Y:S01]  /*4560*/  @P0 ISETP.NE.U32.AND P1, PT, R94, RZ, PT ;  /* 0x000000ff5e00020c */ /* 0x000fe20003f25070 */
[C---:B------:R-:W-:Y:S02]  /*4570*/  IMAD.WIDE.U32 R6, R87.reuse, c[0x0][0x218], R2 ;  /* 0x0000860057067a25 */ /* 0x040fe400078e0002 */
[----:B------:R1:W-:Y:S02]  /*4580*/  @P0 LDGSTS.E.BYPASS.LTC128B.128 [R99+0xa080], [R4.64+0x100], P2 ;  /* 0x0a08010004630fae */ /* 0x0003e40009101d56 */
[----:B------:R-:W-:Y:S08]  /*4590*/  IMAD R0, R87, c[0x0][0x21c], R0 ;  /* 0x0000870057007a24 */ /* 0x000ff000078e0200 */
[----:B------:R1:W-:Y:S01]  /*45a0*/  @P0 LDGSTS.E.BYPASS.LTC128B.128 [R99+0xb080], [R4.64+0x180], P1 ;  /* 0x0b08018004630fae */ /* 0x0003e20008901d56 */
[----:B------:R-:W-:Y:S03]  /*45b0*/  IADD3 R3, P0, R6, UR32, RZ ;  /* 0x0000002006037c10 */ /* 0x000fe6000ff1e0ff */
[----:B------:R-:W0:Y:S01]  /*45c0*/  LDGDEPBAR ;  /* 0x00000000000079af */ /* 0x000e220000000000 */
[----:B------:R-:W-:Y:S02]  /*45d0*/  IADD3.X R0, R7, UR25, R0, P0, !PT ;  /* 0x0000001907007c10 */ /* 0x000fe400087fe400 */
[C---:B------:R-:W-:Y:S04]  /*45e0*/  LEA R2, P0, R3.reuse, c[0x0][0x1f8], 0x1 ;  /* 0x00007e0003027a11 */ /* 0x040fe800078008ff */
[----:B----4-:R-:W-:Y:S02]  /*45f0*/  LEA.HI.X R13, R3, c[0x0][0x1fc], R0, 0x1, P0 ;  /* 0x00007f00030d7a11 */ /* 0x010fe400000f0c00 */
[----:B------:R1:W3:Y:S01]  /*4600*/  SHFL.IDX PT, R3, R2, RZ, 0x181f ;  /* 0x00181fff02037589 */ /* 0x0002e200000e0000 */
[----:B------:R-:W-:Y:S03]  /*4610*/  ISETP.GT.AND P0, PT, R64, R105, PT ;  /* 0x000000694000720c */ /* 0x000fe60003f04270 */
[----:B------:R-:W4:Y:S01]  /*4620*/  SHFL.IDX PT, R13, R13, RZ, 0x181f ;  /* 0x00181fff0d0d7589 */ /* 0x000f2200000e0000 */
[----:B------:R-:W-:Y:S04]  /*4630*/  DEPBAR.LE SB0, 0x0 ;  /* 0x000080000000791a */ /* 0x000fe80000000000 */
[----:B------:R-:W-:Y:S06]  /*4640*/  BAR.SYNC.DEFER_BLOCKING 0x0 ;  /* 0x0000000000007b1d */ /* 0x000fec0000010000 */
[----:B------:R-:W-:-:S05]  /*4650*/  @!P0 BRA `(.L_x_79) ;  /* 0x0000014000008947 */ /* 0x000fca0003800000 */
[C---:B-1-3--:R-:W-:Y:S02]  /*4660*/  ISETP.GE.AND P0, PT, R16.reuse, c[0x0][0x1d4], PT ;  /* 0x0000750010007a0c */ /* 0x04afe40003f06270 */
[----:B------:R-:W-:Y:S11]  /*4670*/  ISETP.GE.AND P2, PT, R11, c[0x0][0x1d4], PT ;  /* 0x000075000b007a0c */ /* 0x000ff60003f46270 */
[----:B------:R-:W1:Y:S01]  /*4680*/  @!P0 LDS.128 R4, [R99+0x8080] ;  /* 0x0080800063048984 */ /* 0x000e620000000c00 */
[C---:B-----5:R-:W-:Y:S04]  /*4690*/  @!P0 LEA R30, P1, R16.reuse, R3, 0x1 ;  /* 0x00000003101e8211 */ /* 0x060fe800078208ff */
[----:B----4-:R-:W-:Y:S02]  /*46a0*/  @!P0 LEA.HI.X R31, R16, R13, R17, 0x1, P1 ;  /* 0x0000000d101f8211 */ /* 0x010fe400008f0c11 */
        /* <DEDUP_REMOVED lines=15> */
.L_x_79:
[----:B-1-3--:R-:W-:Y:S05]  /*47a0*/  BSYNC B0 ;  /* 0x0000000000007941 */ /* 0x00afea0003800000 */
.L_x_78:
[C---:B------:R-:W-:Y:S02]  /*47b0*/  ISETP.GT.AND P0, PT, R98.reuse, UR8, PT ;  /* 0x0000000862007c0c */ /* 0x040fe4000bf04270 */
[----:B------:R-:W-:Y:S11]  /*47c0*/  IADD3 R98, R98, -0x1, RZ ;  /* 0xffffffff62627810 */ /* 0x000ff60007ffe0ff */
[----:B------:R-:W-:Y:S01]  /*47d0*/  @P0 SHF.R.S32.HI R3, RZ, 0x1f, R98 ;  /* 0x0000001fff030819 */ /* 0x000fe20000011462 */
[----:B------:R-:W-:Y:S01]  /*47e0*/  @P0 IMAD.MOV.U32 R4, RZ, RZ, R116 ;  /* 0x000000ffff040224 */ /* 0x000fe200078e0074 */
[----:B------:R-:W-:Y:S01]  /*47f0*/  @P0 ISETP.NE.U32.AND P2, PT, R97, RZ, PT ;  /* 0x000000ff6100020c */ /* 0x000fe20003f45070 */
[----:B------:R-:W-:Y:S02]  /*4800*/  @P0 IMAD.MOV.U32 R5, RZ, RZ, R121 ;  /* 0x000000ffff050224 */ /* 0x000fe400078e0079 */
[C---:B------:R-:W-:Y:S02]  /*4810*/  @P0 IMAD R0, R98.reuse, UR21, RZ ;  /* 0x0000001562000c24 */ /* 0x040fe4000f8e02ff */
[----:B------:R-:W-:Y:S04]  /*4820*/  @P0 IMAD.WIDE.U32 R4, R98, UR24, R4 ;  /* 0x0000001862040c25 */ /* 0x000fe8000f8e0004 */
[----:B------:R-:W-:Y:S01]  /*4830*/  @P0 IMAD R0, R3, UR24, R0 ;  /* 0x0000001803000c24 */ /* 0x000fe2000f8e0200 */
[C---:B------:R-:W-:Y:S03]  /*4840*/  @P0 LEA R6, P1, R4.reuse, c[0x0][0x220], 0x1 ;  /* 0x0000880004060a11 */ /* 0x040fe600078208ff */
[----:B------:R-:W-:Y:S05]  /*4850*/  @P0 IMAD.IADD R0, R5, 0x1, R0 ;  /* 0x0000000105000824 */ /* 0x000fea00078e0200 */
[----:B------:R-:W-:Y:S02]  /*4860*/  @P0 LEA.HI.X R7, R4, c[0x0][0x224], R0, 0x1, P1 ;  /* 0x0000890004070a11 */ /* 0x000fe400008f0c00 */
[----:B------:R-:W-:Y:S03]  /*4870*/  @P0 ISETP.NE.U32.AND P1, PT, R96, RZ, PT ;  /* 0x000000ff6000020c */ /* 0x000fe60003f25070 */
[----:B------:R-:W-:Y:S01]  /*4880*/  @!PT LDS RZ, [RZ] ;  /* 0x00000000fffff984 */ /* 0x000fe20000000800 */
[----:B------:R-:W-:Y:S01]  /*4890*/  @!PT LDS RZ, [RZ] ;  /* 0x00000000fffff984 */ /* 0x000fe20000000800 */
[----:B------:R-:W-:Y:S01]  /*48a0*/  @!PT LDS RZ, [RZ] ;  /* 0x00000000fffff984 */ /* 0x000fe20000000800 */
[----:B------:R1:W-:Y:S01]  /*48b0*/  @P0 LDGSTS.E.BYPASS.LTC128B.128 [R99+0xc080], [R6.64], P2 ;  /* 0x0c08000006630fae */ /* 0x0003e20009101d56 */
[----:B------:R-:W-:Y:S09]  /*48c0*/  @P0 ISETP.NE.U32.AND P2, PT, R95, RZ, PT ;  /* 0x000000ff5f00020c */ /* 0x000ff20003f45070 */
[----:B------:R1:W-:Y:S01]  /*48d0*/  @P0 LDGSTS.E.BYPASS.LTC128B.128 [R99+0xd080], [R6.64+0x80], P1 ;  /* 0x0d08008006630fae */ /* 0x0003e20008901d56 */
[----:B------:R-:W-:Y:S03]  /*48e0*/  @P0 ISETP.NE.U32.AND P1, PT, R94, RZ, PT ;  /* 0x000000ff5e00020c */ /* 0x000fe60003f25070 */
[----:B------:R1:W-:Y:S10]  /*48f0*/  @P0 LDGSTS.E.BYPASS.LTC128B.128 [R99+0xe080], [R6.64+0x100], P2 ;  /* 0x0e08010006630fae */ /* 0x0003f40009101d56 */
[----:B------:R1:W-:Y:S04]  /*4900*/  @P0 LDGSTS.E.BYPASS.LTC128B.128 [R99+0xf080], [R6.64+0x180], P1 ;  /* 0x0f08018006630fae */ /* 0x0003e80008901d56 */
[----:B------:R-:W0:Y:S01]  /*4910*/  LDGDEPBAR ;  /* 0x00000000000079af */ /* 0x000e220000000000 */
[----:B------:R-:W-:-:S05]  /*4920*/  @P0 BRA `(.L_x_80) ;  /* 0xffffd0d000000947 */ /* 0x000fca000383ffff */
[----:B------:R-:W-:Y:S06]  /*4930*/  BAR.SYNC.DEFER_BLOCKING 0x0 ;  /* 0x0000000000007b1d */ /* 0x000fec0000010000 */
.L_x_59:
[----:B-1----:R-:W-:Y:S01]  /*4940*/  UISETP.GE.AND UP0, UPT, UR11, 0x1, UPT ;  /* 0x000000010b00788c */ /* 0x002fe2000bf06270 */
[----:B------:R-:W-:Y:S01]  /*4950*/  PLOP3.LUT P2, PT, PT, PT, PT, 0x80, 0x0 ;  /* 0x000000000000781c */ /* 0x000fe20003f4f070 */
[----:B------:R-:W-:Y:S01]  /*4960*/  CS2R R134, SRZ ;  /* 0x0000000000867805 */ /* 0x000fe2000001ff00 */
[----:B------:R-:W-:Y:S01]  /*4970*/  CS2R R132, SRZ ;  /* 0x0000000000847805 */ /* 0x000fe2000001ff00 */
[----:B------:R-:W-:Y:S01]  /*4980*/  CS2R R138, SRZ ;  /* 0x00000000008a7805 */ /* 0x000fe2000001ff00 */
[----:B------:R-:W-:Y:S01]  /*4990*/  CS2R R136, SRZ ;  /* 0x0000000000887805 */ /* 0x000fe2000001ff00 */
[----:B------:R-:W-:Y:S01]  /*49a0*/  PLOP3.LUT P0, PT, PT, PT, UP0, 0x80, 0x0 ;  /* 0x000000000000781c */ /* 0x000fe20003f0f008 */
        /* <DEDUP_REMOVED lines=31> */
[----:B-----5:R-:W-:Y:S01]  /*4ba0*/  CS2R R72, SRZ ;  /* 0x0000000000487805 */ /* 0x020fe2000001ff00 */
[----:B------:R-:W-:Y:S01]  /*4bb0*/  CS2R R70, SRZ ;  /* 0x0000000000467805 */ /* 0x000fe2000001ff00 */
[----:B------:R-:W-:Y:S01]  /*4bc0*/  CS2R R68, SRZ ;  /* 0x0000000000447805 */ /* 0x000fe2000001ff00 */
[----:B------:R-:W-:Y:S01]  /*4bd0*/  CS2R R66, SRZ ;  /* 0x0000000000427805 */ /* 0x000fe2000001ff00 */
[----:B------:R-:W-:Y:S01]  /*4be0*/  CS2R R64, SRZ ;  /* 0x0000000000407805 */ /* 0x000fe2000001ff00 */
[----:B------:R-:W-:Y:S01]  /*4bf0*/  CS2R R6, SRZ ;  /* 0x0000000000067805 */ /* 0x000fe2000001ff00 */
[----:B------:R-:W-:Y:S01]  /*4c00*/  IMAD.MOV.U32 R4, RZ, RZ, RZ ;  /* 0x000000ffff047224 */ /* 0x000fe200078e00ff */
        /* <DEDUP_REMOVED lines=24> */
[----:B------:R-:W-:Y:S05]  /*4d90*/  @!P0 BRA `(.L_x_81) ;  /* 0x0000c48000008947 */ /* 0x000fea0003800000 */
[----:B------:R-:W-:Y:S02]  /*4da0*/  ULDC.64 UR4, c[0x0][0x340] ;  /* 0x0000d00000047ab9 */ /* 0x000fe40000000a00 */
[----:B------:R-:W-:-:S02]  /*4db0*/  UISETP.NE.U32.AND UP1, UPT, URZ, UR4, UPT ;  /* 0x000000043f00728c */ /* 0x000fc4000bf25070 */
[----:B------:R-:W-:Y:S02]  /*4dc0*/  ULDC.64 UR6, c[0x0][0x340] ;  /* 0x0000d00000067ab9 */ /* 0x000fe40000000a00 */
[----:B------:R-:W-:-:S06]  /*4dd0*/  UISETP.NE.AND.EX UP1, UPT, URZ, UR5, UPT, UP1 ;  /* 0x000000053f00728c */ /* 0x000fcc000bf25310 */
[----:B------:R-:W-:-:S05]  /*4de0*/  PLOP3.LUT P1, PT, PT, PT, UP1, 0x80, 0x0 ;  /* 0x000000000000781c */ /* 0x000fca0003f2f018 */
[----:B------:R-:W-:Y:S02]  /*4df0*/  @UP1 UMOV UR4, 0x4 ;  /* 0x0000000400041882 */ /* 0x000fe40000000000 */
[----:B------:R-:W-:-:S06]  /*4e00*/  @UP1 UIMAD.WIDE UR4, UR20, UR4, UR6 ;  /* 0x00000004140412a5 */ /* 0x000fcc000f8e0206 */
[----:B------:R-:W-:Y:S02]  /*4e10*/  IMAD.U32 R2, RZ, RZ, UR4 ;  /* 0x00000004ff027e24 */ /* 0x000fe4000f8e00ff */
[----:B------:R-:W-:Y:S01]  /*4e20*/  IMAD.U32 R3, RZ, RZ, UR5 ;  /* 0x00000005ff037e24 */ /* 0x000fe2000f8e00ff */
[----:B------:R-:W1:Y:S01]  /*4e30*/  S2R R9, SR_CTAID.X ;  /* 0x0000000000097919 */ /* 0x000e620000002500 */
[----:B------:R-:W-:Y:S02]  /*4e40*/  USHF.R.S32.HI UR6, URZ, 0x1f, UR16 ;  /* 0x0000001f3f067899 */ /* 0x000fe40008011410 */
[----:B------:R-:W-:Y:S01]  /*4e50*/  ULDC.64 UR4, c[0x0][0x178] ;  /* 0x00005e0000047ab9 */ /* 0x000fe20000000a00 */
[----:B------:R3:W5:Y:S01]  /*4e60*/  @P1 LDG.E R0, [R2.64] ;  /* 0x0000001602001981 */ /* 0x000762000c1e1900 */
[----:B------:R-:W-:Y:S01]  /*4e70*/  UIMAD UR6, UR6, UR4, URZ ;  /* 0x00000004060672a4 */ /* 0x000fe2000f8e023f */
[----:B------:R-:W-:Y:S01]  /*4e80*/  IMAD.MOV.U32 R4, RZ, RZ, c[0x0][0x2c4] ;  /* 0x0000b100ff047624 */ /* 0x000fe200078e00ff */
[----:B------:R-:W-:Y:S01]  /*4e90*/  UIMAD.WIDE.U32 UR24, UR16, UR4, URZ ;  /* 0x00000004101872a5 */ /* 0x000fe2000f8e003f */
[----:B------:R-:W-:Y:S01]  /*4ea0*/  BSSY B0, `(.L_x_82) ;  /* 0x000006a000007945 */ /* 0x000fe20003800000 */
[----:B------:R-:W-:-:S02]  /*4eb0*/  UIMAD UR16, UR16, UR5, UR6 ;  /* 0x00000005101072a4 */ /* 0x000fc4000f8e0206 */
[----:B------:R-:W-:Y:S01]  /*4ec0*/  ISETP.NE.AND P0, PT, R4, 0x1, PT ;  /* 0x000000010400780c */ /* 0x000fe20003f05270 */
[----:B------:R-:W-:Y:S02]  /*4ed0*/  ULDC.64 UR6, c[0x0][0x348] ;  /* 0x0000d20000067ab9 */ /* 0x000fe40000000a00 */
[----:B------:R-:W-:Y:S02]  /*4ee0*/  UISETP.NE.U32.AND UP0, UPT, URZ, UR6, UPT ;  /* 0x000000063f00728c */ /* 0x000fe4000bf05070 */
[----:B------:R-:W-:Y:S02]  /*4ef0*/  ULDC.64 UR4, c[0x0][0x1b8] ;  /* 0x00006e0000047ab9 */ /* 0x000fe40000000a00 */
[----:B------:R-:W-:Y:S02]  /*4f00*/  UISETP.NE.AND.EX UP0, UPT, URZ, UR7, UPT, UP0 ;  /* 0x000000073f00728c */ /* 0x000fe4000bf05300 */
[----:B------:R-:W-:Y:S02]  /*4f10*/  UIADD3 UR17, UR25, UR16, URZ ;  /* 0x0000001019117290 */ /* 0x000fe4000fffe03f */
[----:B------:R-:W-:-:S02]  /*4f20*/  UIMAD UR6, UR12, UR4, URZ ;  /* 0x000000040c0672a4 */ /* 0x000fc4000f8e023f */
[----:B------:R-:W-:Y:S02]  /*4f30*/  USHF.R.S32.HI UR7, URZ, 0x1f, UR20 ;  /* 0x0000001f3f077899 */ /* 0x000fe40008011414 */
[----:B------:R-:W-:Y:S02]  /*4f40*/  UMOV UR16, UR24 ;  /* 0x0000001800107c82 */ /* 0x000fe40008000000 */
[----:B------:R-:W-:Y:S01]  /*4f50*/  UIMAD UR6, UR13, UR5, UR6 ;  /* 0x000000050d0672a4 */ /* 0x000fe2000f8e0206 */
[----:B---3--:R-:W-:Y:S01]  /*4f60*/  SHF.R.S32.HI R3, RZ, 0x1f, R62 ;  /* 0x0000001fff037819 */ /* 0x008fe2000001143e */
[----:B------:R-:W-:Y:S02]  /*4f70*/  UIMAD.WIDE.U32 UR16, UR13, UR4, UR16 ;  /* 0x000000040d1072a5 */ /* 0x000fe4000f8e0010 */
[----:B------:R-:W-:Y:S01]  /*4f80*/  USEL UR7, UR7, URZ, !UP0 ;  /* 0x0000003f07077287 */ /* 0x000fe2000c000000 */
[CC--:B------:R-:W-:Y:S01]  /*4f90*/  LEA.HI R17, R3.reuse, R62.reuse, RZ, 0x3 ;  /* 0x0000003e03117211 */ /* 0x0c0fe200078f18ff */
[----:B------:R-:W-:Y:S01]  /*4fa0*/  ULDC.64 UR4, c[0x0][0x1c0] ;  /* 0x0000700000047ab9 */ /* 0x000fe20000000a00 */
[-C--:B------:R-:W-:Y:S01]  /*4fb0*/  LEA.HI R22, R3, R62.reuse, RZ, 0x4 ;  /* 0x0000003e03167211 */ /* 0x080fe200078f20ff */
[----:B------:R-:W-:Y:S01]  /*4fc0*/  USEL UR8, UR20, URZ, !UP0 ;  /* 0x0000003f14087287 */ /* 0x000fe2000c000000 */
[----:B------:R-:W-:Y:S01]  /*4fd0*/  LOP3.LUT R5, R17, 0xfffffff8, RZ, 0xc0, !PT ;  /* 0xfffffff811057812 */ /* 0x000fe200078ec0ff */
[----:B------:R-:W-:Y:S01]  /*4fe0*/  UIMAD UR7, UR7, UR4, URZ ;  /* 0x00000004070772a4 */ /* 0x000fe2000f8e023f */
[----:B------:R-:W-:Y:S01]  /*4ff0*/  SHF.R.S32.HI R17, RZ, 0x3, R17 ;  /* 0x00000003ff117819 */ /* 0x000fe20000011411 */
[----:B------:R-:W-:Y:S01]  /*5000*/  UIADD3 UR17, UR17, UR6, URZ ;  /* 0x0000000611117290 */ /* 0x000fe2000fffe03f */
[----:B------:R-:W-:Y:S01]  /*5010*/  LEA.HI R40, R3, R62, RZ, 0x6 ;  /* 0x0000003e03287211 */ /* 0x000fe200078f30ff */
[----:B------:R-:W-:Y:S01]  /*5020*/  IMAD.IADD R2, R62, 0x1, -R5 ;  /* 0x000000013e027824 */ /* 0x000fe200078e0a05 */
[----:B------:R-:W-:Y:S01]  /*5030*/  UIMAD UR5, UR8, UR5, UR7 ;  /* 0x00000005080572a4 */ /* 0x000fe2000f8e0207 */
[----:B------:R-:W-:Y:S01]  /*5040*/  IMAD.SHL.U32 R43, R17, 0x40, RZ ;  /* 0x00000040112b7824 */ /* 0x000fe200078e00ff */
[----:B------:R-:W-:Y:S01]  /*5050*/  UIMAD.WIDE.U32 UR16, UR8, UR4, UR16 ;  /* 0x00000004081072a5 */ /* 0x000fe2000f8e0010 */
[----:B------:R-:W-:-:S02]  /*5060*/  IMAD R220, R2, 0x20, R17 ;  /* 0x0000002002dc7824 */ /* 0x000fc400078e0211 */
[----:B------:R-:W-:Y:S01]  /*5070*/  ULDC UR4, c[0x0][0x2c4] ;  /* 0x0000b10000047ab9 */ /* 0x000fe20000000800 */
[----:B------:R-:W-:Y:S01]  /*5080*/  IMAD.SHL.U32 R150, R2, 0x8, RZ ;  /* 0x0000000802967824 */ /* 0x000fe200078e00ff */
[----:B------:R-:W-:Y:S01]  /*5090*/  UIADD3 UR5, UR17, UR5, URZ ;  /* 0x0000000511057290 */ /* 0x000fe2000fffe03f */
[----:B-1----:R-:W-:Y:S01]  /*50a0*/  IMAD R7, R9, 0x80, R220 ;  /* 0x0000008009077824 */ /* 0x002fe200078e02dc */
[----:B--2---:R-:W-:Y:S01]  /*50b0*/  UIMAD UR19, UR19, UR4, URZ ;  /* 0x00000004131372a4 */ /* 0x004fe2000f8e023f */
[----:B------:R-:W-:Y:S01]  /*50c0*/  IMAD.U32 R11, RZ, RZ, UR17 ;  /* 0x00000011ff0b7e24 */ /* 0x000fe2000f8e00ff */
[----:B------:R-:W-:Y:S01]  /*50d0*/  LOP3.LUT R43, R43, 0x1c0, RZ, 0xc0, !PT ;  /* 0x000001c02b2b7812 */ /* 0x000fe200078ec0ff */
[----:B------:R-:W-:Y:S01]  /*50e0*/  @P0 IMAD.HI.U32 R4, R7, c[0x0][0x2c8], RZ ;  /* 0x0000b20007040a27 */ /* 0x000fe200078e00ff */
[C---:B------:R-:W-:Y:S02]  /*50f0*/  IADD3 R21, R150.reuse, 0x40, RZ ;  /* 0x0000004096157810 */ /* 0x040fe40007ffe0ff */
[C---:B------:R-:W-:Y:S01]  /*5100*/  IADD3 R20, R150.reuse, 0x80, RZ ;  /* 0x0000008096147810 */ /* 0x040fe20007ffe0ff */
[----:B------:R-:W-:Y:S01]  /*5110*/  IMAD.MOV.U32 R12, RZ, RZ, R7 ;  /* 0x000000ffff0c7224 */ /* 0x000fe200078e0007 */
[----:B------:R-:W-:Y:S01]  /*5120*/  @P0 SHF.R.U32.HI R12, RZ, c[0x0][0x2cc], R4 ;  /* 0x0000b300ff0c0a19 */ /* 0x000fe20000011604 */
[----:B------:R-:W-:Y:S01]  /*5130*/  IMAD.U32 R10, RZ, RZ, UR16 ;  /* 0x00000010ff0a7e24 */ /* 0x000fe2000f8e00ff */
[----:B------:R-:W-:Y:S01]  /*5140*/  SHF.R.U32.HI R41, RZ, 0x3, R43 ;  /* 0x00000003ff297819 */ /* 0x000fe2000001162b */
[----:B------:R-:W-:Y:S01]  /*5150*/  IMAD.U32 R11, RZ, RZ, UR5 ;  /* 0x00000005ff0b7e24 */ /* 0x000fe2000f8e00ff */
[--C-:B------:R-:W-:Y:S01]  /*5160*/  SHF.R.S32.HI R5, RZ, 0x1f, R12.reuse ;  /* 0x0000001fff057819 */ /* 0x100fe2000001140c */
[----:B------:R-:W-:Y:S01]  /*5170*/  IMAD.MOV R6, RZ, RZ, -R12 ;  /* 0x000000ffff067224 */ /* 0x000fe200078e0a0c */
[----:B------:R-:W-:Y:S01]  /*5180*/  ISETP.GE.AND P3, PT, R150, c[0x0][0x198], PT ;  /* 0x0000660096007a0c */ /* 0x000fe20003f66270 */
[----:B------:R-:W-:Y:S01]  /*5190*/  IMAD R9, R9, 0x80, R17 ;  /* 0x0000008009097824 */ /* 0x000fe200078e0211 */
[----:B------:R-:W-:Y:S01]  /*51a0*/  ISETP.GE.AND P4, PT, R21, c[0x0][0x198], PT ;  /* 0x0000660015007a0c */ /* 0x000fe20003f86270 */
[----:B------:R-:W-:Y:S01]  /*51b0*/  IMAD R5, R5, c[0x0][0x1b0], RZ ;  /* 0x00006c0005057a24 */ /* 0x000fe200078e02ff */
[----:B------:R-:W-:Y:S01]  /*51c0*/  ISETP.GE.AND P6, PT, R20, c[0x0][0x198], PT ;  /* 0x0000660014007a0c */ /* 0x000fe20003fc6270 */
[----:B------:R-:W-:Y:S01]  /*51d0*/  IMAD R6, R6, c[0x0][0x2c4], R7 ;  /* 0x0000b10006067a24 */ /* 0x000fe200078e0207 */
[----:B------:R-:W-:Y:S01]  /*51e0*/  LOP3.LUT R7, R22, 0xfffffff0, RZ, 0xc0, !PT ;  /* 0xfffffff016077812 */ /* 0x000fe200078ec0ff */
[----:B------:R-:W-:-:S02]  /*51f0*/  IMAD R5, R12, c[0x0][0x1b4], R5 ;  /* 0x00006d000c057a24 */ /* 0x000fc400078e0205 */
[----:B----4-:R-:W-:Y:S01]  /*5200*/  IMAD.WIDE.U32 R12, R12, c[0x0][0x1b0], R10 ;  /* 0x00006c000c0c7a25 */ /* 0x010fe200078e000a */
[----:B------:R-:W-:-:S03]  /*5210*/  SHF.R.S32.HI R11, RZ, 0x1f, R6 ;  /* 0x0000001fff0b7819 */ /* 0x000fc60000011406 */
[----:B------:R-:W-:Y:S02]  /*5220*/  IMAD.IADD R13, R13, 0x1, R5 ;  /* 0x000000010d0d7824 */ /* 0x000fe400078e0205 */
[----:B------:R-:W-:Y:S02]  /*5230*/  IMAD R11, R11, c[0x0][0x1a8], RZ ;  /* 0x00006a000b0b7a24 */ /* 0x000fe400078e02ff */
[----:B------:R-:W-:Y:S02]  /*5240*/  IMAD.IADD R8, R62, 0x1, -R7 ;  /* 0x000000013e087824 */ /* 0x000fe400078e0a07 */
[C---:B------:R-:W-:Y:S02]  /*5250*/  IMAD R11, R6.reuse, c[0x0][0x1ac], R11 ;  /* 0x00006b00060b7a24 */ /* 0x040fe400078e020b */
[----:B------:R-:W-:Y:S01]  /*5260*/  IMAD.WIDE.U32 R6, R6, c[0x0][0x1a8], R12 ;  /* 0x00006a0006067a25 */ /* 0x000fe200078e000c */
[----:B------:R-:W-:-:S03]  /*5270*/  SHF.R.S32.HI R5, RZ, 0x1f, R8 ;  /* 0x0000001fff057819 */ /* 0x000fc60000011408 */
[----:B------:R-:W-:Y:S01]  /*5280*/  IMAD.IADD R10, R7, 0x1, R11 ;  /* 0x00000001070a7824 */ /* 0x000fe200078e020b */
[----:B------:R-:W-:Y:S01]  /*5290*/  LEA R15, P0, R6, c[0x0][0x160], 0x1 ;  /* 0x00005800060f7a11 */ /* 0x000fe200078008ff */
[----:B------:R-:W-:Y:S01]  /*52a0*/  IMAD.SHL.U32 R40, R40, 0x8, RZ ;  /* 0x0000000828287824 */ /* 0x000fe200078e00ff */
[----:B------:R-:W-:Y:S02]  /*52b0*/  LEA.HI R4, R5, R8, RZ, 0x3 ;  /* 0x0000000805047211 */ /* 0x000fe400078f18ff */
[----:B------:R-:W-:Y:S01]  /*52c0*/  LEA.HI.X R10, R6, c[0x0][0x164], R10, 0x1, P0 ;  /* 0x00005900060a7a11 */ /* 0x000fe200000f0c0a */
[----:B------:R1:W2:Y:S01]  /*52d0*/  SHFL.IDX PT, R18, R15, RZ, 0x181f ;  /* 0x00181fff0f127589 */ /* 0x0002a200000e0000 */
[----:B------:R-:W-:Y:S02]  /*52e0*/  LOP3.LUT R5, R4, 0xfffffff8, RZ, 0xc0, !PT ;  /* 0xfffffff804057812 */ /* 0x000fe400078ec0ff */
[----:B------:R-:W-:Y:S01]  /*52f0*/  ISETP.GE.AND P0, PT, R9, UR19, PT ;  /* 0x0000001309007c0c */ /* 0x000fe2000bf06270 */
[----:B------:R1:W3:Y:S01]  /*5300*/  SHFL.IDX PT, R19, R10, RZ, 0x181f ;  /* 0x00181fff0a137589 */ /* 0x0002e200000e0000 */
[----:B------:R-:W-:Y:S01]  /*5310*/  IADD3 R6, R150, 0xc0, RZ ;  /* 0x000000c096067810 */ /* 0x000fe20007ffe0ff */
[----:B------:R-:W-:Y:S01]  /*5320*/  IMAD.IADD R7, R8, 0x1, -R5 ;  /* 0x0000000108077824 */ /* 0x000fe200078e0a05 */
[----:B------:R-:W-:Y:S01]  /*5330*/  LOP3.LUT R40, R40, 0xfffffe00, RZ, 0xc0, !PT ;  /* 0xfffffe0028287812 */ /* 0x000fe200078ec0ff */
[----:B------:R-:W-:Y:S01]  /*5340*/  IMAD.MOV.U32 R5, RZ, RZ, 0x20 ;  /* 0x00000020ff057424 */ /* 0x000fe200078e00ff */
[----:B------:R-:W-:-:S02]  /*5350*/  ISETP.GE.AND P5, PT, R6, c[0x0][0x198], PT ;  /* 0x0000660006007a0c */ /* 0x000fc40003fa6270 */
[----:B------:R-:W-:Y:S01]  /*5360*/  P2R R8, PR, RZ, 0x1 ;  /* 0x00000001ff087803 */ /* 0x000fe20000000000 */
[----:B-----5:R4:W5:Y:S01]  /*5370*/  @P1 R2UR UR7, R0 ;  /* 0x00000000000713c2 */ /* 0x02096200000e0000 */
[----:B------:R-:W-:Y:S01]  /*5380*/  R2P PR, R7, 0x6 ;  /* 0x0000000607007804 */ /* 0x000fe20000000000 */
[----:B-----5:R-:W-:-:S04]  /*5390*/  @!UP1 UMOV UR7, UR20 ;  /* 0x0000001400079c82 */ /* 0x020fc80008000000 */
[----:B------:R-:W-:Y:S02]  /*53a0*/  SEL R5, R5, 0xffffffe0, !P2 ;  /* 0xffffffe005057807 */ /* 0x000fe40005000000 */
[----:B----4-:R-:W-:-:S04]  /*53b0*/  LOP3.LUT R0, R43, 0x38, R150, 0xf8, !PT ;  /* 0x000000382b007812 */ /* 0x010fc800078ef896 */
[----:B------:R-:W-:Y:S01]  /*53c0*/  LOP3.LUT R11, R0, R41, RZ, 0x3c, !PT ;  /* 0x00000029000b7212 */ /* 0x000fe200078e3cff */
[----:B------:R-:W-:-:S04]  /*53d0*/  IMAD.MOV.U32 R0, RZ, RZ, 0x10 ;  /* 0x00000010ff007424 */ /* 0x000fc800078e00ff */
[----:B------:R-:W-:Y:S01]  /*53e0*/  IMAD.IADD R16, R11, 0x1, R40 ;  /* 0x000000010b107824 */ /* 0x000fe200078e0228 */
[----:B------:R-:W-:Y:S01]  /*53f0*/  SEL R0, R0, 0xfffffff0, !P1 ;  /* 0xfffffff000007807 */ /* 0x000fe20004800000 */
[----:B------:R-:W-:Y:S05]  /*5400*/  @P0 BRA `(.L_x_83) ;  /* 0x0000013000000947 */ /* 0x000fea0003800000 */
[----:B-123--:R-:W-:Y:S01]  /*5410*/  SHF.R.S32.HI R12, RZ, 0x1f, R21 ;  /* 0x0000001fff0c7819 */ /* 0x00efe20000011415 */
[----:B------:R-:W-:Y:S01]  /*5420*/  IMAD.SHL.U32 R14, R16, 0x2, RZ ;  /* 0x00000002100e7824 */ /* 0x000fe200078e00ff */
[----:B------:R-:W-:Y:S01]  /*5430*/  SHF.R.S32.HI R23, RZ, 0x1f, R20 ;  /* 0x0000001fff177819 */ /* 0x000fe20000011414 */
[----:B------:R-:W-:Y:S01]  /*5440*/  IMAD.WIDE R24, R150, 0x2, R18 ;  /* 0x0000000296187825 */ /* 0x000fe200078e0212 */
[----:B------:R-:W-:Y:S02]  /*5450*/  SHF.R.S32.HI R11, RZ, 0x1f, R6 ;  /* 0x0000001fff0b7819 */ /* 0x000fe40000011406 */
[----:B------:R-:W-:Y:S02]  /*5460*/  LEA.HI R13, R12, R21, RZ, 0x3 ;  /* 0x000000150c0d7211 */ /* 0x000fe400078f18ff */
[----:B------:R-:W-:Y:S01]  /*5470*/  LEA.HI R12, R23, R20, RZ, 0x3 ;  /* 0x00000014170c7211 */ /* 0x000fe200078f18ff */
[----:B------:R-:W-:Y:S01]  /*5480*/  @!PT LDS RZ, [RZ] ;  /* 0x00000000fffff984 */ /* 0x000fe20000000800 */
[----:B------:R1:W-:Y:S01]  /*5490*/  LDGSTS.E.BYPASS.LTC128B.128 [R14+0x10080], [R24.64], !P3 ;  /* 0x10080000180e7fae */ /* 0x0003e2000d901d56 */
[----:B------:R-:W-:-:S02]  /*54a0*/  LEA.HI R11, R11, R6, RZ, 0x3 ;  /* 0x000000060b0b7211 */ /* 0x000fc400078f18ff */
[----:B------:R-:W-:Y:S02]  /*54b0*/  LOP3.LUT R13, R13, 0xfffffff8, RZ, 0xc0, !PT ;  /* 0xfffffff80d0d7812 */ /* 0x000fe400078ec0ff */
[----:B------:R-:W-:Y:S02]  /*54c0*/  LOP3.LUT R12, R12, 0xfffffff8, RZ, 0xc0, !PT ;  /* 0xfffffff80c0c7812 */ /* 0x000fe400078ec0ff */
[----:B------:R-:W-:Y:S01]  /*54d0*/  LOP3.LUT R11, R11, 0xfffffff8, RZ, 0xc0, !PT ;  /* 0xfffffff80b0b7812 */ /* 0x000fe200078ec0ff */
[----:B------:R-:W-:-:S04]  /*54e0*/  IMAD.WIDE R26, R13, 0x2, R18 ;  /* 0x000000020d1a7825 */ /* 0x000fc800078e0212 */
[--C-:B------:R-:W-:Y:S01]  /*54f0*/  IMAD.WIDE R12, R12, 0x2, R18.reuse ;  /* 0x000000020c0c7825 */ /* 0x100fe200078e0212 */
[----:B------:R1:W-:Y:S03]  /*5500*/  LDGSTS.E.BYPASS.LTC128B.128 [R14+0x14080], [R26.64], !P4 ;  /* 0x140800001a0e7fae */ /* 0x0003e6000e101d56 */
[----:B------:R-:W-:Y:S01]  /*5510*/  IMAD.WIDE R18, R11, 0x2, R18 ;  /* 0x000000020b127825 */ /* 0x000fe200078e0212 */
[----:B------:R1:W-:Y:S04]  /*5520*/  LDGSTS.E.BYPASS.LTC128B.128 [R14+0x18080], [R12.64], !P6 ;  /* 0x180800000c0e7fae */ /* 0x0003e8000f101d56 */
[----:B------:R1:W-:Y:S02]  /*5530*/  LDGSTS.E.BYPASS.LTC128B.128 [R14+0x1c080], [R18.64], !P5 ;  /* 0x1c080000120e7fae */ /* 0x0003e4000e901d56 */
.L_x_83:
[----:B-123--:R-:W-:Y:S05]  /*5540*/  BSYNC B0 ;  /* 0x0000000000007941 */ /* 0x00efea0003800000 */
.L_x_82:
[----:B------:R-:W-:Y:S01]  /*5550*/  IADD3 R11, R9, 0x20, RZ ;  /* 0x00000020090b7810 */ /* 0x000fe20007ffe0ff */
[----:B------:R1:W2:Y:S01]  /*5560*/  SHFL.IDX PT, R19, R10, 0x1, 0x181f ;  /* 0x00381f000a137f89 */ /* 0x0002a200000e0000 */
[----:B------:R-:W-:Y:S02]  /*5570*/  BSSY B0, `(.L_x_84) ;  /* 0x0000017000007945 */ /* 0x000fe40003800000 */
[----:B------:R-:W-:Y:S01]  /*5580*/  ISETP.GE.AND P0, PT, R11, UR19, PT ;  /* 0x000000130b007c0c */ /* 0x000fe2000bf06270 */
[----:B------:R1:W3:-:S12]  /*5590*/  SHFL.IDX PT, R18, R15, 0x1, 0x181f ;  /* 0x00381f000f127f89 */ /* 0x0002d800000e0000 */
[----:B------:R-:W-:Y:S05]  /*55a0*/  @P0 BRA `(.L_x_85) ;  /* 0x0000013000000947 */ /* 0x000fea0003800000 */
[----:B------:R-:W-:Y:S01]  /*55b0*/  SHF.R.S32.HI R12, RZ, 0x1f, R21 ;  /* 0x0000001fff0c7819 */ /* 0x000fe20000011415 */
[----:B------:R-:W-:Y:S01]  /*55c0*/  IMAD.SHL.U32 R14, R16, 0x2, RZ ;  /* 0x00000002100e7824 */ /* 0x000fe200078e00ff */
[----:B------:R-:W-:Y:S01]  /*55d0*/  SHF.R.S32.HI R23, RZ, 0x1f, R20 ;  /* 0x0000001fff177819 */ /* 0x000fe20000011414 */
[----:B--23--:R-:W-:Y:S01]  /*55e0*/  IMAD.WIDE R24, R150, 0x2, R18 ;  /* 0x0000000296187825 */ /* 0x00cfe200078e0212 */
        /* <DEDUP_REMOVED lines=15> */
.L_x_85:
[----:B------:R-:W-:Y:S05]  /*56e0*/  BSYNC B0 ;  /* 0x0000000000007941 */ /* 0x000fea0003800000 */
.L_x_84:
[----:B------:R-:W-:Y:S01]  /*56f0*/  IADD3 R11, R9, 0x40, RZ ;  /* 0x00000040090b7810 */ /* 0x000fe20007ffe0ff */
[----:B--2---:R2:W4:Y:S01]  /*5700*/  SHFL.IDX PT, R19, R10, 0x2, 0x181f ;  /* 0x00581f000a137f89 */ /* 0x00452200000e0000 */
[----:B------:R-:W-:Y:S02]  /*5710*/  BSSY B0, `(.L_x_86) ;  /* 0x0000017000007945 */ /* 0x000fe40003800000 */
[----:B------:R-:W-:Y:S01]  /*5720*/  ISETP.GE.AND P0, PT, R11, UR19, PT ;  /* 0x000000130b007c0c */ /* 0x000fe2000bf06270 */
[----:B---3--:R2:W3:-:S12]  /*5730*/  SHFL.IDX PT, R18, R15, 0x2, 0x181f ;  /* 0x00581f000f127f89 */ /* 0x0084d800000e0000 */
[----:B------:R-:W-:Y:S05]  /*5740*/  @P0 BRA `(.L_x_87) ;  /* 0x0000013000000947 */ /* 0x000fea0003800000 */
[----:B------:R-:W-:Y:S01]  /*5750*/  SHF.R.S32.HI R12, RZ, 0x1f, R21 ;  /* 0x0000001fff0c7819 */ /* 0x000fe20000011415 */
[----:B------:R-:W-:Y:S01]  /*5760*/  IMAD.SHL.U32 R14, R16, 0x2, RZ ;  /* 0x00000002100e7824 */ /* 0x000fe200078e00ff */
[----:B------:R-:W-:Y:S01]  /*5770*/  SHF.R.S32.HI R23, RZ, 0x1f, R20 ;  /* 0x0000001fff177819 */ /* 0x000fe20000011414 */
[----:B---34-:R-:W-:Y:S01]  /*5780*/  IMAD.WIDE R24, R150, 0x2, R18 ;  /* 0x0000000296187825 */ /* 0x018fe200078e0212 */
        /* <DEDUP_REMOVED lines=15> */
.L_x_87:
[----:B------:R-:W-:Y:S05]  /*5880*/  BSYNC B0 ;  /* 0x0000000000007941 */ /* 0x000fea0003800000 */
.L_x_86:
[----:B------:R-:W-:Y:S01]  /*5890*/  IADD3 R9, R9, 0x60, RZ ;  /* 0x0000006009097810 */ /* 0x000fe20007ffe0ff */
[----:B---3--:R-:W-:Y:S01]  /*58a0*/  SHFL.IDX PT, R24, R15, 0x3, 0x181f ;  /* 0x00781f000f187f89 */ /* 0x008fe200000e0000 */
[----:B------:R-:W-:Y:S01]  /*58b0*/  UIADD3 UR6, UR9, -0x20, URZ ;  /* 0xffffffe009067890 */ /* 0x000fe2000fffe03f */
[----:B------:R-:W-:Y:S01]  /*58c0*/  IMAD.MOV.U32 R219, RZ, RZ, c[0x0][0x2b8] ;  /* 0x0000ae00ffdb7624 */ /* 0x000fe200078e00ff */
[----:B------:R-:W-:Y:S01]  /*58d0*/  ISETP.GE.AND P0, PT, R9, UR19, PT ;  /* 0x0000001309007c0c */ /* 0x000fe2000bf06270 */
[----:B------:R3:W5:Y:S01]  /*58e0*/  SHFL.IDX PT, R25, R10, 0x3, 0x181f ;  /* 0x00781f000a197f89 */ /* 0x00076200000e0000 */
[----:B------:R-:W-:Y:S01]  /*58f0*/  USHF.R.S32.HI UR8, URZ, 0x1f, UR7 ;  /* 0x0000001f3f087899 */ /* 0x000fe20008011407 */
[----:B------:R-:W-:Y:S01]  /*5900*/  IMAD.MOV.U32 R221, RZ, RZ, RZ ;  /* 0x000000ffffdd7224 */ /* 0x000fe200078e00ff */
[----:B------:R-:W-:Y:S01]  /*5910*/  ISETP.NE.AND P2, PT, R219, 0x1, PT ;  /* 0x00000001db00780c */ /* 0x000fe20003f45270 */
[----:B------:R-:W-:Y:S01]  /*5920*/  ULDC.64 UR4, c[0x0][0x2b0] ;  /* 0x0000ac0000047ab9 */ /* 0x000fe20000000a00 */
[----:B------:R-:W-:Y:S01]  /*5930*/  IADD3 R11, R220, UR6, RZ ;  /* 0x00000006dc0b7c10 */ /* 0x000fe2000fffe0ff */
[----:B------:R-:W-:-:S02]  /*5940*/  UIMAD UR8, UR8, UR4, URZ ;  /* 0x00000004080872a4 */ /* 0x000fc4000f8e023f */
[----:B------:R-:W-:Y:S01]  /*5950*/  UIMAD.WIDE.U32 UR16, UR7, UR4, URZ ;  /* 0x00000004071072a5 */ /* 0x000fe2000f8e003f */
[C---:B------:R-:W-:Y:S01]  /*5960*/  IADD3 R222, R11.reuse, UR15, RZ ;  /* 0x0000000f0bde7c10 */ /* 0x040fe2000fffe0ff */
[----:B------:R-:W-:Y:S01]  /*5970*/  UIMAD UR7, UR7, UR5, UR8 ;  /* 0x00000005070772a4 */ /* 0x000fe2000f8e0208 */
[----:B------:R-:W-:Y:S01]  /*5980*/  ISETP.GE.AND P1, PT, R11, UR11, PT ;  /* 0x0000000b0b007c0c */ /* 0x000fe2000bf26270 */
[----:B------:R-:W-:Y:S01]  /*5990*/  @!P0 IMAD.SHL.U32 R9, R16, 0x2, RZ ;  /* 0x0000000210098824 */ /* 0x000fe200078e00ff */
[----:B------:R-:W-:Y:S01]  /*59a0*/  @!P0 SHF.R.S32.HI R12, RZ, 0x1f, R21 ;  /* 0x0000001fff0c8819 */ /* 0x000fe20000011415 */
[----:B------:R-:W-:Y:S01]  /*59b0*/  UIADD3 UR7, UR17, UR7, URZ ;  /* 0x0000000711077290 */ /* 0x000fe2000fffe03f */
[----:B------:R-:W-:Y:S01]  /*59c0*/  @!P0 SHF.R.S32.HI R13, RZ, 0x1f, R20 ;  /* 0x0000001fff0d8819 */ /* 0x000fe20000011414 */
[----:B------:R-:W-:Y:S01]  /*59d0*/  ULDC.64 UR4, c[0x0][0x1e8] ;  /* 0x00007a0000047ab9 */ /* 0x000fe20000000a00 */
[----:B------:R-:W-:Y:S01]  /*59e0*/  @!P0 LEA.HI R11, R12, R21, RZ, 0x3 ;  /* 0x000000150c0b8211 */ /* 0x000fe200078f18ff */
[----:B------:R-:W-:Y:S01]  /*59f0*/  @P2 IMAD.HI.U32 R12, R222, c[0x0][0x2bc], RZ ;  /* 0x0000af00de0c2a27 */ /* 0x000fe200078e00ff */
[----:B------:R-:W-:-:S02]  /*5a00*/  ISETP.GT.OR P1, PT, R220, 0x1f, P1 ;  /* 0x0000001fdc00780c */ /* 0x000fc40000f24670 */
[----:B------:R-:W-:Y:S02]  /*5a10*/  @!P0 LOP3.LUT R11, R11, 0xfffffff8, RZ, 0xc0, !PT ;  /* 0xfffffff80b0b8812 */ /* 0x000fe400078ec0ff */
[----:B-123--:R-:W-:Y:S01]  /*5a20*/  P2R R10, PR, RZ, 0x4 ;  /* 0x00000004ff0a7803 */ /* 0x00efe20000000000 */
[----:B------:R-:W-:Y:S01]  /*5a30*/  IMAD.MOV.U32 R10, RZ, RZ, R222 ;  /* 0x000000ffff0a7224 */ /* 0x000fe200078e00de */
[----:B------:R-:W-:Y:S01]  /*5a40*/  @P2 SHF.R.U32.HI R10, RZ, c[0x0][0x2c0], R12 ;  /* 0x0000b000ff0a2a19 */ /* 0x000fe2000001160c */
[----:B-----5:R-:W-:Y:S01]  /*5a50*/  @!P0 IMAD.WIDE R28, R11, 0x2, R24 ;  /* 0x000000020b1c8825 */ /* 0x020fe200078e0218 */
[----:B------:R-:W-:Y:S02]  /*5a60*/  @!P0 SHF.R.S32.HI R11, RZ, 0x1f, R6 ;  /* 0x0000001fff0b8819 */ /* 0x000fe40000011406 */
[----:B------:R-:W-:Y:S01]  /*5a70*/  @!P0 LEA.HI R12, R13, R20, RZ, 0x3 ;  /* 0x000000140d0c8211 */ /* 0x000fe200078f18ff */
[----:B----4-:R-:W-:Y:S01]  /*5a80*/  @!P0 IMAD.WIDE R18, R150, 0x2, R24 ;  /* 0x0000000296128825 */ /* 0x010fe200078e0218 */
[----:B------:R-:W-:-:S02]  /*5a90*/  @!P0 LEA.HI R11, R11, R6, RZ, 0x3 ;  /* 0x000000060b0b8211 */ /* 0x000fc400078f18ff */
[----:B------:R-:W-:Y:S02]  /*5aa0*/  @!P0 LOP3.LUT R12, R12, 0xfffffff8, RZ, 0xc0, !PT ;  /* 0xfffffff80c0c8812 */ /* 0x000fe400078ec0ff */
[----:B------:R-:W-:Y:S01]  /*5ab0*/  @!P0 LOP3.LUT R11, R11, 0xfffffff8, RZ, 0xc0, !PT ;  /* 0xfffffff80b0b8812 */ /* 0x000fe200078ec0ff */
[----:B------:R-:W-:Y:S01]  /*5ac0*/  @!PT LDS RZ, [RZ] ;  /* 0x00000000fffff984 */ /* 0x000fe20000000800 */
[----:B------:R1:W-:Y:S02]  /*5ad0*/  @!P0 LDGSTS.E.BYPASS.LTC128B.128 [R9+0x13080], [R18.64], !P3 ;  /* 0x1308000012098fae */ /* 0x0003e4000d901d56 */
[--C-:B------:R-:W-:Y:S02]  /*5ae0*/  @!P0 IMAD.WIDE R26, R12, 0x2, R24.reuse ;  /* 0x000000020c1a8825 */ /* 0x100fe400078e0218 */
[----:B------:R2:W-:Y:S02]  /*5af0*/  @!P0 LDGSTS.E.BYPASS.LTC128B.128 [R9+0x17080], [R28.64], !P4 ;  /* 0x170800001c098fae */ /* 0x0005e4000e101d56 */
[----:B------:R-:W-:Y:S02]  /*5b00*/  @!P0 IMAD.WIDE R24, R11, 0x2, R24 ;  /* 0x000000020b188825 */ /* 0x000fe400078e0218 */
[----:B------:R2:W-:Y:S04]  /*5b10*/  @!P0 LDGSTS.E.BYPASS.LTC128B.128 [R9+0x1b080], [R26.64], !P6 ;  /* 0x1b0800001a098fae */ /* 0x0005e8000f101d56 */
[----:B------:R2:W-:Y:S04]  /*5b20*/  @!P0 LDGSTS.E.BYPASS.LTC128B.128 [R9+0x1f080], [R24.64], !P5 ;  /* 0x1f08000018098fae */ /* 0x0005e8000e901d56 */
[----:B------:R-:W0:Y:S01]  /*5b30*/  LDGDEPBAR ;  /* 0x00000000000079af */ /* 0x000e220000000000 */
[----:B-1----:R-:W-:-:S04]  /*5b40*/  @!P1 IADD3 R18, P2, R10, UR16, RZ ;  /* 0x000000100a129c10 */ /* 0x002fc8000ff5e0ff */
[----:B------:R-:W-:Y:S02]  /*5b50*/  @!P1 LEA.HI.X.SX32 R13, R10, UR7, 0x1, P2 ;  /* 0x000000070a0d9c11 */ /* 0x000fe400090f0eff */
[----:B------:R-:W-:-:S04]  /*5b60*/  @!P1 LEA R14, P2, R18, c[0x0][0x2a0], 0x2 ;  /* 0x0000a800120e9a11 */ /* 0x000fc800078410ff */
[----:B------:R-:W-:Y:S01]  /*5b70*/  @!P1 LEA.HI.X R15, R18, c[0x0][0x2a4], R13, 0x2, P2 ;  /* 0x0000a900120f9a11 */ /* 0x000fe200010f140d */
[----:B------:R-:W-:Y:S06]  /*5b80*/  BAR.SYNC.DEFER_BLOCKING 0x0 ;  /* 0x0000000000007b1d */ /* 0x000fec0000010000 */
[----:B------:R-:W3:Y:S01]  /*5b90*/  @!P1 LDG.E R221, [R14.64] ;  /* 0x000000160edd9981 */ /* 0x000ee2000c1e1900 */
[----:B------:R-:W-:Y:S01]  /*5ba0*/  IMAD.MOV R11, RZ, RZ, -R10 ;  /* 0x000000ffff0b7224 */ /* 0x000fe200078e0a0a */
[----:B------:R-:W-:Y:S01]  /*5bb0*/  UIMAD UR8, UR12, UR4, URZ ;  /* 0x000000040c0872a4 */ /* 0x000fe2000f8e023f */
[----:B--2---:R-:W-:Y:S01]  /*5bc0*/  IMAD.U32 R9, RZ, RZ, UR13 ;  /* 0x0000000dff097e24 */ /* 0x004fe2000f8e00ff */
[----:B------:R-:W-:Y:S01]  /*5bd0*/  UIMAD.WIDE.U32 UR24, UR13, UR4, URZ ;  /* 0x000000040d1872a5 */ /* 0x000fe2000f8e003f */
[----:B------:R-:W-:Y:S01]  /*5be0*/  IMAD R222, R11, c[0x0][0x2b8], R222 ;  /* 0x0000ae000bde7a24 */ /* 0x000fe200078e02de */
[----:B------:R-:W-:Y:S01]  /*5bf0*/  UIMAD UR5, UR13, UR5, UR8 ;  /* 0x000000050d0572a4 */ /* 0x000fe2000f8e0208 */
[----:B------:R-:W-:Y:S01]  /*5c00*/  ISETP.GE.AND P4, PT, R150, c[0x0][0x1d4], PT ;  /* 0x0000750096007a0c */ /* 0x000fe20003f86270 */
[----:B------:R-:W-:Y:S01]  /*5c10*/  UIADD3 UR8, UR11, -UR6, URZ ;  /* 0x800000060b087290 */ /* 0x000fe2000fffe03f */
[----:B------:R-:W-:Y:S01]  /*5c20*/  IMAD.WIDE.U32 R12, R222, c[0x0][0x1e0], RZ ;  /* 0x00007800de0c7a25 */ /* 0x000fe200078e00ff */
[----:B------:R-:W-:Y:S01]  /*5c30*/  SHF.R.S32.HI R19, RZ, 0x1f, R222 ;  /* 0x0000001fff137819 */ /* 0x000fe200000114de */
[----:B------:R-:W-:Y:S01]  /*5c40*/  UIADD3 UR6, UR25, UR5, URZ ;  /* 0x0000000519067290 */ /* 0x000fe2000fffe03f */
[----:B------:R-:W-:-:S02]  /*5c50*/  ISETP.GE.AND P5, PT, R21, c[0x0][0x1d4], PT ;  /* 0x0000750015007a0c */ /* 0x000fc40003fa6270 */
[----:B------:R-:W-:Y:S01]  /*5c60*/  ISETP.GE.AND P3, PT, R20, c[0x0][0x1d4], PT ;  /* 0x0000750014007a0c */ /* 0x000fe20003f66270 */
[----:B------:R-:W-:Y:S01]  /*5c70*/  IMAD R11, R19, c[0x0][0x1e0], RZ ;  /* 0x00007800130b7a24 */ /* 0x000fe200078e02ff */
[----:B------:R-:W-:Y:S01]  /*5c80*/  ISETP.GE.AND P2, PT, R6, c[0x0][0x1d4], PT ;  /* 0x0000750006007a0c */ /* 0x000fe20003f46270 */
[----:B------:R-:W-:Y:S02]  /*5c90*/  ULDC.64 UR4, c[0x0][0x210] ;  /* 0x0000840000047ab9 */ /* 0x000fe40000000a00 */
[----:B------:R-:W-:Y:S01]  /*5ca0*/  IMAD R10, R222, c[0x0][0x1e4], R11 ;  /* 0x00007900de0a7a24 */ /* 0x000fe200078e020b */
[----:B------:R-:W-:Y:S02]  /*5cb0*/  UIMAD UR12, UR12, UR4, URZ ;  /* 0x000000040c0c72a4 */ /* 0x000fe4000f8e023f */
[----:B------:R-:W-:Y:S01]  /*5cc0*/  UIMAD.WIDE.U32 UR26, UR13, UR4, URZ ;  /* 0x000000040d1a72a5 */ /* 0x000fe2000f8e003f */
[----:B------:R-:W-:Y:S01]  /*5cd0*/  IMAD.IADD R13, R13, 0x1, R10 ;  /* 0x000000010d0d7824 */ /* 0x000fe200078e020a */
[----:B------:R-:W-:-:S04]  /*5ce0*/  UIMAD UR5, UR13, UR5, UR12 ;  /* 0x000000050d0572a4 */ /* 0x000fc8000f8e020c */
[----:B------:R-:W-:Y:S01]  /*5cf0*/  UIADD3 UR5, UR27, UR5, URZ ;  /* 0x000000051b057290 */ /* 0x000fe2000fffe03f */
[----:B---3--:R-:W-:Y:S01]  /*5d00*/  SHF.R.S32.HI R18, RZ, 0x1f, R221 ;  /* 0x0000001fff127819 */ /* 0x008fe200000114dd */
[----:B------:R-:W-:-:S04]  /*5d10*/  IMAD.WIDE.U32 R12, R221, c[0x0][0x1f0], R12 ;  /* 0x00007c00dd0c7a25 */ /* 0x000fc800078e000c */
[----:B------:R-:W-:Y:S01]  /*5d20*/  IMAD R10, R18, c[0x0][0x1f0], RZ ;  /* 0x00007c00120a7a24 */ /* 0x000fe200078e02ff */
[----:B------:R-:W-:Y:S01]  /*5d30*/  IADD3 R11, P0, R12, UR24, RZ ;  /* 0x000000180c0b7c10 */ /* 0x000fe2000ff1e0ff */
[----:B------:R-:W-:Y:S01]  /*5d40*/  IMAD R9, R9, c[0x0][0x1e8], R12 ;  /* 0x00007a0009097a24 */ /* 0x000fe200078e020c */
[----:B------:R-:W-:Y:S01]  /*5d50*/  IADD3 R12, -R17, UR8, RZ ;  /* 0x00000008110c7c10 */ /* 0x000fe2000fffe1ff */
[----:B------:R-:W-:Y:S01]  /*5d60*/  IMAD R10, R221, c[0x0][0x1f4], R10 ;  /* 0x00007d00dd0a7a24 */ /* 0x000fe200078e020a */
[----:B------:R-:W-:Y:S02]  /*5d70*/  LEA RZ, P1, R11, c[0x0][0x1c8], 0x1 ;  /* 0x000072000bff7a11 */ /* 0x000fe400078208ff */
[----:B------:R-:W-:Y:S01]  /*5d80*/  LEA R23, R9, c[0x0][0x1c8], 0x1 ;  /* 0x0000720009177a11 */ /* 0x000fe200078e08ff */
[----:B------:R-:W-:-:S04]  /*5d90*/  IMAD.IADD R10, R13, 0x1, R10 ;  /* 0x000000010d0a7824 */ /* 0x000fc800078e020a */
[----:B------:R-:W-:Y:S01]  /*5da0*/  SHFL.IDX PT, R14, R23, RZ, 0x181f ;  /* 0x00181fff170e7589 */ /* 0x000fe200000e0000 */
[----:B------:R-:W-:Y:S02]  /*5db0*/  IADD3.X R10, R10, UR6, RZ, P0, !PT ;  /* 0x000000060a0a7c10 */ /* 0x000fe400087fe4ff */
[----:B------:R-:W-:Y:S02]  /*5dc0*/  ISETP.GE.AND P0, PT, R12, 0x1, PT ;  /* 0x000000010c00780c */ /* 0x000fe40003f06270 */
[----:B------:R-:W-:Y:S02]  /*5dd0*/  LEA.HI.X R15, R11, c[0x0][0x1cc], R10, 0x1, P1 ;  /* 0x000073000b0f7a11 */ /* 0x000fe400008f0c0a */
[----:B------:R-:W-:-:S04]  /*5de0*/  ISETP.GT.AND P1, PT, R220, 0x1f, PT ;  /* 0x0000001fdc00780c */ /* 0x000fc80003f24270 */
[----:B------:R-:W1:Y:S05]  /*5df0*/  SHFL.IDX PT, R15, R15, RZ, 0x181f ;  /* 0x00181fff0f0f7589 */ /* 0x000e6a00000e0000 */
[----:B------:R-:W-:Y:S01]  /*5e00*/  @P0 SHF.R.S32.HI R10, RZ, 0x1f, R21 ;  /* 0x0000001fff0a0819 */ /* 0x000fe20000011415 */
[----:B------:R-:W-:Y:S01]  /*5e10*/  @P0 IMAD.SHL.U32 R12, R16, 0x2, RZ ;  /* 0x00000002100c0824 */ /* 0x000fe200078e00ff */
[----:B------:R-:W-:Y:S02]  /*5e20*/  @P0 SHF.R.S32.HI R13, RZ, 0x1f, R20 ;  /* 0x0000001fff0d0819 */ /* 0x000fe40000011414 */
[----:B------:R-:W-:Y:S02]  /*5e30*/  @P0 SHF.R.S32.HI R9, RZ, 0x1f, R6 ;  /* 0x0000001fff090819 */ /* 0x000fe40000011406 */
[----:B------:R-:W-:-:S02]  /*5e40*/  @P0 LEA.HI R11, R10, R21, RZ, 0x3 ;  /* 0x000000150a0b0211 */ /* 0x000fc400078f18ff */
[----:B------:R-:W-:Y:S02]  /*5e50*/  @P0 LEA.HI R10, R13, R20, RZ, 0x3 ;  /* 0x000000140d0a0211 */ /* 0x000fe400078f18ff */
[----:B------:R-:W-:Y:S02]  /*5e60*/  @P0 LEA.HI R9, R9, R6, RZ, 0x3 ;  /* 0x0000000609090211 */ /* 0x000fe400078f18ff */
[----:B------:R-:W-:Y:S02]  /*5e70*/  @P0 LOP3.LUT R11, R11, 0xfffffff8, RZ, 0xc0, !PT ;  /* 0xfffffff80b0b0812 */ /* 0x000fe400078ec0ff */
[----:B------:R-:W-:Y:S02]  /*5e80*/  @P0 LOP3.LUT R10, R10, 0xfffffff8, RZ, 0xc0, !PT ;  /* 0xfffffff80a0a0812 */ /* 0x000fe400078ec0ff */
[----:B------:R-:W-:Y:S01]  /*5e90*/  @P0 LOP3.LUT R9, R9, 0xfffffff8, RZ, 0xc0, !PT ;  /* 0xfffffff809090812 */ /* 0x000fe200078ec0ff */
[----:B-1----:R-:W-:-:S04]  /*5ea0*/  @P0 IMAD.WIDE R24, R150, 0x2, R14 ;  /* 0x0000000296180825 */ /* 0x002fc800078e020e */
[--C-:B------:R-:W-:Y:S01]  /*5eb0*/  @P0 IMAD.WIDE R26, R11, 0x2, R14.reuse ;  /* 0x000000020b1a0825 */ /* 0x100fe200078e020e */
[----:B------:R-:W-:Y:S01]  /*5ec0*/  @!PT LDS RZ, [RZ] ;  /* 0x00000000fffff984 */ /* 0x000fe20000000800 */
[----:B------:R1:W-:Y:S03]  /*5ed0*/  @P0 LDGSTS.E.BYPASS.LTC128B.128 [R12+0xc080], [R24.64], !P4 ;  /* 0x0c080000180c0fae */ /* 0x0003e6000e101d56 */
[--C-:B------:R-:W-:Y:S01]  /*5ee0*/  @P0 IMAD.WIDE R10, R10, 0x2, R14.reuse ;  /* 0x000000020a0a0825 */ /* 0x100fe200078e020e */
[----:B------:R1:W-:Y:S03]  /*5ef0*/  @P0 LDGSTS.E.BYPASS.LTC128B.128 [R12+0xd080], [R26.64], !P5 ;  /* 0x0d0800001a0c0fae */ /* 0x0003e6000e901d56 */
[----:B------:R-:W-:Y:S01]  /*5f00*/  @P0 IMAD.WIDE R14, R9, 0x2, R14 ;  /* 0x00000002090e0825 */ /* 0x000fe200078e020e */
[----:B------:R1:W-:Y:S04]  /*5f10*/  @P0 LDGSTS.E.BYPASS.LTC128B.128 [R12+0xe080], [R10.64], !P3 ;  /* 0x0e0800000a0c0fae */ /* 0x0003e8000d901d56 */
[----:B------:R1:W-:Y:S01]  /*5f20*/  @P0 LDGSTS.E.BYPASS.LTC128B.128 [R12+0xf080], [R14.64], !P2 ;  /* 0x0f0800000e0c0fae */ /* 0x0003e2000d101d56 */
[----:B------:R-:W-:-:S03]  /*5f30*/  ISETP.LT.AND P0, PT, RZ, c[0x0][0x27c], PT ;  /* 0x00009f00ff007a0c */ /* 0x000fc60003f01270 */
[----:B------:R-:W0:Y:S10]  /*5f40*/  LDGDEPBAR ;  /* 0x00000000000079af */ /* 0x000e340000000000 */
[----:B------:R-:W-:Y:S05]  /*5f50*/  @P0 BRA `(.L_x_88) ;  /* 0x0000002000000947 */ /* 0x000fea0003800000 */
[----:B------:R-:W-:-:S04]  /*5f60*/  DEPBAR.LE SB0, 0x1 ;  /* 0x000080400000791a */ /* 0x000fc80000000000 */
[----:B------:R-:W-:Y:S05]  /*5f70*/  BRA `(.L_x_89) ;  /* 0x00006ab000007947 */ /* 0x000fea0003800000 */
.L_x_88:
[----:B-1----:R-:W-:Y:S01]  /*5f80*/  SHF.R.S32.HI R10, RZ, 0x1f, R63 ;  /* 0x0000001fff0a7819 */ /* 0x002fe2000001143f */
[C---:B------:R-:W-:Y:S01]  /*5f90*/  IMAD.WIDE.U32 R12, R63.reuse, c[0x0][0x280], RZ ;  /* 0x0000a0003f0c7a25 */ /* 0x040fe200078e00ff */
[----:B------:R-:W-:Y:S01]  /*5fa0*/  ULDC.U8 UR4, c[0x0][0x298] ;  /* 0x0000a60000047ab9 */ /* 0x000fe20000000000 */
[----:B------:R-:W-:Y:S01]  /*5fb0*/  BSSY B2, `(.L_x_89) ;  /* 0x00006a7000027945 */ /* 0x000fe20003800000 */
[----:B------:R-:W-:Y:S01]  /*5fc0*/  SHF.L.U32 R39, R16, 0x1, RZ ;  /* 0x0000000110277819 */ /* 0x000fe200000006ff */
[----:B------:R-:W-:Y:S01]  /*5fd0*/  IMAD R14, R10, c[0x0][0x280], RZ ;  /* 0x0000a0000a0e7a24 */ /* 0x000fe200078e02ff */
[----:B------:R-:W-:Y:S01]  /*5fe0*/  LEA R28, P0, R12, c[0x0][0x270], 0x1 ;  /* 0x00009c000c1c7a11 */ /* 0x000fe200078008ff */
[----:B------:R-:W-:Y:S02]  /*5ff0*/  IMAD R10, R10, c[0x0][0x290], RZ ;  /* 0x0000a4000a0a7a24 */ /* 0x000fe400078e02ff */
[----:B------:R-:W-:-:S05]  /*6000*/  IMAD R9, R63, c[0x0][0x284], R14 ;  /* 0x0000a1003f097a24 */ /* 0x000fca00078e020e */
[----:B------:R-:W-:-:S04]  /*6010*/  IADD3 R9, R9, R13, RZ ;  /* 0x0000000d09097210 */ /* 0x000fc80007ffe0ff */
[----:B------:R-:W-:Y:S01]  /*6020*/  LEA.HI.X R29, R12, c[0x0][0x274], R9, 0x1, P0 ;  /* 0x00009d000c1d7a11 */ /* 0x000fe200000f0c09 */
[----:B------:R-:W-:-:S04]  /*6030*/  IMAD.WIDE.U32 R12, R63, c[0x0][0x290], RZ ;  /* 0x0000a4003f0c7a25 */ /* 0x000fc800078e00ff */
[----:B------:R-:W-:Y:S01]  /*6040*/  IMAD R9, R63, c[0x0][0x294], R10 ;  /* 0x0000a5003f097a24 */ /* 0x000fe200078e020a */
[----:B------:R-:W-:-:S04]  /*6050*/  LEA R30, P0, R12, c[0x0][0x288], 0x1 ;  /* 0x0000a2000c1e7a11 */ /* 0x000fc800078008ff */
[----:B------:R-:W-:-:S04]  /*6060*/  IADD3 R9, R9, R13, RZ ;  /* 0x0000000d09097210 */ /* 0x000fc80007ffe0ff */
[----:B------:R-:W-:Y:S02]  /*6070*/  LEA.HI.X R31, R12, c[0x0][0x28c], R9, 0x1, P0 ;  /* 0x0000a3000c1f7a11 */ /* 0x000fe400000f0c09 */
[----:B------:R-:W-:-:S13]  /*6080*/  ISETP.NE.AND P0, PT, RZ, UR4, PT ;  /* 0x00000004ff007c0c */ /* 0x000fda000bf05270 */
[----:B------:R-:W-:Y:S05]  /*6090*/  @!P0 BRA `(.L_x_90) ;  /* 0x0000320000008947 */ /* 0x000fea0003800000 */
[----:B------:R-:W-:Y:S01]  /*60a0*/  ISETP.NE.AND P6, PT, R8, RZ, PT ;  /* 0x000000ff0800720c */ /* 0x000fe20003fc5270 */
[----:B------:R-:W-:Y:S01]  /*60b0*/  BSSY B0, `(.L_x_91) ;  /* 0x0000033000007945 */ /* 0x000fe20003800000 */
[----:B------:R-:W-:Y:S01]  /*60c0*/  SHF.L.U32 R27, R2, 0x2, RZ ;  /* 0x00000002021b7819 */ /* 0x000fe200000006ff */
[----:B------:R-:W-:Y:S01]  /*60d0*/  CS2R R36, SRZ ;  /* 0x0000000000247805 */ /* 0x000fe2000001ff00 */
[----:B------:R-:W-:Y:S01]  /*60e0*/  CS2R R14, SRZ ;  /* 0x00000000000e7805 */ /* 0x000fe2000001ff00 */
[----:B------:R-:W-:Y:S01]  /*60f0*/  CS2R R24, SRZ ;  /* 0x0000000000187805 */ /* 0x000fe2000001ff00 */
[----:B------:R-:W-:Y:S01]  /*6100*/  CS2R R32, SRZ ;  /* 0x0000000000207805 */ /* 0x000fe2000001ff00 */
[----:B------:R-:W-:Y:S01]  /*6110*/  CS2R R50, SRZ ;  /* 0x0000000000327805 */ /* 0x000fe2000001ff00 */
[----:B------:R-:W-:Y:S01]  /*6120*/  CS2R R8, SRZ ;  /* 0x0000000000087805 */ /* 0x000fe2000001ff00 */
[----:B------:R-:W-:Y:S01]  /*6130*/  CS2R R12, SRZ ;  /* 0x00000000000c7805 */ /* 0x000fe2000001ff00 */
[----:B------:R-:W-:-:S03]  /*6140*/  CS2R R10, SRZ ;  /* 0x00000000000a7805 */ /* 0x000fc6000001ff00 */
[----:B------:R-:W-:Y:S05]  /*6150*/  @P6 BRA `(.L_x_92) ;  /* 0x0000028000006947 */ /* 0x000fea0003800000 */
[C---:B------:R-:W-:Y:S01]  /*6160*/  ISETP.GE.AND P0, PT, R27.reuse, c[0x0][0x27c], PT ;  /* 0x00009f001b007a0c */ /* 0x040fe20003f06270 */
[----:B------:R-:W-:Y:S01]  /*6170*/  CS2R R32, SRZ ;  /* 0x0000000000207805 */ /* 0x000fe2000001ff00 */
[----:B------:R-:W-:Y:S01]  /*6180*/  CS2R R10, SRZ ;  /* 0x00000000000a7805 */ /* 0x000fe2000001ff00 */
[----:B------:R-:W-:-:S10]  /*6190*/  IADD3 R8, R27, 0x20, RZ ;  /* 0x000000201b087810 */ /* 0x000fd40007ffe0ff */
[----:B------:R-:W-:-:S04]  /*61a0*/  @!P0 IMAD.WIDE R34, R27, 0x2, R28 ;  /* 0x000000021b228825 */ /* 0x000fc800078e021c */
[----:B------:R-:W-:Y:S01]  /*61b0*/  @!P0 IMAD.WIDE R14, R27, 0x2, R30 ;  /* 0x000000021b0e8825 */ /* 0x000fe200078e021e */
[----:B------:R1:W5:Y:S04]  /*61c0*/  @!P0 LD.E.64 R32, [R34.64] ;  /* 0x0000001622208980 */ /* 0x000368000c101b00 */
[----:B------:R2:W5:Y:S01]  /*61d0*/  @!P0 LD.E.64 R10, [R14.64] ;  /* 0x000000160e0a8980 */ /* 0x000562000c101b00 */
[----:B------:R-:W-:Y:S01]  /*61e0*/  ISETP.GE.AND P0, PT, R8, c[0x0][0x27c], PT ;  /* 0x00009f0008007a0c */ /* 0x000fe20003f06270 */
[----:B------:R-:W-:Y:S01]  /*61f0*/  CS2R R24, SRZ ;  /* 0x0000000000187805 */ /* 0x000fe2000001ff00 */
[----:B------:R-:W-:-:S11]  /*6200*/  CS2R R12, SRZ ;  /* 0x00000000000c7805 */ /* 0x000fd6000001ff00 */
[----:B------:R-:W-:-:S04]  /*6210*/  @!P0 SHF.R.S32.HI R9, RZ, 0x1f, R8 ;  /* 0x0000001fff098819 */ /* 0x000fc80000011408 */
[----:B------:R-:W-:Y:S02]  /*6220*/  @!P0 LEA.HI R9, R9, R8, RZ, 0x2 ;  /* 0x0000000809098211 */ /* 0x000fe400078f10ff */
[----:B------:R-:W-:Y:S02]  /*6230*/  IADD3 R8, R27, 0x40, RZ ;  /* 0x000000401b087810 */ /* 0x000fe40007ffe0ff */
[----:B------:R-:W-:-:S05]  /*6240*/  @!P0 LOP3.LUT R9, R9, 0xfffffffc, RZ, 0xc0, !PT ;  /* 0xfffffffc09098812 */ /* 0x000fca00078ec0ff */
[----:B------:R-:W-:-:S04]  /*6250*/  @!P0 IMAD.WIDE R36, R9, 0x2, R28 ;  /* 0x0000000209248825 */ /* 0x000fc800078e021c */
[----:B------:R-:W-:Y:S01]  /*6260*/  @!P0 IMAD.WIDE R42, R9, 0x2, R30 ;  /* 0x00000002092a8825 */ /* 0x000fe200078e021e */
[----:B------:R3:W5:Y:S04]  /*6270*/  @!P0 LD.E.64 R24, [R36.64] ;  /* 0x0000001624188980 */ /* 0x000768000c101b00 */
[----:B------:R4:W5:Y:S01]  /*6280*/  @!P0 LD.E.64 R12, [R42.64] ;  /* 0x000000162a0c8980 */ /* 0x000962000c101b00 */
[----:B------:R-:W-:Y:S01]  /*6290*/  ISETP.GE.AND P0, PT, R8, c[0x0][0x27c], PT ;  /* 0x00009f0008007a0c */ /* 0x000fe20003f06270 */
[----:B--2---:R-:W-:-:S12]  /*62a0*/  CS2R R14, SRZ ;  /* 0x00000000000e7805 */ /* 0x004fd8000001ff00 */
[----:B------:R-:W-:-:S04]  /*62b0*/  @!P0 SHF.R.S32.HI R9, RZ, 0x1f, R8 ;  /* 0x0000001fff098819 */ /* 0x000fc80000011408 */
[----:B------:R-:W-:-:S04]  /*62c0*/  @!P0 LEA.HI R9, R9, R8, RZ, 0x2 ;  /* 0x0000000809098211 */ /* 0x000fc800078f10ff */
[----:B------:R-:W-:Y:S02]  /*62d0*/  @!P0 LOP3.LUT R23, R9, 0xfffffffc, RZ, 0xc0, !PT ;  /* 0xfffffffc09178812 */ /* 0x000fe400078ec0ff */
[----:B------:R-:W-:-:S03]  /*62e0*/  CS2R R8, SRZ ;  /* 0x0000000000087805 */ /* 0x000fc6000001ff00 */
[----:B-1----:R-:W-:-:S04]  /*62f0*/  @!P0 IMAD.WIDE R34, R23, 0x2, R28 ;  /* 0x0000000217228825 */ /* 0x002fc800078e021c */
[----:B------:R-:W-:Y:S01]  /*6300*/  @!P0 IMAD.WIDE R40, R23, 0x2, R30 ;  /* 0x0000000217288825 */ /* 0x000fe200078e021e */
[----:B------:R-:W-:Y:S01]  /*6310*/  IADD3 R23, R27, 0x60, RZ ;  /* 0x000000601b177810 */ /* 0x000fe20007ffe0ff */
[----:B------:R4:W5:Y:S04]  /*6320*/  @!P0 LD.E.64 R14, [R34.64] ;  /* 0x00000016220e8980 */ /* 0x000968000c101b00 */
[----:B------:R4:W5:Y:S01]  /*6330*/  @!P0 LD.E.64 R8, [R40.64] ;  /* 0x0000001628088980 */ /* 0x000962000c101b00 */
[----:B------:R-:W-:Y:S01]  /*6340*/  ISETP.GE.AND P0, PT, R23, c[0x0][0x27c], PT ;  /* 0x00009f0017007a0c */ /* 0x000fe20003f06270 */
[----:B---3--:R-:W-:Y:S01]  /*6350*/  CS2R R36, SRZ ;  /* 0x0000000000247805 */ /* 0x008fe2000001ff00 */
[----:B------:R-:W-:-:S11]  /*6360*/  CS2R R50, SRZ ;  /* 0x0000000000327805 */ /* 0x000fd6000001ff00 */
[----:B------:R-:W-:-:S04]  /*6370*/  @!P0 SHF.R.S32.HI R26, RZ, 0x1f, R23 ;  /* 0x0000001fff1a8819 */ /* 0x000fc80000011417 */
[----:B------:R-:W-:-:S04]  /*6380*/  @!P0 LEA.HI R23, R26, R23, RZ, 0x2 ;  /* 0x000000171a178211 */ /* 0x000fc800078f10ff */
[----:B------:R-:W-:-:S05]  /*6390*/  @!P0 LOP3.LUT R23, R23, 0xfffffffc, RZ, 0xc0, !PT ;  /* 0xfffffffc17178812 */ /* 0x000fca00078ec0ff */
[----:B------:R-:W-:-:S04]  /*63a0*/  @!P0 IMAD.WIDE R28, R23, 0x2, R28 ;  /* 0x00000002171c8825 */ /* 0x000fc800078e021c */
[----:B------:R-:W-:Y:S01]  /*63b0*/  @!P0 IMAD.WIDE R30, R23, 0x2, R30 ;  /* 0x00000002171e8825 */ /* 0x000fe200078e021e */
[----:B------:R4:W5:Y:S04]  /*63c0*/  @!P0 LD.E.64 R36, [R28.64] ;  /* 0x000000161c248980 */ /* 0x000968000c101b00 */
[----:B------:R4:W5:Y:S02]  /*63d0*/  @!P0 LD.E.64 R50, [R30.64] ;  /* 0x000000161e328980 */ /* 0x000964000c101b00 */
.L_x_92:
[----:B------:R-:W-:Y:S05]  /*63e0*/  BSYNC B0 ;  /* 0x0000000000007941 */ /* 0x000fea0003800000 */
.L_x_91:
[----:B------:R-:W-:Y:S01]  /*63f0*/  UIMAD UR4, UR14, -0x80, UR19 ;  /* 0xffffff800e0478a4 */ /* 0x000fe2000f8e0213 */
[----:B-----5:R-:W-:Y:S01]  /*6400*/  IMAD.MOV.U32 R48, RZ, RZ, R32 ;  /* 0x000000ffff307224 */ /* 0x020fe200078e0020 */
[----:B------:R-:W-:Y:S01]  /*6410*/  SHF.R.U64 R47, R32, 0x10, R33 ;  /* 0x00000010202f7819 */ /* 0x000fe20000001221 */
[----:B------:R-:W-:Y:S01]  /*6420*/  IMAD.MOV.U32 R44, RZ, RZ, R14 ;  /* 0x000000ffff2c7224 */ /* 0x000fe200078e000e */
[----:B------:R-:W-:Y:S01]  /*6430*/  UISETP.LT.AND UP0, UPT, UR4, 0x80, UPT ;  /* 0x000000800400788c */ /* 0x000fe2000bf01270 */
[----:B----4-:R-:W-:Y:S01]  /*6440*/  SHF.R.U64 R42, R14, 0x10, R15 ;  /* 0x000000100e2a7819 */ /* 0x010fe2000000120f */
[--C-:B------:R-:W-:Y:S01]  /*6450*/  IMAD.MOV.U32 R43, RZ, RZ, R37.reuse ;  /* 0x000000ffff2b7224 */ /* 0x100fe200078e0025 */
[--C-:B------:R-:W-:Y:S01]  /*6460*/  SHF.R.U64 R40, R36, 0x10, R37.reuse ;  /* 0x0000001024287819 */ /* 0x100fe20000001225 */
[----:B------:R-:W-:Y:S01]  /*6470*/  USEL UR4, UR4, 0x80, UP0 ;  /* 0x0000008004047887 */ /* 0x000fe20008000000 */
[----:B------:R-:W-:Y:S01]  /*6480*/  SHF.R.U32.HI R14, RZ, 0x10, R37 ;  /* 0x00000010ff0e7819 */ /* 0x000fe20000011625 */
[--C-:B------:R-:W-:Y:S01]  /*6490*/  IMAD.MOV.U32 R41, RZ, RZ, R11.reuse ;  /* 0x000000ffff297224 */ /* 0x100fe200078e000b */
[--C-:B------:R-:W-:Y:S01]  /*64a0*/  SHF.R.U64 R38, R10, 0x10, R11.reuse ;  /* 0x000000100a267819 */ /* 0x100fe2000000120b */
[----:B------:R-:W-:Y:S01]  /*64b0*/  IMAD.MOV.U32 R34, RZ, RZ, R10 ;  /* 0x000000ffff227224 */ /* 0x000fe200078e000a */
[----:B------:R-:W-:Y:S01]  /*64c0*/  SHF.R.U32.HI R32, RZ, 0x10, R11 ;  /* 0x00000010ff207819 */ /* 0x000fe2000001160b */
[--C-:B------:R-:W-:Y:S01]  /*64d0*/  IMAD.MOV.U32 R37, RZ, RZ, R13.reuse ;  /* 0x000000ffff257224 */ /* 0x100fe200078e000d */
[----:B------:R-:W-:Y:S01]  /*64e0*/  ISETP.GE.AND P0, PT, R17, UR4, PT ;  /* 0x0000000411007c0c */ /* 0x000fe2000bf06270 */
[----:B------:R-:W-:Y:S01]  /*64f0*/  IMAD.MOV.U32 R46, RZ, RZ, R24 ;  /* 0x000000ffff2e7224 */ /* 0x000fe200078e0018 */
[----:B------:R-:W-:Y:S01]  /*6500*/  SHF.R.U64 R11, R12, 0x10, R13 ;  /* 0x000000100c0b7819 */ /* 0x000fe2000000120d */
[----:B------:R-:W-:Y:S01]  /*6510*/  IMAD.MOV.U32 R31, RZ, RZ, R25 ;  /* 0x000000ffff1f7224 */ /* 0x000fe200078e0019 */
[----:B------:R-:W-:Y:S01]  /*6520*/  SHF.R.U32.HI R28, RZ, 0x10, R13 ;  /* 0x00000010ff1c7819 */ /* 0x000fe2000001160d */
        /* <DEDUP_REMOVED lines=9> */
[----:B------:R-:W-:Y:S01]  /*65c0*/  SHF.R.U32.HI R33, RZ, 0x10, R33 ;  /* 0x00000010ff217819 */ /* 0x000fe20000011621 */
[----:B------:R-:W-:Y:S01]  /*65d0*/  IMAD.MOV.U32 R36, RZ, RZ, R8 ;  /* 0x000000ffff247224 */ /* 0x000fe200078e0008 */
[----:B------:R-:W-:Y:S01]  /*65e0*/  SHF.R.U32.HI R15, RZ, 0x10, R15 ;  /* 0x00000010ff0f7819 */ /* 0x000fe2000001160f */
[----:B------:R-:W-:Y:S01]  /*65f0*/  IMAD.MOV.U32 R24, RZ, RZ, R50 ;  /* 0x000000ffff187224 */ /* 0x000fe200078e0032 */
[--C-:B------:R-:W-:Y:S01]  /*6600*/  SHF.R.U64 R8, R50, 0x10, R51.reuse ;  /* 0x0000001032087819 */ /* 0x100fe20000001233 */
[--C-:B------:R-:W-:Y:S01]  /*6610*/  IMAD.MOV.U32 R9, RZ, RZ, R51.reuse ;  /* 0x000000ffff097224 */ /* 0x100fe200078e0033 */
[----:B------:R-:W-:Y:S01]  /*6620*/  SHF.R.U32.HI R12, RZ, 0x10, R51 ;  /* 0x00000010ff0c7819 */ /* 0x000fe20000011633 */
[----:B------:R-:W-:-:S04]  /*6630*/  DEPBAR.LE SB0, 0x1 ;  /* 0x000080400000791a */ /* 0x000fc80000000000 */
[----:B------:R-:W-:Y:S01]  /*6640*/  BSSY B1, `(.L_x_93) ;  /* 0x00000bc000017945 */ /* 0x000fe20003800000 */
[----:B------:R-:W-:Y:S02]  /*6650*/  PRMT R35, R35, 0x5410, R48 ;  /* 0x0000541023237816 */ /* 0x000fe40000000030 */
[----:B------:R-:W-:Y:S02]  /*6660*/  PRMT R33, R33, 0x5410, R47 ;  /* 0x0000541021217816 */ /* 0x000fe4000000002f */
[----:B------:R-:W-:Y:S02]  /*6670*/  PRMT R31, R31, 0x5410, R46 ;  /* 0x000054101f1f7816 */ /* 0x000fe4000000002e */
[----:B------:R-:W-:Y:S02]  /*6680*/  PRMT R29, R29, 0x5410, R45 ;  /* 0x000054101d1d7816 */ /* 0x000fe4000000002d */
[----:B------:R-:W-:Y:S02]  /*6690*/  PRMT R25, R25, 0x5410, R44 ;  /* 0x0000541019197816 */ /* 0x000fe4000000002c */
[----:B------:R-:W-:-:S02]  /*66a0*/  PRMT R15, R15, 0x5410, R42 ;  /* 0x000054100f0f7816 */ /* 0x000fc4000000002a */
        /* <DEDUP_REMOVED lines=9> */
[----:B------:R-:W-:Y:S01]  /*6740*/  PRMT R12, R12, 0x5410, R8 ;  /* 0x000054100c0c7816 */ /* 0x000fe20000000008 */
[----:B------:R-:W-:Y:S06]  /*6750*/  BAR.SYNC.DEFER_BLOCKING 0x0 ;  /* 0x0000000000007b1d */ /* 0x000fec0000010000 */
[----:B------:R-:W-:Y:S05]  /*6760*/  @P0 BRA `(.L_x_94) ;  /* 0x00000a9000000947 */ /* 0x000fea0003800000 */
[----:B------:R-:W-:Y:S01]  /*6770*/  ISETP.GE.AND P0, PT, R27, c[0x0][0x27c], PT ;  /* 0x00009f001b007a0c */ /* 0x000fe20003f06270 */
[----:B------:R-:W-:-:S12]  /*6780*/  BSSY B0, `(.L_x_95) ;  /* 0x0000028000007945 */ /* 0x000fd80003800000 */
[----:B------:R-:W-:Y:S05]  /*6790*/  @P0 BRA `(.L_x_96) ;  /* 0x0000026000000947 */ /* 0x000fea0003800000 */
[----:B------:R-:W1:Y:S01]  /*67a0*/  LDS.128 R8, [R39+0x10080] ;  /* 0x0100800027087984 */ /* 0x000e620000000c00 */
[--C-:B------:R-:W-:Y:S02]  /*67b0*/  HADD2.F32 R36, -RZ, R34.reuse.H1_H1 ;  /* 0x30000022ff247230 */ /* 0x100fe40000004100 */
[----:B------:R-:W-:Y:S02]  /*67c0*/  HADD2.F32 R43, -RZ, R33.H1_H1 ;  /* 0x30000021ff2b7230 */ /* 0x000fe40000004100 */
[----:B------:R-:W-:Y:S02]  /*67d0*/  HADD2.F32 R44, -RZ, R35.H1_H1 ;  /* 0x30000023ff2c7230 */ /* 0x000fe40000004100 */
[----:B------:R-:W-:Y:S02]  /*67e0*/  HADD2.F32 R47, -RZ, R34.H0_H0 ;  /* 0x20000022ff2f7230 */ /* 0x000fe40000004100 */
[--C-:B-1----:R-:W-:Y:S02]  /*67f0*/  HADD2.F32 R37, -RZ, R8.reuse.H0_H0 ;  /* 0x20000008ff257230 */ /* 0x102fe40000004100 */
[----:B------:R-:W-:-:S02]  /*6800*/  HADD2.F32 R41, -RZ, R8.H1_H1 ;  /* 0x30000008ff297230 */ /* 0x000fc40000004100 */
[--C-:B------:R-:W-:Y:S01]  /*6810*/  HADD2.F32 R8, -RZ, R9.reuse.H0_H0 ;  /* 0x20000009ff087230 */ /* 0x100fe20000004100 */
[-C--:B------:R-:W-:Y:S01]  /*6820*/  FMUL.FTZ R46, R37, R36.reuse ;  /* 0x00000024252e7220 */ /* 0x080fe20000410000 */
[----:B------:R-:W-:Y:S01]  /*6830*/  HADD2.F32 R38, -RZ, R9.H1_H1 ;  /* 0x30000009ff267230 */ /* 0x000fe20000004100 */
[C---:B------:R-:W-:Y:S01]  /*6840*/  FMUL.FTZ R42, R41.reuse, R36 ;  /* 0x00000024292a7220 */ /* 0x040fe20000410000 */
[--C-:B------:R-:W-:Y:S01]  /*6850*/  HADD2.F32 R9, -RZ, R10.reuse.H0_H0 ;  /* 0x2000000aff097230 */ /* 0x100fe20000004100 */
[-C--:B------:R-:W-:Y:S01]  /*6860*/  FFMA.FTZ R41, R41, R44.reuse, R46 ;  /* 0x0000002c29297223 */ /* 0x080fe2000001002e */
[----:B------:R-:W-:Y:S01]  /*6870*/  HADD2.F32 R40, -RZ, R10.H1_H1 ;  /* 0x3000000aff287230 */ /* 0x000fe20000004100 */
[----:B------:R-:W-:Y:S01]  /*6880*/  FFMA.FTZ R42, R37, R44, -R42 ;  /* 0x0000002c252a7223 */ /* 0x000fe2000001082a */
[--C-:B------:R-:W-:Y:S02]  /*6890*/  HADD2.F32 R10, -RZ, R11.reuse.H0_H0 ;  /* 0x2000000bff0a7230 */ /* 0x100fe40000004100 */
[----:B------:R-:W-:-:S02]  /*68a0*/  HADD2.F32 R45, -RZ, R11.H1_H1 ;  /* 0x3000000bff2d7230 */ /* 0x000fc40000004100 */
[----:B------:R-:W-:Y:S02]  /*68b0*/  HADD2.F32 R11, -RZ, R32.H1_H1 ;  /* 0x30000020ff0b7230 */ /* 0x000fe40000004100 */
[----:B------:R-:W-:-:S03]  /*68c0*/  HADD2.F32 R44, -RZ, R35.H0_H0 ;  /* 0x20000023ff2c7230 */ /* 0x000fc60000004100 */
[-C--:B------:R-:W-:Y:S02]  /*68d0*/  FMUL.FTZ R36, R38, R11.reuse ;  /* 0x0000000b26247220 */ /* 0x080fe40000410000 */
[C---:B------:R-:W-:Y:S02]  /*68e0*/  FMUL.FTZ R11, R8.reuse, R11 ;  /* 0x0000000b080b7220 */ /* 0x040fe40000410000 */
[-C--:B------:R-:W-:Y:S01]  /*68f0*/  FFMA.FTZ R36, R8, R43.reuse, -R36 ;  /* 0x0000002b08247223 */ /* 0x080fe20000010824 */
[----:B------:R-:W-:Y:S01]  /*6900*/  HADD2.F32 R8, -RZ, R32.H0_H0 ;  /* 0x20000020ff087230 */ /* 0x000fe20000004100 */
[----:B------:R-:W-:Y:S01]  /*6910*/  FFMA.FTZ R43, R38, R43, R11 ;  /* 0x0000002b262b7223 */ /* 0x000fe2000001000b */
[----:B------:R-:W-:Y:S01]  /*6920*/  HADD2.F32 R38, -RZ, R33.H0_H0 ;  /* 0x20000021ff267230 */ /* 0x000fe20000004100 */
[-C--:B------:R-:W-:Y:S02]  /*6930*/  FMUL.FTZ R11, R40, R47.reuse ;  /* 0x0000002f280b7220 */ /* 0x080fe40000410000 */
[----:B------:R-:W-:-:S02]  /*6940*/  FMUL.FTZ R47, R9, R47 ;  /* 0x0000002f092f7220 */ /* 0x000fc40000410000 */
[-C--:B------:R-:W-:Y:S02]  /*6950*/  FMUL.FTZ R37, R45, R8.reuse ;  /* 0x000000082d257220 */ /* 0x080fe40000410000 */
[----:B------:R-:W-:Y:S02]  /*6960*/  FMUL.FTZ R8, R10, R8 ;  /* 0x000000080a087220 */ /* 0x000fe40000410000 */
[----:B------:R-:W-:Y:S01]  /*6970*/  FFMA.FTZ R11, R9, R44, -R11 ;  /* 0x0000002c090b7223 */ /* 0x000fe2000001080b */
[----:B------:R-:W-:Y:S01]  /*6980*/  F2FP.PACK_AB R9, R43, R36 ;  /* 0x000000242b09723e */ /* 0x000fe200000000ff */
[----:B------:R-:W-:Y:S02]  /*6990*/  FFMA.FTZ R40, R40, R44, R47 ;  /* 0x0000002c28287223 */ /* 0x000fe4000001002f */
[-C--:B------:R-:W-:Y:S02]  /*69a0*/  FFMA.FTZ R37, R10, R38.reuse, -R37 ;  /* 0x000000260a257223 */ /* 0x080fe40000010825 */
[----:B------:R-:W-:Y:S01]  /*69b0*/  FFMA.FTZ R38, R45, R38, R8 ;  /* 0x000000262d267223 */ /* 0x000fe20000010008 */
[----:B------:R-:W-:-:S02]  /*69c0*/  F2FP.PACK_AB R10, R40, R11 ;  /* 0x0000000b280a723e */ /* 0x000fc400000000ff */
[----:B------:R-:W-:Y:S02]  /*69d0*/  F2FP.PACK_AB R8, R41, R42 ;  /* 0x0000002a2908723e */ /* 0x000fe400000000ff */
[----:B------:R-:W-:-:S05]  /*69e0*/  F2FP.PACK_AB R11, R38, R37 ;  /* 0x00000025260b723e */ /* 0x000fca00000000ff */
[----:B------:R1:W-:Y:S02]  /*69f0*/  STS.128 [R39+0x10080], R8 ;  /* 0x0100800827007388 */ /* 0x0003e40000000c00 */
.L_x_96:
[----:B------:R-:W-:Y:S05]  /*6a00*/  BSYNC B0 ;  /* 0x0000000000007941 */ /* 0x000fea0003800000 */
.L_x_95:
[----:B-1----:R-:W-:Y:S01]  /*6a10*/  IADD3 R8, R27, 0x20, RZ ;  /* 0x000000201b087810 */ /* 0x002fe20007ffe0ff */
[----:B------:R-:W-:Y:S03]  /*6a20*/  BSSY B0, `(.L_x_97) ;  /* 0x0000029000007945 */ /* 0x000fe60003800000 */
[----:B------:R-:W-:-:S13]  /*6a30*/  ISETP.GE.AND P0, PT, R8, c[0x0][0x27c], PT ;  /* 0x00009f0008007a0c */ /* 0x000fda0003f06270 */
        /* <DEDUP_REMOVED lines=39> */
.L_x_98:
[----:B------:R-:W-:Y:S05]  /*6cb0*/  BSYNC B0 ;  /* 0x0000000000007941 */ /* 0x000fea0003800000 */
.L_x_97:
[----:B-1----:R-:W-:Y:S01]  /*6cc0*/  IADD3 R8, R27, 0x40, RZ ;  /* 0x000000401b087810 */ /* 0x002fe20007ffe0ff */
[----:B------:R-:W-:Y:S03]  /*6cd0*/  BSSY B0, `(.L_x_99) ;  /* 0x0000029000007945 */ /* 0x000fe60003800000 */
[----:B------:R-:W-:-:S13]  /*6ce0*/  ISETP.GE.AND P0, PT, R8, c[0x0][0x27c], PT ;  /* 0x00009f0008007a0c */ /* 0x000fda0003f06270 */
[----:B------:R-:W-:Y:S05]  /*6cf0*/  @P0 BRA `(.L_x_100) ;  /* 0x0000026000000947 */ /* 0x000fea0003800000 */
[----:B------:R-:W1:Y:S01]  /*6d00*/  LDS.128 R8, [R39+0x18080] ;  /* 0x0180800027087984 */ /* 0x000e620000000c00 */
[----:B------:R-:W-:Y:S02]  /*6d10*/  HADD2.F32 R36, -RZ, R23.H1_H1 ;  /* 0x30000017ff247230 */ /* 0x000fe40000004100 */
        /* <DEDUP_REMOVED lines=36> */
.L_x_100:
[----:B------:R-:W-:Y:S05]  /*6f60*/  BSYNC B0 ;  /* 0x0000000000007941 */ /* 0x000fea0003800000 */
.L_x_99:
[----:B-1----:R-:W-:-:S04]  /*6f70*/  IADD3 R8, R27, 0x60, RZ ;  /* 0x000000601b087810 */ /* 0x002fc80007ffe0ff */
        /* <DEDUP_REMOVED lines=40> */
.L_x_94:
[----:B------:R-:W-:Y:S05]  /*7200*/  BSYNC B1 ;  /* 0x0000000000017941 */ /* 0x000fea0003800000 */
.L_x_93:
[----:B-1----:R-:W-:Y:S01]  /*7210*/  IADD3 R8, R17, 0x20, RZ ;  /* 0x0000002011087810 */ /* 0x002fe20007ffe0ff */
[----:B------:R-:W-:Y:S03]  /*7220*/  BSSY B1, `(.L_x_101) ;  /* 0x00000ac000017945 */ /* 0x000fe60003800000 */
[----:B------:R-:W-:-:S13]  /*7230*/  ISETP.GE.AND P0, PT, R8, UR4, PT ;  /* 0x0000000408007c0c */ /* 0x000fda000bf06270 */
[----:B------:R-:W-:Y:S05]  /*7240*/  @P0 BRA `(.L_x_102) ;  /* 0x00000a9000000947 */ /* 0x000fea0003800000 */
[----:B------:R-:W-:Y:S01]  /*7250*/  ISETP.GE.AND P0, PT, R27, c[0x0][0x27c], PT ;  /* 0x00009f001b007a0c */ /* 0x000fe20003f06270 */
[----:B------:R-:W-:-:S12]  /*7260*/  BSSY B0, `(.L_x_103) ;  /* 0x0000028000007945 */ /* 0x000fd80003800000 */
[----:B------:R-:W-:Y:S05]  /*7270*/  @P0 BRA `(.L_x_104) ;  /* 0x0000026000000947 */ /* 0x000fea0003800000 */
[----:B------:R-:W1:Y:S01]  /*7280*/  LDS.128 R8, [R39+0x11080] ;  /* 0x0110800027087984 */ /* 0x000e620000000c00 */
[----:B------:R-:W-:Y:S02]  /*7290*/  HADD2.F32 R40, -RZ, R34.H1_H1 ;  /* 0x30000022ff287230 */ /* 0x000fe40000004100 */
[----:B------:R-:W-:Y:S02]  /*72a0*/  HADD2.F32 R44, -RZ, R35.H1_H1 ;  /* 0x30000023ff2c7230 */ /* 0x000fe40000004100 */
[----:B------:R-:W-:Y:S02]  /*72b0*/  HADD2.F32 R49, -RZ, R32.H0_H0 ;  /* 0x20000020ff317230 */ /* 0x000fe40000004100 */
[--C-:B-1----:R-:W-:Y:S02]  /*72c0*/  HADD2.F32 R45, -RZ, R8.reuse.H0_H0 ;  /* 0x20000008ff2d7230 */ /* 0x102fe40000004100 */
[----:B------:R-:W-:Y:S02]  /*72d0*/  HADD2.F32 R41, -RZ, R8.H1_H1 ;  /* 0x30000008ff297230 */ /* 0x000fe40000004100 */
[----:B------:R-:W-:-:S02]  /*72e0*/  HADD2.F32 R36, -RZ, R9.H0_H0 ;  /* 0x20000009ff247230 */ /* 0x000fc40000004100 */
[--C-:B------:R-:W-:Y:S01]  /*72f0*/  HADD2.F32 R8, -RZ, R11.reuse.H0_H0 ;  /* 0x2000000bff087230 */ /* 0x100fe20000004100 */
[C---:B------:R-:W-:Y:S01]  /*7300*/  FMUL.FTZ R42, R40.reuse, R41 ;  /* 0x00000029282a7220 */ /* 0x040fe20000410000 */
[----:B------:R-:W-:Y:S01]  /*7310*/  HADD2.F32 R46, -RZ, R11.H1_H1 ;  /* 0x3000000bff2e7230 */ /* 0x000fe20000004100 */
[-C--:B------:R-:W-:Y:S01]  /*7320*/  FMUL.FTZ R40, R40, R45.reuse ;  /* 0x0000002d28287220 */ /* 0x080fe20000410000 */
[----:B------:R-:W-:Y:S01]  /*7330*/  HADD2.F32 R9, -RZ, R9.H1_H1 ;  /* 0x30000009ff097230 */ /* 0x000fe20000004100 */
[C---:B------:R-:W-:Y:S01]  /*7340*/  FFMA.FTZ R45, R44.reuse, R45, -R42 ;  /* 0x0000002d2c2d7223 */ /* 0x040fe2000001082a */
[----:B------:R-:W-:Y:S01]  /*7350*/  HADD2.F32 R11, -RZ, R32.H1_H1 ;  /* 0x30000020ff0b7230 */ /* 0x000fe20000004100 */
[----:B------:R-:W-:Y:S01]  /*7360*/  FFMA.FTZ R44, R44, R41, R40 ;  /* 0x000000292c2c7223 */ /* 0x000fe20000010028 */
[--C-:B------:R-:W-:Y:S01]  /*7370*/  HADD2.F32 R38, -RZ, R10.reuse.H0_H0 ;  /* 0x2000000aff267230 */ /* 0x100fe20000004100 */
[----:B------:R-:W-:Y:S01]  /*7380*/  FMUL.FTZ R41, R49, R46 ;  /* 0x0000002e31297220 */ /* 0x000fe20000410000 */
[----:B------:R-:W-:Y:S01]  /*7390*/  HADD2.F32 R37, -RZ, R10.H1_H1 ;  /* 0x3000000aff257230 */ /* 0x000fe20000004100 */
[C---:B------:R-:W-:Y:S01]  /*73a0*/  FMUL.FTZ R43, R11.reuse, R9 ;  /* 0x000000090b2b7220 */ /* 0x040fe20000410000 */
[----:B------:R-:W-:Y:S01]  /*73b0*/  HADD2.F32 R10, -RZ, R33.H1_H1 ;  /* 0x30000021ff0a7230 */ /* 0x000fe20000004100 */
[----:B------:R-:W-:Y:S01]  /*73c0*/  FMUL.FTZ R11, R11, R36 ;  /* 0x000000240b0b7220 */ /* 0x000fe20000410000 */
[----:B------:R-:W-:Y:S01]  /*73d0*/  HADD2.F32 R40, -RZ, R35.H0_H0 ;  /* 0x20000023ff287230 */ /* 0x000fe20000004100 */
[----:B------:R-:W-:-:S02]  /*73e0*/  FMUL.FTZ R42, R49, R8 ;  /* 0x00000008312a7220 */ /* 0x000fc40000410000 */
[C---:B------:R-:W-:Y:S01]  /*73f0*/  FFMA.FTZ R36, R10.reuse, R36, -R43 ;  /* 0x000000240a247223 */ /* 0x040fe2000001082b */
[----:B------:R-:W-:Y:S01]  /*7400*/  HADD2.F32 R43, -RZ, R34.H0_H0 ;  /* 0x20000022ff2b7230 */ /* 0x000fe20000004100 */
[----:B------:R-:W-:Y:S01]  /*7410*/  FFMA.FTZ R9, R10, R9, R11 ;  /* 0x000000090a097223 */ /* 0x000fe2000001000b */
[----:B------:R-:W-:-:S03]  /*7420*/  HADD2.F32 R11, -RZ, R33.H0_H0 ;  /* 0x20000021ff0b7230 */ /* 0x000fc60000004100 */
[-C--:B------:R-:W-:Y:S01]  /*7430*/  FMUL.FTZ R47, R43, R37.reuse ;  /* 0x000000252b2f7220 */ /* 0x080fe20000410000 */
[----:B------:R-:W-:Y:S01]  /*7440*/  F2FP.PACK_AB R9, R9, R36 ;  /* 0x000000240909723e */ /* 0x000fe200000000ff */
[-C--:B------:R-:W-:Y:S02]  /*7450*/  FMUL.FTZ R43, R43, R38.reuse ;  /* 0x000000262b2b7220 */ /* 0x080fe40000410000 */
[C---:B------:R-:W-:Y:S02]  /*7460*/  FFMA.FTZ R10, R40.reuse, R38, -R47 ;  /* 0x00000026280a7223 */ /* 0x040fe4000001082f */
[----:B------:R-:W-:Y:S02]  /*7470*/  FFMA.FTZ R43, R40, R37, R43 ;  /* 0x00000025282b7223 */ /* 0x000fe4000001002b */
[C---:B------:R-:W-:Y:S01]  /*7480*/  FFMA.FTZ R41, R11.reuse, R8, -R41 ;  /* 0x000000080b297223 */ /* 0x040fe20000010829 */
[----:B------:R-:W-:Y:S01]  /*7490*/  F2FP.PACK_AB R8, R44, R45 ;  /* 0x0000002d2c08723e */ /* 0x000fe200000000ff */
[----:B------:R-:W-:Y:S01]  /*74a0*/  FFMA.FTZ R42, R11, R46, R42 ;  /* 0x0000002e0b2a7223 */ /* 0x000fe2000001002a */
[----:B------:R-:W-:-:S04]  /*74b0*/  F2FP.PACK_AB R10, R43, R10 ;  /* 0x0000000a2b0a723e */ /* 0x000fc800000000ff */
[----:B------:R-:W-:-:S05]  /*74c0*/  F2FP.PACK_AB R11, R42, R41 ;  /* 0x000000292a0b723e */ /* 0x000fca00000000ff */
[----:B------:R1:W-:Y:S02]  /*74d0*/  STS.128 [R39+0x11080], R8 ;  /* 0x0110800827007388 */ /* 0x0003e40000000c00 */
.L_x_104:
[----:B------:R-:W-:Y:S05]  /*74e0*/  BSYNC B0 ;  /* 0x0000000000007941 */ /* 0x000fea0003800000 */
.L_x_103:
[----:B-1----:R-:W-:Y:S01]  /*74f0*/  IADD3 R8, R27, 0x20, RZ ;  /* 0x000000201b087810 */ /* 0x002fe20007ffe0ff */
[----:B------:R-:W-:Y:S03]  /*7500*/  BSSY B0, `(.L_x_105) ;  /* 0x0000029000007945 */ /* 0x000fe60003800000 */
[----:B------:R-:W-:-:S13]  /*7510*/  ISETP.GE.AND P0, PT, R8, c[0x0][0x27c], PT ;  /* 0x00009f0008007a0c */ /* 0x000fda0003f06270 */
        /* <DEDUP_REMOVED lines=39> */
.L_x_106:
[----:B------:R-:W-:Y:S05]  /*7790*/  BSYNC B0 ;  /* 0x0000000000007941 */ /* 0x000fea0003800000 */
.L_x_105:
        /* <DEDUP_REMOVED lines=42> */
.L_x_108:
[----:B------:R-:W-:Y:S05]  /*7a40*/  BSYNC B0 ;  /* 0x0000000000007941 */ /* 0x000fea0003800000 */
.L_x_107:
[----:B-1----:R-:W-:-:S04]  /*7a50*/  IADD3 R8, R27, 0x60, RZ ;  /* 0x000000601b087810 */ /* 0x002fc80007ffe0ff */
        /* <DEDUP_REMOVED lines=40> */
.L_x_102:
[----:B------:R-:W-:Y:S05]  /*7ce0*/  BSYNC B1 ;  /* 0x0000000000017941 */ /* 0x000fea0003800000 */
.L_x_101:
        /* <DEDUP_REMOVED lines=45> */
.L_x_112:
[----:B------:R-:W-:Y:S05]  /*7fc0*/  BSYNC B0 ;  /* 0x0000000000007941 */ /* 0x000fea0003800000 */
.L_x_111:
        /* <DEDUP_REMOVED lines=42> */
.L_x_114:
[----:B------:R-:W-:Y:S05]  /*8270*/  BSYNC B0 ;  /* 0x0000000000007941 */ /* 0x000fea0003800000 */
.L_x_113:
        /* <DEDUP_REMOVED lines=42> */
.L_x_116:
[----:B------:R-:W-:Y:S05]  /*8520*/  BSYNC B0 ;  /* 0x0000000000007941 */ /* 0x000fea0003800000 */
.L_x_115:
        /* <DEDUP_REMOVED lines=41> */
.L_x_110:
[----:B------:R-:W-:Y:S05]  /*87c0*/  BSYNC B1 ;  /* 0x0000000000017941 */ /* 0x000fea0003800000 */
.L_x_109:
[----:B-1----:R-:W-:-:S04]  /*87d0*/  IADD3 R8, R17, 0x60, RZ ;  /* 0x0000006011087810 */ /* 0x002fc80007ffe0ff */
        /* <DEDUP_REMOVED lines=8> */
[----:B------:R-:W-:Y:S02]  /*8860*/  HADD2.F32 R42, -RZ, R35.H1_H1 ;  /* 0x30000023ff2a7230 */ /* 0x000fe40000004100 */
[----:B------:R-:W-:Y:S02]  /*8870*/  HADD2.F32 R45, -RZ, R33.H1_H1 ;  /* 0x30000021ff2d7230 */ /* 0x000fe40000004100 */
[----:B------:R-:W-:Y:S02]  /*8880*/  HADD2.F32 R34, -RZ, R34.H0_H0 ;  /* 0x20000022ff227230 */ /* 0x000fe40000004100 */
[----:B------:R-:W-:-:S02]  /*8890*/  HADD2.F32 R32, -RZ, R32.H0_H0 ;  /* 0x20000020ff207230 */ /* 0x000fc40000004100 */
[----:B------:R-:W-:Y:S02]  /*88a0*/  HADD2.F32 R35, -RZ, R35.H0_H0 ;  /* 0x20000023ff237230 */ /* 0x000fe40000004100 */
[----:B------:R-:W-:Y:S02]  /*88b0*/  HADD2.F32 R33, -RZ, R33.H0_H0 ;  /* 0x20000021ff217230 */ /* 0x000fe40000004100 */
[--C-:B-1----:R-:W-:Y:S02]  /*88c0*/  HADD2.F32 R37, -RZ, R8.reuse.H0_H0 ;  /* 0x20000008ff257230 */ /* 0x102fe40000004100 */
[----:B------:R-:W-:Y:S02]  /*88d0*/  HADD2.F32 R41, -RZ, R8.H1_H1 ;  /* 0x30000008ff297230 */ /* 0x000fe40000004100 */
[--C-:B------:R-:W-:Y:S01]  /*88e0*/  HADD2.F32 R38, -RZ, R9.reuse.H1_H1 ;  /* 0x30000009ff267230 */ /* 0x100fe20000004100 */
[C---:B------:R-:W-:Y:S01]  /*88f0*/  FMUL.FTZ R46, R36.reuse, R37 ;  /* 0x00000025242e7220 */ /* 0x040fe20000410000 */
[----:B------:R-:W-:Y:S01]  /*8900*/  HADD2.F32 R8, -RZ, R9.H0_H0 ;  /* 0x20000009ff087230 */ /* 0x000fe20000004100 */
[----:B------:R-:W-:Y:S01]  /*8910*/  FMUL.FTZ R44, R36, R41 ;  /* 0x00000029242c7220 */ /* 0x000fe20000410000 */
[--C-:B------:R-:W-:Y:S01]  /*8920*/  HADD2.F32 R9, -RZ, R10.reuse.H0_H0 ;  /* 0x2000000aff097230 */ /* 0x100fe20000004100 */
[C---:B------:R-:W-:Y:S01]  /*8930*/  FMUL.FTZ R36, R43.reuse, R38 ;  /* 0x000000262b247220 */ /* 0x040fe20000410000 */
[----:B------:R-:W-:Y:S01]  /*8940*/  HADD2.F32 R40, -RZ, R10.H1_H1 ;  /* 0x3000000aff287230 */ /* 0x000fe20000004100 */
[----:B------:R-:W-:Y:S01]  /*8950*/  FFMA.FTZ R44, R42, R37, -R44 ;  /* 0x000000252a2c7223 */ /* 0x000fe2000001082c */
[--C-:B------:R-:W-:Y:S01]  /*8960*/  HADD2.F32 R10, -RZ, R11.reuse.H0_H0 ;  /* 0x2000000bff0a7230 */ /* 0x100fe20000004100 */
[-C--:B------:R-:W-:Y:S01]  /*8970*/  FMUL.FTZ R43, R43, R8.reuse ;  /* 0x000000082b2b7220 */ /* 0x080fe20000410000 */
[----:B------:R-:W-:Y:S01]  /*8980*/  HADD2.F32 R11, -RZ, R11.H1_H1 ;  /* 0x3000000bff0b7230 */ /* 0x000fe20000004100 */
[----:B------:R-:W-:-:S02]  /*8990*/  FFMA.FTZ R36, R45, R8, -R36 ;  /* 0x000000082d247223 */ /* 0x000fc40000010824 */
[C---:B------:R-:W-:Y:S02]  /*89a0*/  FMUL.FTZ R8, R34.reuse, R40 ;  /* 0x0000002822087220 */ /* 0x040fe40000410000 */
[----:B------:R-:W-:Y:S02]  /*89b0*/  FMUL.FTZ R37, R34, R9 ;  /* 0x0000000922257220 */ /* 0x000fe40000410000 */
[C---:B------:R-:W-:Y:S02]  /*89c0*/  FMUL.FTZ R34, R32.reuse, R11 ;  /* 0x0000000b20227220 */ /* 0x040fe40000410000 */
[----:B------:R-:W-:Y:S02]  /*89d0*/  FMUL.FTZ R32, R32, R10 ;  /* 0x0000000a20207220 */ /* 0x000fe40000410000 */
[----:B------:R-:W-:Y:S02]  /*89e0*/  FFMA.FTZ R43, R45, R38, R43 ;  /* 0x000000262d2b7223 */ /* 0x000fe4000001002b */
[----:B------:R-:W-:-:S02]  /*89f0*/  FFMA.FTZ R41, R42, R41, R46 ;  /* 0x000000292a297223 */ /* 0x000fc4000001002e */
[----:B------:R-:W-:Y:S01]  /*8a00*/  FFMA.FTZ R38, R35, R9, -R8 ;  /* 0x0000000923267223 */ /* 0x000fe20000010808 */
[----:B------:R-:W-:Y:S01]  /*8a10*/  F2FP.PACK_AB R9, R43, R36 ;  /* 0x000000242b09723e */ /* 0x000fe200000000ff */
[----:B------:R-:W-:Y:S01]  /*8a20*/  FFMA.FTZ R37, R35, R40, R37 ;  /* 0x0000002823257223 */ /* 0x000fe20000010025 */
[----:B------:R-:W-:Y:S01]  /*8a30*/  F2FP.PACK_AB R8, R41, R44 ;  /* 0x0000002c2908723e */ /* 0x000fe200000000ff */
[C---:B------:R-:W-:Y:S02]  /*8a40*/  FFMA.FTZ R34, R33.reuse, R10, -R34 ;  /* 0x0000000a21227223 */ /* 0x040fe40000010822 */
[----:B------:R-:W-:Y:S01]  /*8a50*/  FFMA.FTZ R11, R33, R11, R32 ;  /* 0x0000000b210b7223 */ /* 0x000fe20000010020 */
[----:B------:R-:W-:-:S04]  /*8a60*/  F2FP.PACK_AB R10, R37, R38 ;  /* 0x00000026250a723e */ /* 0x000fc800000000ff */
[----:B------:R-:W-:-:S05]  /*8a70*/  F2FP.PACK_AB R11, R11, R34 ;  /* 0x000000220b0b723e */ /* 0x000fca00000000ff */
[----:B------:R1:W-:Y:S02]  /*8a80*/  STS.128 [R39+0x13080], R8 ;  /* 0x0130800827007388 */ /* 0x0003e40000000c00 */
.L_x_119:
[----:B------:R-:W-:Y:S05]  /*8a90*/  BSYNC B0 ;  /* 0x0000000000007941 */ /* 0x000fea0003800000 */
.L_x_118:
        /* <DEDUP_REMOVED lines=42> */
.L_x_121:
[----:B------:R-:W-:Y:S05]  /*8d40*/  BSYNC B0 ;  /* 0x0000000000007941 */ /* 0x000fea0003800000 */
.L_x_120:
        /* <DEDUP_REMOVED lines=22> */
[-C--:B------:R-:W-:Y:S01]  /*8eb0*/  FMUL.FTZ R33, R33, R8.reuse ;  /* 0x0000000821217220 */ /* 0x080fe20000410000 */
[--C-:B------:R-:W-:Y:S01]  /*8ec0*/  HADD2.F32 R10, -RZ, R11.reuse.H0_H0 ;  /* 0x2000000bff0a7230 */ /* 0x100fe20000004100 */
[----:B------:R-:W-:Y:S01]  /*8ed0*/  FFMA.FTZ R35, R34, R29, -R35 ;  /* 0x0000001d22237223 */ /* 0x000fe20000010823 */
[----:B------:R-:W-:Y:S01]  /*8ee0*/  HADD2.F32 R11, -RZ, R11.H1_H1 ;  /* 0x3000000bff0b7230 */ /* 0x000fe20000004100 */
[----:B------:R-:W-:-:S02]  /*8ef0*/  FFMA.FTZ R28, R37, R8, -R28 ;  /* 0x00000008251c7223 */ /* 0x000fc4000001081c */
[----:B------:R-:W-:Y:S02]  /*8f00*/  FFMA.FTZ R33, R37, R30, R33 ;  /* 0x0000001e25217223 */ /* 0x000fe40000010021 */
[C---:B------:R-:W-:Y:S02]  /*8f10*/  FMUL.FTZ R8, R23.reuse, R32 ;  /* 0x0000002017087220 */ /* 0x040fe40000410000 */
[----:B------:R-:W-:Y:S02]  /*8f20*/  FMUL.FTZ R29, R23, R9 ;  /* 0x00000009171d7220 */ /* 0x000fe40000410000 */
[C---:B------:R-:W-:Y:S02]  /*8f30*/  FMUL.FTZ R23, R13.reuse, R11 ;  /* 0x0000000b0d177220 */ /* 0x040fe40000410000 */
[----:B------:R-:W-:Y:S02]  /*8f40*/  FMUL.FTZ R30, R13, R10 ;  /* 0x0000000a0d1e7220 */ /* 0x000fe40000410000 */
        /* <DEDUP_REMOVED lines=10> */
.L_x_123:
[----:B------:R-:W-:Y:S05]  /*8ff0*/  BSYNC B0 ;  /* 0x0000000000007941 */ /* 0x000fea0003800000 */
.L_x_122:
[----:B------:R-:W-:-:S04]  /*9000*/  IADD3 R27, R27, 0x60, RZ ;  /* 0x000000601b1b7810 */ /* 0x000fc80007ffe0ff */
[----:B------:R-:W-:-:S13]  /*9010*/  ISETP.GE.AND P0, PT, R27, c[0x0][0x27c], PT ;  /* 0x00009f001b007a0c */ /* 0x000fda0003f06270 */
[----:B------:R-:W-:Y:S05]  /*9020*/  @P0 BRA `(.L_x_117) ;  /* 0x000039f000000947 */ /* 0x000fea0003800000 */
[----:B-1----:R-:W1:Y:S01]  /*9030*/  LDS.128 R8, [R39+0x1f080] ;  /* 0x01f0800027087984 */ /* 0x002e620000000c00 */
        /* <DEDUP_REMOVED lines=8> */
[--C-:B-1----:R-:W-:Y:S02]  /*90c0*/  HADD2.F32 R30, -RZ, R8.reuse.H1_H1 ;  /* 0x30000008ff1e7230 */ /* 0x102fe40000004100 */
[----:B------:R-:W-:Y:S02]  /*90d0*/  HADD2.F32 R28, -RZ, R8.H0_H0 ;  /* 0x20000008ff1c7230 */ /* 0x000fe40000004100 */
[--C-:B------:R-:W-:Y:S01]  /*90e0*/  HADD2.F32 R8, -RZ, R9.reuse.H0_H0 ;  /* 0x20000009ff087230 */ /* 0x100fe20000004100 */
[C---:B------:R-:W-:Y:S01]  /*90f0*/  FMUL.FTZ R29, R13.reuse, R30 ;  /* 0x0000001e0d1d7220 */ /* 0x040fe20000410000 */
[----:B------:R-:W-:Y:S01]  /*9100*/  HADD2.F32 R15, -RZ, R9.H1_H1 ;  /* 0x30000009ff0f7230 */ /* 0x000fe20000004100 */
[-C--:B------:R-:W-:Y:S01]  /*9110*/  FMUL.FTZ R32, R13, R28.reuse ;  /* 0x0000001c0d207220 */ /* 0x080fe20000410000 */
[--C-:B------:R-:W-:Y:S01]  /*9120*/  HADD2.F32 R9, -RZ, R10.reuse.H0_H0 ;  /* 0x2000000aff097230 */ /* 0x100fe20000004100 */
[----:B------:R-:W-:Y:S01]  /*9130*/  FFMA.FTZ R29, R27, R28, -R29 ;  /* 0x0000001c1b1d7223 */ /* 0x000fe2000001081d */
[----:B------:R-:W-:Y:S01]  /*9140*/  HADD2.F32 R23, -RZ, R10.H1_H1 ;  /* 0x3000000aff177230 */ /* 0x000fe20000004100 */
[C---:B------:R-:W-:Y:S01]  /*9150*/  FMUL.FTZ R13, R25.reuse, R15 ;  /* 0x0000000f190d7220 */ /* 0x040fe20000410000 */
[--C-:B------:R-:W-:Y:S01]  /*9160*/  HADD2.F32 R10, -RZ, R11.reuse.H0_H0 ;  /* 0x2000000bff0a7230 */ /* 0x100fe20000004100 */
[-C--:B------:R-:W-:Y:S01]  /*9170*/  FMUL.FTZ R28, R25, R8.reuse ;  /* 0x00000008191c7220 */ /* 0x080fe20000410000 */
[----:B------:R-:W-:Y:S01]  /*9180*/  HADD2.F32 R11, -RZ, R11.H1_H1 ;  /* 0x3000000bff0b7230 */ /* 0x000fe20000004100 */
[----:B------:R-:W-:-:S02]  /*9190*/  FFMA.FTZ R13, R31, R8, -R13 ;  /* 0x000000081f0d7223 */ /* 0x000fc4000001080d */
[----:B------:R-:W-:Y:S02]  /*91a0*/  FFMA.FTZ R28, R31, R15, R28 ;  /* 0x0000000f1f1c7223 */ /* 0x000fe4000001001c */
[----:B------:R-:W-:Y:S02]  /*91b0*/  FMUL.FTZ R8, R24, R23 ;  /* 0x0000001718087220 */ /* 0x000fe40000410000 */
[----:B------:R-:W-:Y:S02]  /*91c0*/  FMUL.FTZ R15, R12, R11 ;  /* 0x0000000b0c0f7220 */ /* 0x000fe40000410000 */
[----:B------:R-:W-:Y:S02]  /*91d0*/  FMUL.FTZ R24, R24, R9 ;  /* 0x0000000918187220 */ /* 0x000fe40000410000 */
        /* <DEDUP_REMOVED lines=10> */
[----:B------:R1:W-:Y:S01]  /*9280*/  STS.128 [R39+0x1f080], R8 ;  /* 0x01f0800827007388 */ /* 0x0003e20000000c00 */
[----:B------:R-:W-:Y:S05]  /*9290*/  BRA `(.L_x_117) ;  /* 0x0000378000007947 */ /* 0x000fea0003800000 */
.L_x_90:
[----:B------:R-:W-:Y:S01]  /*92a0*/  ISETP.NE.AND P0, PT, R8, RZ, PT ;  /* 0x000000ff0800720c */ /* 0x000fe20003f05270 */
        /* <DEDUP_REMOVED lines=8> */
[----:B------:R-:W-:-:S04]  /*9330*/  CS2R R8, SRZ ;  /* 0x0000000000087805 */ /* 0x000fc8000001ff00 */
[----:B------:R-:W-:Y:S05]  /*9340*/  @P0 BRA `(.L_x_125) ;  /* 0x0000011000000947 */ /* 0x000fea0003800000 */
[----:B------:R-:W-:-:S13]  /*9350*/  ISETP.GE.AND P0, PT, R150, c[0x0][0x27c], PT ;  /* 0x00009f0096007a0c */ /* 0x000fda0003f06270 */
[----:B------:R-:W-:-:S04]  /*9360*/  @!P0 IMAD.WIDE R44, R150, 0x2, R28 ;  /* 0x00000002962c8825 */ /* 0x000fc800078e021c */
[----:B------:R-:W-:Y:S01]  /*9370*/  @!P0 IMAD.WIDE R36, R150, 0x2, R30 ;  /* 0x0000000296248825 */ /* 0x000fe200078e021e */
[----:B------:R1:W5:Y:S04]  /*9380*/  @!P0 LD.E.128 R24, [R44.64] ;  /* 0x000000162c188980 */ /* 0x000368000c101d00 */
[----:B------:R1:W5:Y:S01]  /*9390*/  @!P0 LD.E.128 R8, [R36.64] ;  /* 0x0000001624088980 */ /* 0x000362000c101d00 */
[----:B------:R-:W-:Y:S01]  /*93a0*/  ISETP.GE.AND P0, PT, R21, c[0x0][0x27c], PT ;  /* 0x00009f0015007a0c */ /* 0x000fe20003f06270 */
[----:B------:R-:W-:Y:S01]  /*93b0*/  CS2R R34, SRZ ;  /* 0x0000000000227805 */ /* 0x000fe2000001ff00 */
[----:B------:R-:W-:Y:S01]  /*93c0*/  CS2R R32, SRZ ;  /* 0x0000000000207805 */ /* 0x000fe2000001ff00 */
[----:B------:R-:W-:-:S10]  /*93d0*/  CS2R R14, SRZ ;  /* 0x00000000000e7805 */ /* 0x000fd4000001ff00 */
[----:B------:R-:W-:-:S04]  /*93e0*/  @!P0 SHF.R.S32.HI R12, RZ, 0x1f, R21 ;  /* 0x0000001fff0c8819 */ /* 0x000fc80000011415 */
[----:B------:R-:W-:-:S04]  /*93f0*/  @!P0 LEA.HI R12, R12, R21, RZ, 0x3 ;  /* 0x000000150c0c8211 */ /* 0x000fc800078f18ff */
[----:B------:R-:W-:-:S05]  /*9400*/  @!P0 LOP3.LUT R12, R12, 0xfffffff8, RZ, 0xc0, !PT ;  /* 0xfffffff80c0c8812 */ /* 0x000fca00078ec0ff */
[----:B------:R-:W-:-:S04]  /*9410*/  @!P0 IMAD.WIDE R28, R12, 0x2, R28 ;  /* 0x000000020c1c8825 */ /* 0x000fc800078e021c */
[----:B------:R-:W-:Y:S01]  /*9420*/  @!P0 IMAD.WIDE R30, R12, 0x2, R30 ;  /* 0x000000020c1e8825 */ /* 0x000fe200078e021e */
[----:B------:R1:W5:Y:S01]  /*9430*/  @!P0 LD.E.128 R32, [R28.64] ;  /* 0x000000161c208980 */ /* 0x000362000c101d00 */
[----:B------:R-:W-:-:S06]  /*9440*/  CS2R R12, SRZ ;  /* 0x00000000000c7805 */ /* 0x000fcc000001ff00 */
[----:B------:R1:W5:Y:S02]  /*9450*/  @!P0 LD.E.128 R12, [R30.64] ;  /* 0x000000161e0c8980 */ /* 0x000364000c101d00 */
.L_x_125:
[----:B------:R-:W-:Y:S05]  /*9460*/  BSYNC B0 ;  /* 0x0000000000007941 */ /* 0x000fea0003800000 */
.L_x_124:
[----:B------:R-:W-:Y:S01]  /*9470*/  UIMAD UR4, UR14, -0x80, UR19 ;  /* 0xffffff800e0478a4 */ /* 0x000fe2000f8e0213 */
[--C-:B-1---5:R-:W-:Y:S01]  /*9480*/  IMAD.MOV.U32 R37, RZ, RZ, R25.reuse ;  /* 0x000000ffff257224 */ /* 0x122fe200078e0019 */
[--C-:B------:R-:W-:Y:S01]  /*9490*/  SHF.R.U64 R55, R24, 0x10, R25.reuse ;  /* 0x0000001018377819 */ /* 0x100fe20000001219 */
[----:B------:R-:W-:Y:S01]  /*94a0*/  IMAD.MOV.U32 R50, RZ, RZ, R32 ;  /* 0x000000ffff327224 */ /* 0x000fe200078e0020 */
[----:B------:R-:W-:Y:S01]  /*94b0*/  UISETP.LT.AND UP0, UPT, UR4, 0x80, UPT ;  /* 0x000000800400788c */ /* 0x000fe2000bf01270 */
[----:B------:R-:W-:Y:S01]  /*94c0*/  SHF.R.U32.HI R54, RZ, 0x10, R25 ;  /* 0x00000010ff367819 */ /* 0x000fe20000011619 */
[----:B------:R-:W-:Y:S01]  /*94d0*/  IMAD.MOV.U32 R49, RZ, RZ, R35 ;  /* 0x000000ffff317224 */ /* 0x000fe200078e0023 */
[----:B------:R-:W-:Y:S01]  /*94e0*/  SHF.R.U64 R48, R32, 0x10, R33 ;  /* 0x0000001020307819 */ /* 0x000fe20000001221 */
[----:B------:R-:W-:Y:S01]  /*94f0*/  USEL UR4, UR4, 0x80, UP0 ;  /* 0x0000008004047887 */ /* 0x000fe20008000000 */
[----:B------:R-:W-:Y:S01]  /*9500*/  SHF.R.U64 R47, R34, 0x10, R35 ;  /* 0x00000010222f7819 */ /* 0x000fe20000001223 */
[----:B------:R-:W-:Y:S01]  /*9510*/  IMAD.MOV.U32 R53, RZ, RZ, R27 ;  /* 0x000000ffff357224 */ /* 0x000fe200078e001b */
[----:B------:R-:W-:Y:S01]  /*9520*/  SHF.R.U32.HI R25, RZ, 0x10, R35 ;  /* 0x00000010ff197819 */ /* 0x000fe20000011623 */
[----:B------:R-:W-:Y:S01]  /*9530*/  IMAD.MOV.U32 R35, RZ, RZ, R9 ;  /* 0x000000ffff237224 */ /* 0x000fe200078e0009 */
[----:B------:R-:W-:Y:S01]  /*9540*/  SHF.R.U64 R52, R26, 0x10, R27 ;  /* 0x000000101a347819 */ /* 0x000fe2000000121b */
[----:B------:R-:W-:Y:S01]  /*9550*/  IMAD.MOV.U32 R45, RZ, RZ, R11 ;  /* 0x000000ffff2d7224 */ /* 0x000fe200078e000b */
[----:B------:R-:W-:Y:S01]  /*9560*/  ISETP.GE.AND P0, PT, R17, UR4, PT ;  /* 0x0000000411007c0c */ /* 0x000fe2000bf06270 */
[----:B------:R-:W-:Y:S01]  /*9570*/  IMAD.MOV.U32 R56, RZ, RZ, R24 ;  /* 0x000000ffff387224 */ /* 0x000fe200078e0018 */
[----:B------:R-:W-:Y:S01]  /*9580*/  SHF.R.U32.HI R51, RZ, 0x10, R27 ;  /* 0x00000010ff337819 */ /* 0x000fe2000001161b */
[----:B------:R-:W-:Y:S01]  /*9590*/  IMAD.MOV.U32 R38, RZ, RZ, R26 ;  /* 0x000000ffff267224 */ /* 0x000fe200078e001a */
[----:B------:R-:W-:Y:S01]  /*95a0*/  SHF.R.U64 R44, R8, 0x10, R9 ;  /* 0x00000010082c7819 */ /* 0x000fe20000001209 */
[----:B------:R-:W-:Y:S01]  /*95b0*/  IMAD.MOV.U32 R29, RZ, RZ, R33 ;  /* 0x000000ffff1d7224 */ /* 0x000fe200078e0021 */
[----:B------:R-:W-:Y:S01]  /*95c0*/  SHF.R.U32.HI R32, RZ, 0x10, R9 ;  /* 0x00000010ff207819 */ /* 0x000fe20000011609 */
[----:B------:R-:W-:Y:S01]  /*95d0*/  IMAD.MOV.U32 R30, RZ, RZ, R34 ;  /* 0x000000ffff1e7224 */ /* 0x000fe200078e0022 */
[--C-:B------:R-:W-:Y:S01]  /*95e0*/  SHF.R.U64 R42, R10, 0x10, R11.reuse ;  /* 0x000000100a2a7819 */ /* 0x100fe2000000120b */
        /* <DEDUP_REMOVED lines=33> */
[----:B------:R-:W-:Y:S01]  /*9800*/  IMAD.MOV.U32 R45, RZ, RZ, c[0x0][0x27c] ;  /* 0x00009f00ff2d7624 */ /* 0x000fe200078e00ff */
[----:B------:R-:W-:Y:S04]  /*9810*/  BSSY B0, `(.L_x_128) ;  /* 0x0000059000007945 */ /* 0x000fe80003800000 */
[----:B------:R-:W-:-:S07]  /*9820*/  SHF.R.U32.HI R45, RZ, 0x3, R45 ;  /* 0x00000003ff2d7819 */ /* 0x000fce000001162d */
[----:B------:R-:W-:Y:S05]  /*9830*/  @P0 BRA `(.L_x_129) ;  /* 0x0000056000000947 */ /* 0x000fea0003800000 */
[----:B------:R-:W-:Y:S01]  /*9840*/  IADD3 R9, R2, R45, RZ ;  /* 0x0000002d02097210 */ /* 0x000fe20007ffe0ff */
[----:B------:R-:W1:Y:S01]  /*9850*/  LDS.128 R12, [R39+0x10080] ;  /* 0x01008000270c7984 */ /* 0x000e620000000c00 */
[--C-:B------:R-:W-:Y:S02]  /*9860*/  HADD2.F32 R61, -RZ, R35.reuse.H1_H1 ;  /* 0x30000023ff3d7230 */ /* 0x100fe40000004100 */
[----:B------:R-:W-:Y:S01]  /*9870*/  SHF.R.S32.HI R8, RZ, 0x1f, R9 ;  /* 0x0000001fff087819 */ /* 0x000fe20000011409 */
[----:B------:R-:W-:Y:S01]  /*9880*/  HADD2.F32 R58, -RZ, R32.H1_H1 ;  /* 0x30000020ff3a7230 */ /* 0x000fe20000004100 */
[----:B------:R-:W-:Y:S01]  /*9890*/  SHF.L.U32 R10, R9, 0x3, RZ ;  /* 0x00000003090a7819 */ /* 0x000fe200000006ff */
[----:B------:R-:W-:Y:S01]  /*98a0*/  HADD2.F32 R57, -RZ, R35.H0_H0 ;  /* 0x20000023ff397230 */ /* 0x000fe20000004100 */
[----:B------:R-:W-:Y:S01]  /*98b0*/  LEA.HI R8, R8, R9, RZ, 0x3 ;  /* 0x0000000908087211 */ /* 0x000fe200078f18ff */
[--C-:B------:R-:W-:Y:S01]  /*98c0*/  HADD2.F32 R69, -RZ, R37.reuse.H1_H1 ;  /* 0x30000025ff457230 */ /* 0x100fe20000004100 */
[----:B------:R-:W-:Y:S01]  /*98d0*/  LOP3.LUT R10, R43, 0x38, R10, 0xf8, !PT ;  /* 0x000000382b0a7812 */ /* 0x000fe200078ef80a */
[----:B------:R-:W-:Y:S01]  /*98e0*/  HADD2.F32 R68, -RZ, R34.H1_H1 ;  /* 0x30000022ff447230 */ /* 0x000fe20000004100 */
[----:B------:R-:W-:Y:S01]  /*98f0*/  SHF.L.U32 R8, R8, 0xa, RZ ;  /* 0x0000000a08087819 */ /* 0x000fe200000006ff */
[----:B------:R-:W-:Y:S01]  /*9900*/  HADD2.F32 R67, -RZ, R37.H0_H0 ;  /* 0x20000025ff437230 */ /* 0x000fe20000004100 */
[----:B------:R-:W-:Y:S01]  /*9910*/  LOP3.LUT R9, R10, R41, RZ, 0x3c, !PT ;  /* 0x000000290a097212 */ /* 0x000fe200078e3cff */
[----:B------:R-:W-:Y:S01]  /*9920*/  HADD2.F32 R55, -RZ, R32.H0_H0 ;  /* 0x20000020ff377230 */ /* 0x000fe20000004100 */
[----:B------:R-:W-:Y:S01]  /*9930*/  LOP3.LUT R8, R8, 0x7fffe000, RZ, 0xc0, !PT ;  /* 0x7fffe00008087812 */ /* 0x000fe200078ec0ff */
[----:B------:R-:W-:-:S02]  /*9940*/  HADD2.F32 R54, -RZ, R36.H1_H1 ;  /* 0x30000024ff367230 */ /* 0x000fc40000004100 */
[----:B------:R-:W-:Y:S01]  /*9950*/  HADD2.F32 R66, -RZ, R34.H0_H0 ;  /* 0x20000022ff427230 */ /* 0x000fe20000004100 */
[----:B------:R-:W-:Y:S01]  /*9960*/  IADD3 R8, R9, R8, R40 ;  /* 0x0000000809087210 */ /* 0x000fe20007ffe028 */
[----:B------:R-:W-:Y:S02]  /*9970*/  HADD2.F32 R65, -RZ, R38.H1_H1 ;  /* 0x30000026ff417230 */ /* 0x000fe40000004100 */
[--C-:B------:R-:W-:Y:S01]  /*9980*/  HADD2.F32 R64, -RZ, R33.reuse.H1_H1 ;  /* 0x30000021ff407230 */ /* 0x100fe20000004100 */
[----:B------:R-:W-:Y:S01]  /*9990*/  SHF.L.U32 R42, R8, 0x1, RZ ;  /* 0x00000001082a7819 */ /* 0x000fe200000006ff */
[----:B------:R-:W-:Y:S02]  /*99a0*/  HADD2.F32 R53, -RZ, R36.H0_H0 ;  /* 0x20000024ff357230 */ /* 0x000fe40000004100 */
[----:B------:R-:W-:Y:S02]  /*99b0*/  HADD2.F32 R60, -RZ, R33.H0_H0 ;  /* 0x20000021ff3c7230 */ /* 0x000fe40000004100 */
[----:B------:R-:W2:Y:S01]  /*99c0*/  LDS.128 R8, [R42+0x10080] ;  /* 0x010080002a087984 */ /* 0x000ea20000000c00 */
[----:B-1----:R-:W-:-:S02]  /*99d0*/  HADD2.F32 R44, -RZ, R12.H0_H0 ;  /* 0x2000000cff2c7230 */ /* 0x002fc40000004100 */
[----:B------:R-:W-:Y:S02]  /*99e0*/  HADD2.F32 R47, -RZ, R12.H1_H1 ;  /* 0x3000000cff2f7230 */ /* 0x000fe40000004100 */
[--C-:B------:R-:W-:Y:S01]  /*99f0*/  HADD2.F32 R12, -RZ, R13.reuse.H0_H0 ;  /* 0x2000000dff0c7230 */ /* 0x100fe20000004100 */
[----:B------:R-:W-:Y:S01]  /*9a00*/  FMUL.FTZ R59, R44, R61 ;  /* 0x0000003d2c3b7220 */ /* 0x000fe20000410000 */
[----:B------:R-:W-:Y:S01]  /*9a10*/  HADD2.F32 R48, -RZ, R13.H1_H1 ;  /* 0x3000000dff307230 */ /* 0x000fe20000004100 */
[----:B------:R-:W-:Y:S01]  /*9a20*/  FMUL.FTZ R56, R47, R58 ;  /* 0x0000003a2f387220 */ /* 0x000fe20000410000 */
[--C-:B------:R-:W-:Y:S02]  /*9a30*/  HADD2.F32 R13, -RZ, R14.reuse.H0_H0 ;  /* 0x2000000eff0d7230 */ /* 0x100fe40000004100 */
[----:B------:R-:W-:Y:S02]  /*9a40*/  HADD2.F32 R49, -RZ, R14.H1_H1 ;  /* 0x3000000eff317230 */ /* 0x000fe40000004100 */
[----:B------:R-:W-:-:S02]  /*9a50*/  HADD2.F32 R14, -RZ, R15.H0_H0 ;  /* 0x2000000fff0e7230 */ /* 0x000fc40000004100 */
[----:B------:R-:W-:-:S03]  /*9a60*/  HADD2.F32 R15, -RZ, R15.H1_H1 ;  /* 0x3000000fff0f7230 */ /* 0x000fc60000004100 */
[----:B------:R-:W-:Y:S01]  /*9a70*/  FMUL.FTZ R71, R14, R53 ;  /* 0x000000350e477220 */ /* 0x000fe20000410000 */
[--C-:B--2---:R-:W-:Y:S02]  /*9a80*/  HADD2.F32 R52, -RZ, R8.reuse.H0_H0 ;  /* 0x20000008ff347230 */ /* 0x104fe40000004100 */
[----:B------:R-:W-:Y:S02]  /*9a90*/  HADD2.F32 R51, -RZ, R8.H1_H1 ;  /* 0x30000008ff337230 */ /* 0x000fe40000004100 */
[--C-:B------:R-:W-:Y:S01]  /*9aa0*/  HADD2.F32 R50, -RZ, R9.reuse.H0_H0 ;  /* 0x20000009ff327230 */ /* 0x100fe20000004100 */
[C---:B------:R-:W-:Y:S01]  /*9ab0*/  FMUL.FTZ R61, R52.reuse, R61 ;  /* 0x0000003d343d7220 */ /* 0x040fe20000410000 */
[--C-:B------:R-:W-:Y:S01]  /*9ac0*/  HADD2.F32 R8, -RZ, R10.reuse.H0_H0 ;  /* 0x2000000aff087230 */ /* 0x100fe20000004100 */
[----:B------:R-:W-:Y:S01]  /*9ad0*/  FFMA.FTZ R59, R52, R69, R59 ;  /* 0x00000045343b7223 */ /* 0x000fe2000001003b */
[----:B------:R-:W-:Y:S01]  /*9ae0*/  HADD2.F32 R63, -RZ, R10.H1_H1 ;  /* 0x3000000aff3f7230 */ /* 0x000fe20000004100 */
[-C--:B------:R-:W-:Y:S01]  /*9af0*/  FMUL.FTZ R10, R12, R57.reuse ;  /* 0x000000390c0a7220 */ /* 0x080fe20000410000 */
[----:B------:R-:W-:Y:S01]  /*9b00*/  HADD2.F32 R9, -RZ, R9.H1_H1 ;  /* 0x30000009ff097230 */ /* 0x000fe20000004100 */
[C---:B------:R-:W-:Y:S01]  /*9b10*/  FMUL.FTZ R57, R50.reuse, R57 ;  /* 0x0000003932397220 */ /* 0x040fe20000410000 */
[----:B------:R-:W-:Y:S01]  /*9b20*/  HADD2.F32 R52, -RZ, R31.H1_H1 ;  /* 0x3000001fff347230 */ /* 0x000fe20000004100 */
[C---:B------:R-:W-:Y:S01]  /*9b30*/  FMUL.FTZ R58, R51.reuse, R58 ;  /* 0x0000003a333a7220 */ /* 0x040fe20000410000 */
[--C-:B------:R-:W-:Y:S01]  /*9b40*/  HADD2.F32 R46, -RZ, R11.reuse.H0_H0 ;  /* 0x2000000bff2e7230 */ /* 0x100fe20000004100 */
[----:B------:R-:W-:Y:S01]  /*9b50*/  FFMA.FTZ R56, R51, R68, R56 ;  /* 0x0000004433387223 */ /* 0x000fe20000010038 */
[----:B------:R-:W-:Y:S01]  /*9b60*/  HADD2.F32 R70, -RZ, R11.H1_H1 ;  /* 0x3000000bff467230 */ /* 0x000fe20000004100 */
[----:B------:R-:W-:-:S02]  /*9b70*/  FFMA.FTZ R50, R50, R67, R10 ;  /* 0x0000004332327223 */ /* 0x000fc4000001000a */
[-C--:B------:R-:W-:Y:S02]  /*9b80*/  FMUL.FTZ R10, R48, R55.reuse ;  /* 0x00000037300a7220 */ /* 0x080fe40000410000 */
[----:B------:R-:W-:Y:S02]  /*9b90*/  FMUL.FTZ R51, R13, R54 ;  /* 0x000000360d337220 */ /* 0x000fe40000410000 */
[C---:B------:R-:W-:Y:S02]  /*9ba0*/  FMUL.FTZ R55, R9.reuse, R55 ;  /* 0x0000003709377220 */ /* 0x040fe40000410000 */
[----:B------:R-:W-:Y:S02]  /*9bb0*/  FFMA.FTZ R9, R9, R66, R10 ;  /* 0x0000004209097223 */ /* 0x000fe4000001000a */
[C---:B------:R-:W-:Y:S02]  /*9bc0*/  FMUL.FTZ R54, R8.reuse, R54 ;  /* 0x0000003608367220 */ /* 0x040fe40000410000 */
[----:B------:R-:W-:Y:S01]  /*9bd0*/  FFMA.FTZ R51, R8, R65, R51 ;  /* 0x0000004108337223 */ /* 0x000fe20000010033 */
[----:B------:R-:W-:Y:S01]  /*9be0*/  HADD2.F32 R8, -RZ, R31.H0_H0 ;  /* 0x2000001fff087230 */ /* 0x000fe20000004100 */
[----:B------:R-:W-:Y:S01]  /*9bf0*/  FMUL.FTZ R10, R49, R52 ;  /* 0x00000034310a7220 */ /* 0x000fe20000410000 */
[----:B------:R-:W-:Y:S01]  /*9c00*/  F2FP.PACK_AB R9, R9, R50 ;  /* 0x000000320909723e */ /* 0x000fe200000000ff */
[----:B------:R-:W-:-:S02]  /*9c10*/  FMUL.FTZ R52, R63, R52 ;  /* 0x000000343f347220 */ /* 0x000fc40000410000 */
[----:B------:R-:W-:Y:S01]  /*9c20*/  FFMA.FTZ R10, R63, R64, R10 ;  /* 0x000000403f0a7223 */ /* 0x000fe2000001000a */
[----:B------:R-:W-:Y:S01]  /*9c30*/  HADD2.F32 R63, -RZ, R38.H0_H0 ;  /* 0x20000026ff3f7230 */ /* 0x000fe20000004100 */
[-C--:B------:R-:W-:Y:S02]  /*9c40*/  FMUL.FTZ R11, R15, R8.reuse ;  /* 0x000000080f0b7220 */ /* 0x080fe40000410000 */
[----:B------:R-:W-:Y:S01]  /*9c50*/  FMUL.FTZ R53, R46, R53 ;  /* 0x000000352e357220 */ /* 0x000fe20000410000 */
[----:B------:R-:W-:Y:S01]  /*9c60*/  F2FP.PACK_AB R10, R10, R51 ;  /* 0x000000330a0a723e */ /* 0x000fe200000000ff */
[C---:B------:R-:W-:Y:S02]  /*9c70*/  FMUL.FTZ R8, R70.reuse, R8 ;  /* 0x0000000846087220 */ /* 0x040fe40000410000 */
[----:B------:R-:W-:Y:S02]  /*9c80*/  FFMA.FTZ R11, R70, R60, R11 ;  /* 0x0000003c460b7223 */ /* 0x000fe4000001000b */
[----:B------:R-:W-:-:S02]  /*9c90*/  FFMA.FTZ R61, R44, R69, -R61 ;  /* 0x000000452c3d7223 */ /* 0x000fc4000001083d */
[----:B------:R-:W-:Y:S02]  /*9ca0*/  FFMA.FTZ R58, R47, R68, -R58 ;  /* 0x000000442f3a7223 */ /* 0x000fe4000001083a */
[----:B------:R-:W-:Y:S02]  /*9cb0*/  FFMA.FTZ R57, R12, R67, -R57 ;  /* 0x000000430c397223 */ /* 0x000fe40000010839 */
[----:B------:R-:W-:Y:S01]  /*9cc0*/  FFMA.FTZ R48, R48, R66, -R55 ;  /* 0x0000004230307223 */ /* 0x000fe20000010837 */
[----:B------:R-:W-:Y:S01]  /*9cd0*/  F2FP.PACK_AB R12, R58, R61 ;  /* 0x0000003d3a0c723e */ /* 0x000fe200000000ff */
[----:B------:R-:W-:Y:S02]  /*9ce0*/  FFMA.FTZ R54, R13, R65, -R54 ;  /* 0x000000410d367223 */ /* 0x000fe40000010836 */
[----:B------:R-:W-:Y:S01]  /*9cf0*/  FFMA.FTZ R49, R49, R64, -R52 ;  /* 0x0000004031317223 */ /* 0x000fe20000010834 */
[----:B------:R-:W-:Y:S01]  /*9d00*/  F2FP.PACK_AB R13, R48, R57 ;  /* 0x00000039300d723e */ /* 0x000fe200000000ff */
[----:B------:R-:W-:-:S02]  /*9d10*/  FFMA.FTZ R53, R14, R63, -R53 ;  /* 0x0000003f0e357223 */ /* 0x000fc40000010835 */
[----:B------:R-:W-:Y:S01]  /*9d20*/  FFMA.FTZ R60, R15, R60, -R8 ;  /* 0x0000003c0f3c7223 */ /* 0x000fe20000010808 */
[----:B------:R-:W-:Y:S01]  /*9d30*/  F2FP.PACK_AB R14, R49, R54 ;  /* 0x00000036310e723e */ /* 0x000fe200000000ff */
[----:B------:R-:W-:Y:S01]  /*9d40*/  FFMA.FTZ R46, R46, R63, R71 ;  /* 0x0000003f2e2e7223 */ /* 0x000fe20000010047 */
[----:B------:R-:W-:Y:S02]  /*9d50*/  F2FP.PACK_AB R8, R56, R59 ;  /* 0x0000003b3808723e */ /* 0x000fe400000000ff */
[----:B------:R-:W-:Y:S02]  /*9d60*/  F2FP.PACK_AB R15, R60, R53 ;  /* 0x000000353c0f723e */ /* 0x000fe400000000ff */
[----:B------:R-:W-:-:S03]  /*9d70*/  F2FP.PACK_AB R11, R11, R46 ;  /* 0x0000002e0b0b723e */ /* 0x000fc600000000ff */
[----:B------:R1:W-:Y:S04]  /*9d80*/  STS.128 [R39+0x10080], R12 ;  /* 0x0100800c27007388 */ /* 0x0003e80000000c00 */
[----:B------:R1:W-:Y:S02]  /*9d90*/  STS.128 [R42+0x10080], R8 ;  /* 0x010080082a007388 */ /* 0x0003e40000000c00 */
.L_x_129:
[----:B------:R-:W-:Y:S05]  /*9da0*/  BSYNC B0 ;  /* 0x0000000000007941 */ /* 0x000fea0003800000 */
.L_x_128:
[----:B------:R-:W-:-:S13]  /*9db0*/  ISETP.GE.AND P0, PT, R21, c[0x0][0x27c], PT ;  /* 0x00009f0015007a0c */ /* 0x000fda0003f06270 */
[----:B------:R-:W-:Y:S05]  /*9dc0*/  @P0 BRA `(.L_x_127) ;  /* 0x000005f000000947 */ /* 0x000fea0003800000 */
[----:B-1----:R-:W-:Y:S01]  /*9dd0*/  SHF.R.S32.HI R8, RZ, 0x1f, R21 ;  /* 0x0000001fff087819 */ /* 0x002fe20000011415 */
[--C-:B------:R-:W-:Y:S02]  /*9de0*/  HADD2.F32 R56, -RZ, R27.reuse.H1_H1 ;  /* 0x3000001bff387230 */ /* 0x100fe40000004100 */
[----:B------:R-:W-:Y:S01]  /*9df0*/  HADD2.F32 R53, -RZ, R27.H0_H0 ;  /* 0x2000001bff357230 */ /* 0x000fe20000004100 */
[CC--:B------:R-:W-:Y:S01]  /*9e00*/  LEA.HI R10, R8.reuse, R21.reuse, RZ, 0x3 ;  /* 0x00000015080a7211 */ /* 0x0c0fe200078f18ff */
[--C-:B------:R-:W-:Y:S01]  /*9e10*/  HADD2.F32 R65, -RZ, R29.reuse.H1_H1 ;  /* 0x3000001dff417230 */ /* 0x100fe20000004100 */
[----:B------:R-:W-:Y:S01]  /*9e20*/  LEA.HI R11, R8, R21, RZ, 0x6 ;  /* 0x00000015080b7211 */ /* 0x000fe200078f30ff */
[----:B------:R-:W-:Y:S01]  /*9e30*/  HADD2.F32 R63, -RZ, R29.H0_H0 ;  /* 0x2000001dff3f7230 */ /* 0x000fe20000004100 */
[----:B------:R-:W-:Y:S01]  /*9e40*/  LEA.HI.SX32 R45, R10, R45, 0x1d ;  /* 0x0000002d0a2d7211 */ /* 0x000fe200078feaff */
[--C-:B------:R-:W-:Y:S01]  /*9e50*/  HADD2.F32 R54, -RZ, R24.reuse.H1_H1 ;  /* 0x30000018ff367230 */ /* 0x100fe20000004100 */
[----:B------:R-:W-:Y:S01]  /*9e60*/  LOP3.LUT R10, R43, 0x38, R10, 0xf8, !PT ;  /* 0x000000382b0a7812 */ /* 0x000fe200078ef80a */
[----:B------:R-:W-:Y:S01]  /*9e70*/  HADD2.F32 R51, -RZ, R24.H0_H0 ;  /* 0x20000018ff337230 */ /* 0x000fe20000004100 */
[----:B------:R-:W-:Y:S01]  /*9e80*/  SHF.R.S32.HI R8, RZ, 0x1f, R45 ;  /* 0x0000001fff087819 */ /* 0x000fe2000001142d */
[----:B------:R-:W-:Y:S01]  /*9e90*/  HADD2.F32 R50, -RZ, R28.H1_H1 ;  /* 0x3000001cff327230 */ /* 0x000fe20000004100 */
[----:B------:R-:W-:Y:S01]  /*9ea0*/  LOP3.LUT R9, R10, R41, RZ, 0x3c, !PT ;  /* 0x000000290a097212 */ /* 0x000fe200078e3cff */
[--C-:B------:R-:W-:Y:S01]  /*9eb0*/  HADD2.F32 R64, -RZ, R26.reuse.H1_H1 ;  /* 0x3000001aff407230 */ /* 0x100fe20000004100 */
[----:B------:R-:W-:Y:S01]  /*9ec0*/  SHF.L.U32 R11, R11, 0x7, RZ ;  /* 0x000000070b0b7819 */ /* 0x000fe200000006ff */
[----:B------:R-:W-:Y:S01]  /*9ed0*/  HADD2.F32 R61, -RZ, R26.H0_H0 ;  /* 0x2000001aff3d7230 */ /* 0x000fe20000004100 */
[----:B------:R-:W-:Y:S01]  /*9ee0*/  SHF.L.U32 R10, R45, 0x3, RZ ;  /* 0x000000032d0a7819 */ /* 0x000fe200000006ff */
[--C-:B------:R-:W-:Y:S01]  /*9ef0*/  HADD2.F32 R60, -RZ, R30.reuse.H1_H1 ;  /* 0x3000001eff3c7230 */ /* 0x100fe20000004100 */
[----:B------:R-:W-:Y:S01]  /*9f00*/  LEA.HI R8, R8, R45, RZ, 0x3 ;  /* 0x0000002d08087211 */ /* 0x000fe200078f18ff */
[--C-:B------:R-:W-:Y:S01]  /*9f10*/  HADD2.F32 R59, -RZ, R25.reuse.H1_H1 ;  /* 0x30000019ff3b7230 */ /* 0x100fe20000004100 */
[----:B------:R-:W-:Y:S01]  /*9f20*/  LOP3.LUT R11, R11, 0x7fffe000, RZ, 0xc0, !PT ;  /* 0x7fffe0000b0b7812 */ /* 0x000fe200078ec0ff */
[----:B------:R-:W-:Y:S01]  /*9f30*/  HADD2.F32 R58, -RZ, R30.H0_H0 ;  /* 0x2000001eff3a7230 */ /* 0x000fe20000004100 */
[----:B------:R-:W-:Y:S01]  /*9f40*/  LOP3.LUT R10, R43, 0x38, R10, 0xf8, !PT ;  /* 0x000000382b0a7812 */ /* 0x000fe200078ef80a */
[----:B------:R-:W-:Y:S01]  /*9f50*/  HADD2.F32 R57, -RZ, R25.H0_H0 ;  /* 0x20000019ff397230 */ /* 0x000fe20000004100 */
[----:B------:R-:W-:-:S02]  /*9f60*/  SHF.L.U32 R8, R8, 0xa, RZ ;  /* 0x0000000a08087819 */ /* 0x000fc400000006ff */
[--C-:B------:R-:W-:Y:S02]  /*9f70*/  IADD3 R9, R9, R11, R40.reuse ;  /* 0x0000000b09097210 */ /* 0x100fe40007ffe028 */
[----:B------:R-:W-:Y:S02]  /*9f80*/  LOP3.LUT R41, R10, R41, RZ, 0x3c, !PT ;  /* 0x000000290a297212 */ /* 0x000fe400078e3cff */
[----:B------:R-:W-:Y:S02]  /*9f90*/  LOP3.LUT R8, R8, 0x7fffe000, RZ, 0xc0, !PT ;  /* 0x7fffe00008087812 */ /* 0x000fe400078ec0ff */
[----:B------:R-:W-:Y:S02]  /*9fa0*/  SHF.L.U32 R39, R9, 0x1, RZ ;  /* 0x0000000109277819 */ /* 0x000fe400000006ff */
[----:B------:R-:W-:-:S03]  /*9fb0*/  IADD3 R40, R41, R8, R40 ;  /* 0x0000000829287210 */ /* 0x000fc60007ffe028 */
[----:B------:R-:W1:Y:S01]  /*9fc0*/  LDS.128 R12, [R39+0x10080] ;  /* 0x01008000270c7984 */ /* 0x000e620000000c00 */
[----:B------:R-:W-:-:S05]  /*9fd0*/  SHF.L.U32 R40, R40, 0x1, RZ ;  /* 0x0000000128287819 */ /* 0x000fca00000006ff */
[----:B------:R-:W2:Y:S01]  /*9fe0*/  LDS.128 R8, [R40+0x10080] ;  /* 0x0100800028087984 */ /* 0x000ea20000000c00 */
[--C-:B-1----:R-:W-:Y:S02]  /*9ff0*/  HADD2.F32 R41, -RZ, R12.reuse.H0_H0 ;  /* 0x2000000cff297230 */ /* 0x102fe40000004100 */
[----:B------:R-:W-:Y:S02]  /*a000*/  HADD2.F32 R43, -RZ, R12.H1_H1 ;  /* 0x3000000cff2b7230 */ /* 0x000fe40000004100 */
[----:B------:R-:W-:Y:S01]  /*a010*/  HADD2.F32 R12, -RZ, R13.H0_H0 ;  /* 0x2000000dff0c7230 */ /* 0x000fe20000004100 */
[----:B------:R-:W-:Y:S01]  /*a020*/  FMUL.FTZ R55, R41, R56 ;  /* 0x0000003829377220 */ /* 0x000fe20000410000 */
[----:B--2---:R-:W-:Y:S01]  /*a030*/  HADD2.F32 R46, -RZ, R9.H0_H0 ;  /* 0x20000009ff2e7230 */ /* 0x004fe20000004100 */
[----:B------:R-:W-:Y:S01]  /*a040*/  FMUL.FTZ R52, R43, R54 ;  /* 0x000000362b347220 */ /* 0x000fe20000410000 */
[----:B------:R-:W-:Y:S02]  /*a050*/  HADD2.F32 R44, -RZ, R13.H1_H1 ;  /* 0x3000000dff2c7230 */ /* 0x000fe40000004100 */
[----:B------:R-:W-:-:S02]  /*a060*/  HADD2.F32 R48, -RZ, R8.H0_H0 ;  /* 0x20000008ff307230 */ /* 0x000fc40000004100 */
[----:B------:R-:W-:Y:S01]  /*a070*/  HADD2.F32 R49, -RZ, R8.H1_H1 ;  /* 0x30000008ff317230 */ /* 0x000fe20000004100 */
[-C--:B------:R-:W-:Y:S01]  /*a080*/  FMUL.FTZ R8, R12, R53.reuse ;  /* 0x000000350c087220 */ /* 0x080fe20000410000 */
[----:B------:R-:W-:Y:S01]  /*a090*/  HADD2.F32 R13, -RZ, R14.H0_H0 ;  /* 0x2000000eff0d7230 */ /* 0x000fe20000004100 */
[----:B------:R-:W-:Y:S01]  /*a0a0*/  FMUL.FTZ R53, R46, R53 ;  /* 0x000000352e357220 */ /* 0x000fe20000410000 */
[----:B------:R-:W-:Y:S01]  /*a0b0*/  HADD2.F32 R47, -RZ, R10.H0_H0 ;  /* 0x2000000aff2f7230 */ /* 0x000fe20000004100 */
[C---:B------:R-:W-:Y:S01]  /*a0c0*/  FMUL.FTZ R56, R48.reuse, R56 ;  /* 0x0000003830387220 */ /* 0x040fe20000410000 */
[----:B------:R-:W-:Y:S01]  /*a0d0*/  HADD2.F32 R42, -RZ, R9.H1_H1 ;  /* 0x30000009ff2a7230 */ /* 0x000fe20000004100 */
[----:B------:R-:W-:Y:S01]  /*a0e0*/  FFMA.FTZ R55, R48, R65, R55 ;  /* 0x0000004130377223 */ /* 0x000fe20000010037 */
[----:B------:R-:W-:Y:S01]  /*a0f0*/  HADD2.F32 R45, -RZ, R14.H1_H1 ;  /* 0x3000000eff2d7230 */ /* 0x000fe20000004100 */
[----:B------:R-:W-:Y:S01]  /*a100*/  FFMA.FTZ R46, R46, R63, R8 ;  /* 0x0000003f2e2e7223 */ /* 0x000fe20000010008 */
[----:B------:R-:W-:Y:S01]  /*a110*/  HADD2.F32 R48, -RZ, R23.H1_H1 ;  /* 0x30000017ff307230 */ /* 0x000fe20000004100 */
[-C--:B------:R-:W-:Y:S01]  /*a120*/  FMUL.FTZ R9, R44, R51.reuse ;  /* 0x000000332c097220 */ /* 0x080fe20000410000 */
[----:B------:R-:W-:Y:S01]  /*a130*/  HADD2.F32 R10, -RZ, R10.H1_H1 ;  /* 0x3000000aff0a7230 */ /* 0x000fe20000004100 */
[-C--:B------:R-:W-:Y:S01]  /*a140*/  FMUL.FTZ R8, R13, R50.reuse ;  /* 0x000000320d087220 */ /* 0x080fe20000410000 */
[--C-:B------:R-:W-:Y:S01]  /*a150*/  HADD2.F32 R14, -RZ, R15.reuse.H0_H0 ;  /* 0x2000000fff0e7230 */ /* 0x100fe20000004100 */
[----:B------:R-:W-:Y:S01]  /*a160*/  FMUL.FTZ R50, R47, R50 ;  /* 0x000000322f327220 */ /* 0x000fe20000410000 */
[----:B------:R-:W-:Y:S01]  /*a170*/  HADD2.F32 R15, -RZ, R15.H1_H1 ;  /* 0x3000000fff0f7230 */ /* 0x000fe20000004100 */
[C---:B------:R-:W-:Y:S01]  /*a180*/  FMUL.FTZ R54, R49.reuse, R54 ;  /* 0x0000003631367220 */ /* 0x040fe20000410000 */
[--C-:B------:R-:W-:Y:S01]  /*a190*/  HADD2.F32 R67, -RZ, R11.reuse.H0_H0 ;  /* 0x2000000bff437230 */ /* 0x100fe20000004100 */
[----:B------:R-:W-:Y:S01]  /*a1a0*/  FFMA.FTZ R52, R49, R64, R52 ;  /* 0x0000004031347223 */ /* 0x000fe20000010034 */
[----:B------:R-:W-:Y:S01]  /*a1b0*/  HADD2.F32 R49, -RZ, R28.H0_H0 ;  /* 0x2000001cff317230 */ /* 0x000fe20000004100 */
[C---:B------:R-:W-:Y:S01]  /*a1c0*/  FMUL.FTZ R51, R42.reuse, R51 ;  /* 0x000000332a337220 */ /* 0x040fe20000410000 */
[----:B------:R-:W-:Y:S01]  /*a1d0*/  HADD2.F32 R11, -RZ, R11.H1_H1 ;  /* 0x3000000bff0b7230 */ /* 0x000fe20000004100 */
[----:B------:R-:W-:-:S02]  /*a1e0*/  FFMA.FTZ R9, R42, R61, R9 ;  /* 0x0000003d2a097223 */ /* 0x000fc40000010009 */
[----:B------:R-:W-:Y:S01]  /*a1f0*/  FFMA.FTZ R47, R47, R60, R8 ;  /* 0x0000003c2f2f7223 */ /* 0x000fe20000010008 */
[----:B------:R-:W-:Y:S01]  /*a200*/  HADD2.F32 R8, -RZ, R23.H0_H0 ;  /* 0x20000017ff087230 */ /* 0x000fe20000004100 */
[----:B------:R-:W-:Y:S01]  /*a210*/  FMUL.FTZ R42, R45, R48 ;  /* 0x000000302d2a7220 */ /* 0x000fe20000410000 */
[----:B------:R-:W-:Y:S01]  /*a220*/  F2FP.PACK_AB R9, R9, R46 ;  /* 0x0000002e0909723e */ /* 0x000fe200000000ff */
[C---:B------:R-:W-:Y:S02]  /*a230*/  FMUL.FTZ R48, R10.reuse, R48 ;  /* 0x000000300a307220 */ /* 0x040fe40000410000 */
[----:B------:R-:W-:Y:S02]  /*a240*/  FFMA.FTZ R10, R10, R59, R42 ;  /* 0x0000003b0a0a7223 */ /* 0x000fe4000001002a */
[----:B------:R-:W-:Y:S02]  /*a250*/  FMUL.FTZ R42, R14, R49 ;  /* 0x000000310e2a7220 */ /* 0x000fe40000410000 */
[----:B------:R-:W-:Y:S01]  /*a260*/  FMUL.FTZ R66, R15, R8 ;  /* 0x000000080f427220 */ /* 0x000fe20000410000 */
[----:B------:R-:W-:Y:S01]  /*a270*/  F2FP.PACK_AB R10, R10, R47 ;  /* 0x0000002f0a0a723e */ /* 0x000fe200000000ff */
[----:B------:R-:W-:-:S02]  /*a280*/  FMUL.FTZ R49, R67, R49 ;  /* 0x0000003143317220 */ /* 0x000fc40000410000 */
[----:B------:R-:W-:Y:S02]  /*a290*/  FMUL.FTZ R8, R11, R8 ;  /* 0x000000080b087220 */ /* 0x000fe40000410000 */
[----:B------:R-:W-:Y:S02]  /*a2a0*/  FFMA.FTZ R45, R45, R59, -R48 ;  /* 0x0000003b2d2d7223 */ /* 0x000fe40000010830 */
[----:B------:R-:W-:Y:S02]  /*a2b0*/  FFMA.FTZ R56, R41, R65, -R56 ;  /* 0x0000004129387223 */ /* 0x000fe40000010838 */
[----:B------:R-:W-:Y:S02]  /*a2c0*/  FFMA.FTZ R43, R43, R64, -R54 ;  /* 0x000000402b2b7223 */ /* 0x000fe40000010836 */
[----:B------:R-:W-:Y:S02]  /*a2d0*/  FFMA.FTZ R53, R12, R63, -R53 ;  /* 0x0000003f0c357223 */ /* 0x000fe40000010835 */
[----:B------:R-:W-:Y:S01]  /*a2e0*/  FFMA.FTZ R44, R44, R61, -R51 ;  /* 0x0000003d2c2c7223 */ /* 0x000fe20000010833 */
[----:B------:R-:W-:Y:S01]  /*a2f0*/  F2FP.PACK_AB R12, R43, R56 ;  /* 0x000000382b0c723e */ /* 0x000fe200000000ff */
[----:B------:R-:W-:-:S02]  /*a300*/  FFMA.FTZ R50, R13, R60, -R50 ;  /* 0x0000003c0d327223 */ /* 0x000fc40000010832 */
[----:B------:R-:W-:Y:S01]  /*a310*/  FFMA.FTZ R49, R14, R58, -R49 ;  /* 0x0000003a0e317223 */ /* 0x000fe20000010831 */
[----:B------:R-:W-:Y:S01]  /*a320*/  F2FP.PACK_AB R13, R44, R53 ;  /* 0x000000352c0d723e */ /* 0x000fe200000000ff */
[----:B------:R-:W-:Y:S01]  /*a330*/  FFMA.FTZ R48, R15, R57, -R8 ;  /* 0x000000390f307223 */ /* 0x000fe20000010808 */
[----:B------:R-:W-:Y:S01]  /*a340*/  F2FP.PACK_AB R14, R45, R50 ;  /* 0x000000322d0e723e */ /* 0x000fe200000000ff */
[----:B------:R-:W-:Y:S01]  /*a350*/  FFMA.FTZ R42, R67, R58, R42 ;  /* 0x0000003a432a7223 */ /* 0x000fe2000001002a */
[----:B------:R-:W-:Y:S01]  /*a360*/  F2FP.PACK_AB R8, R52, R55 ;  /* 0x000000373408723e */ /* 0x000fe200000000ff */
[----:B------:R-:W-:Y:S01]  /*a370*/  FFMA.FTZ R11, R11, R57, R66 ;  /* 0x000000390b0b7223 */ /* 0x000fe20000010042 */
[----:B------:R-:W-:-:S04]  /*a380*/  F2FP.PACK_AB R15, R48, R49 ;  /* 0x00000031300f723e */ /* 0x000fc800000000ff */
[----:B------:R-:W-:Y:S01]  /*a390*/  F2FP.PACK_AB R11, R11, R42 ;  /* 0x0000002a0b0b723e */ /* 0x000fe200000000ff */
[----:B------:R1:W-:Y:S04]  /*a3a0*/  STS.128 [R39+0x10080], R12 ;  /* 0x0100800c27007388 */ /* 0x0003e80000000c00 */
[----:B------:R1:W-:Y:S02]  /*a3b0*/  STS.128 [R40+0x10080], R8 ;  /* 0x0100800828007388 */ /* 0x0003e40000000c00 */
.L_x_127:
[----:B------:R-:W-:Y:S05]  /*a3c0*/  BSYNC B1 ;  /* 0x0000000000017941 */ /* 0x000fea0003800000 */
.L_x_126:
[----:B-1----:R-:W-:Y:S01]  /*a3d0*/  IADD3 R39, R17, 0x20, RZ ;  /* 0x0000002011277810 */ /* 0x002fe20007ffe0ff */
[----:B------:R-:W-:Y:S03]  /*a3e0*/  BSSY B1, `(.L_x_130) ;  /* 0x00000cb000017945 */ /* 0x000fe60003800000 */
[----:B------:R-:W-:-:S13]  /*a3f0*/  ISETP.GE.AND P0, PT, R39, UR4, PT ;  /* 0x0000000427007c0c */ /* 0x000fda000bf06270 */
[----:B------:R-:W-:Y:S05]  /*a400*/  @P0 BRA `(.L_x_131) ;  /* 0x00000c8000000947 */ /* 0x000fea0003800000 */
[----:B------:R-:W-:Y:S01]  /*a410*/  ISETP.GE.AND P0, PT, R150, c[0x0][0x27c], PT ;  /* 0x00009f0096007a0c */ /* 0x000fe20003f06270 */
[----:B------:R-:W-:Y:S01]  /*a420*/  IMAD.SHL.U32 R45, R39, 0x40, RZ ;  /* 0x00000040272d7824 */ /* 0x000fe200078e00ff */
[----:B------:R-:W-:Y:S01]  /*a430*/  SHF.R.S32.HI R8, RZ, 0x1f, R39 ;  /* 0x0000001fff087819 */ /* 0x000fe20000011427 */
[----:B------:R-:W-:Y:S01]  /*a440*/  IMAD.MOV.U32 R41, RZ, RZ, c[0x0][0x27c] ;  /* 0x00009f00ff297624 */ /* 0x000fe200078e00ff */
[----:B------:R-:W-:Y:S02]  /*a450*/  BSSY B0, `(.L_x_132) ;  /* 0x0000062000007945 */ /* 0x000fe40003800000 */
[----:B------:R-:W-:Y:S02]  /*a460*/  LEA.HI R39, R8, R39, RZ, 0x3 ;  /* 0x0000002708277211 */ /* 0x000fe400078f18ff */
[----:B------:R-:W-:Y:S02]  /*a470*/  LOP3.LUT R45, R45, 0x1c0, RZ, 0xc0, !PT ;  /* 0x000001c02d2d7812 */ /* 0x000fe400078ec0ff */
[----:B------:R-:W-:Y:S01]  /*a480*/  SHF.R.U32.HI R41, RZ, 0x3, R41 ;  /* 0x00000003ff297819 */ /* 0x000fe20000011629 */
[----:B------:R-:W-:Y:S01]  /*a490*/  IMAD.SHL.U32 R39, R39, 0x40, RZ ;  /* 0x0000004027277824 */ /* 0x000fe200078e00ff */
[----:B------:R-:W-:-:S04]  /*a4a0*/  SHF.R.U32.HI R43, RZ, 0x3, R45 ;  /* 0x00000003ff2b7819 */ /* 0x000fc8000001162d */
[----:B------:R-:W-:Y:S01]  /*a4b0*/  LOP3.LUT R39, R39, 0xfffffe00, RZ, 0xc0, !PT ;  /* 0xfffffe0027277812 */ /* 0x000fe200078ec0ff */
[----:B------:R-:W-:Y:S05]  /*a4c0*/  @P0 BRA `(.L_x_133) ;  /* 0x000005a000000947 */ /* 0x000fea0003800000 */
[----:B------:R-:W-:Y:S01]  /*a4d0*/  IADD3 R9, R2, R41, RZ ;  /* 0x0000002902097210 */ /* 0x000fe20007ffe0ff */
[----:B------:R-:W-:Y:S01]  /*a4e0*/  HADD2.F32 R67, -RZ, R35.H1_H1 ;  /* 0x30000023ff437230 */ /* 0x000fe20000004100 */
[----:B------:R-:W-:Y:S01]  /*a4f0*/  LOP3.LUT R42, R45, 0x38, R150, 0xf8, !PT ;  /* 0x000000382d2a7812 */ /* 0x000fe200078ef896 */
[----:B------:R-:W-:Y:S01]  /*a500*/  HADD2.F32 R66, -RZ, R32.H1_H1 ;  /* 0x30000020ff427230 */ /* 0x000fe20000004100 */
[----:B------:R-:W-:Y:S01]  /*a510*/  SHF.R.S32.HI R8, RZ, 0x1f, R9 ;  /* 0x0000001fff087819 */ /* 0x000fe20000011409 */
[--C-:B------:R-:W-:Y:S01]  /*a520*/  HADD2.F32 R59, -RZ, R37.reuse.H1_H1 ;  /* 0x30000025ff3b7230 */ /* 0x100fe20000004100 */
[----:B------:R-:W-:Y:S01]  /*a530*/  SHF.L.U32 R10, R9, 0x3, RZ ;  /* 0x00000003090a7819 */ /* 0x000fe200000006ff */
[----:B------:R-:W-:Y:S01]  /*a540*/  HADD2.F32 R56, -RZ, R34.H1_H1 ;  /* 0x30000022ff387230 */ /* 0x000fe20000004100 */
[----:B------:R-:W-:Y:S01]  /*a550*/  LEA.HI R8, R8, R9, RZ, 0x3 ;  /* 0x0000000908087211 */ /* 0x000fe200078f18ff */
[----:B------:R-:W-:Y:S01]  /*a560*/  HADD2.F32 R63, -RZ, R32.H0_H0 ;  /* 0x20000020ff3f7230 */ /* 0x000fe20000004100 */
[----:B------:R-:W-:Y:S01]  /*a570*/  LOP3.LUT R10, R45, 0x38, R10, 0xf8, !PT ;  /* 0x000000382d0a7812 */ /* 0x000fe200078ef80a */
[----:B------:R-:W-:Y:S01]  /*a580*/  HADD2.F32 R57, -RZ, R37.H0_H0 ;  /* 0x20000025ff397230 */ /* 0x000fe20000004100 */
[----:B------:R-:W-:Y:S01]  /*a590*/  SHF.L.U32 R8, R8, 0xa, RZ ;  /* 0x0000000a08087819 */ /* 0x000fe200000006ff */
[----:B------:R-:W-:Y:S01]  /*a5a0*/  HADD2.F32 R55, -RZ, R34.H0_H0 ;  /* 0x20000022ff377230 */ /* 0x000fe20000004100 */
[-C--:B------:R-:W-:Y:S01]  /*a5b0*/  LOP3.LUT R42, R42, R43.reuse, RZ, 0x3c, !PT ;  /* 0x0000002b2a2a7212 */ /* 0x080fe200078e3cff */
[--C-:B------:R-:W-:Y:S01]  /*a5c0*/  HADD2.F32 R60, -RZ, R31.reuse.H1_H1 ;  /* 0x3000001fff3c7230 */ /* 0x100fe20000004100 */
[----:B------:R-:W-:Y:S01]  /*a5d0*/  LOP3.LUT R9, R10, R43, RZ, 0x3c, !PT ;  /* 0x0000002b0a097212 */ /* 0x000fe200078e3cff */
[----:B------:R-:W-:Y:S01]  /*a5e0*/  HADD2.F32 R54, -RZ, R38.H1_H1 ;  /* 0x30000026ff367230 */ /* 0x000fe20000004100 */
[----:B------:R-:W-:Y:S01]  /*a5f0*/  LOP3.LUT R8, R8, 0x7fffe000, RZ, 0xc0, !PT ;  /* 0x7fffe00008087812 */ /* 0x000fe200078ec0ff */
[----:B------:R-:W-:Y:S01]  /*a600*/  HADD2.F32 R70, -RZ, R31.H0_H0 ;  /* 0x2000001fff467230 */ /* 0x000fe20000004100 */
[----:B------:R-:W-:Y:S01]  /*a610*/  IADD3 R42, R39, R42, RZ ;  /* 0x0000002a272a7210 */ /* 0x000fe20007ffe0ff */
[----:B------:R-:W-:Y:S01]  /*a620*/  HADD2.F32 R73, -RZ, R36.H0_H0 ;  /* 0x20000024ff497230 */ /* 0x000fe20000004100 */
[----:B------:R-:W-:-:S02]  /*a630*/  IADD3 R8, R9, R8, R39 ;  /* 0x0000000809087210 */ /* 0x000fc40007ffe027 */
[----:B------:R-:W-:Y:S02]  /*a640*/  SHF.L.U32 R42, R42, 0x1, RZ ;  /* 0x000000012a2a7819 */ /* 0x000fe400000006ff */
[----:B------:R-:W-:-:S03]  /*a650*/  SHF.L.U32 R40, R8, 0x1, RZ ;  /* 0x0000000108287819 */ /* 0x000fc600000006ff */
[----:B------:R-:W1:Y:S04]  /*a660*/  LDS.128 R12, [R42+0x10080] ;  /* 0x010080002a0c7984 */ /* 0x000e680000000c00 */
[----:B------:R-:W2:Y:S01]  /*a670*/  LDS.128 R8, [R40+0x10080] ;  /* 0x0100800028087984 */ /* 0x000ea20000000c00 */
[--C-:B-1----:R-:W-:Y:S02]  /*a680*/  HADD2.F32 R44, -RZ, R12.reuse.H0_H0 ;  /* 0x2000000cff2c7230 */ /* 0x102fe40000004100 */
[----:B------:R-:W-:Y:S02]  /*a690*/  HADD2.F32 R47, -RZ, R12.H1_H1 ;  /* 0x3000000cff2f7230 */ /* 0x000fe40000004100 */
[--C-:B--2---:R-:W-:Y:S02]  /*a6a0*/  HADD2.F32 R68, -RZ, R8.reuse.H0_H0 ;  /* 0x20000008ff447230 */ /* 0x104fe40000004100 */
[----:B------:R-:W-:Y:S01]  /*a6b0*/  HADD2.F32 R65, -RZ, R8.H1_H1 ;  /* 0x30000008ff417230 */ /* 0x000fe20000004100 */
[C---:B------:R-:W-:Y:S01]  /*a6c0*/  FMUL.FTZ R8, R67.reuse, R44 ;  /* 0x0000002c43087220 */ /* 0x040fe20000410000 */
[--C-:B------:R-:W-:Y:S01]  /*a6d0*/  HADD2.F32 R50, -RZ, R9.reuse.H0_H0 ;  /* 0x20000009ff327230 */ /* 0x100fe20000004100 */
[-C--:B------:R-:W-:Y:S01]  /*a6e0*/  FMUL.FTZ R67, R67, R68.reuse ;  /* 0x0000004443437220 */ /* 0x080fe20000410000 */
[----:B------:R-:W-:Y:S01]  /*a6f0*/  HADD2.F32 R52, -RZ, R9.H1_H1 ;  /* 0x30000009ff347230 */ /* 0x000fe20000004100 */
[C---:B------:R-:W-:Y:S01]  /*a700*/  FFMA.FTZ R68, R59.reuse, R68, R8 ;  /* 0x000000443b447223 */ /* 0x040fe20000010008 */
[----:B------:R-:W-:Y:S01]  /*a710*/  HADD2.F32 R12, -RZ, R13.H0_H0 ;  /* 0x2000000dff0c7230 */ /* 0x000fe20000004100 */
[----:B------:R-:W-:Y:S01]  /*a720*/  FFMA.FTZ R67, R59, R44, -R67 ;  /* 0x0000002c3b437223 */ /* 0x000fe20000010843 */
[----:B------:R-:W-:-:S02]  /*a730*/  HADD2.F32 R51, -RZ, R10.H0_H0 ;  /* 0x2000000aff337230 */ /* 0x000fc40000004100 */
[----:B------:R-:W-:Y:S01]  /*a740*/  HADD2.F32 R53, -RZ, R10.H1_H1 ;  /* 0x3000000aff357230 */ /* 0x000fe20000004100 */
[C---:B------:R-:W-:Y:S01]  /*a750*/  FMUL.FTZ R10, R66.reuse, R47 ;  /* 0x0000002f420a7220 */ /* 0x040fe20000410000 */
[----:B------:R-:W-:Y:S01]  /*a760*/  HADD2.F32 R9, -RZ, R35.H0_H0 ;  /* 0x20000023ff097230 */ /* 0x000fe20000004100 */
[-C--:B------:R-:W-:Y:S01]  /*a770*/  FMUL.FTZ R66, R66, R65.reuse ;  /* 0x0000004142427220 */ /* 0x080fe20000410000 */
[----:B------:R-:W-:Y:S01]  /*a780*/  HADD2.F32 R48, -RZ, R13.H1_H1 ;  /* 0x3000000dff307230 */ /* 0x000fe20000004100 */
[----:B------:R-:W-:Y:S01]  /*a790*/  FFMA.FTZ R65, R56, R65, R10 ;  /* 0x0000004138417223 */ /* 0x000fe2000001000a */
[----:B------:R-:W-:Y:S01]  /*a7a0*/  HADD2.F32 R13, -RZ, R14.H0_H0 ;  /* 0x2000000eff0d7230 */ /* 0x000fe20000004100 */
[C---:B------:R-:W-:Y:S01]  /*a7b0*/  FMUL.FTZ R8, R9.reuse, R12 ;  /* 0x0000000c09087220 */ /* 0x040fe20000410000 */
[----:B------:R-:W-:Y:S01]  /*a7c0*/  HADD2.F32 R10, -RZ, R36.H1_H1 ;  /* 0x30000024ff0a7230 */ /* 0x000fe20000004100 */
[----:B------:R-:W-:Y:S01]  /*a7d0*/  FMUL.FTZ R64, R9, R50 ;  /* 0x0000003209407220 */ /* 0x000fe20000410000 */
[----:B------:R-:W-:Y:S01]  /*a7e0*/  HADD2.F32 R49, -RZ, R14.H1_H1 ;  /* 0x3000000eff317230 */ /* 0x000fe20000004100 */
[----:B------:R-:W-:Y:S01]  /*a7f0*/  FMUL.FTZ R9, R63, R48 ;  /* 0x000000303f097220 */ /* 0x000fe20000410000 */
[--C-:B------:R-:W-:Y:S01]  /*a800*/  HADD2.F32 R14, -RZ, R15.reuse.H0_H0 ;  /* 0x2000000fff0e7230 */ /* 0x100fe20000004100 */
[----:B------:R-:W-:Y:S01]  /*a810*/  FFMA.FTZ R50, R57, R50, R8 ;  /* 0x0000003239327223 */ /* 0x000fe20000010008 */
[----:B------:R-:W-:Y:S01]  /*a820*/  HADD2.F32 R15, -RZ, R15.H1_H1 ;  /* 0x3000000fff0f7230 */ /* 0x000fe20000004100 */
[-C--:B------:R-:W-:Y:S01]  /*a830*/  FMUL.FTZ R63, R63, R52.reuse ;  /* 0x000000343f3f7220 */ /* 0x080fe20000410000 */
[----:B------:R-:W-:Y:S01]  /*a840*/  HADD2.F32 R46, -RZ, R11.H0_H0 ;  /* 0x2000000bff2e7230 */ /* 0x000fe20000004100 */
[----:B------:R-:W-:Y:S01]  /*a850*/  FFMA.FTZ R9, R55, R52, R9 ;  /* 0x0000003437097223 */ /* 0x000fe20000010009 */
[----:B------:R-:W-:Y:S01]  /*a860*/  HADD2.F32 R52, -RZ, R33.H1_H1 ;  /* 0x30000021ff347230 */ /* 0x000fe20000004100 */
[C---:B------:R-:W-:Y:S01]  /*a870*/  FMUL.FTZ R8, R10.reuse, R13 ;  /* 0x0000000d0a087220 */ /* 0x040fe20000410000 */
[----:B------:R-:W-:Y:S01]  /*a880*/  HADD2.F32 R69, -RZ, R11.H1_H1 ;  /* 0x3000000bff457230 */ /* 0x000fe20000004100 */
[----:B------:R-:W-:Y:S01]  /*a890*/  FMUL.FTZ R61, R10, R51 ;  /* 0x000000330a3d7220 */ /* 0x000fe20000410000 */
[----:B------:R-:W-:Y:S01]  /*a8a0*/  F2FP.PACK_AB R9, R9, R50 ;  /* 0x000000320909723e */ /* 0x000fe200000000ff */
[----:B------:R-:W-:-:S02]  /*a8b0*/  FMUL.FTZ R10, R60, R49 ;  /* 0x000000313c0a7220 */ /* 0x000fc40000410000 */
[----:B------:R-:W-:Y:S01]  /*a8c0*/  FFMA.FTZ R51, R54, R51, R8 ;  /* 0x0000003336337223 */ /* 0x000fe20000010008 */
[----:B------:R-:W-:Y:S01]  /*a8d0*/  HADD2.F32 R8, -RZ, R33.H0_H0 ;  /* 0x20000021ff087230 */ /* 0x000fe20000004100 */
[-C--:B------:R-:W-:Y:S02]  /*a8e0*/  FMUL.FTZ R60, R60, R53.reuse ;  /* 0x000000353c3c7220 */ /* 0x080fe40000410000 */
[----:B------:R-:W-:Y:S01]  /*a8f0*/  FFMA.FTZ R10, R52, R53, R10 ;  /* 0x00000035340a7223 */ /* 0x000fe2000001000a */
[----:B------:R-:W-:Y:S01]  /*a900*/  HADD2.F32 R53, -RZ, R38.H0_H0 ;  /* 0x20000026ff357230 */ /* 0x000fe20000004100 */
[----:B------:R-:W-:Y:S02]  /*a910*/  FMUL.FTZ R11, R70, R15 ;  /* 0x0000000f460b7220 */ /* 0x000fe40000410000 */
[----:B------:R-:W-:Y:S01]  /*a920*/  FMUL.FTZ R58, R73, R46 ;  /* 0x0000002e493a7220 */ /* 0x000fe20000410000 */
[----:B------:R-:W-:Y:S01]  /*a930*/  F2FP.PACK_AB R10, R10, R51 ;  /* 0x000000330a0a723e */ /* 0x000fe200000000ff */
[----:B------:R-:W-:-:S02]  /*a940*/  FMUL.FTZ R70, R70, R69 ;  /* 0x0000004546467220 */ /* 0x000fc40000410000 */
[----:B------:R-:W-:Y:S02]  /*a950*/  FMUL.FTZ R71, R73, R14 ;  /* 0x0000000e49477220 */ /* 0x000fe40000410000 */
        /* <DEDUP_REMOVED lines=10> */
[----:B------:R-:W-:Y:S02]  /*aa00*/  FFMA.FTZ R46, R53, R46, R71 ;  /* 0x0000002e352e7223 */ /* 0x000fe40000010047 */
[----:B------:R-:W-:Y:S01]  /*aa10*/  FFMA.FTZ R11, R8, R69, R11 ;  /* 0x00000045080b7223 */ /* 0x000fe2000001000b */
[----:B------:R-:W-:Y:S02]  /*aa20*/  F2FP.PACK_AB R15, R15, R58 ;  /* 0x0000003a0f0f723e */ /* 0x000fe400000000ff */
[----:B------:R-:W-:Y:S02]  /*aa30*/  F2FP.PACK_AB R8, R65, R68 ;  /* 0x000000444108723e */ /* 0x000fe400000000ff */
[----:B------:R-:W-:Y:S01]  /*aa40*/  F2FP.PACK_AB R11, R11, R46 ;  /* 0x0000002e0b0b723e */ /* 0x000fe200000000ff */
[----:B------:R1:W-:Y:S04]  /*aa50*/  STS.128 [R42+0x10080], R12 ;  /* 0x0100800c2a007388 */ /* 0x0003e80000000c00 */
[----:B------:R1:W-:Y:S02]  /*aa60*/  STS.128 [R40+0x10080], R8 ;  /* 0x0100800828007388 */ /* 0x0003e40000000c00 */
.L_x_133:
[----:B------:R-:W-:Y:S05]  /*aa70*/  BSYNC B0 ;  /* 0x0000000000007941 */ /* 0x000fea0003800000 */
.L_x_132:
[----:B------:R-:W-:-:S13]  /*aa80*/  ISETP.GE.AND P0, PT, R21, c[0x0][0x27c], PT ;  /* 0x00009f0015007a0c */ /* 0x000fda0003f06270 */
[----:B------:R-:W-:Y:S05]  /*aa90*/  @P0 BRA `(.L_x_131) ;  /* 0x000005f000000947 */ /* 0x000fea0003800000 */
[----:B-1----:R-:W-:Y:S01]  /*aaa0*/  SHF.R.S32.HI R12, RZ, 0x1f, R21 ;  /* 0x0000001fff0c7819 */ /* 0x002fe20000011415 */
[----:B------:R-:W-:Y:S02]  /*aab0*/  HADD2.F32 R64, -RZ, R27.H1_H1 ;  /* 0x3000001bff407230 */ /* 0x000fe40000004100 */
[----:B------:R-:W-:Y:S01]  /*aac0*/  HADD2.F32 R52, -RZ, R26.H1_H1 ;  /* 0x3000001aff347230 */ /* 0x000fe20000004100 */
[CC--:B------:R-:W-:Y:S01]  /*aad0*/  LEA.HI R10, R12.reuse, R21.reuse, RZ, 0x3 ;  /* 0x000000150c0a7211 */ /* 0x0c0fe200078f18ff */
[----:B------:R-:W-:Y:S01]  /*aae0*/  HADD2.F32 R54, -RZ, R29.H1_H1 ;  /* 0x3000001dff367230 */ /* 0x000fe20000004100 */
[----:B------:R-:W-:Y:S01]  /*aaf0*/  LEA.HI R12, R12, R21, RZ, 0x6 ;  /* 0x000000150c0c7211 */ /* 0x000fe200078f30ff */
[----:B------:R-:W-:Y:S01]  /*ab00*/  HADD2.F32 R59, -RZ, R27.H0_H0 ;  /* 0x2000001bff3b7230 */ /* 0x000fe20000004100 */
[----:B------:R-:W-:Y:S01]  /*ab10*/  LEA.HI.SX32 R41, R10, R41, 0x1d ;  /* 0x000000290a297211 */ /* 0x000fe200078feaff */
[----:B------:R-:W-:Y:S01]  /*ab20*/  HADD2.F32 R53, -RZ, R29.H0_H0 ;  /* 0x2000001dff357230 */ /* 0x000fe20000004100 */
[----:B------:R-:W-:Y:S01]  /*ab30*/  LOP3.LUT R10, R45, 0x38, R10, 0xf8, !PT ;  /* 0x000000382d0a7812 */ /* 0x000fe200078ef80a */
[--C-:B------:R-:W-:Y:S01]  /*ab40*/  HADD2.F32 R56, -RZ, R23.reuse.H1_H1 ;  /* 0x30000017ff387230 */ /* 0x100fe20000004100 */
[----:B------:R-:W-:Y:S01]  /*ab50*/  SHF.R.S32.HI R8, RZ, 0x1f, R41 ;  /* 0x0000001fff087819 */ /* 0x000fe20000011429 */
[----:B------:R-:W-:Y:S01]  /*ab60*/  HADD2.F32 R50, -RZ, R30.H1_H1 ;  /* 0x3000001eff327230 */ /* 0x000fe20000004100 */
[----:B------:R-:W-:Y:S01]  /*ab70*/  LOP3.LUT R9, R10, R43, RZ, 0x3c, !PT ;  /* 0x0000002b0a097212 */ /* 0x000fe200078e3cff */
[----:B------:R-:W-:Y:S01]  /*ab80*/  HADD2.F32 R55, -RZ, R28.H0_H0 ;  /* 0x2000001cff377230 */ /* 0x000fe20000004100 */
[----:B------:R-:W-:Y:S01]  /*ab90*/  SHF.L.U32 R10, R41, 0x3, RZ ;  /* 0x00000003290a7819 */ /* 0x000fe200000006ff */
[----:B------:R-:W-:Y:S01]  /*aba0*/  HADD2.F32 R66, -RZ, R23.H0_H0 ;  /* 0x20000017ff427230 */ /* 0x000fe20000004100 */
[----:B------:R-:W-:-:S02]  /*abb0*/  LEA.HI R8, R8, R41, RZ, 0x3 ;  /* 0x0000002908087211 */ /* 0x000fc400078f18ff */
[----:B------:R-:W-:Y:S02]  /*abc0*/  SHF.L.U32 R12, R12, 0x7, RZ ;  /* 0x000000070c0c7819 */ /* 0x000fe400000006ff */
[----:B------:R-:W-:Y:S02]  /*abd0*/  LOP3.LUT R10, R45, 0x38, R10, 0xf8, !PT ;  /* 0x000000382d0a7812 */ /* 0x000fe400078ef80a */
[----:B------:R-:W-:Y:S02]  /*abe0*/  SHF.L.U32 R8, R8, 0xa, RZ ;  /* 0x0000000a08087819 */ /* 0x000fe400000006ff */
[----:B------:R-:W-:Y:S02]  /*abf0*/  LOP3.LUT R12, R12, 0x7fffe000, RZ, 0xc0, !PT ;  /* 0x7fffe0000c0c7812 */ /* 0x000fe400078ec0ff */
[----:B------:R-:W-:Y:S02]  /*ac00*/  LOP3.LUT R43, R10, R43, RZ, 0x3c, !PT ;  /* 0x0000002b0a2b7212 */ /* 0x000fe400078e3cff */
[----:B------:R-:W-:-:S02]  /*ac10*/  LOP3.LUT R8, R8, 0x7fffe000, RZ, 0xc0, !PT ;  /* 0x7fffe00008087812 */ /* 0x000fc400078ec0ff */
[--C-:B------:R-:W-:Y:S02]  /*ac20*/  IADD3 R9, R9, R12, R39.reuse ;  /* 0x0000000c09097210 */ /* 0x100fe40007ffe027 */
[----:B------:R-:W-:Y:S02]  /*ac30*/  IADD3 R39, R43, R8, R39 ;  /* 0x000000082b277210 */ /* 0x000fe40007ffe027 */
[----:B------:R-:W-:Y:S02]  /*ac40*/  SHF.L.U32 R40, R9, 0x1, RZ ;  /* 0x0000000109287819 */ /* 0x000fe400000006ff */
[----:B------:R-:W-:-:S03]  /*ac50*/  SHF.L.U32 R39, R39, 0x1, RZ ;  /* 0x0000000127277819 */ /* 0x000fc600000006ff */
[----:B------:R-:W1:Y:S04]  /*ac60*/  LDS.128 R12, [R40+0x10080] ;  /* 0x01008000280c7984 */ /* 0x000e680000000c00 */
[----:B------:R-:W2:Y:S01]  /*ac70*/  LDS.128 R8, [R39+0x10080] ;  /* 0x0100800027087984 */ /* 0x000ea20000000c00 */
[--C-:B-1----:R-:W-:Y:S02]  /*ac80*/  HADD2.F32 R43, -RZ, R12.reuse.H1_H1 ;  /* 0x3000000cff2b7230 */ /* 0x102fe40000004100 */
[----:B------:R-:W-:Y:S02]  /*ac90*/  HADD2.F32 R41, -RZ, R12.H0_H0 ;  /* 0x2000000cff297230 */ /* 0x000fe40000004100 */
[--C-:B--2---:R-:W-:Y:S02]  /*aca0*/  HADD2.F32 R47, -RZ, R10.reuse.H0_H0 ;  /* 0x2000000aff2f7230 */ /* 0x104fe40000004100 */
[----:B------:R-:W-:-:S02]  /*acb0*/  HADD2.F32 R49, -RZ, R10.H1_H1 ;  /* 0x3000000aff317230 */ /* 0x000fc40000004100 */
[----:B------:R-:W-:Y:S02]  /*acc0*/  HADD2.F32 R10, -RZ, R24.H1_H1 ;  /* 0x30000018ff0a7230 */ /* 0x000fe40000004100 */
[--C-:B------:R-:W-:Y:S02]  /*acd0*/  HADD2.F32 R63, -RZ, R8.reuse.H0_H0 ;  /* 0x20000008ff3f7230 */ /* 0x100fe40000004100 */
[----:B------:R-:W-:Y:S01]  /*ace0*/  HADD2.F32 R51, -RZ, R8.H1_H1 ;  /* 0x30000008ff337230 */ /* 0x000fe20000004100 */
[----:B------:R-:W-:Y:S01]  /*acf0*/  FMUL.FTZ R60, R10, R43 ;  /* 0x0000002b0a3c7220 */ /* 0x000fe20000410000 */
[--C-:B------:R-:W-:Y:S01]  /*ad00*/  HADD2.F32 R42, -RZ, R11.reuse.H0_H0 ;  /* 0x2000000bff2a7230 */ /* 0x100fe20000004100 */
[C---:B------:R-:W-:Y:S01]  /*ad10*/  FMUL.FTZ R8, R64.reuse, R41 ;  /* 0x0000002940087220 */ /* 0x040fe20000410000 */
[----:B------:R-:W-:Y:S01]  /*ad20*/  HADD2.F32 R65, -RZ, R11.H1_H1 ;  /* 0x3000000bff417230 */ /* 0x000fe20000004100 */
[----:B------:R-:W-:Y:S01]  /*ad30*/  FMUL.FTZ R64, R64, R63 ;  /* 0x0000003f40407220 */ /* 0x000fe20000410000 */
[--C-:B------:R-:W-:Y:S01]  /*ad40*/  HADD2.F32 R12, -RZ, R13.reuse.H0_H0 ;  /* 0x2000000dff0c7230 */ /* 0x100fe20000004100 */
[-C--:B------:R-:W-:Y:S01]  /*ad50*/  FMUL.FTZ R61, R10, R51.reuse ;  /* 0x000000330a3d7220 */ /* 0x080fe20000410000 */
[----:B------:R-:W-:Y:S01]  /*ad60*/  HADD2.F32 R44, -RZ, R13.H1_H1 ;  /* 0x3000000dff2c7230 */ /* 0x000fe20000004100 */
[----:B------:R-:W-:Y:S01]  /*ad70*/  FFMA.FTZ R60, R52, R51, R60 ;  /* 0x00000033343c7223 */ /* 0x000fe2000001003c */
[----:B------:R-:W-:Y:S01]  /*ad80*/  HADD2.F32 R11, -RZ, R24.H0_H0 ;  /* 0x20000018ff0b7230 */ /* 0x000fe20000004100 */
[----:B------:R-:W-:Y:S01]  /*ad90*/  FFMA.FTZ R63, R54, R63, R8 ;  /* 0x0000003f363f7223 */ /* 0x000fe20000010008 */
[--C-:B------:R-:W-:Y:S01]  /*ada0*/  HADD2.F32 R46, -RZ, R9.reuse.H0_H0 ;  /* 0x20000009ff2e7230 */ /* 0x100fe20000004100 */
[----:B------:R-:W-:Y:S01]  /*adb0*/  FMUL.FTZ R8, R59, R12 ;  /* 0x0000000c3b087220 */ /* 0x000fe20000410000 */
[----:B------:R-:W-:Y:S01]  /*adc0*/  HADD2.F32 R48, -RZ, R9.H1_H1 ;  /* 0x30000009ff307230 */ /* 0x000fe20000004100 */
[----:B------:R-:W-:Y:S01]  /*add0*/  FMUL.FTZ R9, R11, R44 ;  /* 0x0000002c0b097220 */ /* 0x000fe20000410000 */
[----:B------:R-:W-:Y:S01]  /*ade0*/  HADD2.F32 R51, -RZ, R26.H0_H0 ;  /* 0x2000001aff337230 */ /* 0x000fe20000004100 */
[-C--:B------:R-:W-:Y:S01]  /*adf0*/  FMUL.FTZ R59, R59, R46.reuse ;  /* 0x0000002e3b3b7220 */ /* 0x080fe20000410000 */
[----:B------:R-:W-:Y:S01]  /*ae00*/  HADD2.F32 R13, -RZ, R14.H0_H0 ;  /* 0x2000000eff0d7230 */ /* 0x000fe20000004100 */
[----:B------:R-:W-:Y:S01]  /*ae10*/  FFMA.FTZ R46, R53, R46, R8 ;  /* 0x0000002e352e7223 */ /* 0x000fe20000010008 */
[----:B------:R-:W-:Y:S01]  /*ae20*/  HADD2.F32 R10, -RZ, R28.H1_H1 ;  /* 0x3000001cff0a7230 */ /* 0x000fe20000004100 */
        /* <DEDUP_REMOVED lines=9> */
[----:B------:R-:W-:Y:S01]  /*aec0*/  F2FP.PACK_AB R9, R9, R46 ;  /* 0x0000002e0909723e */ /* 0x000fe200000000ff */
[----:B------:R-:W-:Y:S01]  /*aed0*/  FFMA.FTZ R47, R50, R47, R8 ;  /* 0x0000002f322f7223 */ /* 0x000fe20000010008 */
[----:B------:R-:W-:Y:S01]  /*aee0*/  HADD2.F32 R8, -RZ, R25.H0_H0 ;  /* 0x20000019ff087230 */ /* 0x000fe20000004100 */
[----:B------:R-:W-:-:S02]  /*aef0*/  FMUL.FTZ R56, R56, R49 ;  /* 0x0000003138387220 */ /* 0x000fc40000410000 */
[----:B------:R-:W-:Y:S01]  /*af00*/  FFMA.FTZ R10, R48, R49, R10 ;  /* 0x00000031300a7223 */ /* 0x000fe2000001000a */
[----:B------:R-:W-:Y:S01]  /*af10*/  HADD2.F32 R49, -RZ, R30.H0_H0 ;  /* 0x2000001eff317230 */ /* 0x000fe20000004100 */
[C---:B------:R-:W-:Y:S02]  /*af20*/  FMUL.FTZ R67, R55.reuse, R14 ;  /* 0x0000000e37437220 */ /* 0x040fe40000410000 */
[----:B------:R-:W-:Y:S01]  /*af30*/  FMUL.FTZ R11, R66, R15 ;  /* 0x0000000f420b7220 */ /* 0x000fe20000410000 */
[----:B------:R-:W-:Y:S01]  /*af40*/  F2FP.PACK_AB R10, R10, R47 ;  /* 0x0000002f0a0a723e */ /* 0x000fe200000000ff */
[----:B------:R-:W-:Y:S02]  /*af50*/  FMUL.FTZ R55, R55, R42 ;  /* 0x0000002a37377220 */ /* 0x000fe40000410000 */
[----:B------:R-:W-:Y:S02]  /*af60*/  FMUL.FTZ R66, R66, R65 ;  /* 0x0000004142427220 */ /* 0x000fe40000410000 */
        /* <DEDUP_REMOVED lines=18> */
.L_x_131:
[----:B------:R-:W-:Y:S05]  /*b090*/  BSYNC B1 ;  /* 0x0000000000017941 */ /* 0x000fea0003800000 */
.L_x_130:
        /* <DEDUP_REMOVED lines=106> */
.L_x_137:
[----:B------:R-:W-:Y:S05]  /*b740*/  BSYNC B0 ;  /* 0x0000000000007941 */ /* 0x000fea0003800000 */
.L_x_136:
        /* <DEDUP_REMOVED lines=97> */
.L_x_135:
[----:B------:R-:W-:Y:S05]  /*bd60*/  BSYNC B1 ;  /* 0x0000000000017941 */ /* 0x000fea0003800000 */
.L_x_134:
[----:B-1----:R-:W-:-:S04]  /*bd70*/  IADD3 R39, R17, 0x60, RZ ;  /* 0x0000006011277810 */ /* 0x002fc80007ffe0ff */
        /* <DEDUP_REMOVED lines=19> */
[----:B------:R-:W-:Y:S01]  /*beb0*/  HADD2.F32 R35, -RZ, R35.H0_H0 ;  /* 0x20000023ff237230 */ /* 0x000fe20000004100 */
[----:B------:R-:W-:Y:S01]  /*bec0*/  SHF.L.U32 R10, R9, 0x3, RZ ;  /* 0x00000003090a7819 */ /* 0x000fe200000006ff */
[--C-:B------:R-:W-:Y:S01]  /*bed0*/  HADD2.F32 R54, -RZ, R32.reuse.H1_H1 ;  /* 0x30000020ff367230 */ /* 0x100fe20000004100 */
[----:B------:R-:W-:Y:S01]  /*bee0*/  LEA.HI R8, R8, R9, RZ, 0x3 ;  /* 0x0000000908087211 */ /* 0x000fe200078f18ff */
[----:B------:R-:W-:Y:S01]  /*bef0*/  HADD2.F32 R32, -RZ, R32.H0_H0 ;  /* 0x20000020ff207230 */ /* 0x000fe20000004100 */
[----:B------:R-:W-:Y:S01]  /*bf00*/  LOP3.LUT R10, R45, 0x38, R10, 0xf8, !PT ;  /* 0x000000382d0a7812 */ /* 0x000fe200078ef80a */
[----:B------:R-:W-:Y:S01]  /*bf10*/  HADD2.F32 R37, -RZ, R37.H0_H0 ;  /* 0x20000025ff257230 */ /* 0x000fe20000004100 */
[----:B------:R-:W-:Y:S01]  /*bf20*/  SHF.L.U32 R8, R8, 0xa, RZ ;  /* 0x0000000a08087819 */ /* 0x000fe200000006ff */
[----:B------:R-:W-:Y:S01]  /*bf30*/  HADD2.F32 R63, -RZ, R38.H0_H0 ;  /* 0x20000026ff3f7230 */ /* 0x000fe20000004100 */
[----:B------:R-:W-:-:S02]  /*bf40*/  LOP3.LUT R42, R42, R43, RZ, 0x3c, !PT ;  /* 0x0000002b2a2a7212 */ /* 0x000fc400078e3cff */
[----:B------:R-:W-:Y:S02]  /*bf50*/  LOP3.LUT R9, R10, R43, RZ, 0x3c, !PT ;  /* 0x0000002b0a097212 */ /* 0x000fe400078e3cff */
[----:B------:R-:W-:Y:S02]  /*bf60*/  LOP3.LUT R8, R8, 0x7fffe000, RZ, 0xc0, !PT ;  /* 0x7fffe00008087812 */ /* 0x000fe400078ec0ff */
[----:B------:R-:W-:Y:S02]  /*bf70*/  IADD3 R42, R39, R42, RZ ;  /* 0x0000002a272a7210 */ /* 0x000fe40007ffe0ff */
[----:B------:R-:W-:Y:S02]  /*bf80*/  IADD3 R8, R9, R8, R39 ;  /* 0x0000000809087210 */ /* 0x000fe40007ffe027 */
[----:B------:R-:W-:Y:S02]  /*bf90*/  SHF.L.U32 R42, R42, 0x1, RZ ;  /* 0x000000012a2a7819 */ /* 0x000fe400000006ff */
[----:B------:R-:W-:-:S03]  /*bfa0*/  SHF.L.U32 R40, R8, 0x1, RZ ;  /* 0x0000000108287819 */ /* 0x000fc600000006ff */
[----:B------:R-:W1:Y:S04]  /*bfb0*/  LDS.128 R12, [R42+0x10080] ;  /* 0x010080002a0c7984 */ /* 0x000e680000000c00 */
[----:B------:R-:W2:Y:S01]  /*bfc0*/  LDS.128 R8, [R40+0x10080] ;  /* 0x0100800028087984 */ /* 0x000ea20000000c00 */
[--C-:B-1----:R-:W-:Y:S02]  /*bfd0*/  HADD2.F32 R44, -RZ, R12.reuse.H0_H0 ;  /* 0x2000000cff2c7230 */ /* 0x102fe40000004100 */
[----:B------:R-:W-:Y:S02]  /*bfe0*/  HADD2.F32 R46, -RZ, R12.H1_H1 ;  /* 0x3000000cff2e7230 */ /* 0x000fe40000004100 */
[--C-:B--2---:R-:W-:Y:S01]  /*bff0*/  HADD2.F32 R50, -RZ, R8.reuse.H0_H0 ;  /* 0x20000008ff327230 */ /* 0x104fe20000004100 */
[C---:B------:R-:W-:Y:S01]  /*c000*/  FMUL.FTZ R56, R49.reuse, R44 ;  /* 0x0000002c31387220 */ /* 0x040fe20000410000 */
[--C-:B------:R-:W-:Y:S01]  /*c010*/  HADD2.F32 R12, -RZ, R13.reuse.H0_H0 ;  /* 0x2000000dff0c7230 */ /* 0x100fe20000004100 */
[----:B------:R-:W-:Y:S01]  /*c020*/  FMUL.FTZ R58, R54, R46 ;  /* 0x0000002e363a7220 */ /* 0x000fe20000410000 */
[----:B------:R-:W-:Y:S01]  /*c030*/  HADD2.F32 R47, -RZ, R13.H1_H1 ;  /* 0x3000000dff2f7230 */ /* 0x000fe20000004100 */
[-C--:B------:R-:W-:Y:S01]  /*c040*/  FMUL.FTZ R49, R49, R50.reuse ;  /* 0x0000003231317220 */ /* 0x080fe20000410000 */
[----:B------:R-:W-:Y:S01]  /*c050*/  HADD2.F32 R51, -RZ, R8.H1_H1 ;  /* 0x30000008ff337230 */ /* 0x000fe20000004100 */
[----:B------:R-:W-:Y:S01]  /*c060*/  FFMA.FTZ R50, R55, R50, R56 ;  /* 0x0000003237327223 */ /* 0x000fe20000010038 */
[--C-:B------:R-:W-:Y:S01]  /*c070*/  HADD2.F32 R8, -RZ, R9.reuse.H0_H0 ;  /* 0x20000009ff087230 */ /* 0x100fe20000004100 */
[C---:B------:R-:W-:Y:S01]  /*c080*/  FMUL.FTZ R57, R35.reuse, R12 ;  /* 0x0000000c23397220 */ /* 0x040fe20000410000 */
[----:B------:R-:W-:Y:S01]  /*c090*/  HADD2.F32 R52, -RZ, R9.H1_H1 ;  /* 0x30000009ff347230 */ /* 0x000fe20000004100 */
[C---:B------:R-:W-:Y:S01]  /*c0a0*/  FMUL.FTZ R61, R32.reuse, R47 ;  /* 0x0000002f203d7220 */ /* 0x040fe20000410000 */
[--C-:B------:R-:W-:Y:S01]  /*c0b0*/  HADD2.F32 R56, -RZ, R34.reuse.H1_H1 ;  /* 0x30000022ff387230 */ /* 0x100fe20000004100 */
[-C--:B------:R-:W-:Y:S01]  /*c0c0*/  FMUL.FTZ R35, R35, R8.reuse ;  /* 0x0000000823237220 */ /* 0x080fe20000410000 */
[----:B------:R-:W-:Y:S01]  /*c0d0*/  HADD2.F32 R34, -RZ, R34.H0_H0 ;  /* 0x20000022ff227230 */ /* 0x000fe20000004100 */
[----:B------:R-:W-:Y:S01]  /*c0e0*/  FFMA.FTZ R57, R37, R8, R57 ;  /* 0x0000000825397223 */ /* 0x000fe20000010039 */
[----:B------:R-:W-:Y:S01]  /*c0f0*/  HADD2.F32 R13, -RZ, R14.H0_H0 ;  /* 0x2000000eff0d7230 */ /* 0x000fe20000004100 */
[-C--:B------:R-:W-:Y:S01]  /*c100*/  FMUL.FTZ R32, R32, R52.reuse ;  /* 0x0000003420207220 */ /* 0x080fe20000410000 */
[----:B------:R-:W-:Y:S01]  /*c110*/  HADD2.F32 R8, -RZ, R36.H1_H1 ;  /* 0x30000024ff087230 */ /* 0x000fe20000004100 */
[----:B------:R-:W-:Y:S01]  /*c120*/  FFMA.FTZ R52, R34, R52, R61 ;  /* 0x0000003422347223 */ /* 0x000fe2000001003d */
[----:B------:R-:W-:Y:S01]  /*c130*/  HADD2.F32 R48, -RZ, R14.H1_H1 ;  /* 0x3000000eff307230 */ /* 0x000fe20000004100 */
[-C--:B------:R-:W-:Y:S01]  /*c140*/  FMUL.FTZ R59, R54, R51.reuse ;  /* 0x00000033363b7220 */ /* 0x080fe20000410000 */
[--C-:B------:R-:W-:Y:S01]  /*c150*/  HADD2.F32 R14, -RZ, R15.reuse.H0_H0 ;  /* 0x2000000fff0e7230 */ /* 0x100fe20000004100 */
[----:B------:R-:W-:Y:S01]  /*c160*/  FFMA.FTZ R51, R56, R51, R58 ;  /* 0x0000003338337223 */ /* 0x000fe2000001003a */
[----:B------:R-:W-:Y:S01]  /*c170*/  HADD2.F32 R61, -RZ, R36.H0_H0 ;  /* 0x20000024ff3d7230 */ /* 0x000fe20000004100 */
[----:B------:R-:W-:Y:S01]  /*c180*/  FMUL.FTZ R60, R8, R13 ;  /* 0x0000000d083c7220 */ /* 0x000fe20000410000 */
[----:B------:R-:W-:Y:S01]  /*c190*/  HADD2.F32 R9, -RZ, R10.H0_H0 ;  /* 0x2000000aff097230 */ /* 0x000fe20000004100 */
[----:B------:R-:W-:Y:S01]  /*c1a0*/  FFMA.FTZ R49, R55, R44, -R49 ;  /* 0x0000002c37317223 */ /* 0x000fe20000010831 */
[----:B------:R-:W-:Y:S01]  /*c1b0*/  HADD2.F32 R54, -RZ, R38.H1_H1 ;  /* 0x30000026ff367230 */ /* 0x000fe20000004100 */
[----:B------:R-:W-:Y:S01]  /*c1c0*/  FFMA.FTZ R46, R56, R46, -R59 ;  /* 0x0000002e382e7223 */ /* 0x000fe2000001083b */
[----:B------:R-:W-:Y:S01]  /*c1d0*/  HADD2.F32 R53, -RZ, R10.H1_H1 ;  /* 0x3000000aff357230 */ /* 0x000fe20000004100 */
[-C--:B------:R-:W-:Y:S01]  /*c1e0*/  FMUL.FTZ R8, R8, R9.reuse ;  /* 0x0000000908087220 */ /* 0x080fe20000410000 */
[----:B------:R-:W-:Y:S01]  /*c1f0*/  HADD2.F32 R15, -RZ, R15.H1_H1 ;  /* 0x3000000fff0f7230 */ /* 0x000fe20000004100 */
[----:B------:R-:W-:Y:S01]  /*c200*/  FFMA.FTZ R60, R54, R9, R60 ;  /* 0x00000009363c7223 */ /* 0x000fe2000001003c */
[----:B------:R-:W-:Y:S01]  /*c210*/  HADD2.F32 R10, -RZ, R11.H0_H0 ;  /* 0x2000000bff0a7230 */ /* 0x000fe20000004100 */
[----:B------:R-:W-:Y:S01]  /*c220*/  FFMA.FTZ R35, R37, R12, -R35 ;  /* 0x0000000c25237223 */ /* 0x000fe20000010823 */
[--C-:B------:R-:W-:Y:S01]  /*c230*/  HADD2.F32 R58, -RZ, R31.reuse.H1_H1 ;  /* 0x3000001fff3a7230 */ /* 0x100fe20000004100 */
[----:B------:R-:W-:Y:S01]  /*c240*/  FFMA.FTZ R32, R34, R47, -R32 ;  /* 0x0000002f22207223 */ /* 0x000fe20000010820 */
[----:B------:R-:W-:Y:S01]  /*c250*/  HADD2.F32 R36, -RZ, R31.H0_H0 ;  /* 0x2000001fff247230 */ /* 0x000fe20000004100 */
[C---:B------:R-:W-:Y:S01]  /*c260*/  FMUL.FTZ R31, R61.reuse, R14 ;  /* 0x0000000e3d1f7220 */ /* 0x040fe20000410000 */
[----:B------:R-:W-:Y:S01]  /*c270*/  HADD2.F32 R11, -RZ, R11.H1_H1 ;  /* 0x3000000bff0b7230 */ /* 0x000fe20000004100 */
[----:B------:R-:W-:Y:S01]  /*c280*/  FMUL.FTZ R64, R58, R48 ;  /* 0x000000303a407220 */ /* 0x000fe20000410000 */
[--C-:B------:R-:W-:Y:S01]  /*c290*/  HADD2.F32 R9, -RZ, R33.reuse.H1_H1 ;  /* 0x30000021ff097230 */ /* 0x100fe20000004100 */
[-C--:B------:R-:W-:Y:S01]  /*c2a0*/  FMUL.FTZ R61, R61, R10.reuse ;  /* 0x0000000a3d3d7220 */ /* 0x080fe20000410000 */
[----:B------:R-:W-:Y:S01]  /*c2b0*/  HADD2.F32 R38, -RZ, R33.H0_H0 ;  /* 0x20000021ff267230 */ /* 0x000fe20000004100 */
[----:B------:R-:W-:Y:S01]  /*c2c0*/  FMUL.FTZ R33, R36, R15 ;  /* 0x0000000f24217220 */ /* 0x000fe20000410000 */
[----:B------:R-:W-:Y:S01]  /*c2d0*/  F2FP.PACK_AB R12, R46, R49 ;  /* 0x000000312e0c723e */ /* 0x000fe200000000ff */
[----:B------:R-:W-:-:S02]  /*c2e0*/  FFMA.FTZ R31, R63, R10, R31 ;  /* 0x0000000a3f1f7223 */ /* 0x000fc4000001001f */
[----:B------:R-:W-:Y:S02]  /*c2f0*/  FMUL.FTZ R58, R58, R53 ;  /* 0x000000353a3a7220 */ /* 0x000fe40000410000 */
[-C--:B------:R-:W-:Y:S02]  /*c300*/  FMUL.FTZ R10, R36, R11.reuse ;  /* 0x0000000b240a7220 */ /* 0x080fe40000410000 */
[----:B------:R-:W-:Y:S02]  /*c310*/  FFMA.FTZ R36, R38, R11, R33 ;  /* 0x0000000b26247223 */ /* 0x000fe40000010021 */
[----:B------:R-:W-:Y:S01]  /*c320*/  FFMA.FTZ R54, R54, R13, -R8 ;  /* 0x0000000d36367223 */ /* 0x000fe20000010808 */
[----:B------:R-:W-:Y:S01]  /*c330*/  F2FP.PACK_AB R13, R32, R35 ;  /* 0x00000023200d723e */ /* 0x000fe200000000ff */
        /* <DEDUP_REMOVED lines=8> */
[----:B------:R-:W-:Y:S02]  /*c3c0*/  F2FP.PACK_AB R10, R53, R60 ;  /* 0x0000003c350a723e */ /* 0x000fe400000000ff */
[----:B------:R-:W-:Y:S01]  /*c3d0*/  F2FP.PACK_AB R11, R36, R31 ;  /* 0x0000001f240b723e */ /* 0x000fe200000000ff */
[----:B------:R1:W-:Y:S04]  /*c3e0*/  STS.128 [R42+0x10080], R12 ;  /* 0x0100800c2a007388 */ /* 0x0003e80000000c00 */
[----:B------:R1:W-:Y:S02]  /*c3f0*/  STS.128 [R40+0x10080], R8 ;  /* 0x0100800828007388 */ /* 0x0003e40000000c00 */
.L_x_139:
[----:B------:R-:W-:Y:S05]  /*c400*/  BSYNC B0 ;  /* 0x0000000000007941 */ /* 0x000fea0003800000 */
.L_x_138:
        /* <DEDUP_REMOVED lines=10> */
[----:B------:R-:W-:Y:S01]  /*c4b0*/  HADD2.F32 R48, -RZ, R30.H1_H1 ;  /* 0x3000001eff307230 */ /* 0x000fe20000004100 */
[----:B------:R-:W-:-:S02]  /*c4c0*/  LOP3.LUT R10, R45, 0x38, R10, 0xf8, !PT ;  /* 0x000000382d0a7812 */ /* 0x000fc400078ef80a */
[----:B------:R-:W-:Y:S02]  /*c4d0*/  SHF.R.S32.HI R8, RZ, 0x1f, R41 ;  /* 0x0000001fff087819 */ /* 0x000fe40000011429 */
[----:B------:R-:W-:Y:S02]  /*c4e0*/  LOP3.LUT R9, R10, R43, RZ, 0x3c, !PT ;  /* 0x0000002b0a097212 */ /* 0x000fe400078e3cff */
[----:B------:R-:W-:Y:S02]  /*c4f0*/  SHF.L.U32 R12, R12, 0x7, RZ ;  /* 0x000000070c0c7819 */ /* 0x000fe400000006ff */
[----:B------:R-:W-:Y:S02]  /*c500*/  SHF.L.U32 R10, R41, 0x3, RZ ;  /* 0x00000003290a7819 */ /* 0x000fe400000006ff */
[----:B------:R-:W-:Y:S02]  /*c510*/  LEA.HI R8, R8, R41, RZ, 0x3 ;  /* 0x0000002908087211 */ /* 0x000fe400078f18ff */
[----:B------:R-:W-:-:S02]  /*c520*/  LOP3.LUT R12, R12, 0x7fffe000, RZ, 0xc0, !PT ;  /* 0x7fffe0000c0c7812 */ /* 0x000fc400078ec0ff */
[----:B------:R-:W-:Y:S02]  /*c530*/  LOP3.LUT R10, R45, 0x38, R10, 0xf8, !PT ;  /* 0x000000382d0a7812 */ /* 0x000fe400078ef80a */
[----:B------:R-:W-:Y:S02]  /*c540*/  SHF.L.U32 R8, R8, 0xa, RZ ;  /* 0x0000000a08087819 */ /* 0x000fe400000006ff */
[----:B------:R-:W-:Y:S02]  /*c550*/  IADD3 R9, R9, R12, R39 ;  /* 0x0000000c09097210 */ /* 0x000fe40007ffe027 */
[----:B------:R-:W-:Y:S02]  /*c560*/  LOP3.LUT R43, R10, R43, RZ, 0x3c, !PT ;  /* 0x0000002b0a2b7212 */ /* 0x000fe400078e3cff */
[----:B------:R-:W-:Y:S02]  /*c570*/  LOP3.LUT R8, R8, 0x7fffe000, RZ, 0xc0, !PT ;  /* 0x7fffe00008087812 */ /* 0x000fe400078ec0ff */
[----:B------:R-:W-:-:S02]  /*c580*/  SHF.L.U32 R31, R9, 0x1, RZ ;  /* 0x00000001091f7819 */ /* 0x000fc400000006ff */
[----:B------:R-:W-:Y:S01]  /*c590*/  IADD3 R8, R43, R8, R39 ;  /* 0x000000082b087210 */ /* 0x000fe20007ffe027 */
[--C-:B------:R-:W-:Y:S02]  /*c5a0*/  HADD2.F32 R43, -RZ, R24.reuse.H1_H1 ;  /* 0x30000018ff2b7230 */ /* 0x100fe40000004100 */
[----:B------:R-:W1:Y:S01]  /*c5b0*/  LDS.128 R12, [R31+0x10080] ;  /* 0x010080001f0c7984 */ /* 0x000e620000000c00 */
[----:B------:R-:W-:Y:S01]  /*c5c0*/  SHF.L.U32 R32, R8, 0x1, RZ ;  /* 0x0000000108207819 */ /* 0x000fe200000006ff */
[----:B------:R-:W-:-:S04]  /*c5d0*/  HADD2.F32 R24, -RZ, R24.H0_H0 ;  /* 0x20000018ff187230 */ /* 0x000fc80000004100 */
[----:B------:R-:W2:Y:S01]  /*c5e0*/  LDS.128 R8, [R32+0x10080] ;  /* 0x0100800020087984 */ /* 0x000ea20000000c00 */
[--C-:B-1----:R-:W-:Y:S02]  /*c5f0*/  HADD2.F32 R33, -RZ, R12.reuse.H0_H0 ;  /* 0x2000000cff217230 */ /* 0x102fe40000004100 */
[----:B------:R-:W-:Y:S02]  /*c600*/  HADD2.F32 R34, -RZ, R12.H1_H1 ;  /* 0x3000000cff227230 */ /* 0x000fe40000004100 */
[----:B------:R-:W-:Y:S01]  /*c610*/  HADD2.F32 R12, -RZ, R13.H0_H0 ;  /* 0x2000000dff0c7230 */ /* 0x000fe20000004100 */
[C---:B------:R-:W-:Y:S01]  /*c620*/  FMUL.FTZ R44, R38.reuse, R33 ;  /* 0x00000021262c7220 */ /* 0x040fe20000410000 */
[--C-:B--2---:R-:W-:Y:S01]  /*c630*/  HADD2.F32 R37, -RZ, R8.reuse.H0_H0 ;  /* 0x20000008ff257230 */ /* 0x104fe20000004100 */
[----:B------:R-:W-:Y:S01]  /*c640*/  FMUL.FTZ R46, R43, R34 ;  /* 0x000000222b2e7220 */ /* 0x000fe20000410000 */
[----:B------:R-:W-:Y:S01]  /*c650*/  HADD2.F32 R39, -RZ, R8.H1_H1 ;  /* 0x30000008ff277230 */ /* 0x000fe20000004100 */
[C---:B------:R-:W-:Y:S01]  /*c660*/  FMUL.FTZ R45, R27.reuse, R12 ;  /* 0x0000000c1b2d7220 */ /* 0x040fe20000410000 */
[----:B------:R-:W-:Y:S01]  /*c670*/  HADD2.F32 R8, -RZ, R9.H0_H0 ;  /* 0x20000009ff087230 */ /* 0x000fe20000004100 */
[-C--:B------:R-:W-:Y:S01]  /*c680*/  FMUL.FTZ R38, R38, R37.reuse ;  /* 0x0000002526267220 */ /* 0x080fe20000410000 */
[----:B------:R-:W-:Y:S01]  /*c690*/  HADD2.F32 R35, -RZ, R13.H1_H1 ;  /* 0x3000000dff237230 */ /* 0x000fe20000004100 */
[----:B------:R-:W-:Y:S01]  /*c6a0*/  FFMA.FTZ R37, R42, R37, R44 ;  /* 0x000000252a257223 */ /* 0x000fe2000001002c */
[----:B------:R-:W-:Y:S01]  /*c6b0*/  HADD2.F32 R13, -RZ, R14.H0_H0 ;  /* 0x2000000eff0d7230 */ /* 0x000fe20000004100 */
[-C--:B------:R-:W-:Y:S01]  /*c6c0*/  FMUL.FTZ R27, R27, R8.reuse ;  /* 0x000000081b1b7220 */ /* 0x080fe20000410000 */
[----:B------:R-:W-:Y:S01]  /*c6d0*/  HADD2.F32 R44, -RZ, R26.H1_H1 ;  /* 0x3000001aff2c7230 */ /* 0x000fe20000004100 */
[----:B------:R-:W-:Y:S01]  /*c6e0*/  FFMA.FTZ R45, R29, R8, R45 ;  /* 0x000000081d2d7223 */ /* 0x000fe2000001002d */
[----:B------:R-:W-:Y:S01]  /*c6f0*/  HADD2.F32 R8, -RZ, R28.H1_H1 ;  /* 0x3000001cff087230 */ /* 0x000fe20000004100 */
[-C--:B------:R-:W-:Y:S01]  /*c700*/  FMUL.FTZ R43, R43, R39.reuse ;  /* 0x000000272b2b7220 */ /* 0x080fe20000410000 */
[----:B------:R-:W-:Y:S01]  /*c710*/  HADD2.F32 R40, -RZ, R9.H1_H1 ;  /* 0x30000009ff287230 */ /* 0x000fe20000004100 */
[----:B------:R-:W-:Y:S01]  /*c720*/  FFMA.FTZ R46, R44, R39, R46 ;  /* 0x000000272c2e7223 */ /* 0x000fe2000001002e */
[----:B------:R-:W-:Y:S01]  /*c730*/  HADD2.F32 R9, -RZ, R10.H0_H0 ;  /* 0x2000000aff097230 */ /* 0x000fe20000004100 */
[----:B------:R-:W-:Y:S01]  /*c740*/  FMUL.FTZ R47, R8, R13 ;  /* 0x0000000d082f7220 */ /* 0x000fe20000410000 */
[----:B------:R-:W-:Y:S01]  /*c750*/  HADD2.F32 R36, -RZ, R14.H1_H1 ;  /* 0x3000000eff247230 */ /* 0x000fe20000004100 */
[----:B------:R-:W-:Y:S01]  /*c760*/  FMUL.FTZ R49, R24, R35 ;  /* 0x0000002318317220 */ /* 0x000fe20000410000 */
        /* <DEDUP_REMOVED lines=8> */
[--C-:B------:R-:W-:Y:S01]  /*c7f0*/  HADD2.F32 R14, -RZ, R15.reuse.H0_H0 ;  /* 0x2000000fff0e7230 */ /* 0x100fe20000004100 */
[C---:B------:R-:W-:Y:S01]  /*c800*/  FMUL.FTZ R50, R39.reuse, R36 ;  /* 0x0000002427327220 */ /* 0x040fe20000410000 */
[----:B------:R-:W-:Y:S01]  /*c810*/  HADD2.F32 R49, -RZ, R28.H0_H0 ;  /* 0x2000001cff317230 */ /* 0x000fe20000004100 */
[-C--:B------:R-:W-:Y:S01]  /*c820*/  FMUL.FTZ R39, R39, R41.reuse ;  /* 0x0000002927277220 */ /* 0x080fe20000410000 */
[----:B------:R-:W-:Y:S01]  /*c830*/  HADD2.F32 R15, -RZ, R15.H1_H1 ;  /* 0x3000000fff0f7230 */ /* 0x000fe20000004100 */
[----:B------:R-:W-:Y:S01]  /*c840*/  FFMA.FTZ R50, R9, R41, R50 ;  /* 0x0000002909327223 */ /* 0x000fe20000010032 */
[----:B------:R-:W-:Y:S01]  /*c850*/  HADD2.F32 R10, -RZ, R11.H0_H0 ;  /* 0x2000000bff0a7230 */ /* 0x000fe20000004100 */
[----:B------:R-:W-:Y:S01]  /*c860*/  FFMA.FTZ R38, R42, R33, -R38 ;  /* 0x000000212a267223 */ /* 0x000fe20000010826 */
[----:B------:R-:W-:Y:S01]  /*c870*/  HADD2.F32 R28, -RZ, R23.H0_H0 ;  /* 0x20000017ff1c7230 */ /* 0x000fe20000004100 */
[C---:B------:R-:W-:Y:S01]  /*c880*/  FMUL.FTZ R23, R49.reuse, R14 ;  /* 0x0000000e31177220 */ /* 0x040fe20000410000 */
[----:B------:R-:W-:Y:S01]  /*c890*/  HADD2.F32 R41, -RZ, R30.H0_H0 ;  /* 0x2000001eff297230 */ /* 0x000fe20000004100 */
[----:B------:R-:W-:Y:S01]  /*c8a0*/  FMUL.FTZ R49, R49, R10 ;  /* 0x0000000a31317220 */ /* 0x000fe20000410000 */
[----:B------:R-:W-:Y:S01]  /*c8b0*/  HADD2.F32 R11, -RZ, R11.H1_H1 ;  /* 0x3000000bff0b7230 */ /* 0x000fe20000004100 */
[----:B------:R-:W-:Y:S01]  /*c8c0*/  FFMA.FTZ R43, R44, R34, -R43 ;  /* 0x000000222c2b7223 */ /* 0x000fe2000001082b */
[----:B------:R-:W-:Y:S01]  /*c8d0*/  HADD2.F32 R30, -RZ, R25.H0_H0 ;  /* 0x20000019ff1e7230 */ /* 0x000fe20000004100 */
[----:B------:R-:W-:-:S02]  /*c8e0*/  FMUL.FTZ R25, R28, R15 ;  /* 0x0000000f1c197220 */ /* 0x000fc40000410000 */
[----:B------:R-:W-:Y:S02]  /*c8f0*/  FFMA.FTZ R23, R41, R10, R23 ;  /* 0x0000000a29177223 */ /* 0x000fe40000010017 */
[-C--:B------:R-:W-:Y:S02]  /*c900*/  FMUL.FTZ R10, R28, R11.reuse ;  /* 0x0000000b1c0a7220 */ /* 0x080fe40000410000 */
[----:B------:R-:W-:Y:S02]  /*c910*/  FFMA.FTZ R28, R30, R11, R25 ;  /* 0x0000000b1e1c7223 */ /* 0x000fe40000010019 */
[----:B------:R-:W-:Y:S01]  /*c920*/  FFMA.FTZ R27, R29, R12, -R27 ;  /* 0x0000000c1d1b7223 */ /* 0x000fe2000001081b */
[----:B------:R-:W-:Y:S01]  /*c930*/  F2FP.PACK_AB R12, R43, R38 ;  /* 0x000000262b0c723e */ /* 0x000fe200000000ff */
        /* <DEDUP_REMOVED lines=9> */
[----:B------:R-:W-:-:S02]  /*c9d0*/  F2FP.PACK_AB R14, R39, R48 ;  /* 0x00000030270e723e */ /* 0x000fc400000000ff */
[----:B------:R-:W-:Y:S02]  /*c9e0*/  F2FP.PACK_AB R10, R50, R47 ;  /* 0x0000002f320a723e */ /* 0x000fe400000000ff */
[----:B------:R-:W-:-:S05]  /*c9f0*/  F2FP.PACK_AB R15, R30, R49 ;  /* 0x000000311e0f723e */ /* 0x000fca00000000ff */
[----:B------:R1:W-:Y:S04]  /*ca00*/  STS.128 [R31+0x10080], R12 ;  /* 0x0100800c1f007388 */ /* 0x0003e80000000c00 */
[----:B------:R1:W-:Y:S02]  /*ca10*/  STS.128 [R32+0x10080], R8 ;  /* 0x0100800820007388 */ /* 0x0003e40000000c00 */
.L_x_117:
[----:B------:R-:W-:Y:S05]  /*ca20*/  BSYNC B2 ;  /* 0x0000000000027941 */ /* 0x000fea0003800000 */
.L_x_89:
[C---:B-1----:R-:W-:Y:S01]  /*ca30*/  IMAD.SHL.U32 R15, R2.reuse, 0x40, RZ ;  /* 0x00000040020f7824 */ /* 0x042fe200078e00ff */
[----:B------:R-:W-:Y:S01]  /*ca40*/  SHF.R.S32.HI R9, RZ, 0x4, R22 ;  /* 0x00000004ff097819 */ /* 0x000fe20000011416 */
[----:B------:R-:W-:Y:S01]  /*ca50*/  IMAD.SHL.U32 R8, R17, 0x8, RZ ;  /* 0x0000000811087824 */ /* 0x000fe200078e00ff */
[----:B------:R-:W-:Y:S01]  /*ca60*/  LOP3.LUT P0, RZ, R2, 0x2, RZ, 0xc0, !PT ;  /* 0x0000000202ff7812 */ /* 0x000fe2000780c0ff */
[----:B------:R-:W-:Y:S01]  /*ca70*/  IMAD R13, R19, c[0x0][0x208], RZ ;  /* 0x00008200130d7a24 */ /* 0x000fe200078e02ff */
[----:B------:R-:W-:Y:S01]  /*ca80*/  LOP3.LUT R15, R15, 0x1c0, RZ, 0xc0, !PT ;  /* 0x000001c00f0f7812 */ /* 0x000fe200078ec0ff */
[----:B------:R-:W-:Y:S01]  /*ca90*/  IMAD.WIDE.U32 R10, R222, c[0x0][0x208], RZ ;  /* 0x00008200de0a7a25 */ /* 0x000fe200078e00ff */
[----:B------:R-:W-:Y:S01]  /*caa0*/  LEA.HI R12, R22, R9, RZ, 0x1 ;  /* 0x00000009160c7211 */ /* 0x000fe200078f08ff */
[----:B------:R-:W-:-:S04]  /*cab0*/  DEPBAR.LE SB0, 0x0 ;  /* 0x000080000000791a */ /* 0x000fc80000000000 */
[----:B------:R-:W-:Y:S01]  /*cac0*/  LOP3.LUT R8, R15, 0x8, R8, 0xf8, !PT ;  /* 0x000000080f087812 */ /* 0x000fe200078ef808 */
[----:B------:R-:W-:Y:S01]  /*cad0*/  IMAD R13, R222, c[0x0][0x20c], R13 ;  /* 0x00008300de0d7a24 */ /* 0x000fe200078e020d */
[----:B------:R-:W-:Y:S01]  /*cae0*/  SHF.R.U32.HI R15, RZ, 0x3, R15 ;  /* 0x00000003ff0f7819 */ /* 0x000fe2000001160f */
[----:B------:R-:W-:Y:S01]  /*caf0*/  IMAD R18, R18, c[0x0][0x218], RZ ;  /* 0x0000860012127a24 */ /* 0x000fe200078e02ff */
[----:B------:R-:W-:Y:S01]  /*cb00*/  LOP3.LUT R12, R12, 0xfffffffe, RZ, 0xc0, !PT ;  /* 0xfffffffe0c0c7812 */ /* 0x000fe200078ec0ff */
[----:B------:R-:W-:Y:S01]  /*cb10*/  IMAD.IADD R11, R11, 0x1, R13 ;  /* 0x000000010b0b7824 */ /* 0x000fe200078e020d */
[----:B------:R-:W-:Y:S01]  /*cb20*/  LOP3.LUT R15, R8, R15, RZ, 0x3c, !PT ;  /* 0x0000000f080f7212 */ /* 0x000fe200078e3cff */
[----:B------:R-:W-:Y:S01]  /*cb30*/  IMAD.SHL.U32 R7, R7, 0x40, RZ ;  /* 0x0000004007077824 */ /* 0x000fe200078e00ff */
[----:B------:R-:W-:Y:S01]  /*cb40*/  LEA.HI R3, R3, R62, RZ, 0x5 ;  /* 0x0000003e03037211 */ /* 0x000fe200078f28ff */
[----:B------:R-:W-:Y:S01]  /*cb50*/  IMAD.IADD R12, R9, 0x1, -R12 ;  /* 0x00000001090c7824 */ /* 0x000fe200078e0a0c */
[----:B------:R-:W-:Y:S01]  /*cb60*/  SHF.R.S32.HI R149, RZ, 0x1f, R20 ;  /* 0x0000001fff957819 */ /* 0x000fe20000011414 */
[----:B------:R-:W-:Y:S01]  /*cb70*/  IMAD.WIDE.U32 R8, R221, c[0x0][0x218], R10 ;  /* 0x00008600dd087a25 */ /* 0x000fe200078e000a */
[----:B------:R-:W-:Y:S01]  /*cb80*/  LOP3.LUT R7, R7, 0x1c0, RZ, 0xc0, !PT ;  /* 0x000001c007077812 */ /* 0x000fe200078ec0ff */
[----:B------:R-:W-:Y:S01]  /*cb90*/  UISETP.GE.AND UP0, UPT, UR11, 0x21, UPT ;  /* 0x000000210b00788c */ /* 0x000fe2000bf06270 */
[----:B------:R-:W-:Y:S01]  /*cba0*/  SHF.R.S32.HI R13, RZ, 0x1f, R6 ;  /* 0x0000001fff0d7819 */ /* 0x000fe20000011406 */
[C---:B------:R-:W-:Y:S01]  /*cbb0*/  IMAD R217, R12.reuse, 0x200, R15 ;  /* 0x000002000cd97824 */ /* 0x040fe200078e020f */
[----:B------:R-:W-:Y:S01]  /*cbc0*/  LEA.HI R149, R149, R20, RZ, 0x3 ;  /* 0x0000001495957211 */ /* 0x000fe200078f18ff */
[----:B------:R-:W-:Y:S01]  /*cbd0*/  IMAD R11, R221, c[0x0][0x21c], R18 ;  /* 0x00008700dd0b7a24 */ /* 0x000fe200078e0212 */
[----:B------:R-:W-:Y:S01]  /*cbe0*/  LEA.HI R224, R13, R6, RZ, 0x3 ;  /* 0x000000060de07211 */ /* 0x000fe200078f18ff */
[----:B------:R-:W-:Y:S01]  /*cbf0*/  IMAD.SHL.U32 R217, R217, 0x2, RZ ;  /* 0x00000002d9d97824 */ /* 0x000fe200078e00ff */
[----:B------:R-:W-:Y:S01]  /*cc00*/  BAR.SYNC.DEFER_BLOCKING 0x0 ;  /* 0x0000000000007b1d */ /* 0x000fe20000010000 */
[----:B------:R-:W-:Y:S01]  /*cc10*/  IMAD.SHL.U32 R12, R12, 0x8, RZ ;  /* 0x000000080c0c7824 */ /* 0x000fe200078e00ff */
[----:B------:R-:W-:Y:S01]  /*cc20*/  LOP3.LUT R149, R149, 0xfffffff8, RZ, 0xc0, !PT ;  /* 0xfffffff895957812 */ /* 0x000fe200078ec0ff */
[----:B------:R-:W-:Y:S01]  /*cc30*/  IMAD.SHL.U32 R223, R16, 0x2, RZ ;  /* 0x0000000210df7824 */ /* 0x000fe200078e00ff */
[----:B------:R-:W-:-:S02]  /*cc40*/  IADD3 R10, R217, 0xc080, RZ ;  /* 0x0000c080d90a7810 */ /* 0x000fc40007ffe0ff */
[----:B------:R-:W-:Y:S02]  /*cc50*/  IADD3 R216, R217, 0xc0a0, RZ ;  /* 0x0000c0a0d9d87810 */ /* 0x000fe40007ffe0ff */
[----:B------:R-:W-:Y:S01]  /*cc60*/  @P0 IADD3 R216, R10, -0x20, RZ ;  /* 0xffffffe00ad80810 */ /* 0x000fe20007ffe0ff */
[----:B------:R-:W-:Y:S01]  /*cc70*/  IMAD.SHL.U32 R10, R4, 0x40, RZ ;  /* 0x00000040040a7824 */ /* 0x000fe200078e00ff */
[----:B------:R-:W-:Y:S02]  /*cc80*/  IADD3 R8, P0, R8, UR26, RZ ;  /* 0x0000001a08087c10 */ /* 0x000fe4000ff1e0ff */
[----:B------:R-:W-:Y:S02]  /*cc90*/  LOP3.LUT R12, R7, 0x8, R12, 0xf8, !PT ;  /* 0x00000008070c7812 */ /* 0x000fe400078ef80c */
[----:B------:R-:W-:Y:S02]  /*cca0*/  IADD3.X R11, R9, UR5, R11, P0, !PT ;  /* 0x00000005090b7c10 */ /* 0x000fe400087fe40b */
[----:B------:R-:W-:-:S02]  /*ccb0*/  LEA R9, P0, R8, c[0x0][0x1f8], 0x1 ;  /* 0x00007e0008097a11 */ /* 0x000fc400078008ff */
[----:B------:R-:W-:Y:S02]  /*ccc0*/  SHF.R.U32.HI R7, RZ, 0x3, R7 ;  /* 0x00000003ff077819 */ /* 0x000fe40000011607 */
[----:B------:R-:W-:Y:S01]  /*ccd0*/  LEA.HI.X R8, R8, c[0x0][0x1fc], R11, 0x1, P0 ;  /* 0x00007f0008087a11 */ /* 0x000fe200000f0c0b */
[----:B------:R-:W-:Y:S01]  /*cce0*/  SHFL.IDX PT, R28, R9, RZ, 0x181f ;  /* 0x00181fff091c7589 */ /* 0x000fe200000e0000 */
[----:B------:R-:W-:Y:S01]  /*ccf0*/  LOP3.LUT P0, RZ, R2, 0x4, RZ, 0xc0, !PT ;  /* 0x0000000402ff7812 */ /* 0x000fe2000780c0ff */
[----:B------:R-:W-:Y:S01]  /*cd00*/  IMAD.SHL.U32 R2, R3, 0x20, RZ ;  /* 0x0000002003027824 */ /* 0x000fe200078e00ff */
[----:B------:R-:W-:Y:S01]  /*cd10*/  LOP3.LUT R4, R12, R7, RZ, 0x3c, !PT ;  /* 0x000000070c047212 */ /* 0x000fe200078e3cff */
[----:B------:R-:W1:Y:S01]  /*cd20*/  SHFL.IDX PT, R29, R8, RZ, 0x181f ;  /* 0x00181fff081d7589 */ /* 0x000e6200000e0000 */
[----:B------:R-:W-:Y:S01]  /*cd30*/  LOP3.LUT R7, R10, 0xfffffe00, RZ, 0xc0, !PT ;  /* 0xfffffe000a077812 */ /* 0x000fe200078ec0ff */
[----:B------:R-:W-:Y:S01]  /*cd40*/  IMAD.MOV.U32 R11, RZ, RZ, 0x40 ;  /* 0x00000040ff0b7424 */ /* 0x000fe200078e00ff */
[----:B------:R-:W-:Y:S01]  /*cd50*/  LOP3.LUT R218, R2, 0x7ffffc00, RZ, 0xc0, !PT ;  /* 0x7ffffc0002da7812 */ /* 0x000fe200078ec0ff */
[----:B------:R-:W-:Y:S01]  /*cd60*/  LDSM.16.M88.4 R24, [R217+0xc880] ;  /* 0x00c88000d918783b */ /* 0x000fe20000000200 */
[----:B------:R-:W-:-:S02]  /*cd70*/  SHF.R.S32.HI R12, RZ, 0x1f, R21 ;  /* 0x0000001fff0c7819 */ /* 0x000fc40000011415 */
[----:B------:R-:W-:Y:S01]  /*cd80*/  IADD3 R218, R4, R7, R218 ;  /* 0x0000000704da7210 */ /* 0x000fe20007ffe0da */
[----:B------:R-:W-:Y:S01]  /*cd90*/  LDSM.16.M88.4 R44, [R216] ;  /* 0x00000000d82c783b */ /* 0x000fe20000000200 */
[----:B------:R-:W-:Y:S02]  /*cda0*/  SEL R2, R11, 0xffffffc0, !P0 ;  /* 0xffffffc00b027807 */ /* 0x000fe40004000000 */
[----:B------:R-:W-:Y:S01]  /*cdb0*/  ISETP.LT.AND P0, PT, R17, UR8, PT ;  /* 0x0000000811007c0c */ /* 0x000fe2000bf01270 */
[----:B------:R-:W-:Y:S01]  /*cdc0*/  IMAD.SHL.U32 R218, R218, 0x2, RZ ;  /* 0x00000002dada7824 */ /* 0x000fe200078e00ff */
[----:B------:R-:W-:Y:S01]  /*cdd0*/  LDSM.16.M88.4 R16, [R217+0xc080] ;  /* 0x00c08000d910783b */ /* 0x000fe20000000200 */
[----:B------:R-:W-:Y:S01]  /*cde0*/  LEA.HI R151, R12, R21, RZ, 0x3 ;  /* 0x000000150c977211 */ /* 0x000fe200078f18ff */
[----:B------:R-:W-:Y:S01]  /*cdf0*/  IMAD.IADD R212, R217, 0x1, R2 ;  /* 0x00000001d9d47824 */ /* 0x000fe200078e0202 */
[----:B------:R-:W-:Y:S01]  /*ce00*/  ISETP.GE.OR P6, PT, R150, c[0x0][0x1d4], !P0 ;  /* 0x0000750096007a0c */ /* 0x000fe200047c6670 */
[----:B------:R-:W2:Y:S01]  /*ce10*/  LDSM.16.M88.4 R8, [R218+0x10080] ;  /* 0x01008000da08783b */ /* 0x000ea20000000200 */
[--C-:B------:R-:W-:Y:S01]  /*ce20*/  IMAD R214, R0, 0x2, R218.reuse ;  /* 0x0000000200d67824 */ /* 0x100fe200078e02da */
[----:B------:R-:W-:Y:S01]  /*ce30*/  LOP3.LUT R151, R151, 0xfffffff8, RZ, 0xc0, !PT ;  /* 0xfffffff897977812 */ /* 0x000fe200078ec0ff */
[C---:B------:R-:W-:Y:S01]  /*ce40*/  IMAD R213, R5.reuse, 0x2, R218 ;  /* 0x0000000205d57824 */ /* 0x040fe200078e02da */
[----:B------:R-:W-:Y:S01]  /*ce50*/  LDSM.16.M88.4 R40, [R216+0x800] ;  /* 0x00080000d828783b */ /* 0x000fe20000000200 */
[----:B------:R-:W-:Y:S01]  /*ce60*/  LOP3.LUT R224, R224, 0xfffffff8, RZ, 0xc0, !PT ;  /* 0xfffffff8e0e07812 */ /* 0x000fe200078ec0ff */
[----:B------:R-:W-:Y:S01]  /*ce70*/  IMAD R211, R5, 0x2, R214 ;  /* 0x0000000205d37824 */ /* 0x000fe200078e02d6 */
[----:B------:R-:W-:Y:S01]  /*ce80*/  SHF.R.S32.HI R197, RZ, 0x1f, R150 ;  /* 0x0000001fffc57819 */ /* 0x000fe20000011496 */
[----:B-1----:R-:W-:Y:S01]  /*ce90*/  IMAD.WIDE R22, R150, 0x2, R28 ;  /* 0x0000000296167825 */ /* 0x002fe200078e021c */
[----:B------:R-:W1:Y:S01]  /*cea0*/  LDSM.16.M88.4 R36, [R214+0x10080] ;  /* 0x01008000d624783b */ /* 0x000e620000000200 */
[----:B------:R-:W-:-:S02]  /*ceb0*/  SHF.R.S32.HI R198, RZ, 0x1f, R151 ;  /* 0x0000001fffc67819 */ /* 0x000fc40000011497 */
[--C-:B------:R-:W-:Y:S01]  /*cec0*/  IMAD.WIDE R14, R151, 0x2, R28.reuse ;  /* 0x00000002970e7825 */ /* 0x100fe200078e021c */
[----:B------:R-:W-:Y:S01]  /*ced0*/  @!PT LDS RZ, [RZ] ;  /* 0x00000000fffff984 */ /* 0x000fe20000000800 */
[----:B------:R-:W-:Y:S01]  /*cee0*/  @!PT LDS RZ, [RZ] ;  /* 0x00000000fffff984 */ /* 0x000fe20000000800 */
[----:B------:R-:W-:Y:S01]  /*cef0*/  @!PT LDS RZ, [RZ] ;  /* 0x00000000fffff984 */ /* 0x000fe20000000800 */
[----:B------:R2:W-:Y:S01]  /*cf00*/  LDGSTS.E.BYPASS.LTC128B.128 [R223+0x8080], [R22.64], !P6 ;  /* 0x0808000016df7fae */ /* 0x0005e2000f101d56 */
[----:B------:R-:W-:Y:S02]  /*cf10*/  ISETP.GE.OR P6, PT, R21, c[0x0][0x1d4], !P0 ;  /* 0x0000750015007a0c */ /* 0x000fe400047c6670 */
[----:B------:R-:W-:Y:S01]  /*cf20*/  IMAD.WIDE R30, R149, 0x2, R28 ;  /* 0x00000002951e7825 */ /* 0x000fe200078e021c */
[----:B------:R-:W-:Y:S02]  /*cf30*/  SHF.R.S32.HI R196, RZ, 0x1f, R149 ;  /* 0x0000001fffc47819 */ /* 0x000fe40000011495 */
[----:B------:R-:W-:Y:S01]  /*cf40*/  IADD3 R207, R216, 0x800, RZ ;  /* 0x00000800d8cf7810 */ /* 0x000fe20007ffe0ff */
[----:B------:R-:W-:Y:S01]  /*cf50*/  IMAD.WIDE R48, R224, 0x2, R28 ;  /* 0x00000002e0307825 */ /* 0x000fe200078e021c */
[C---:B------:R-:W-:Y:S02]  /*cf60*/  IADD3 R205, R216.reuse, 0x1000, RZ ;  /* 0x00001000d8cd7810 */ /* 0x040fe40007ffe0ff */
[----:B------:R-:W-:Y:S01]  /*cf70*/  IADD3 R204, R216, 0x1800, RZ ;  /* 0x00001800d8cc7810 */ /* 0x000fe20007ffe0ff */
[----:B------:R-:W-:Y:S01]  /*cf80*/  IMAD.IADD R206, R2, 0x1, R216 ;  /* 0x0000000102ce7824 */ /* 0x000fe200078e02d8 */
[----:B------:R-:W-:-:S02]  /*cf90*/  LOP3.LUT R2, R4, R7, RZ, 0xfc, !PT ;  /* 0x0000000704027212 */ /* 0x000fc400078efcff */
[----:B------:R3:W-:Y:S01]  /*cfa0*/  LDGSTS.E.BYPASS.LTC128B.128 [R223+0x9080], [R14.64], !P6 ;  /* 0x090800000edf7fae */ /* 0x0007e2000f101d56 */
[----:B------:R-:W-:Y:S02]  /*cfb0*/  ISETP.GE.OR P6, PT, R20, c[0x0][0x1d4], !P0 ;  /* 0x0000750014007a0c */ /* 0x000fe400047c6670 */
[----:B------:R-:W-:Y:S02]  /*cfc0*/  ISETP.GE.OR P0, PT, R6, c[0x0][0x1d4], !P0 ;  /* 0x0000750006007a0c */ /* 0x000fe40004706670 */
[----:B------:R-:W-:Y:S02]  /*cfd0*/  SHF.R.S32.HI R7, RZ, 0x1f, R224 ;  /* 0x0000001fff077819 */ /* 0x000fe400000114e0 */
[C---:B------:R-:W-:Y:S02]  /*cfe0*/  IADD3 R203, R216.reuse, 0x2000, RZ ;  /* 0x00002000d8cb7810 */ /* 0x040fe40007ffe0ff */
[C---:B------:R-:W-:Y:S02]  /*cff0*/  IADD3 R202, R216.reuse, 0x2800, RZ ;  /* 0x00002800d8ca7810 */ /* 0x040fe40007ffe0ff */
[C---:B------:R-:W-:Y:S01]  /*d000*/  IADD3 R201, R216.reuse, 0x3000, RZ ;  /* 0x00003000d8c97810 */ /* 0x040fe20007ffe0ff */
[----:B--2---:R-:W-:Y:S02]  /*d010*/  HMMA.16816.F32 R20, R8, R16, RZ ;  /* 0x000000100814723c */ /* 0x004fe400000018ff */
[----:B------:R2:W-:Y:S01]  /*d020*/  LDGSTS.E.BYPASS.LTC128B.128 [R223+0xa080], [R30.64], !P6 ;  /* 0x0a0800001edf7fae */ /* 0x0005e2000f101d56 */
[----:B------:R-:W-:-:S03]  /*d030*/  IADD3 R200, R216, 0x3800, RZ ;  /* 0x00003800d8c87810 */ /* 0x000fc60007ffe0ff */
[----:B------:R4:W-:Y:S01]  /*d040*/  LDGSTS.E.BYPASS.LTC128B.128 [R223+0xb080], [R48.64], !P0 ;  /* 0x0b08000030df7fae */ /* 0x0009e2000c101d56 */
[----:B------:R-:W-:Y:S01]  /*d050*/  PLOP3.LUT P0, PT, PT, PT, UP0, 0x40, 0x0 ;  /* 0x000000000000781c */ /* 0x000fe20003f0e808 */
[C---:B------:R-:W-:Y:S02]  /*d060*/  HMMA.16816.F32 R16, R8.reuse, R18, RZ ;  /* 0x000000120810723c */ /* 0x040fe400000018ff */
[----:B------:R-:W-:Y:S04]  /*d070*/  LDSM.16.M88.4 R32, [R213+0x10080] ;  /* 0x01008000d520783b */ /* 0x000fe80000000200 */
[----:B------:R-:W0:Y:S02]  /*d080*/  LDGDEPBAR ;  /* 0x00000000000079af */ /* 0x000e240000000000 */
[C---:B---3--:R-:W-:Y:S08]  /*d090*/  HMMA.16816.F32 R12, R8.reuse, R24, RZ ;  /* 0x00000018080c723c */ /* 0x048ff000000018ff */
[----:B------:R-:W-:Y:S01]  /*d0a0*/  HMMA.16816.F32 R8, R8, R26, RZ ;  /* 0x0000001a0808723c */ /* 0x000fe200000018ff */
[----:B------:R-:W-:Y:S04]  /*d0b0*/  LDSM.16.M88.4 R24, [R212+0xc880] ;  /* 0x00c88000d418783b */ /* 0x000fe80000000200 */
[----:B--2---:R-:W2:Y:S03]  /*d0c0*/  LDSM.16.M88.4 R28, [R212+0xc080] ;  /* 0x00c08000d41c783b */ /* 0x004ea60000000200 */
[C---:B-1----:R-:W-:Y:S08]  /*d0d0*/  HMMA.16816.F32 R20, R36.reuse, R44, R20 ;  /* 0x0000002c2414723c */ /* 0x042ff00000001814 */
[C---:B------:R-:W-:Y:S01]  /*d0e0*/  HMMA.16816.F32 R16, R36.reuse, R46, R16 ;  /* 0x0000002e2410723c */ /* 0x040fe20000001810 */
[----:B------:R-:W-:Y:S07]  /*d0f0*/  LDSM.16.M88.4 R44, [R211+0x10080] ;  /* 0x01008000d32c783b */ /* 0x000fee0000000200 */
[C---:B------:R-:W-:Y:S08]  /*d100*/  HMMA.16816.F32 R12, R36.reuse, R40, R12 ;  /* 0x00000028240c723c */ /* 0x040ff0000000180c */
[----:B------:R-:W-:Y:S01]  /*d110*/  HMMA.16816.F32 R8, R36, R42, R8 ;  /* 0x0000002a2408723c */ /* 0x000fe20000001808 */
[----:B------:R-:W1:Y:S04]  /*d120*/  LDSM.16.M88.4 R40, [R206] ;  /* 0x00000000ce28783b */ /* 0x000e680000000200 */
[----:B------:R-:W3:Y:S03]  /*d130*/  LDSM.16.M88.4 R36, [R206+0x800] ;  /* 0x00080000ce24783b */ /* 0x000ee60000000200 */
[C---:B--2---:R-:W-:Y:S08]  /*d140*/  HMMA.16816.F32 R20, R32.reuse, R28, R20 ;  /* 0x0000001c2014723c */ /* 0x044ff00000001814 */
[C---:B------:R-:W-:Y:S01]  /*d150*/  HMMA.16816.F32 R16, R32.reuse, R30, R16 ;  /* 0x0000001e2010723c */ /* 0x040fe20000001810 */
[----:B------:R-:W-:Y:S07]  /*d160*/  LDSM.16.M88.4 R28, [R218+0x14080] ;  /* 0x01408000da1c783b */ /* 0x000fee0000000200 */
[C---:B------:R-:W-:Y:S08]  /*d170*/  HMMA.16816.F32 R12, R32.reuse, R24, R12 ;  /* 0x00000018200c723c */ /* 0x040ff0000000180c */
[----:B------:R-:W-:Y:S01]  /*d180*/  HMMA.16816.F32 R32, R32, R26, R8 ;  /* 0x0000001a2020723c */ /* 0x000fe20000001808 */
[----:B------:R-:W2:Y:S04]  /*d190*/  LDSM.16.M88.4 R24, [R217+0xd080] ;  /* 0x00d08000d918783b */ /* 0x000ea80000000200 */
[----:B------:R-:W5:Y:S03]  /*d1a0*/  LDSM.16.M88.4 R8, [R217+0xd880] ;  /* 0x00d88000d908783b */ /* 0x000f660000000200 */
[C---:B-1----:R-:W-:Y:S08]  /*d1b0*/  HMMA.16816.F32 R20, R44.reuse, R40, R20 ;  /* 0x000000282c14723c */ /* 0x042ff00000001814 */
[C---:B------:R-:W-:Y:S01]  /*d1c0*/  HMMA.16816.F32 R16, R44.reuse, R42, R16 ;  /* 0x0000002a2c10723c */ /* 0x040fe20000001810 */
[----:B------:R-:W-:Y:S07]  /*d1d0*/  LDSM.16.M88.4 R40, [R214+0x14080] ;  /* 0x01408000d628783b */ /* 0x000fee0000000200 */
[C---:B---3--:R-:W-:Y:S08]  /*d1e0*/  HMMA.16816.F32 R12, R44.reuse, R36, R12 ;  /* 0x000000242c0c723c */ /* 0x048ff0000000180c */
[----:B------:R-:W-:Y:S01]  /*d1f0*/  HMMA.16816.F32 R44, R44, R38, R32 ;  /* 0x000000262c2c723c */ /* 0x000fe20000001820 */
[----:B------:R-:W1:Y:S04]  /*d200*/  LDSM.16.M88.4 R36, [R216+0x1000] ;  /* 0x00100000d824783b */ /* 0x000e680000000200 */
[----:B------:R-:W3:Y:S03]  /*d210*/  LDSM.16.M88.4 R32, [R216+0x1800] ;  /* 0x00180000d820783b */ /* 0x000ee60000000200 */
[C---:B--2---:R-:W-:Y:S08]  /*d220*/  HMMA.16816.F32 R20, R28.reuse, R24, R20 ;  /* 0x000000181c14723c */ /* 0x044ff00000001814 */
[C---:B------:R-:W-:Y:S01]  /*d230*/  HMMA.16816.F32 R16, R28.reuse, R26, R16 ;  /* 0x0000001a1c10723c */ /* 0x040fe20000001810 */
[----:B------:R-:W-:Y:S07]  /*d240*/  LDSM.16.M88.4 R24, [R212+0xd080] ;  /* 0x00d08000d418783b */ /* 0x000fee0000000200 */
[C---:B-----5:R-:W-:Y:S08]  /*d250*/  HMMA.16816.F32 R12, R28.reuse, R8, R12 ;  /* 0x000000081c0c723c */ /* 0x060ff0000000180c */
        /* <DEDUP_REMOVED lines=65> */
[----:B------:R-:W3:Y:S01]  /*d670*/  LDSM.16.M88.4 R32, [R206+0x3800] ;  /* 0x00380000ce20783b */ /* 0x000ee20000000200 */
[----:B------:R-:W-:-:S04]  /*d680*/  DEPBAR.LE SB0, 0x0 ;  /* 0x000080000000791a */ /* 0x000fc80000000000 */
[C---:B--2---:R-:W-:Y:S08]  /*d690*/  HMMA.16816.F32 R20, R28.reuse, R24, R20 ;  /* 0x000000181c14723c */ /* 0x044ff00000001814 */
[C---:B------:R-:W-:Y:S08]  /*d6a0*/  HMMA.16816.F32 R16, R28.reuse, R26, R16 ;  /* 0x0000001a1c10723c */ /* 0x040ff00000001810 */
[C---:B-----5:R-:W-:Y:S08]  /*d6b0*/  HMMA.16816.F32 R12, R28.reuse, R8, R12 ;  /* 0x000000081c0c723c */ /* 0x060ff0000000180c */
[----:B------:R-:W-:Y:S08]  /*d6c0*/  HMMA.16816.F32 R44, R28, R10, R44 ;  /* 0x0000000a1c2c723c */ /* 0x000ff0000000182c */
[C---:B-1----:R-:W-:Y:S08]  /*d6d0*/  HMMA.16816.F32 R20, R40.reuse, R36, R20 ;  /* 0x000000242814723c */ /* 0x042ff00000001814 */
[C---:B------:R-:W-:Y:S08]  /*d6e0*/  HMMA.16816.F32 R16, R40.reuse, R38, R16 ;  /* 0x000000262810723c */ /* 0x040ff00000001810 */
[C---:B---3--:R-:W-:Y:S08]  /*d6f0*/  HMMA.16816.F32 R12, R40.reuse, R32, R12 ;  /* 0x00000020280c723c */ /* 0x048ff0000000180c */
[----:B------:R-:W-:Y:S01]  /*d700*/  HMMA.16816.F32 R44, R40, R34, R44 ;  /* 0x00000022282c723c */ /* 0x000fe2000000182c */
[----:B------:R-:W-:Y:S06]  /*d710*/  BAR.SYNC.DEFER_BLOCKING 0x0 ;  /* 0x0000000000007b1d */ /* 0x000fec0000010000 */
[----:B------:R-:W-:Y:S05]  /*d720*/  @P0 BRA `(.L_x_140) ;  /* 0x000002b000000947 */ /* 0x000fea0003800000 */
[----:B----4-:R-:W-:Y:S01]  /*d730*/  IMAD.U32 R9, RZ, RZ, UR9 ;  /* 0x00000009ff097e24 */ /* 0x010fe2000f8e00ff */
[----:B------:R-:W-:Y:S01]  /*d740*/  ISETP.NE.AND P6, PT, R219, 0x1, PT ;  /* 0x00000001db00780c */ /* 0x000fe20003fc5270 */
[----:B------:R-:W-:-:S03]  /*d750*/  IMAD.MOV.U32 R221, RZ, RZ, RZ ;  /* 0x000000ffffdd7224 */ /* 0x000fc600078e00ff */
[----:B------:R-:W-:-:S04]  /*d760*/  IADD3 R9, R220, UR15, R9 ;  /* 0x0000000fdc097c10 */ /* 0x000fc8000fffe009 */
[----:B------:R-:W-:-:S05]  /*d770*/  IADD3 R222, R9, -0x40, RZ ;  /* 0xffffffc009de7810 */ /* 0x000fca0007ffe0ff */
[----:B------:R-:W-:-:S04]  /*d780*/  @P6 IMAD.HI.U32 R6, R222, c[0x0][0x2bc], RZ ;  /* 0x0000af00de066a27 */ /* 0x000fc800078e00ff */
[----:B------:R-:W-:Y:S01]  /*d790*/  IMAD.MOV.U32 R4, RZ, RZ, R222 ;  /* 0x000000ffff047224 */ /* 0x000fe200078e00de */
[----:B------:R-:W-:-:S04]  /*d7a0*/  @P6 SHF.R.U32.HI R4, RZ, c[0x0][0x2c0], R6 ;  /* 0x0000b000ff046a19 */ /* 0x000fc80000011606 */
[----:B------:R-:W-:-:S04]  /*d7b0*/  @!P1 IADD3 R9, P0, R4, UR16, RZ ;  /* 0x0000001004099c10 */ /* 0x000fc8000ff1e0ff */
[----:B------:R-:W-:Y:S02]  /*d7c0*/  @!P1 LEA.HI.X.SX32 R6, R4, UR7, 0x1, P0 ;  /* 0x0000000704069c11 */ /* 0x000fe400080f0eff */
[----:B------:R-:W-:-:S04]  /*d7d0*/  @!P1 LEA R8, P0, R9, c[0x0][0x2a0], 0x2 ;  /* 0x0000a80009089a11 */ /* 0x000fc800078010ff */
[----:B------:R-:W-:-:S05]  /*d7e0*/  @!P1 LEA.HI.X R9, R9, c[0x0][0x2a4], R6, 0x2, P0 ;  /* 0x0000a90009099a11 */ /* 0x000fca00000f1406 */
[----:B------:R-:W2:Y:S01]  /*d7f0*/  @!P1 LDG.E R221, [R8.64] ;  /* 0x0000001608dd9981 */ /* 0x000ea2000c1e1900 */
[----:B------:R-:W-:-:S04]  /*d800*/  IMAD.MOV R11, RZ, RZ, -R4 ;  /* 0x000000ffff0b7224 */ /* 0x000fc800078e0a04 */
[----:B------:R-:W-:-:S04]  /*d810*/  IMAD R222, R11, c[0x0][0x2b8], R222 ;  /* 0x0000ae000bde7a24 */ /* 0x000fc800078e02de */
[----:B------:R-:W-:Y:S01]  /*d820*/  IMAD.WIDE.U32 R10, R222, c[0x0][0x1e0], RZ ;  /* 0x00007800de0a7a25 */ /* 0x000fe200078e00ff */
[----:B------:R-:W-:-:S05]  /*d830*/  SHF.R.S32.HI R25, RZ, 0x1f, R222 ;  /* 0x0000001fff197819 */ /* 0x000fca00000114de */
[----:B------:R-:W-:-:S04]  /*d840*/  IMAD R25, R25, c[0x0][0x1e0], RZ ;  /* 0x0000780019197a24 */ /* 0x000fc800078e02ff */
[----:B------:R-:W-:-:S04]  /*d850*/  IMAD R25, R222, c[0x0][0x1e4], R25 ;  /* 0x00007900de197a24 */ /* 0x000fc800078e0219 */
[----:B------:R-:W-:Y:S01]  /*d860*/  IMAD.IADD R11, R11, 0x1, R25 ;  /* 0x000000010b0b7824 */ /* 0x000fe200078e0219 */
[----:B--2---:R-:W-:-:S03]  /*d870*/  SHF.R.S32.HI R4, RZ, 0x1f, R221 ;  /* 0x0000001fff047819 */ /* 0x004fc600000114dd */
[----:B------:R-:W-:-:S04]  /*d880*/  IMAD.WIDE.U32 R8, R221, c[0x0][0x1f0], R10 ;  /* 0x00007c00dd087a25 */ /* 0x000fc800078e000a */
[----:B------:R-:W-:Y:S01]  /*d890*/  IMAD R4, R4, c[0x0][0x1f0], RZ ;  /* 0x00007c0004047a24 */ /* 0x000fe200078e02ff */
[----:B------:R-:W-:-:S03]  /*d8a0*/  IADD3 R6, P0, R8, UR24, RZ ;  /* 0x0000001808067c10 */ /* 0x000fc6000ff1e0ff */
[----:B------:R-:W-:-:S05]  /*d8b0*/  IMAD R4, R221, c[0x0][0x1f4], R4 ;  /* 0x00007d00dd047a24 */ /* 0x000fca00078e0204 */
[----:B------:R-:W-:Y:S02]  /*d8c0*/  IADD3.X R9, R9, UR6, R4, P0, !PT ;  /* 0x0000000609097c10 */ /* 0x000fe400087fe404 */
[----:B------:R-:W-:-:S04]  /*d8d0*/  LEA R4, P0, R6, c[0x0][0x1c8], 0x1 ;  /* 0x0000720006047a11 */ /* 0x000fc800078008ff */
[----:B------:R-:W-:Y:S02]  /*d8e0*/  LEA.HI.X R6, R6, c[0x0][0x1cc], R9, 0x1, P0 ;  /* 0x0000730006067a11 */ /* 0x000fe400000f0c09 */
[----:B------:R-:W1:Y:S04]  /*d8f0*/  SHFL.IDX PT, R4, R4, RZ, 0x181f ;  /* 0x00181fff04047589 */ /* 0x000e6800000e0000 */
[----:B------:R-:W2:Y:S01]  /*d900*/  SHFL.IDX PT, R6, R6, RZ, 0x181f ;  /* 0x00181fff06067589 */ /* 0x000ea200000e0000 */
[----:B-1----:R-:W-:-:S04]  /*d910*/  LEA R24, P0, R150, R4, 0x1 ;  /* 0x0000000496187211 */ /* 0x002fc800078008ff */
[----:B--2---:R-:W-:Y:S02]  /*d920*/  LEA.HI.X R25, R150, R6, R197, 0x1, P0 ;  /* 0x0000000696197211 */ /* 0x004fe400000f0cc5 */
[----:B------:R-:W-:-:S03]  /*d930*/  LEA R10, P0, R151, R4, 0x1 ;  /* 0x00000004970a7211 */ /* 0x000fc600078008ff */
[----:B------:R-:W-:Y:S01]  /*d940*/  @!PT LDS RZ, [RZ] ;  /* 0x00000000fffff984 */ /* 0x000fe20000000800 */
[----:B------:R1:W-:Y:S01]  /*d950*/  LDGSTS.E.BYPASS.LTC128B.128 [R223+0xc080], [R24.64], !P4 ;  /* 0x0c08000018df7fae */ /* 0x0003e2000e101d56 */
[----:B------:R-:W-:Y:S02]  /*d960*/  LEA.HI.X R11, R151, R6, R198, 0x1, P0 ;  /* 0x00000006970b7211 */ /* 0x000fe400000f0cc6 */
[----:B------:R-:W-:-:S03]  /*d970*/  LEA R8, P0, R149, R4, 0x1 ;  /* 0x0000000495087211 */ /* 0x000fc600078008ff */
[----:B------:R1:W-:Y:S01]  /*d980*/  LDGSTS.E.BYPASS.LTC128B.128 [R223+0xd080], [R10.64], !P5 ;  /* 0x0d0800000adf7fae */ /* 0x0003e2000e901d56 */
[----:B------:R-:W-:Y:S02]  /*d990*/  LEA.HI.X R9, R149, R6, R196, 0x1, P0 ;  /* 0x0000000695097211 */ /* 0x000fe400000f0cc4 */
[----:B------:R-:W-:-:S03]  /*d9a0*/  LEA R26, P0, R224, R4, 0x1 ;  /* 0x00000004e01a7211 */ /* 0x000fc600078008ff */
[----:B------:R1:W-:Y:S01]  /*d9b0*/  LDGSTS.E.BYPASS.LTC128B.128 [R223+0xe080], [R8.64], !P3 ;  /* 0x0e08000008df7fae */ /* 0x0003e2000d901d56 */
[----:B------:R-:W-:-:S05]  /*d9c0*/  LEA.HI.X R27, R224, R6, R7, 0x1, P0 ;  /* 0x00000006e01b7211 */ /* 0x000fca00000f0c07 */
[----:B------:R1:W-:Y:S04]  /*d9d0*/  LDGSTS.E.BYPASS.LTC128B.128 [R223+0xf080], [R26.64], !P2 ;  /* 0x0f0800001adf7fae */ /* 0x0003e8000d101d56 */
.L_x_140:
[----:B----4-:R-:W-:Y:S01]  /*d9e0*/  LOP3.LUT R3, R3, 0xffffffe0, RZ, 0xc0, !PT ;  /* 0xffffffe003037812 */ /* 0x010fe200078ec0ff */
[----:B-1----:R-:W-:Y:S01]  /*d9f0*/  IMAD.U32 R8, RZ, RZ, UR8 ;  /* 0x00000008ff087e24 */ /* 0x002fe2000f8e00ff */
[----:B------:R-:W0:Y:S01]  /*da00*/  LDGDEPBAR ;  /* 0x00000000000079af */ /* 0x000e220000000000 */
[----:B------:R-:W-:Y:S02]  /*da10*/  IMAD.SHL.U32 R215, R2, 0x2, RZ ;  /* 0x0000000202d77824 */ /* 0x000fe400078e00ff */
[----:B------:R-:W-:Y:S02]  /*da20*/  IMAD.IADD R62, R62, 0x1, -R3 ;  /* 0x000000013e3e7824 */ /* 0x000fe400078e0a03 */
[--C-:B------:R-:W-:Y:S01]  /*da30*/  IMAD R210, R0, 0x2, R215.reuse ;  /* 0x0000000200d27824 */ /* 0x100fe200078e02d7 */
[----:B------:R-:W-:Y:S01]  /*da40*/  LDSM.16.MT88.4 R52, [R215+0x9080] ;  /* 0x00908000d734783b */ /* 0x000fe20000004200 */
[C---:B------:R-:W-:Y:S01]  /*da50*/  IMAD R209, R5.reuse, 0x2, R215 ;  /* 0x0000000205d17824 */ /* 0x040fe200078e02d7 */
[----:B------:R-:W-:Y:S01]  /*da60*/  SHF.R.S32.HI R3, RZ, 0x1f, R62 ;  /* 0x0000001fff037819 */ /* 0x000fe2000001143e */
[----:B------:R-:W-:Y:S01]  /*da70*/  IMAD R208, R5, 0x2, R210 ;  /* 0x0000000205d07824 */ /* 0x000fe200078e02d2 */
[----:B------:R-:W-:Y:S02]  /*da80*/  LDSM.16.MT88.4 R28, [R210+0x8080] ;  /* 0x00808000d21c783b */ /* 0x000fe40000004200 */
[----:B------:R-:W-:-:S02]  /*da90*/  LEA.HI R3, R3, R62, RZ, 0x2 ;  /* 0x0000003e03037211 */ /* 0x000fc400078f10ff */
[----:B------:R-:W-:Y:S02]  /*daa0*/  LDSM.16.MT88.4 R36, [R209+0x8080] ;  /* 0x00808000d124783b */ /* 0x000fe40000004200 */
[----:B------:R-:W-:Y:S02]  /*dab0*/  LOP3.LUT R3, R3, 0x7ffffffc, RZ, 0xc0, !PT ;  /* 0x7ffffffc03037812 */ /* 0x000fe400078ec0ff */
[----:B------:R-:W-:Y:S03]  /*dac0*/  LDSM.16.MT88.4 R68, [R209+0x9080] ;  /* 0x00908000d144783b */ /* 0x000fe60000004200 */
[----:B------:R-:W-:Y:S01]  /*dad0*/  IMAD.IADD R3, R62, 0x1, -R3 ;  /* 0x000000013e037824 */ /* 0x000fe200078e0a03 */
        /* <DEDUP_REMOVED lines=8> */
[C---:B------:R-:W-:Y:S01]  /*db60*/  ISETP.GT.AND P0, PT, R8.reuse, 0x1, PT ;  /* 0x000000010800780c */ /* 0x040fe20003f04270 */
[----:B------:R-:W-:Y:S03]  /*db70*/  LDSM.16.MT88.4 R100, [R209+0xa080] ;  /* 0x00a08000d164783b */ /* 0x000fe60000004200 */
[----:B------:R-:W-:Y:S01]  /*db80*/  FSEL R6, R23, -INF , P0 ;  /* 0xff80000017067808 */ /* 0x000fe20000000000 */
[----:B------:R-:W-:Y:S01]  /*db90*/  LDSM.16.MT88.4 R108, [R208+0xa080] ;  /* 0x00a08000d06c783b */ /* 0x000fe20000004200 */
[----:B------:R-:W-:Y:S02]  /*dba0*/  FSEL R21, R21, -INF , P0 ;  /* 0xff80000015157808 */ /* 0x000fe40000000000 */
[----:B------:R-:W-:Y:S01]  /*dbb0*/  ISETP.GT.AND P0, PT, R8, 0x8, PT ;  /* 0x000000080800780c */ /* 0x000fe20003f04270 */
[----:B------:R-:W-:Y:S01]  /*dbc0*/  LDSM.16.MT88.4 R116, [R215+0xb080] ;  /* 0x00b08000d774783b */ /* 0x000fe20000004200 */
[----:B------:R-:W-:-:S02]  /*dbd0*/  FMNMX.FTZ R10, R3, R21, !PT ;  /* 0x00000015030a7209 */ /* 0x000fc40007810000 */
[----:B------:R-:W-:Y:S01]  /*dbe0*/  FSEL R18, R18, -INF , P0 ;  /* 0xff80000012127808 */ /* 0x000fe20000000000 */
[----:B------:R-:W-:Y:S01]  /*dbf0*/  LDSM.16.MT88.4 R120, [R210+0xb080] ;  /* 0x00b08000d278783b */ /* 0x000fe20000004200 */
[----:B------:R-:W-:Y:S02]  /*dc00*/  FSEL R9, R16, -INF , P0 ;  /* 0xff80000010097808 */ /* 0x000fe40000000000 */
[----:B------:R-:W-:Y:S01]  /*dc10*/  ISETP.GT.AND P0, PT, R8, 0x9, PT ;  /* 0x000000090800780c */ /* 0x000fe20003f04270 */
[----:B------:R-:W-:Y:S01]  /*dc20*/  LDSM.16.MT88.4 R128, [R209+0xb080] ;  /* 0x00b08000d180783b */ /* 0x000fe20000004200 */
[----:B------:R-:W-:Y:S02]  /*dc30*/  FMNMX.FTZ R10, R9, R10, !PT ;  /* 0x0000000a090a7209 */ /* 0x000fe40007810000 */
[----:B------:R-:W-:Y:S01]  /*dc40*/  FSEL R4, R19, -INF , P0 ;  /* 0xff80000013047808 */ /* 0x000fe20000000000 */
[----:B------:R-:W-:Y:S01]  /*dc50*/  LDSM.16.MT88.4 R192, [R209+0x8880] ;  /* 0x00888000d1c0783b */ /* 0x000fe20000004200 */
[----:B------:R-:W-:-:S02]  /*dc60*/  FSEL R19, R17, -INF , P0 ;  /* 0xff80000011137808 */ /* 0x000fc40000000000 */
[----:B------:R-:W-:Y:S01]  /*dc70*/  ISETP.GT.AND P0, PT, R8, 0x10, PT ;  /* 0x000000100800780c */ /* 0x000fe20003f04270 */
[----:B------:R-:W-:Y:S01]  /*dc80*/  LDSM.16.MT88.4 R188, [R208+0x8880] ;  /* 0x00888000d0bc783b */ /* 0x000fe20000004200 */
[----:B------:R-:W-:Y:S02]  /*dc90*/  FMNMX.FTZ R10, R19, R10, !PT ;  /* 0x0000000a130a7209 */ /* 0x000fe40007810000 */
        /* <DEDUP_REMOVED lines=20> */
[----:B------:R-:W-:Y:S02]  /*dde0*/  FMNMX.FTZ R12, R7, R12, !PT ;  /* 0x0000000c070c7209 */ /* 0x000fe40007810000 */
[----:B------:R-:W-:Y:S01]  /*ddf0*/  FMNMX.FTZ R15, R18, R15, !PT ;  /* 0x0000000f120f7209 */ /* 0x000fe20007810000 */
[----:B------:R-:W-:Y:S01]  /*de00*/  LDSM.16.MT88.4 R156, [R208+0xa880] ;  /* 0x00a88000d09c783b */ /* 0x000fe20000004200 */
[----:B------:R-:W-:-:S02]  /*de10*/  FMNMX.FTZ R12, R11, R12, !PT ;  /* 0x0000000c0b0c7209 */ /* 0x000fc40007810000 */
[----:B------:R-:W-:Y:S01]  /*de20*/  FMNMX.FTZ R15, R4, R15, !PT ;  /* 0x0000000f040f7209 */ /* 0x000fe20007810000 */
[----:B------:R-:W-:Y:S01]  /*de30*/  LDSM.16.MT88.4 R152, [R215+0xb880] ;  /* 0x00b88000d798783b */ /* 0x000fe20000004200 */
[----:B------:R-:W-:Y:S02]  /*de40*/  FSEL R8, R47, -INF , P0 ;  /* 0xff8000002f087808 */ /* 0x000fe40000000000 */
[----:B------:R-:W-:Y:S01]  /*de50*/  FMNMX.FTZ R15, R14, R15, !PT ;  /* 0x0000000f0e0f7209 */ /* 0x000fe20007810000 */
[----:B------:R-:W1:Y:S03]  /*de60*/  SHFL.BFLY PT, R23, R12, 0x2, 0x1f ;  /* 0x0c401f000c177f89 */ /* 0x000e6600000e0000 */
[----:B------:R-:W-:Y:S01]  /*de70*/  FMNMX.FTZ R15, R16, R15, !PT ;  /* 0x0000000f100f7209 */ /* 0x000fe20007810000 */
[----:B------:R-:W-:Y:S03]  /*de80*/  LDSM.16.MT88.4 R44, [R208+0x8080] ;  /* 0x00808000d02c783b */ /* 0x000fe60000004200 */
[----:B------:R-:W-:-:S04]  /*de90*/  FMNMX.FTZ R15, R10, R15, !PT ;  /* 0x0000000f0a0f7209 */ /* 0x000fc80007810000 */
[----:B------:R-:W-:-:S05]  /*dea0*/  FMNMX.FTZ R24, R8, R15, !PT ;  /* 0x0000000f08187209 */ /* 0x000fca0007810000 */
[----:B------:R-:W2:Y:S01]  /*deb0*/  SHFL.BFLY PT, R15, R24, 0x2, 0x1f ;  /* 0x0c401f00180f7f89 */ /* 0x000ea200000e0000 */
[----:B-1----:R-:W-:-:S05]  /*dec0*/  FMNMX.FTZ R23, R12, R23, !PT ;  /* 0x000000170c177209 */ /* 0x002fca0007810000 */
[----:B------:R-:W1:Y:S01]  /*ded0*/  SHFL.BFLY PT, R148, R23, 0x1, 0x1f ;  /* 0x0c201f0017947f89 */ /* 0x000e6200000e0000 */
[----:B--2---:R-:W-:-:S05]  /*dee0*/  FMNMX.FTZ R20, R24, R15, !PT ;  /* 0x0000000f18147209 */ /* 0x004fca0007810000 */
[----:B------:R-:W2:Y:S01]  /*def0*/  SHFL.BFLY PT, R15, R20, 0x1, 0x1f ;  /* 0x0c201f00140f7f89 */ /* 0x000ea200000e0000 */
[----:B-1----:R-:W-:-:S04]  /*df00*/  FMNMX.FTZ R148, R23, R148, !PT ;  /* 0x0000009417947209 */ /* 0x002fc80007810000 */
[C---:B------:R-:W-:Y:S01]  /*df10*/  FSETP.NEU.FTZ.AND P0, PT, R148.reuse, -INF , PT ;  /* 0xff8000009400780b */ /* 0x040fe20003f1d000 */
[----:B------:R-:W-:-:S05]  /*df20*/  FMUL.FTZ R12, R148, c[0x0][0x2d0] ;  /* 0x0000b400940c7a20 */ /* 0x000fca0000410000 */
[----:B------:R-:W-:-:S05]  /*df30*/  FSEL R12, R12, RZ, P0 ;  /* 0x000000ff0c0c7208 */ /* 0x000fca0000000000 */
[--C-:B------:R-:W-:Y:S01]  /*df40*/  FFMA.FTZ R228, R3, c[0x0][0x2d0], -R12.reuse ;  /* 0x0000b40003e47a23 */ /* 0x100fe2000001080c */
[----:B--2---:R-:W-:Y:S01]  /*df50*/  FMNMX.FTZ R3, R15, R20, !PT ;  /* 0x000000140f037209 */ /* 0x004fe20007810000 */
[--C-:B------:R-:W-:Y:S02]  /*df60*/  FFMA.FTZ R226, R9, c[0x0][0x2d0], -R12.reuse ;  /* 0x0000b40009e27a23 */ /* 0x100fe4000001080c */
[--C-:B------:R-:W-:Y:S01]  /*df70*/  FFMA.FTZ R225, R21, c[0x0][0x2d0], -R12.reuse ;  /* 0x0000b40015e17a23 */ /* 0x100fe2000001080c */
[C---:B------:R-:W-:Y:S01]  /*df80*/  FSETP.NEU.FTZ.AND P0, PT, R3.reuse, -INF , PT ;  /* 0xff8000000300780b */ /* 0x040fe20003f1d000 */
[----:B------:R-:W-:Y:S01]  /*df90*/  FMUL.FTZ R9, R3, c[0x0][0x2d0] ;  /* 0x0000b40003097a20 */ /* 0x000fe20000410000 */
[----:B------:R-:W-:Y:S01]  /*dfa0*/  MUFU.EX2 R228, R228 ;  /* 0x000000e400e47308 */ /* 0x000fe20000000800 */
[--C-:B------:R-:W-:Y:S02]  /*dfb0*/  FFMA.FTZ R199, R19, c[0x0][0x2d0], -R12.reuse ;  /* 0x0000b40013c77a23 */ /* 0x100fe4000001080c */
[--C-:B------:R-:W-:Y:S01]  /*dfc0*/  FFMA.FTZ R232, R7, c[0x0][0x2d0], -R12.reuse ;  /* 0x0000b40007e87a23 */ /* 0x100fe2000001080c */
[----:B------:R-:W-:Y:S01]  /*dfd0*/  FSEL R9, R9, RZ, P0 ;  /* 0x000000ff09097208 */ /* 0x000fe20000000000 */
[--C-:B------:R-:W-:Y:S01]  /*dfe0*/  FFMA.FTZ R230, R17, c[0x0][0x2d0], -R12.reuse ;  /* 0x0000b40011e67a23 */ /* 0x100fe2000001080c */
[----:B------:R-:W-:Y:S01]  /*dff0*/  PLOP3.LUT P0, PT, PT, PT, UP0, 0x40, 0x0 ;  /* 0x000000000000781c */ /* 0x000fe20003f0e808 */
[----:B------:R-:W-:Y:S01]  /*e000*/  FFMA.FTZ R231, R13, c[0x0][0x2d0], -R12 ;  /* 0x0000b4000de77a23 */ /* 0x000fe2000001080c */
[----:B------:R-:W1:Y:S01]  /*e010*/  MUFU.EX2 R225, R225 ;  /* 0x000000e100e17308 */ /* 0x000e620000000800 */
[----:B------:R-:W-:-:S02]  /*e020*/  FFMA.FTZ R2, R22, c[0x0][0x2d0], -R9 ;  /* 0x0000b40016027a23 */ /* 0x000fc40000010809 */
[----:B------:R-:W2:Y:S01]  /*e030*/  LDSM.16.MT88.4 R20, [R215+0x8080] ;  /* 0x00808000d714783b */ /* 0x000ea20000004200 */
[--C-:B------:R-:W-:Y:S02]  /*e040*/  FFMA.FTZ R229, R6, c[0x0][0x2d0], -R9.reuse ;  /* 0x0000b40006e57a23 */ /* 0x100fe40000010809 */
[--C-:B------:R-:W-:Y:S02]  /*e050*/  FFMA.FTZ R227, R18, c[0x0][0x2d0], -R9.reuse ;  /* 0x0000b40012e37a23 */ /* 0x100fe40000010809 */
[--C-:B------:R-:W-:Y:S01]  /*e060*/  FFMA.FTZ R0, R4, c[0x0][0x2d0], -R9.reuse ;  /* 0x0000b40004007a23 */ /* 0x100fe20000010809 */
[----:B------:R-:W-:Y:S01]  /*e070*/  MUFU.EX2 R226, R226 ;  /* 0x000000e200e27308 */ /* 0x000fe20000000800 */
[----:B------:R-:W3:Y:S01]  /*e080*/  LDSM.16.MT88.4 R4, [R208+0xb080] ;  /* 0x00b08000d004783b */ /* 0x000ee20000004200 */
[----:B------:R-:W-:Y:S02]  /*e090*/  FFMA.FTZ R235, R11, c[0x0][0x2d0], -R12 ;  /* 0x0000b4000beb7a23 */ /* 0x000fe4000001080c */
[----:B------:R-:W-:-:S02]  /*e0a0*/  FFMA.FTZ R233, R14, c[0x0][0x2d0], -R9 ;  /* 0x0000b4000ee97a23 */ /* 0x000fc40000010809 */
[--C-:B------:R-:W-:Y:S01]  /*e0b0*/  FFMA.FTZ R234, R16, c[0x0][0x2d0], -R9.reuse ;  /* 0x0000b40010ea7a23 */ /* 0x100fe20000010809 */
[----:B------:R-:W4:Y:S01]  /*e0c0*/  LDSM.16.MT88.4 R12, [R215+0x8880] ;  /* 0x00888000d70c783b */ /* 0x000f220000004200 */
[----:B------:R-:W5:Y:S01]  /*e0d0*/  MUFU.EX2 R199, R199 ;  /* 0x000000c700c77308 */ /* 0x000f620000000800 */
[--C-:B------:R-:W-:Y:S01]  /*e0e0*/  FFMA.FTZ R236, R10, c[0x0][0x2d0], -R9.reuse ;  /* 0x0000b4000aec7a23 */ /* 0x100fe20000010809 */
[----:B-1----:R-:W-:Y:S01]  /*e0f0*/  F2FP.PACK_AB R132, R225, R228 ;  /* 0x000000e4e184723e */ /* 0x002fe200000000ff */
[----:B------:R-:W-:Y:S01]  /*e100*/  FFMA.FTZ R237, R8, c[0x0][0x2d0], -R9 ;  /* 0x0000b40008ed7a23 */ /* 0x000fe20000010809 */
[----:B------:R-:W-:Y:S01]  /*e110*/  LDSM.16.MT88.4 R16, [R210+0xb880] ;  /* 0x00b88000d210783b */ /* 0x000fe20000004200 */
[----:B------:R-:W-:-:S03]  /*e120*/  FADD.FTZ R225, R228, R225 ;  /* 0x000000e1e4e17221 */ /* 0x000fc60000010000 */
[----:B------:R-:W-:Y:S01]  /*e130*/  MUFU.EX2 R2, R2 ;  /* 0x0000000200027308 */ /* 0x000fe20000000800 */
[----:B------:R-:W1:Y:S07]  /*e140*/  LDSM.16.MT88.4 R8, [R210+0x8880] ;  /* 0x00888000d208783b */ /* 0x000e6e0000004200 */
[----:B------:R-:W2:Y:S01]  /*e150*/  MUFU.EX2 R229, R229 ;  /* 0x000000e500e57308 */ /* 0x000ea20000000800 */
[----:B-----5:R-:W-:Y:S01]  /*e160*/  F2FP.PACK_AB R134, R199, R226 ;  /* 0x000000e2c786723e */ /* 0x020fe200000000ff */
[----:B------:R-:W-:-:S04]  /*e170*/  FADD.FTZ R226, R226, R225 ;  /* 0x000000e1e2e27221 */ /* 0x000fc80000010000 */
[----:B------:R-:W-:Y:S02]  /*e180*/  FADD.FTZ R199, R199, R226 ;  /* 0x000000e2c7c77221 */ /* 0x000fe40000010000 */
[----:B------:R-:W-:Y:S08]  /*e190*/  MUFU.EX2 R227, R227 ;  /* 0x000000e300e37308 */ /* 0x000ff00000000800 */
[----:B------:R-:W5:Y:S01]  /*e1a0*/  MUFU.EX2 R0, R0 ;  /* 0x0000000000007308 */ /* 0x000f620000000800 */
[----:B--2---:R-:W-:Y:S01]  /*e1b0*/  F2FP.PACK_AB R133, R229, R2 ;  /* 0x00000002e585723e */ /* 0x004fe200000000ff */
[----:B------:R-:W-:-:S06]  /*e1c0*/  FADD.FTZ R2, R2, R229 ;  /* 0x000000e502027221 */ /* 0x000fcc0000010000 */
[----:B------:R-:W-:Y:S01]  /*e1d0*/  MUFU.EX2 R230, R230 ;  /* 0x000000e600e67308 */ /* 0x000fe20000000800 */
[----:B-----5:R-:W-:-:S07]  /*e1e0*/  F2FP.PACK_AB R135, R0, R227 ;  /* 0x000000e30087723e */ /* 0x020fce00000000ff */
[----:B------:R-:W2:Y:S01]  /*e1f0*/  MUFU.EX2 R231, R231 ;  /* 0x000000e700e77308 */ /* 0x000ea20000000800 */
[----:B------:R-:W-:-:S04]  /*e200*/  FADD.FTZ R227, R227, R2 ;  /* 0x00000002e3e37221 */ /* 0x000fc80000010000 */
[----:B------:R-:W-:Y:S01]  /*e210*/  FADD.FTZ R0, R0, R227 ;  /* 0x000000e300007221 */ /* 0x000fe20000010000 */
[C---:B------:R-:W-:Y:S02]  /*e220*/  HMMA.16816.F32 R144, R132.reuse, R20, RZ ;  /* 0x000000148490723c */ /* 0x040fe400000018ff */
[----:B------:R-:W-:Y:S06]  /*e230*/  MUFU.EX2 R232, R232 ;  /* 0x000000e800e87308 */ /* 0x000fec0000000800 */
[C---:B------:R-:W-:Y:S02]  /*e240*/  HMMA.16816.F32 R24, R132.reuse, R28, RZ ;  /* 0x0000001c8418723c */ /* 0x040fe400000018ff */
[----:B------:R-:W-:Y:S06]  /*e250*/  MUFU.EX2 R235, R235 ;  /* 0x000000eb00eb7308 */ /* 0x000fec0000000800 */
[C---:B------:R-:W-:Y:S02]  /*e260*/  HMMA.16816.F32 R20, R132.reuse, R22, RZ ;  /* 0x000000168414723c */ /* 0x040fe400000018ff */
[----:B------:R-:W-:Y:S06]  /*e270*/  MUFU.EX2 R233, R233 ;  /* 0x000000e900e97308 */ /* 0x000fec0000000800 */
[C---:B------:R-:W-:Y:S02]  /*e280*/  HMMA.16816.F32 R28, R132.reuse, R30, RZ ;  /* 0x0000001e841c723c */ /* 0x040fe400000018ff */
[----:B------:R-:W5:Y:S06]  /*e290*/  MUFU.EX2 R234, R234 ;  /* 0x000000ea00ea7308 */ /* 0x000f6c0000000800 */
[C---:B------:R-:W-:Y:S02]  /*e2a0*/  HMMA.16816.F32 R32, R132.reuse, R36, RZ ;  /* 0x000000248420723c */ /* 0x040fe400000018ff */
[----:B------:R-:W-:Y:S06]  /*e2b0*/  MUFU.EX2 R236, R236 ;  /* 0x000000ec00ec7308 */ /* 0x000fec0000000800 */
[C---:B------:R-:W-:Y:S02]  /*e2c0*/  HMMA.16816.F32 R40, R132.reuse, R44, RZ ;  /* 0x0000002c8428723c */ /* 0x040fe400000018ff */
[----:B------:R-:W1:Y:S06]  /*e2d0*/  MUFU.EX2 R237, R237 ;  /* 0x000000ed00ed7308 */ /* 0x000e6c0000000800 */
[C---:B------:R-:W-:Y:S08]  /*e2e0*/  HMMA.16816.F32 R48, R132.reuse, R52, RZ ;  /* 0x000000348430723c */ /* 0x040ff000000018ff */
        /* <DEDUP_REMOVED lines=23> */
[C---:B---3--:R-:W-:Y:S07]  /*e460*/  HMMA.16816.F32 R136, R132.reuse, R4, RZ ;  /* 0x000000048488723c */ /* 0x048fee00000018ff */
[----:B--2---:R-:W-:Y:S01]  /*e470*/  F2FP.PACK_AB R4, R231, R230 ;  /* 0x000000e6e704723e */ /* 0x004fe200000000ff */
[----:B------:R-:W-:Y:S01]  /*e480*/  HMMA.16816.F32 R132, R132, R6, RZ ;  /* 0x000000068484723c */ /* 0x000fe200000018ff */
[----:B-----5:R-:W-:Y:S01]  /*e490*/  F2FP.PACK_AB R5, R234, R233 ;  /* 0x000000e9ea05723e */ /* 0x020fe200000000ff */
[----:B------:R-:W-:-:S02]  /*e4a0*/  FADD.FTZ R230, R230, R199 ;  /* 0x000000c7e6e67221 */ /* 0x000fc40000010000 */
[----:B------:R-:W-:Y:S02]  /*e4b0*/  FADD.FTZ R233, R233, R0 ;  /* 0x00000000e9e97221 */ /* 0x000fe40000010000 */
[----:B------:R-:W-:Y:S01]  /*e4c0*/  FADD.FTZ R231, R231, R230 ;  /* 0x000000e6e7e77221 */ /* 0x000fe20000010000 */
[----:B------:R-:W-:Y:S01]  /*e4d0*/  F2FP.PACK_AB R6, R235, R232 ;  /* 0x000000e8eb06723e */ /* 0x000fe200000000ff */
[----:B------:R-:W-:Y:S01]  /*e4e0*/  FADD.FTZ R233, R234, R233 ;  /* 0x000000e9eae97221 */ /* 0x000fe20000010000 */
[----:B-1----:R-:W-:Y:S01]  /*e4f0*/  F2FP.PACK_AB R7, R237, R236 ;  /* 0x000000eced07723e */ /* 0x002fe200000000ff */
[----:B------:R-:W-:Y:S02]  /*e500*/  FADD.FTZ R232, R232, R231 ;  /* 0x000000e7e8e87221 */ /* 0x000fe40000010000 */
[----:B------:R-:W-:Y:S02]  /*e510*/  FADD.FTZ R236, R236, R233 ;  /* 0x000000e9ecec7221 */ /* 0x000fe40000010000 */
[----:B------:R-:W-:-:S02]  /*e520*/  FADD.FTZ R235, R235, R232 ;  /* 0x000000e8ebeb7221 */ /* 0x000fc40000010000 */
[----:B----4-:R-:W-:Y:S01]  /*e530*/  HMMA.16816.F32 R144, R4, R12, R144 ;  /* 0x0000000c0490723c */ /* 0x010fe20000001890 */
[----:B------:R-:W-:-:S07]  /*e540*/  FADD.FTZ R233, R237, R236 ;  /* 0x000000ecede97221 */ /* 0x000fce0000010000 */
[C---:B------:R-:W-:Y:S01]  /*e550*/  HMMA.16816.F32 R20, R4.reuse, R14, R20 ;  /* 0x0000000e0414723c */ /* 0x040fe20000001814 */
[----:B------:R-:W1:Y:S07]  /*e560*/  LDSM.16.MT88.4 R12, [R209+0xb880] ;  /* 0x00b88000d10c783b */ /* 0x000e6e0000004200 */
[C---:B------:R-:W-:Y:S08]  /*e570*/  HMMA.16816.F32 R24, R4.reuse, R8, R24 ;  /* 0x000000080418723c */ /* 0x040ff00000001818 */
[C---:B------:R-:W-:Y:S01]  /*e580*/  HMMA.16816.F32 R28, R4.reuse, R10, R28 ;  /* 0x0000000a041c723c */ /* 0x040fe2000000181c */
[----:B------:R-:W2:Y:S07]  /*e590*/  LDSM.16.MT88.4 R8, [R208+0xb880] ;  /* 0x00b88000d008783b */ /* 0x000eae0000004200 */
[C---:B------:R-:W-:Y:S08]  /*e5a0*/  HMMA.16816.F32 R32, R4.reuse, R192, R32 ;  /* 0x000000c00420723c */ /* 0x040ff00000001820 */
        /* <DEDUP_REMOVED lines=23> */
[C---:B-1----:R-:W-:Y:S08]  /*e720*/  HMMA.16816.F32 R124, R4.reuse, R12, R124 ;  /* 0x0000000c047c723c */ /* 0x042ff0000000187c */
[C---:B------:R-:W-:Y:S08]  /*e730*/  HMMA.16816.F32 R128, R4.reuse, R14, R128 ;  /* 0x0000000e0480723c */ /* 0x040ff00000001880 */
[C---:B--2---:R-:W-:Y:S08]  /*e740*/  HMMA.16816.F32 R136, R4.reuse, R8, R136 ;  /* 0x000000080488723c */ /* 0x044ff00000001888 */
[----:B------:R-:W-:Y:S01]  /*e750*/  HMMA.16816.F32 R132, R4, R10, R132 ;  /* 0x0000000a0484723c */ /* 0x000fe20000001884 */
[----:B------:R-:W-:Y:S07]  /*e760*/  @P0 BRA `(.L_x_141) ;  /* 0x0000210000000947 */ /* 0x000fee0003800000 */
[C---:B------:R-:W-:Y:S01]  /*e770*/  SHF.L.U64.HI R230, R149.reuse, 0x1, R196 ;  /* 0x0000000195e67819 */ /* 0x040fe200000102c4 */
[C---:B------:R-:W-:Y:S01]  /*e780*/  IMAD.SHL.U32 R227, R150.reuse, 0x2, RZ ;  /* 0x0000000296e37824 */ /* 0x040fe200078e00ff */
[----:B------:R-:W-:Y:S01]  /*e790*/  SHF.L.U32 R231, R149, 0x1, RZ ;  /* 0x0000000195e77819 */ /* 0x000fe200000006ff */
[C---:B------:R-:W-:Y:S01]  /*e7a0*/  IMAD.SHL.U32 R229, R151.reuse, 0x2, RZ ;  /* 0x0000000297e57824 */ /* 0x040fe200078e00ff */
[----:B------:R-:W-:Y:S01]  /*e7b0*/  SHF.L.U64.HI R226, R150, 0x1, R197 ;  /* 0x0000000196e27819 */ /* 0x000fe200000102c5 */
[----:B------:R-:W-:Y:S01]  /*e7c0*/  IMAD.MOV.U32 R0, RZ, RZ, R3 ;  /* 0x000000ffff007224 */ /* 0x000fe200078e0003 */
[----:B------:R-:W-:Y:S01]  /*e7d0*/  SHF.L.U64.HI R228, R151, 0x1, R198 ;  /* 0x0000000197e47819 */ /* 0x000fe200000102c6 */
[----:B------:R-:W-:Y:S01]  /*e7e0*/  ULDC UR8, c[0x0][0x210] ;  /* 0x0000840000087ab9 */ /* 0x000fe20000000800 */
[----:B------:R-:W-:Y:S01]  /*e7f0*/  MOV R149, R148 ;  /* 0x0000009400957202 */ /* 0x000fe20000000f00 */
[----:B------:R-:W-:Y:S01]  /*e800*/  ULDC UR4, c[0x0][0x1e8] ;  /* 0x00007a0000047ab9 */ /* 0x000fe20000000800 */
[----:B------:R-:W-:Y:S01]  /*e810*/  SHF.R.S32.HI R225, RZ, 0x1f, R224 ;  /* 0x0000001fffe17819 */ /* 0x000fe200000114e0 */
[----:B------:R-:W-:-:S02]  /*e820*/  ULEA.HI.SX32 UR10, UR10, 0xfffffffe, 0x1b ;  /* 0xfffffffe0a0a7891 */ /* 0x000fc4000f8fda3f */
[----:B------:R-:W-:Y:S02]  /*e830*/  UIMAD UR8, UR13, UR8, URZ ;  /* 0x000000080d0872a4 */ /* 0x000fe4000f8e023f */
[----:B------:R-:W-:Y:S02]  /*e840*/  UIMAD UR4, UR13, UR4, URZ ;  /* 0x000000040d0472a4 */ /* 0x000fe4000f8e023f */
[----:B------:R-:W-:Y:S01]  /*e850*/  ULDC.64 UR18, c[0x0][0x118] ;  /* 0x0000460000127ab9 */ /* 0x000fe20000000a00 */
[----:B------:R-:W-:Y:S05]  /*e860*/  BRA `(.L_x_142) ;  /* 0x000002c000007947 */ /* 0x000fea0003800000 */
.L_x_144:
[----:B------:R-:W-:Y:S01]  /*e870*/  IMAD.MOV.U32 R221, RZ, RZ, RZ ;  /* 0x000000ffffdd7224 */ /* 0x000fe200078e00ff */
[----:B------:R-:W-:Y:S01]  /*e880*/  ISETP.NE.AND P6, PT, R219, 0x1, PT ;  /* 0x00000001db00780c */ /* 0x000fe20003fc5270 */
[----:B------:R-:W-:Y:S06]  /*e890*/  ULEA UR9, UR10, UR15, 0x5 ;  /* 0x0000000f0a097291 */ /* 0x000fec000f8e283f */
[----:B------:R-:W-:Y:S05]  /*e8a0*/  IMAD.U32 R3, RZ, RZ, UR9 ;  /* 0x00000009ff037e24 */ /* 0x000fea000f8e00ff */
[----:B------:R-:W-:Y:S05]  /*e8b0*/  IADD3 R222, R3, -0x20, R220 ;  /* 0xffffffe003de7810 */ /* 0x000fea0007ffe0dc */
[----:B------:R-:W-:Y:S04]  /*e8c0*/  @P6 IMAD.HI.U32 R3, R222, c[0x0][0x2bc], RZ ;  /* 0x0000af00de036a27 */ /* 0x000fe800078e00ff */
[----:B------:R-:W-:Y:S01]  /*e8d0*/  IMAD.MOV.U32 R2, RZ, RZ, R222 ;  /* 0x000000ffff027224 */ /* 0x000fe200078e00de */
[----:B------:R-:W-:Y:S04]  /*e8e0*/  @P6 SHF.R.U32.HI R2, RZ, c[0x0][0x2c0], R3 ;  /* 0x0000b000ff026a19 */ /* 0x000fe80000011603 */
[C---:B------:R-:W-:Y:S04]  /*e8f0*/  @!P1 IADD3 R148, P0, R2.reuse, UR16, RZ ;  /* 0x0000001002949c10 */ /* 0x040fe8000ff1e0ff */
[----:B------:R-:W-:Y:S02]  /*e900*/  @!P1 LEA.HI.X.SX32 R3, R2, UR7, 0x1, P0 ;  /* 0x0000000702039c11 */ /* 0x000fe400080f0eff */
[C---:B------:R-:W-:Y:S04]  /*e910*/  @!P1 LEA R150, P0, R148.reuse, c[0x0][0x2a0], 0x2 ;  /* 0x0000a80094969a11 */ /* 0x040fe800078010ff */
[----:B------:R-:W-:Y:S01]  /*e920*/  @!P1 LEA.HI.X R151, R148, c[0x0][0x2a4], R3, 0x2, P0 ;  /* 0x0000a90094979a11 */ /* 0x000fe200000f1403 */
[----:B------:R-:W-:Y:S04]  /*e930*/  IMAD.MOV R3, RZ, RZ, -R2 ;  /* 0x000000ffff037224 */ /* 0x000fe800078e0a02 */
[----:B------:R1:W2:Y:S01]  /*e940*/  @!P1 LDG.E R221, [R150.64] ;  /* 0x0000001296dd9981 */ /* 0x0002a2000c1e1900 */
[----:B------:R-:W-:Y:S05]  /*e950*/  IMAD R222, R3, c[0x0][0x2b8], R222 ;  /* 0x0000ae0003de7a24 */ /* 0x000fea00078e02de */
[----:B------:R-:W-:Y:S05]  /*e960*/  SHF.R.S32.HI R3, RZ, 0x1f, R222 ;  /* 0x0000001fff037819 */ /* 0x000fea00000114de */
[----:B------:R-:W-:Y:S04]  /*e970*/  IMAD R3, R3, c[0x0][0x1e0], RZ ;  /* 0x0000780003037a24 */ /* 0x000fe800078e02ff */
[C---:B------:R-:W-:Y:S02]  /*e980*/  IMAD R3, R222.reuse, c[0x0][0x1e4], R3 ;  /* 0x00007900de037a24 */ /* 0x040fe400078e0203 */
[----:B-1----:R-:W-:Y:S04]  /*e990*/  IMAD.WIDE.U32 R150, R222, c[0x0][0x1e0], RZ ;  /* 0x00007800de967a25 */ /* 0x002fe800078e00ff */
[----:B------:R-:W-:Y:S01]  /*e9a0*/  IMAD.IADD R151, R151, 0x1, R3 ;  /* 0x0000000197977824 */ /* 0x000fe200078e0203 */
[----:B--2---:R-:W-:Y:S03]  /*e9b0*/  SHF.R.S32.HI R2, RZ, 0x1f, R221 ;  /* 0x0000001fff027819 */ /* 0x004fe600000114dd */
[C---:B------:R-:W-:Y:S04]  /*e9c0*/  IMAD.WIDE.U32 R150, R221.reuse, c[0x0][0x1f0], R150 ;  /* 0x00007c00dd967a25 */ /* 0x040fe800078e0096 */
[----:B------:R-:W-:Y:S01]  /*e9d0*/  IMAD R2, R2, c[0x0][0x1f0], RZ ;  /* 0x00007c0002027a24 */ /* 0x000fe200078e02ff */
[----:B------:R-:W-:Y:S03]  /*e9e0*/  IADD3 R3, P0, R150, UR4, RZ ;  /* 0x0000000496037c10 */ /* 0x000fe6000ff1e0ff */
[----:B------:R-:W-:Y:S05]  /*e9f0*/  IMAD R2, R221, c[0x0][0x1f4], R2 ;  /* 0x00007d00dd027a24 */ /* 0x000fea00078e0202 */
[----:B------:R-:W-:Y:S02]  /*ea00*/  IADD3.X R2, R151, UR6, R2, P0, !PT ;  /* 0x0000000697027c10 */ /* 0x000fe400087fe402 */
[C---:B------:R-:W-:Y:S04]  /*ea10*/  LEA R156, P0, R3.reuse, c[0x0][0x1c8], 0x1 ;  /* 0x00007200039c7a11 */ /* 0x040fe800078008ff */
[----:B------:R-:W-:Y:S02]  /*ea20*/  LEA.HI.X R148, R3, c[0x0][0x1cc], R2, 0x1, P0 ;  /* 0x0000730003947a11 */ /* 0x000fe400000f0c02 */
[----:B------:R-:W1:Y:S04]  /*ea30*/  SHFL.IDX PT, R2, R156, RZ, 0x181f ;  /* 0x00181fff9c027589 */ /* 0x000e6800000e0000 */
[----:B------:R-:W2:Y:S01]  /*ea40*/  SHFL.IDX PT, R3, R148, RZ, 0x181f ;  /* 0x00181fff94037589 */ /* 0x000ea200000e0000 */
[C---:B-1----:R-:W-:Y:S05]  /*ea50*/  IADD3 R154, P0, R2.reuse, R227, RZ ;  /* 0x000000e3029a7210 */ /* 0x042fea0007f1e0ff */
[C---:B--2---:R-:W-:Y:S01]  /*ea60*/  IMAD.X R155, R3.reuse, 0x1, R226, P0 ;  /* 0x00000001039b7824 */ /* 0x044fe200000e06e2 */
[C---:B------:R-:W-:Y:S04]  /*ea70*/  IADD3 R152, P0, R2.reuse, R229, RZ ;  /* 0x000000e502987210 */ /* 0x040fe80007f1e0ff */
[----:B------:R-:W-:Y:S01]  /*ea80*/  @!PT LDS RZ, [RZ] ;  /* 0x00000000fffff984 */ /* 0x000fe20000000800 */
[----:B------:R1:W-:Y:S01]  /*ea90*/  LDGSTS.E.BYPASS.LTC128B.128 [R223+0xc080], [R154.64], !P4 ;  /* 0x0c0800009adf7fae */ /* 0x0003e2000e101d52 */
[C---:B------:R-:W-:Y:S01]  /*eaa0*/  IMAD.X R153, R3.reuse, 0x1, R228, P0 ;  /* 0x0000000103997824 */ /* 0x040fe200000e06e4 */
[----:B------:R-:W-:Y:S04]  /*eab0*/  IADD3 R150, P0, R2, R231, RZ ;  /* 0x000000e702967210 */ /* 0x000fe80007f1e0ff */
[----:B------:R1:W-:Y:S01]  /*eac0*/  LDGSTS.E.BYPASS.LTC128B.128 [R223+0xd080], [R152.64], !P5 ;  /* 0x0d08000098df7fae */ /* 0x0003e2000e901d52 */
[----:B------:R-:W-:Y:S01]  /*ead0*/  IMAD.X R151, R3, 0x1, R230, P0 ;  /* 0x0000000103977824 */ /* 0x000fe200000e06e6 */
[C---:B------:R-:W-:Y:S04]  /*eae0*/  LEA R2, P0, R224.reuse, R2, 0x1 ;  /* 0x00000002e0027211 */ /* 0x040fe800078008ff */
[----:B------:R1:W-:Y:S01]  /*eaf0*/  LDGSTS.E.BYPASS.LTC128B.128 [R223+0xe080], [R150.64], !P3 ;  /* 0x0e08000096df7fae */ /* 0x0003e2000d901d52 */
[----:B------:R-:W-:Y:S05]  /*eb00*/  LEA.HI.X R3, R224, R3, R225, 0x1, P0 ;  /* 0x00000003e0037211 */ /* 0x000fea00000f0ce1 */
[----:B------:R1:W-:Y:S01]  /*eb10*/  LDGSTS.E.BYPASS.LTC128B.128 [R223+0xf080], [R2.64], !P2 ;  /* 0x0f08000002df7fae */ /* 0x0003e2000d101d52 */
[----:B------:R-:W-:-:S05]  /*eb20*/  BRA `(.L_x_143) ;  /* 0x0000096000007947 */ /* 0x000fca0003800000 */
.L_x_142:
[----:B------:R-:W-:Y:S04]  /*eb30*/  DEPBAR.LE SB0, 0x0 ;  /* 0x000080000000791a */ /* 0x000fe80000000000 */
[----:B------:R-:W-:Y:S01]  /*eb40*/  BAR.SYNC.DEFER_BLOCKING 0x0 ;  /* 0x0000000000007b1d */ /* 0x000fe20000010000 */
[----:B------:R-:W-:Y:S01]  /*eb50*/  SHF.R.S32.HI R3, RZ, 0x1f, R222 ;  /* 0x0000001fff037819 */ /* 0x000fe200000114de */
[----:B------:R-:W-:Y:S01]  /*eb60*/  IMAD.WIDE.U32 R176, R222, c[0x0][0x208], RZ ;  /* 0x00008200deb07a25 */ /* 0x000fe200078e00ff */
[----:B------:R-:W-:Y:S01]  /*eb70*/  SHF.R.S32.HI R150, RZ, 0x1f, R221 ;  /* 0x0000001fff967819 */ /* 0x000fe200000114dd */
[----:B------:R-:W-:Y:S02]  /*eb80*/  UISETP.GE.AND UP0, UPT, UR10, 0x1, UPT ;  /* 0x000000010a00788c */ /* 0x000fe4000bf06270 */
[----:B------:R-:W-:Y:S02]  /*eb90*/  IMAD R3, R3, c[0x0][0x208], RZ ;  /* 0x0000820003037a24 */ /* 0x000fe400078e02ff */
[----:B------:R-:W-:Y:S02]  /*eba0*/  IMAD R150, R150, c[0x0][0x218], RZ ;  /* 0x0000860096967a24 */ /* 0x000fe400078e02ff */
[----:B------:R-:W-:Y:S02]  /*ebb0*/  IMAD R3, R222, c[0x0][0x20c], R3 ;  /* 0x00008300de037a24 */ /* 0x000fe400078e0203 */
[----:B------:R-:W-:Y:S02]  /*ebc0*/  IMAD R150, R221, c[0x0][0x21c], R150 ;  /* 0x00008700dd967a24 */ /* 0x000fe400078e0296 */
[----:B------:R-:W-:Y:S04]  /*ebd0*/  IMAD.IADD R177, R177, 0x1, R3 ;  /* 0x00000001b1b17824 */ /* 0x000fe800078e0203 */
[----:B------:R-:W-:Y:S05]  /*ebe0*/  IMAD.WIDE.U32 R176, R221, c[0x0][0x218], R176 ;  /* 0x00008600ddb07a25 */ /* 0x000fea00078e00b0 */
[----:B------:R-:W-:Y:S01]  /*ebf0*/  IADD3 R148, P0, R176, UR8, RZ ;  /* 0x00000008b0947c10 */ /* 0x000fe2000ff1e0ff */
[----:B------:R-:W-:Y:S03]  /*ec00*/  LDSM.16.M88.4 R152, [R218+0x10080] ;  /* 0x01008000da98783b */ /* 0x000fe60000000200 */
[----:B------:R-:W-:Y:S01]  /*ec10*/  IADD3.X R177, R177, UR5, R150, P0, !PT ;  /* 0x00000005b1b17c10 */ /* 0x000fe200087fe496 */
[----:B------:R-:W1:Y:S01]  /*ec20*/  LDSM.16.M88.4 R156, [R217+0xc080] ;  /* 0x00c08000d99c783b */ /* 0x000e620000000200 */
[C---:B------:R-:W-:Y:S03]  /*ec30*/  LEA R2, P0, R148.reuse, c[0x0][0x1f8], 0x1 ;  /* 0x00007e0094027a11 */ /* 0x040fe600078008ff */
[----:B------:R-:W-:Y:S01]  /*ec40*/  LDSM.16.M88.4 R160, [R217+0xc880] ;  /* 0x00c88000d9a0783b */ /* 0x000fe20000000200 */
[----:B------:R-:W-:Y:S03]  /*ec50*/  LEA.HI.X R3, R148, c[0x0][0x1fc], R177, 0x1, P0 ;  /* 0x00007f0094037a11 */ /* 0x000fe600000f0cb1 */
[----:B------:R-:W2:Y:S04]  /*ec60*/  SHFL.IDX PT, R2, R2, RZ, 0x181f ;  /* 0x00181fff02027589 */ /* 0x000ea800000e0000 */
[----:B------:R-:W3:Y:S04]  /*ec70*/  SHFL.IDX PT, R3, R3, RZ, 0x181f ;  /* 0x00181fff03037589 */ /* 0x000ee800000e0000 */
[----:B------:R-:W-:Y:S04]  /*ec80*/  LDSM.16.M88.4 R164, [R216] ;  /* 0x00000000d8a4783b */ /* 0x000fe80000000200 */
[----:B------:R-:W-:Y:S01]  /*ec90*/  LDSM.16.M88.4 R168, [R207] ;  /* 0x00000000cfa8783b */ /* 0x000fe20000000200 */
[C---:B-1----:R-:W-:Y:S03]  /*eca0*/  HMMA.16816.F32 R4, R152.reuse, R156, RZ ;  /* 0x0000009c9804723c */ /* 0x042fe600000018ff */
[C---:B--2---:R-:W-:Y:S05]  /*ecb0*/  IADD3 R176, P0, R2.reuse, R227, RZ ;  /* 0x000000e302b07210 */ /* 0x044fea0007f1e0ff */
[C---:B------:R-:W-:Y:S01]  /*ecc0*/  HMMA.16816.F32 R8, R152.reuse, R158, RZ ;  /* 0x0000009e9808723c */ /* 0x040fe200000018ff */
[----:B------:R-:W1:Y:S03]  /*ecd0*/  LDSM.16.M88.4 R156, [R214+0x10080] ;  /* 0x01008000d69c783b */ /* 0x000e660000000200 */
[C---:B---3--:R-:W-:Y:S01]  /*ece0*/  IMAD.X R177, R3.reuse, 0x1, R226, P0 ;  /* 0x0000000103b17824 */ /* 0x048fe200000e06e2 */
[C---:B------:R-:W-:Y:S03]  /*ecf0*/  IADD3 R150, P0, R2.reuse, R229, RZ ;  /* 0x000000e502967210 */ /* 0x040fe60007f1e0ff */
[C---:B------:R-:W-:Y:S01]  /*ed00*/  HMMA.16816.F32 R12, R152.reuse, R160, RZ ;  /* 0x000000a0980c723c */ /* 0x040fe200000018ff */
[----:B------:R-:W-:Y:S01]  /*ed10*/  @!PT LDS RZ, [RZ] ;  /* 0x00000000fffff984 */ /* 0x000fe20000000800 */
[----:B------:R-:W-:Y:S01]  /*ed20*/  @!PT LDS RZ, [RZ] ;  /* 0x00000000fffff984 */ /* 0x000fe20000000800 */
[----:B------:R-:W-:Y:S01]  /*ed30*/  @!PT LDS RZ, [RZ] ;  /* 0x00000000fffff984 */ /* 0x000fe20000000800 */
[----:B------:R2:W-:Y:S03]  /*ed40*/  LDGSTS.E.BYPASS.LTC128B.128 [R223+0x8080], [R176.64], !P4 ;  /* 0x08080000b0df7fae */ /* 0x0005e6000e101d52 */
[C---:B------:R-:W-:Y:S01]  /*ed50*/  IMAD.X R151, R3.reuse, 0x1, R228, P0 ;  /* 0x0000000103977824 */ /* 0x040fe200000e06e4 */
[----:B------:R-:W-:Y:S03]  /*ed60*/  IADD3 R178, P0, R2, R231, RZ ;  /* 0x000000e702b27210 */ /* 0x000fe60007f1e0ff */
[----:B------:R-:W-:Y:S01]  /*ed70*/  HMMA.16816.F32 R16, R152, R162, RZ ;  /* 0x000000a29810723c */ /* 0x000fe200000018ff */
[----:B------:R2:W-:Y:S03]  /*ed80*/  LDGSTS.E.BYPASS.LTC128B.128 [R223+0x9080], [R150.64], !P5 ;  /* 0x0908000096df7fae */ /* 0x0005e6000e901d52 */
[----:B------:R-:W-:Y:S01]  /*ed90*/  IMAD.X R179, R3, 0x1, R230, P0 ;  /* 0x0000000103b37824 */ /* 0x000fe200000e06e6 */
[C---:B------:R-:W-:Y:S04]  /*eda0*/  LEA R2, P0, R224.reuse, R2, 0x1 ;  /* 0x00000002e0027211 */ /* 0x040fe800078008ff */
[----:B------:R-:W-:Y:S01]  /*edb0*/  LEA.HI.X R3, R224, R3, R225, 0x1, P0 ;  /* 0x00000003e0037211 */ /* 0x000fe200000f0ce1 */
[----:B------:R2:W-:Y:S01]  /*edc0*/  LDGSTS.E.BYPASS.LTC128B.128 [R223+0xa080], [R178.64], !P3 ;  /* 0x0a080000b2df7fae */ /* 0x0005e2000d901d52 */
[----:B------:R-:W-:Y:S03]  /*edd0*/  PLOP3.LUT P0, PT, PT, PT, UP0, 0x80, 0x0 ;  /* 0x000000000000781c */ /* 0x000fe60003f0f008 */
[----:B------:R2:W-:Y:S04]  /*ede0*/  LDGSTS.E.BYPASS.LTC128B.128 [R223+0xb080], [R2.64], !P2 ;  /* 0x0b08000002df7fae */ /* 0x0005e8000d101d52 */
[----:B------:R-:W-:Y:S04]  /*edf0*/  LDSM.16.M88.4 R152, [R213+0x10080] ;  /* 0x01008000d598783b */ /* 0x000fe80000000200 */
[----:B------:R-:W3:Y:S01]  /*ee00*/  LDSM.16.M88.4 R160, [R212+0xc080] ;  /* 0x00c08000d4a0783b */ /* 0x000ee20000000200 */
[C---:B-1----:R-:W-:Y:S03]  /*ee10*/  HMMA.16816.F32 R4, R156.reuse, R164, R4 ;  /* 0x000000a49c04723c */ /* 0x042fe60000001804 */
[----:B------:R-:W0:Y:S04]  /*ee20*/  LDGDEPBAR ;  /* 0x00000000000079af */ /* 0x000e280000000000 */
[----:B------:R-:W1:Y:S01]  /*ee30*/  LDSM.16.M88.4 R172, [R212+0xc880] ;  /* 0x00c88000d4ac783b */ /* 0x000e620000000200 */
[C---:B------:R-:W-:Y:S03]  /*ee40*/  HMMA.16816.F32 R8, R156.reuse, R166, R8 ;  /* 0x000000a69c08723c */ /* 0x040fe60000001808 */
[----:B------:R-:W-:Y:S05]  /*ee50*/  LDSM.16.M88.4 R164, [R206] ;  /* 0x00000000cea4783b */ /* 0x000fea0000000200 */
[C---:B------:R-:W-:Y:S08]  /*ee60*/  HMMA.16816.F32 R12, R156.reuse, R168, R12 ;  /* 0x000000a89c0c723c */ /* 0x040ff0000000180c */
[----:B------:R-:W-:Y:S01]  /*ee70*/  HMMA.16816.F32 R16, R156, R170, R16 ;  /* 0x000000aa9c10723c */ /* 0x000fe20000001810 */
[----:B------:R-:W4:Y:S04]  /*ee80*/  LDSM.16.M88.4 R156, [R211+0x10080] ;  /* 0x01008000d39c783b */ /* 0x000f280000000200 */
[----:B------:R-:W5:Y:S03]  /*ee90*/  LDSM.16.M88.4 R168, [R206+0x800] ;  /* 0x00080000cea8783b */ /* 0x000f660000000200 */
[C---:B---3--:R-:W-:Y:S08]  /*eea0*/  HMMA.16816.F32 R4, R152.reuse, R160, R4 ;  /* 0x000000a09804723c */ /* 0x048ff00000001804 */
[C---:B------:R-:W-:Y:S01]  /*eeb0*/  HMMA.16816.F32 R8, R152.reuse, R162, R8 ;  /* 0x000000a29808723c */ /* 0x040fe20000001808 */
[----:B------:R-:W-:Y:S07]  /*eec0*/  LDSM.16.M88.4 R160, [R217+0xd080] ;  /* 0x00d08000d9a0783b */ /* 0x000fee0000000200 */
[C---:B-1----:R-:W-:Y:S08]  /*eed0*/  HMMA.16816.F32 R12, R152.reuse, R172, R12 ;  /* 0x000000ac980c723c */ /* 0x042ff0000000180c */
[----:B------:R-:W-:Y:S01]  /*eee0*/  HMMA.16816.F32 R16, R152, R174, R16 ;  /* 0x000000ae9810723c */ /* 0x000fe20000001810 */
[----:B------:R-:W1:Y:S04]  /*eef0*/  LDSM.16.M88.4 R152, [R218+0x14080] ;  /* 0x01408000da98783b */ /* 0x000e680000000200 */
[----:B------:R-:W3:Y:S03]  /*ef00*/  LDSM.16.M88.4 R172, [R217+0xd880] ;  /* 0x00d88000d9ac783b */ /* 0x000ee60000000200 */
[C---:B----4-:R-:W-:Y:S08]  /*ef10*/  HMMA.16816.F32 R4, R156.reuse, R164, R4 ;  /* 0x000000a49c04723c */ /* 0x050ff00000001804 */
[C---:B------:R-:W-:Y:S01]  /*ef20*/  HMMA.16816.F32 R8, R156.reuse, R166, R8 ;  /* 0x000000a69c08723c */ /* 0x040fe20000001808 */
[----:B------:R-:W-:Y:S07]  /*ef30*/  LDSM.16.M88.4 R164, [R205] ;  /* 0x00000000cda4783b */ /* 0x000fee0000000200 */
[C---:B-----5:R-:W-:Y:S08]  /*ef40*/  HMMA.16816.F32 R12, R156.reuse, R168, R12 ;  /* 0x000000a89c0c723c */ /* 0x060ff0000000180c */
[----:B------:R-:W-:Y:S01]  /*ef50*/  HMMA.16816.F32 R16, R156, R170, R16 ;  /* 0x000000aa9c10723c */ /* 0x000fe20000001810 */
[----:B------:R-:W4:Y:S04]  /*ef60*/  LDSM.16.M88.4 R156, [R214+0x14080] ;  /* 0x01408000d69c783b */ /* 0x000f280000000200 */
[----:B------:R-:W5:Y:S03]  /*ef70*/  LDSM.16.M88.4 R168, [R204] ;  /* 0x00000000cca8783b */ /* 0x000f660000000200 */
[C---:B-1----:R-:W-:Y:S08]  /*ef80*/  HMMA.16816.F32 R4, R152.reuse, R160, R4 ;  /* 0x000000a09804723c */ /* 0x042ff00000001804 */
[C---:B------:R-:W-:Y:S01]  /*ef90*/  HMMA.16816.F32 R8, R152.reuse, R162, R8 ;  /* 0x000000a29808723c */ /* 0x040fe20000001808 */
[----:B------:R-:W-:Y:S07]  /*efa0*/  LDSM.16.M88.4 R160, [R212+0xd080] ;  /* 0x00d08000d4a0783b */ /* 0x000fee0000000200 */
[C---:B---3--:R-:W-:Y:S08]  /*efb0*/  HMMA.16816.F32 R12, R152.reuse, R172, R12 ;  /* 0x000000ac980c723c */ /* 0x048ff0000000180c */
[----:B------:R-:W-:Y:S01]  /*efc0*/  HMMA.16816.F32 R16, R152, R174, R16 ;  /* 0x000000ae9810723c */ /* 0x000fe20000001810 */
[----:B------:R-:W1:Y:S04]  /*efd0*/  LDSM.16.M88.4 R152, [R213+0x14080] ;  /* 0x01408000d598783b */ /* 0x000e680000000200 */
[----:B------:R-:W3:Y:S03]  /*efe0*/  LDSM.16.M88.4 R172, [R212+0xd880] ;  /* 0x00d88000d4ac783b */ /* 0x000ee60000000200 */
[C---:B----4-:R-:W-:Y:S08]  /*eff0*/  HMMA.16816.F32 R4, R156.reuse, R164, R4 ;  /* 0x000000a49c04723c */ /* 0x050ff00000001804 */
[C---:B------:R-:W-:Y:S01]  /*f000*/  HMMA.16816.F32 R8, R156.reuse, R166, R8 ;  /* 0x000000a69c08723c */ /* 0x040fe20000001808 */
[----:B------:R-:W-:Y:S07]  /*f010*/  LDSM.16.M88.4 R164, [R206+0x1000] ;  /* 0x00100000cea4783b */ /* 0x000fee0000000200 */
[C---:B-----5:R-:W-:Y:S08]  /*f020*/  HMMA.16816.F32 R12, R156.reuse, R168, R12 ;  /* 0x000000a89c0c723c */ /* 0x060ff0000000180c */
[----:B------:R-:W-:Y:S01]  /*f030*/  HMMA.16816.F32 R16, R156, R170, R16 ;  /* 0x000000aa9c10723c */ /* 0x000fe20000001810 */
[----:B------:R-:W4:Y:S04]  /*f040*/  LDSM.16.M88.4 R156, [R211+0x14080] ;  /* 0x01408000d39c783b */ /* 0x000f280000000200 */
        /* <DEDUP_REMOVED lines=57> */
[----:B------:R-:W-:Y:S04]  /*f3e0*/  DEPBAR.LE SB0, 0x0 ;  /* 0x000080000000791a */ /* 0x000fe80000000000 */
[C---:B-1----:R-:W-:Y:S01]  /*f3f0*/  HMMA.16816.F32 R4, R152.reuse, R160, R4 ;  /* 0x000000a09804723c */ /* 0x042fe20000001804 */
[----:B------:R-:W-:Y:S07]  /*f400*/  BAR.SYNC.DEFER_BLOCKING 0x0 ;  /* 0x0000000000007b1d */ /* 0x000fee0000010000 */
[C---:B------:R-:W-:Y:S08]  /*f410*/  HMMA.16816.F32 R8, R152.reuse, R162, R8 ;  /* 0x000000a29808723c */ /* 0x040ff00000001808 */
[C---:B---3--:R-:W-:Y:S08]  /*f420*/  HMMA.16816.F32 R12, R152.reuse, R172, R12 ;  /* 0x000000ac980c723c */ /* 0x048ff0000000180c */
[----:B------:R-:W-:Y:S08]  /*f430*/  HMMA.16816.F32 R16, R152, R174, R16 ;  /* 0x000000ae9810723c */ /* 0x000ff00000001810 */
[C---:B----4-:R-:W-:Y:S08]  /*f440*/  HMMA.16816.F32 R4, R156.reuse, R164, R4 ;  /* 0x000000a49c04723c */ /* 0x050ff00000001804 */
[C---:B------:R-:W-:Y:S08]  /*f450*/  HMMA.16816.F32 R8, R156.reuse, R166, R8 ;  /* 0x000000a69c08723c */ /* 0x040ff00000001808 */
[C---:B-----5:R-:W-:Y:S08]  /*f460*/  HMMA.16816.F32 R12, R156.reuse, R168, R12 ;  /* 0x000000a89c0c723c */ /* 0x060ff0000000180c */
[----:B------:R-:W-:Y:S01]  /*f470*/  HMMA.16816.F32 R16, R156, R170, R16 ;  /* 0x000000aa9c10723c */ /* 0x000fe20000001810 */
[----:B--2---:R-:W-:-:S07]  /*f480*/  @P0 BRA `(.L_x_144) ;  /* 0xfffff3e000000947 */ /* 0x004fce000383ffff */
.L_x_143:
[----:B-1----:R-:W-:Y:S01]  /*f490*/  FMNMX.FTZ R2, R4, R149, !PT ;  /* 0x0000009504027209 */ /* 0x002fe20007810000 */
[----:B------:R-:W-:Y:S01]  /*f4a0*/  LDSM.16.MT88.4 R156, [R210+0x8080] ;  /* 0x00808000d29c783b */ /* 0x000fe20000004200 */
[----:B------:R-:W-:Y:S02]  /*f4b0*/  FMNMX.FTZ R148, R6, R0, !PT ;  /* 0x0000000006947209 */ /* 0x000fe40007810000 */
[----:B------:R-:W-:Y:S02]  /*f4c0*/  FMNMX.FTZ R3, R5, R2, !PT ;  /* 0x0000000205037209 */ /* 0x000fe40007810000 */
[----:B------:R-:W-:Y:S02]  /*f4d0*/  FMNMX.FTZ R151, R7, R148, !PT ;  /* 0x0000009407977209 */ /* 0x000fe40007810000 */
[----:B------:R-:W-:Y:S01]  /*f4e0*/  FMNMX.FTZ R2, R8, R3, !PT ;  /* 0x0000000308027209 */ /* 0x000fe20007810000 */
        /* <DEDUP_REMOVED lines=8> */
[----:B------:R-:W-:Y:S01]  /*f570*/  ISETP.LT.AND P0, PT, RZ, UR10, PT ;  /* 0x0000000aff007c0c */ /* 0x000fe2000bf01270 */
[----:B------:R-:W-:Y:S01]  /*f580*/  UIADD3 UR10, UR10, -0x1, URZ ;  /* 0xffffffff0a0a7890 */ /* 0x000fe2000fffe03f */
[----:B------:R-:W-:Y:S01]  /*f590*/  FMNMX.FTZ R2, R16, R3, !PT ;  /* 0x0000000310027209 */ /* 0x000fe20007810000 */
[----:B------:R-:W-:Y:S01]  /*f5a0*/  LDSM.16.MT88.4 R172, [R215+0xa880] ;  /* 0x00a88000d7ac783b */ /* 0x000fe20000004200 */
[----:B------:R-:W-:Y:S02]  /*f5b0*/  FMNMX.FTZ R3, R15, R148, !PT ;  /* 0x000000940f037209 */ /* 0x000fe40007810000 */
[----:B------:R-:W-:Y:S02]  /*f5c0*/  FMNMX.FTZ R154, R17, R2, !PT ;  /* 0x00000002119a7209 */ /* 0x000fe40007810000 */
[----:B------:R-:W-:Y:S03]  /*f5d0*/  FMNMX.FTZ R2, R18, R3, !PT ;  /* 0x0000000312027209 */ /* 0x000fe60007810000 */
[----:B------:R-:W1:Y:S01]  /*f5e0*/  SHFL.BFLY PT, R151, R154, 0x2, 0x1f ;  /* 0x0c401f009a977f89 */ /* 0x000e6200000e0000 */
[----:B------:R-:W-:Y:S07]  /*f5f0*/  FMNMX.FTZ R152, R19, R2, !PT ;  /* 0x0000000213987209 */ /* 0x000fee0007810000 */
[----:B------:R-:W2:Y:S08]  /*f600*/  SHFL.BFLY PT, R3, R152, 0x2, 0x1f ;  /* 0x0c401f0098037f89 */ /* 0x000eb000000e0000 */
[----:B------:R-:W-:Y:S08]  /*f610*/  LDSM.16.MT88.4 R176, [R210+0xa880] ;  /* 0x00a88000d2b0783b */ /* 0x000ff00000004200 */
[----:B------:R-:W-:Y:S08]  /*f620*/  LDSM.16.MT88.4 R180, [R209+0xa880] ;  /* 0x00a88000d1b4783b */ /* 0x000ff00000004200 */
[----:B------:R-:W-:Y:S08]  /*f630*/  LDSM.16.MT88.4 R184, [R208+0xa880] ;  /* 0x00a88000d0b8783b */ /* 0x000ff00000004200 */
[----:B------:R-:W-:Y:S08]  /*f640*/  LDSM.16.MT88.4 R188, [R215+0xb880] ;  /* 0x00b88000d7bc783b */ /* 0x000ff00000004200 */
[----:B------:R-:W-:Y:S08]  /*f650*/  LDSM.16.MT88.4 R192, [R210+0xb880] ;  /* 0x00b88000d2c0783b */ /* 0x000ff00000004200 */
[----:B------:R-:W-:Y:S08]  /*f660*/  LDSM.16.MT88.4 R196, [R208+0xb880] ;  /* 0x00b88000d0c4783b */ /* 0x000ff00000004200 */
[----:B------:R-:W0:Y:S01]  /*f670*/  LDGDEPBAR ;  /* 0x00000000000079af */ /* 0x000e220000000000 */
[----:B-1----:R-:W-:Y:S02]  /*f680*/  FMNMX.FTZ R153, R154, R151, !PT ;  /* 0x000000979a997209 */ /* 0x002fe40007810000 */
[----:B--2---:R-:W-:Y:S05]  /*f690*/  FMNMX.FTZ R150, R152, R3, !PT ;  /* 0x0000000398967209 */ /* 0x004fea0007810000 */
[----:B------:R-:W1:Y:S08]  /*f6a0*/  SHFL.BFLY PT, R148, R153, 0x1, 0x1f ;  /* 0x0c201f0099947f89 */ /* 0x000e7000000e0000 */
[----:B------:R-:W2:Y:S01]  /*f6b0*/  SHFL.BFLY PT, R3, R150, 0x1, 0x1f ;  /* 0x0c201f0096037f89 */ /* 0x000ea200000e0000 */
[----:B-1----:R-:W-:Y:S05]  /*f6c0*/  FMNMX.FTZ R148, R153, R148, !PT ;  /* 0x0000009499947209 */ /* 0x002fea0007810000 */
[C---:B------:R-:W-:Y:S02]  /*f6d0*/  FMUL.FTZ R165, R148.reuse, c[0x0][0x2d0] ;  /* 0x0000b40094a57a20 */ /* 0x040fe40000410000 */
[----:B------:R-:W-:Y:S01]  /*f6e0*/  FADD.FTZ R2, -R148, R149 ;  /* 0x0000009594027221 */ /* 0x000fe20000010100 */
[----:B--2---:R-:W-:Y:S01]  /*f6f0*/  FMNMX.FTZ R3, R3, R150, !PT ;  /* 0x0000009603037209 */ /* 0x004fe20007810000 */
[--C-:B------:R-:W-:Y:S02]  /*f700*/  FFMA.FTZ R152, R4, c[0x0][0x2d0], -R165.reuse ;  /* 0x0000b40004987a23 */ /* 0x100fe400000108a5 */
[----:B------:R-:W-:Y:S02]  /*f710*/  FMUL.FTZ R151, R2, c[0x0][0x2d0] ;  /* 0x0000b40002977a20 */ /* 0x000fe40000410000 */
[----:B------:R1:W-:Y:S01]  /*f720*/  MUFU.EX2 R150, R152 ;  /* 0x0000009800967308 */ /* 0x0003e20000000800 */
[C---:B------:R-:W-:Y:S02]  /*f730*/  FMUL.FTZ R164, R3.reuse, c[0x0][0x2d0] ;  /* 0x0000b40003a47a20 */ /* 0x040fe40000410000 */
[----:B------:R-:W-:Y:S02]  /*f740*/  FADD.FTZ R149, -R3, R0 ;  /* 0x0000000003957221 */ /* 0x000fe40000010100 */
[--C-:B------:R-:W-:Y:S02]  /*f750*/  FFMA.FTZ R5, R5, c[0x0][0x2d0], -R165.reuse ;  /* 0x0000b40005057a23 */ /* 0x100fe400000108a5 */
[--C-:B------:R-:W-:Y:S02]  /*f760*/  FFMA.FTZ R232, R8, c[0x0][0x2d0], -R165.reuse ;  /* 0x0000b40008e87a23 */ /* 0x100fe400000108a5 */
[--C-:B------:R-:W-:Y:S01]  /*f770*/  FFMA.FTZ R6, R6, c[0x0][0x2d0], -R164.reuse ;  /* 0x0000b40006067a23 */ /* 0x100fe200000108a4 */
[----:B------:R2:W3:Y:S01]  /*f780*/  MUFU.EX2 R2, R151 ;  /* 0x0000009700027308 */ /* 0x0004e20000000800 */
[--C-:B------:R-:W-:Y:S02]  /*f790*/  FFMA.FTZ R7, R7, c[0x0][0x2d0], -R164.reuse ;  /* 0x0000b40007077a23 */ /* 0x100fe400000108a4 */
[--C-:B------:R-:W-:Y:S02]  /*f7a0*/  FFMA.FTZ R234, R10, c[0x0][0x2d0], -R164.reuse ;  /* 0x0000b4000aea7a23 */ /* 0x100fe400000108a4 */
[--C-:B------:R-:W-:Y:S02]  /*f7b0*/  FFMA.FTZ R237, R11, c[0x0][0x2d0], -R164.reuse ;  /* 0x0000b4000bed7a23 */ /* 0x100fe400000108a4 */
[----:B------:R-:W-:Y:S01]  /*f7c0*/  FMUL.FTZ R0, R149, c[0x0][0x2d0] ;  /* 0x0000b40095007a20 */ /* 0x000fe20000410000 */
[----:B------:R-:W-:Y:S01]  /*f7d0*/  MOV R149, R148 ;  /* 0x0000009400957202 */ /* 0x000fe20000000f00 */
[--C-:B------:R-:W-:Y:S01]  /*f7e0*/  FFMA.FTZ R236, R12, c[0x0][0x2d0], -R165.reuse ;  /* 0x0000b4000cec7a23 */ /* 0x100fe200000108a5 */
[----:B------:R-:W4:Y:S01]  /*f7f0*/  MUFU.EX2 R5, R5 ;  /* 0x0000000500057308 */ /* 0x000f220000000800 */
[--C-:B------:R-:W-:Y:S02]  /*f800*/  FFMA.FTZ R239, R13, c[0x0][0x2d0], -R165.reuse ;  /* 0x0000b4000def7a23 */ /* 0x100fe400000108a5 */
[--C-:B------:R-:W-:Y:S01]  /*f810*/  FFMA.FTZ R238, R14, c[0x0][0x2d0], -R164.reuse ;  /* 0x0000b4000eee7a23 */ /* 0x100fe200000108a4 */
[----:B-1----:R-:W1:Y:S01]  /*f820*/  LDSM.16.MT88.4 R152, [R215+0x8080] ;  /* 0x00808000d798783b */ /* 0x002e620000004200 */
[--C-:B------:R-:W-:Y:S02]  /*f830*/  FFMA.FTZ R241, R15, c[0x0][0x2d0], -R164.reuse ;  /* 0x0000b4000ff17a23 */ /* 0x100fe400000108a4 */
[--C-:B------:R-:W-:Y:S02]  /*f840*/  FFMA.FTZ R240, R16, c[0x0][0x2d0], -R165.reuse ;  /* 0x0000b40010f07a23 */ /* 0x100fe400000108a5 */
[--C-:B------:R-:W-:Y:S01]  /*f850*/  FFMA.FTZ R242, R18, c[0x0][0x2d0], -R164.reuse ;  /* 0x0000b40012f27a23 */ /* 0x100fe200000108a4 */
[----:B------:R-:W5:Y:S01]  /*f860*/  MUFU.EX2 R0, R0 ;  /* 0x0000000000007308 */ /* 0x000f620000000800 */
[----:B------:R-:W-:Y:S02]  /*f870*/  FFMA.FTZ R164, R19, c[0x0][0x2d0], -R164 ;  /* 0x0000b40013a47a23 */ /* 0x000fe400000108a4 */
[--C-:B--2---:R-:W-:Y:S02]  /*f880*/  FFMA.FTZ R151, R9, c[0x0][0x2d0], -R165.reuse ;  /* 0x0000b40009977a23 */ /* 0x104fe400000108a5 */
[C---:B---3--:R-:W-:Y:S02]  /*f890*/  FMUL.FTZ R8, R2.reuse, R144 ;  /* 0x0000009002087220 */ /* 0x048fe40000410000 */
[C---:B------:R-:W-:Y:S03]  /*f8a0*/  FMUL.FTZ R9, R2.reuse, R145 ;  /* 0x0000009102097220 */ /* 0x040fe60000410000 */
[----:B------:R-:W-:Y:S01]  /*f8b0*/  MUFU.EX2 R232, R232 ;  /* 0x000000e800e87308 */ /* 0x000fe20000000800 */
[C---:B------:R-:W-:Y:S02]  /*f8c0*/  FMUL.FTZ R20, R2.reuse, R20 ;  /* 0x0000001402147220 */ /* 0x040fe40000410000 */
[C---:B------:R-:W-:Y:S01]  /*f8d0*/  FMUL.FTZ R21, R2.reuse, R21 ;  /* 0x0000001502157220 */ /* 0x040fe20000410000 */
[----:B----4-:R-:W-:Y:S01]  /*f8e0*/  F2FP.PACK_AB R144, R5, R150 ;  /* 0x000000960590723e */ /* 0x010fe200000000ff */
[C---:B------:R-:W-:Y:S02]  /*f8f0*/  FMUL.FTZ R24, R2.reuse, R24 ;  /* 0x0000001802187220 */ /* 0x040fe40000410000 */
[C---:B------:R-:W-:Y:S02]  /*f900*/  FMUL.FTZ R25, R2.reuse, R25 ;  /* 0x0000001902197220 */ /* 0x040fe40000410000 */
[C---:B------:R-:W-:Y:S01]  /*f910*/  FMUL.FTZ R12, R2.reuse, R140 ;  /* 0x0000008c020c7220 */ /* 0x040fe20000410000 */
[----:B------:R-:W2:Y:S01]  /*f920*/  MUFU.EX2 R151, R151 ;  /* 0x0000009700977308 */ /* 0x000ea20000000800 */
[----:B------:R-:W-:Y:S02]  /*f930*/  FMUL.FTZ R13, R2, R141 ;  /* 0x0000008d020d7220 */ /* 0x000fe40000410000 */
[----:B------:R-:W-:Y:S02]  /*f940*/  FFMA.FTZ R165, R17, c[0x0][0x2d0], -R165 ;  /* 0x0000b40011a57a23 */ /* 0x000fe400000108a5 */
[C---:B-----5:R-:W-:Y:S02]  /*f950*/  FMUL.FTZ R10, R0.reuse, R146 ;  /* 0x00000092000a7220 */ /* 0x060fe40000410000 */
[C---:B------:R-:W-:Y:S02]  /*f960*/  FMUL.FTZ R11, R0.reuse, R147 ;  /* 0x00000093000b7220 */ /* 0x040fe40000410000 */
[C---:B------:R-:W-:Y:S01]  /*f970*/  FMUL.FTZ R22, R0.reuse, R22 ;  /* 0x0000001600167220 */ /* 0x040fe20000410000 */
[----:B------:R-:W-:Y:S01]  /*f980*/  MUFU.EX2 R6, R6 ;  /* 0x0000000600067308 */ /* 0x000fe20000000800 */
[C---:B------:R-:W-:Y:S02]  /*f990*/  FMUL.FTZ R23, R0.reuse, R23 ;  /* 0x0000001700177220 */ /* 0x040fe40000410000 */
[C---:B------:R-:W-:Y:S02]  /*f9a0*/  FMUL.FTZ R26, R0.reuse, R26 ;  /* 0x0000001a001a7220 */ /* 0x040fe40000410000 */
[C---:B------:R-:W-:Y:S02]  /*f9b0*/  FMUL.FTZ R27, R0.reuse, R27 ;  /* 0x0000001b001b7220 */ /* 0x040fe40000410000 */
[C---:B------:R-:W-:Y:S02]  /*f9c0*/  FMUL.FTZ R14, R0.reuse, R142 ;  /* 0x0000008e000e7220 */ /* 0x040fe40000410000 */
[----:B------:R-:W-:Y:S01]  /*f9d0*/  FMUL.FTZ R15, R0, R143 ;  /* 0x0000008f000f7220 */ /* 0x000fe20000410000 */
[----:B------:R-:W3:Y:S01]  /*f9e0*/  MUFU.EX2 R7, R7 ;  /* 0x0000000700077308 */ /* 0x000ee20000000800 */
[----:B------:R-:W-:Y:S01]  /*f9f0*/  LDSM.16.MT88.4 R140, [R208+0xb080] ;  /* 0x00b08000d08c783b */ /* 0x000fe20000004200 */
[C---:B------:R-:W-:Y:S01]  /*fa00*/  FMUL.FTZ R16, R2.reuse, R136 ;  /* 0x0000008802107220 */ /* 0x040fe20000410000 */
[----:B--2---:R-:W-:Y:S01]  /*fa10*/  F2FP.PACK_AB R146, R151, R232 ;  /* 0x000000e89792723e */ /* 0x004fe200000000ff */
[----:B------:R-:W-:Y:S02]  /*fa20*/  FMUL.FTZ R17, R2, R137 ;  /* 0x0000008902117220 */ /* 0x000fe40000410000 */
[C---:B------:R-:W-:Y:S02]  /*fa30*/  FMUL.FTZ R18, R0.reuse, R138 ;  /* 0x0000008a00127220 */ /* 0x040fe40000410000 */
[----:B------:R-:W-:Y:S02]  /*fa40*/  FMUL.FTZ R19, R0, R139 ;  /* 0x0000008b00137220 */ /* 0x000fe40000410000 */
[----:B------:R-:W-:Y:S01]  /*fa50*/  MUFU.EX2 R234, R234 ;  /* 0x000000ea00ea7308 */ /* 0x000fe20000000800 */
[----:B------:R-:W-:Y:S01]  /*fa60*/  LDSM.16.MT88.4 R136, [R210+0x8880] ;  /* 0x00888000d288783b */ /* 0x000fe20000004200 */
[C---:B------:R-:W-:Y:S02]  /*fa70*/  FMUL.FTZ R28, R2.reuse, R28 ;  /* 0x0000001c021c7220 */ /* 0x040fe40000410000 */
[----:B------:R-:W-:Y:S02]  /*fa80*/  FMUL.FTZ R29, R2, R29 ;  /* 0x0000001d021d7220 */ /* 0x000fe40000410000 */
[C---:B------:R-:W-:Y:S02]  /*fa90*/  FMUL.FTZ R30, R0.reuse, R30 ;  /* 0x0000001e001e7220 */ /* 0x040fe40000410000 */
[----:B------:R-:W-:Y:S02]  /*faa0*/  FMUL.FTZ R31, R0, R31 ;  /* 0x0000001f001f7220 */ /* 0x000fe40000410000 */
[----:B------:R-:W2:Y:S01]  /*fab0*/  MUFU.EX2 R237, R237 ;  /* 0x000000ed00ed7308 */ /* 0x000ea20000000800 */
[C---:B------:R-:W-:Y:S02]  /*fac0*/  FMUL.FTZ R32, R2.reuse, R32 ;  /* 0x0000002002207220 */ /* 0x040fe40000410000 */
[----:B------:R-:W-:Y:S01]  /*fad0*/  FMUL.FTZ R33, R2, R33 ;  /* 0x0000002102217220 */ /* 0x000fe20000410000 */
[----:B---3--:R-:W-:Y:S01]  /*fae0*/  F2FP.PACK_AB R145, R7, R6 ;  /* 0x000000060791723e */ /* 0x008fe200000000ff */
[C---:B------:R-:W-:Y:S02]  /*faf0*/  FMUL.FTZ R34, R0.reuse, R34 ;  /* 0x0000002200227220 */ /* 0x040fe40000410000 */
[----:B------:R-:W-:Y:S02]  /*fb00*/  FMUL.FTZ R35, R0, R35 ;  /* 0x0000002300237220 */ /* 0x000fe40000410000 */
[C---:B------:R-:W-:Y:S01]  /*fb10*/  FMUL.FTZ R36, R2.reuse, R36 ;  /* 0x0000002402247220 */ /* 0x040fe20000410000 */
[----:B------:R-:W-:Y:S01]  /*fb20*/  MUFU.EX2 R243, R165 ;  /* 0x000000a500f37308 */ /* 0x000fe20000000800 */
[----:B------:R-:W-:Y:S02]  /*fb30*/  FMUL.FTZ R37, R2, R37 ;  /* 0x0000002502257220 */ /* 0x000fe40000410000 */
[C---:B------:R-:W-:Y:S02]  /*fb40*/  FMUL.FTZ R38, R0.reuse, R38 ;  /* 0x0000002600267220 */ /* 0x040fe40000410000 */
[----:B------:R-:W-:Y:S02]  /*fb50*/  FMUL.FTZ R39, R0, R39 ;  /* 0x0000002700277220 */ /* 0x000fe40000410000 */
[C---:B------:R-:W-:Y:S02]  /*fb60*/  FMUL.FTZ R40, R2.reuse, R40 ;  /* 0x0000002802287220 */ /* 0x040fe40000410000 */
[----:B------:R-:W-:Y:S01]  /*fb70*/  FMUL.FTZ R41, R2, R41 ;  /* 0x0000002902297220 */ /* 0x000fe20000410000 */
[----:B------:R3:W-:Y:S01]  /*fb80*/  MUFU.EX2 R245, R164 ;  /* 0x000000a400f57308 */ /* 0x0007e20000000800 */
[C---:B------:R-:W-:Y:S02]  /*fb90*/  FMUL.FTZ R42, R0.reuse, R42 ;  /* 0x0000002a002a7220 */ /* 0x040fe40000410000 */
[----:B------:R-:W-:Y:S01]  /*fba0*/  FMUL.FTZ R43, R0, R43 ;  /* 0x0000002b002b7220 */ /* 0x000fe20000410000 */
[----:B--2---:R-:W-:Y:S01]  /*fbb0*/  F2FP.PACK_AB R147, R237, R234 ;  /* 0x000000eaed93723e */ /* 0x004fe200000000ff */
[C---:B------:R-:W-:Y:S02]  /*fbc0*/  FMUL.FTZ R44, R2.reuse, R44 ;  /* 0x0000002c022c7220 */ /* 0x040fe40000410000 */
[----:B------:R-:W-:Y:S02]  /*fbd0*/  FMUL.FTZ R45, R2, R45 ;  /* 0x0000002d022d7220 */ /* 0x000fe40000410000 */
[C---:B------:R-:W-:Y:S01]  /*fbe0*/  FMUL.FTZ R46, R0.reuse, R46 ;  /* 0x0000002e002e7220 */ /* 0x040fe20000410000 */
[----:B------:R-:W-:Y:S01]  /*fbf0*/  MUFU.EX2 R236, R236 ;  /* 0x000000ec00ec7308 */ /* 0x000fe20000000800 */
[C---:B-1----:R-:W-:Y:S05]  /*fc00*/  HMMA.16816.F32 R8, R144.reuse, R152, R8 ;  /* 0x000000989008723c */ /* 0x042fea0000001808 */
[----:B------:R-:W-:Y:S02]  /*fc10*/  FMUL.FTZ R47, R0, R47 ;  /* 0x0000002f002f7220 */ /* 0x000fe40000410000 */
[C---:B------:R-:W-:Y:S01]  /*fc20*/  FMUL.FTZ R48, R2.reuse, R48 ;  /* 0x0000003002307220 */ /* 0x040fe20000410000 */
[C---:B------:R-:W-:Y:S01]  /*fc30*/  HMMA.16816.F32 R20, R144.reuse, R154, R20 ;  /* 0x0000009a9014723c */ /* 0x040fe20000001814 */
[----:B------:R-:W1:Y:S01]  /*fc40*/  LDSM.16.MT88.4 R152, [R208+0x8080] ;  /* 0x00808000d098783b */ /* 0x000e620000004200 */
[----:B------:R-:W2:Y:S02]  /*fc50*/  MUFU.EX2 R239, R239 ;  /* 0x000000ef00ef7308 */ /* 0x000ea40000000800 */
[----:B------:R-:W-:Y:S02]  /*fc60*/  FMUL.FTZ R49, R2, R49 ;  /* 0x0000003102317220 */ /* 0x000fe40000410000 */
[C---:B------:R-:W-:Y:S02]  /*fc70*/  FMUL.FTZ R50, R0.reuse, R50 ;  /* 0x0000003200327220 */ /* 0x040fe40000410000 */
[C---:B------:R-:W-:Y:S01]  /*fc80*/  HMMA.16816.F32 R24, R144.reuse, R156, R24 ;  /* 0x0000009c9018723c */ /* 0x040fe20000001818 */
[----:B---3--:R-:W-:Y:S03]  /*fc90*/  LDSM.16.MT88.4 R164, [R210+0x9880] ;  /* 0x00988000d2a4783b */ /* 0x008fe60000004200 */
[----:B------:R-:W-:Y:S01]  /*fca0*/  FMUL.FTZ R51, R0, R51 ;  /* 0x0000003300337220 */ /* 0x000fe20000410000 */
[----:B------:R-:W-:Y:S01]  /*fcb0*/  MUFU.EX2 R238, R238 ;  /* 0x000000ee00ee7308 */ /* 0x000fe20000000800 */
[C---:B------:R-:W-:Y:S02]  /*fcc0*/  FMUL.FTZ R52, R2.reuse, R52 ;  /* 0x0000003402347220 */ /* 0x040fe40000410000 */
[C---:B------:R-:W-:Y:S01]  /*fcd0*/  HMMA.16816.F32 R28, R144.reuse, R158, R28 ;  /* 0x0000009e901c723c */ /* 0x040fe2000000181c */
[----:B------:R-:W3:Y:S03]  /*fce0*/  LDSM.16.MT88.4 R156, [R215+0x9080] ;  /* 0x00908000d79c783b */ /* 0x000ee60000004200 */
[----:B------:R-:W-:Y:S02]  /*fcf0*/  FMUL.FTZ R53, R2, R53 ;  /* 0x0000003502357220 */ /* 0x000fe40000410000 */
[C---:B------:R-:W-:Y:S01]  /*fd00*/  FMUL.FTZ R54, R0.reuse, R54 ;  /* 0x0000003600367220 */ /* 0x040fe20000410000 */
[----:B------:R-:W4:Y:S01]  /*fd10*/  MUFU.EX2 R241, R241 ;  /* 0x000000f100f17308 */ /* 0x000f220000000800 */
[C---:B------:R-:W-:Y:S04]  /*fd20*/  HMMA.16816.F32 R32, R144.reuse, R160, R32 ;  /* 0x000000a09020723c */ /* 0x040fe80000001820 */
[----:B------:R-:W-:Y:S02]  /*fd30*/  FMUL.FTZ R55, R0, R55 ;  /* 0x0000003700377220 */ /* 0x000fe40000410000 */
[C---:B------:R-:W-:Y:S02]  /*fd40*/  FMUL.FTZ R56, R2.reuse, R56 ;  /* 0x0000003802387220 */ /* 0x040fe40000410000 */
[C---:B------:R-:W-:Y:S01]  /*fd50*/  HMMA.16816.F32 R36, R144.reuse, R162, R36 ;  /* 0x000000a29024723c */ /* 0x040fe20000001824 */
[----:B------:R-:W5:Y:S01]  /*fd60*/  LDSM.16.MT88.4 R160, [R210+0x9080] ;  /* 0x00908000d2a0783b */ /* 0x000f620000004200 */
[----:B------:R-:W2:Y:S02]  /*fd70*/  MUFU.EX2 R240, R240 ;  /* 0x000000f000f07308 */ /* 0x000ea40000000800 */
[----:B------:R-:W-:Y:S02]  /*fd80*/  FMUL.FTZ R57, R2, R57 ;  /* 0x0000003902397220 */ /* 0x000fe40000410000 */
[C---:B------:R-:W-:Y:S02]  /*fd90*/  FMUL.FTZ R58, R0.reuse, R58 ;  /* 0x0000003a003a7220 */ /* 0x040fe40000410000 */
[----:B------:R-:W-:Y:S01]  /*fda0*/  FMUL.FTZ R59, R0, R59 ;  /* 0x0000003b003b7220 */ /* 0x000fe20000410000 */
[C---:B-1----:R-:W-:Y:S03]  /*fdb0*/  HMMA.16816.F32 R40, R144.reuse, R152, R40 ;  /* 0x000000989028723c */ /* 0x042fe60000001828 */
[C---:B------:R-:W-:Y:S01]  /*fdc0*/  FMUL.FTZ R60, R2.reuse, R60 ;  /* 0x0000003c023c7220 */ /* 0x040fe20000410000 */
[----:B------:R-:W1:Y:S01]  /*fdd0*/  MUFU.EX2 R242, R242 ;  /* 0x000000f200f27308 */ /* 0x000e620000000800 */
[----:B------:R-:W-:Y:S02]  /*fde0*/  FMUL.FTZ R61, R2, R61 ;  /* 0x0000003d023d7220 */ /* 0x000fe40000410000 */
[C---:B------:R-:W-:Y:S01]  /*fdf0*/  FMUL.FTZ R62, R0.reuse, R62 ;  /* 0x0000003e003e7220 */ /* 0x040fe20000410000 */
[C---:B------:R-:W-:Y:S01]  /*fe00*/  HMMA.16816.F32 R44, R144.reuse, R154, R44 ;  /* 0x0000009a902c723c */ /* 0x040fe2000000182c */
[----:B------:R-:W1:Y:S03]  /*fe10*/  LDSM.16.MT88.4 R152, [R209+0x9080] ;  /* 0x00908000d198783b */ /* 0x000e660000004200 */
[----:B------:R-:W-:Y:S02]  /*fe20*/  FMUL.FTZ R63, R0, R63 ;  /* 0x0000003f003f7220 */ /* 0x000fe40000410000 */
[C---:B------:R-:W-:Y:S02]  /*fe30*/  FMUL.FTZ R64, R2.reuse, R64 ;  /* 0x0000004002407220 */ /* 0x040fe40000410000 */
[C---:B---3--:R-:W-:Y:S04]  /*fe40*/  HMMA.16816.F32 R48, R144.reuse, R156, R48 ;  /* 0x0000009c9030723c */ /* 0x048fe80000001830 */
[----:B------:R-:W-:Y:S02]  /*fe50*/  FMUL.FTZ R65, R2, R65 ;  /* 0x0000004102417220 */ /* 0x000fe40000410000 */
[C---:B------:R-:W-:Y:S02]  /*fe60*/  FMUL.FTZ R66, R0.reuse, R66 ;  /* 0x0000004200427220 */ /* 0x040fe40000410000 */
[C---:B------:R-:W-:Y:S01]  /*fe70*/  HMMA.16816.F32 R52, R144.reuse, R158, R52 ;  /* 0x0000009e9034723c */ /* 0x040fe20000001834 */
[----:B------:R-:W3:Y:S03]  /*fe80*/  LDSM.16.MT88.4 R156, [R208+0x9080] ;  /* 0x00908000d09c783b */ /* 0x000ee60000004200 */
[----:B------:R-:W-:Y:S02]  /*fe90*/  FMUL.FTZ R67, R0, R67 ;  /* 0x0000004300437220 */ /* 0x000fe40000410000 */
[C---:B------:R-:W-:Y:S02]  /*fea0*/  FMUL.FTZ R68, R2.reuse, R68 ;  /* 0x0000004402447220 */ /* 0x040fe40000410000 */
[C---:B-----5:R-:W-:Y:S04]  /*feb0*/  HMMA.16816.F32 R56, R144.reuse, R160, R56 ;  /* 0x000000a09038723c */ /* 0x060fe80000001838 */
[----:B------:R-:W-:Y:S02]  /*fec0*/  FMUL.FTZ R69, R2, R69 ;  /* 0x0000004502457220 */ /* 0x000fe40000410000 */
[C---:B------:R-:W-:Y:S02]  /*fed0*/  FMUL.FTZ R70, R0.reuse, R70 ;  /* 0x0000004600467220 */ /* 0x040fe40000410000 */
[C---:B------:R-:W-:Y:S01]  /*fee0*/  HMMA.16816.F32 R60, R144.reuse, R162, R60 ;  /* 0x000000a2903c723c */ /* 0x040fe2000000183c */
[----:B------:R-:W5:Y:S03]  /*fef0*/  LDSM.16.MT88.4 R160, [R215+0xa080] ;  /* 0x00a08000d7a0783b */ /* 0x000f660000004200 */
[----:B------:R-:W-:Y:S02]  /*ff00*/  FMUL.FTZ R71, R0, R71 ;  /* 0x0000004700477220 */ /* 0x000fe40000410000 */
[C---:B------:R-:W-:Y:S02]  /*ff10*/  FMUL.FTZ R72, R2.reuse, R72 ;  /* 0x0000004802487220 */ /* 0x040fe40000410000 */
[----:B------:R-:W-:Y:S01]  /*ff20*/  FMUL.FTZ R73, R2, R73 ;  /* 0x0000004902497220 */ /* 0x000fe20000410000 */
[C---:B-1----:R-:W-:Y:S03]  /*ff30*/  HMMA.16816.F32 R64, R144.reuse, R152, R64 ;  /* 0x000000989040723c */ /* 0x042fe60000001840 */
[C---:B------:R-:W-:Y:S02]  /*ff40*/  FMUL.FTZ R74, R0.reuse, R74 ;  /* 0x0000004a004a7220 */ /* 0x040fe40000410000 */
        /* <DEDUP_REMOVED lines=9> */
[----:B------:R-:W-:Y:S03]  /*ffe0*/  FMUL.FTZ R81, R2, R81 ;  /* 0x0000005102517220 */ /* 0x000fe60000410000 */
[C---:B------:R-:W-:Y:S01]  /*fff0*/  HMMA.16816.F32 R76, R144.reuse, R158, R76 ;  /* 0x0000009e904c723c */ /* 0x040fe2000000184c */
[----:B------:R-:W3:Y:S02]  /*10000*/  LDSM.16.MT88.4 R156, [R209+0xa080] ;  /* 0x00a08000d19c783b */ /* 0x000ee40000004200 */
[C---:B------:R-:W-:Y:S02]  /*10010*/  FMUL.FTZ R82, R0.reuse, R82 ;  /* 0x0000005200527220 */ /* 0x040fe40000410000 */
[----:B------:R-:W-:Y:S02]  /*10020*/  FMUL.FTZ R83, R0, R83 ;  /* 0x0000005300537220 */ /* 0x000fe40000410000 */
[C---:B------:R-:W-:Y:S02]  /*10030*/  FMUL.FTZ R84, R2.reuse, R84 ;  /* 0x0000005402547220 */ /* 0x040fe40000410000 */
[----:B------:R-:W-:Y:S03]  /*10040*/  FMUL.FTZ R85, R2, R85 ;  /* 0x0000005502557220 */ /* 0x000fe60000410000 */
[C---:B-----5:R-:W-:Y:S03]  /*10050*/  HMMA.16816.F32 R80, R144.reuse, R160, R80 ;  /* 0x000000a09050723c */ /* 0x060fe60000001850 */
[C---:B------:R-:W-:Y:S02]  /*10060*/  FMUL.FTZ R86, R0.reuse, R86 ;  /* 0x0000005600567220 */ /* 0x040fe40000410000 */
[----:B------:R-:W-:Y:S02]  /*10070*/  FMUL.FTZ R87, R0, R87 ;  /* 0x0000005700577220 */ /* 0x000fe40000410000 */
[C---:B------:R-:W-:Y:S02]  /*10080*/  FMUL.FTZ R88, R2.reuse, R88 ;  /* 0x0000005802587220 */ /* 0x040fe40000410000 */
[----:B------:R-:W-:Y:S03]  /*10090*/  FMUL.FTZ R89, R2, R89 ;  /* 0x0000005902597220 */ /* 0x000fe60000410000 */
[C---:B------:R-:W-:Y:S01]  /*100a0*/  HMMA.16816.F32 R84, R144.reuse, R162, R84 ;  /* 0x000000a29054723c */ /* 0x040fe20000001854 */
[----:B------:R-:W5:Y:S02]  /*100b0*/  LDSM.16.MT88.4 R160, [R208+0xa080] ;  /* 0x00a08000d0a0783b */ /* 0x000f640000004200 */
[C---:B------:R-:W-:Y:S02]  /*100c0*/  FMUL.FTZ R90, R0.reuse, R90 ;  /* 0x0000005a005a7220 */ /* 0x040fe40000410000 */
[----:B------:R-:W-:Y:S02]  /*100d0*/  FMUL.FTZ R91, R0, R91 ;  /* 0x0000005b005b7220 */ /* 0x000fe40000410000 */
[C---:B------:R-:W-:Y:S02]  /*100e0*/  FMUL.FTZ R92, R2.reuse, R92 ;  /* 0x0000005c025c7220 */ /* 0x040fe40000410000 */
[----:B------:R-:W-:Y:S03]  /*100f0*/  FMUL.FTZ R93, R2, R93 ;  /* 0x0000005d025d7220 */ /* 0x000fe60000410000 */
[C---:B-1----:R-:W-:Y:S03]  /*10100*/  HMMA.16816.F32 R88, R144.reuse, R152, R88 ;  /* 0x000000989058723c */ /* 0x042fe60000001858 */
[C---:B------:R-:W-:Y:S02]  /*10110*/  FMUL.FTZ R94, R0.reuse, R94 ;  /* 0x0000005e005e7220 */ /* 0x040fe40000410000 */
[----:B------:R-:W-:Y:S02]  /*10120*/  FMUL.FTZ R95, R0, R95 ;  /* 0x0000005f005f7220 */ /* 0x000fe40000410000 */
[C---:B------:R-:W-:Y:S02]  /*10130*/  FMUL.FTZ R96, R2.reuse, R96 ;  /* 0x0000006002607220 */ /* 0x040fe40000410000 */
[----:B------:R-:W-:Y:S03]  /*10140*/  FMUL.FTZ R97, R2, R97 ;  /* 0x0000006102617220 */ /* 0x000fe60000410000 */
[C---:B------:R-:W-:Y:S01]  /*10150*/  HMMA.16816.F32 R92, R144.reuse, R154, R92 ;  /* 0x0000009a905c723c */ /* 0x040fe2000000185c */
[----:B------:R-:W1:Y:S02]  /*10160*/  LDSM.16.MT88.4 R152, [R215+0xb080] ;  /* 0x00b08000d798783b */ /* 0x000e640000004200 */
[C---:B------:R-:W-:Y:S02]  /*10170*/  FMUL.FTZ R98, R0.reuse, R98 ;  /* 0x0000006200627220 */ /* 0x040fe40000410000 */
[----:B------:R-:W-:Y:S02]  /*10180*/  FMUL.FTZ R99, R0, R99 ;  /* 0x0000006300637220 */ /* 0x000fe40000410000 */
[C---:B------:R-:W-:Y:S02]  /*10190*/  FMUL.FTZ R100, R2.reuse, R100 ;  /* 0x0000006402647220 */ /* 0x040fe40000410000 */
[----:B------:R-:W-:Y:S03]  /*101a0*/  FMUL.FTZ R101, R2, R101 ;  /* 0x0000006502657220 */ /* 0x000fe60000410000 */
[C---:B---3--:R-:W-:Y:S03]  /*101b0*/  HMMA.16816.F32 R96, R144.reuse, R156, R96 ;  /* 0x0000009c9060723c */ /* 0x048fe60000001860 */
[C---:B------:R-:W-:Y:S02]  /*101c0*/  FMUL.FTZ R102, R0.reuse, R102 ;  /* 0x0000006600667220 */ /* 0x040fe40000410000 */
        /* <DEDUP_REMOVED lines=13> */
[C---:B------:R-:W-:Y:S03]  /*102a0*/  FMUL.FTZ R121, R2.reuse, R121 ;  /* 0x0000007902797220 */ /* 0x040fe60000410000 */
[C---:B------:R-:W-:Y:S01]  /*102b0*/  HMMA.16816.F32 R108, R144.reuse, R162, R108 ;  /* 0x000000a2906c723c */ /* 0x040fe2000000186c */
[----:B------:R-:W5:Y:S02]  /*102c0*/  LDSM.16.MT88.4 R160, [R209+0xb080] ;  /* 0x00b08000d1a0783b */ /* 0x000f640000004200 */
[C---:B------:R-:W-:Y:S02]  /*102d0*/  FMUL.FTZ R112, R2.reuse, R112 ;  /* 0x0000007002707220 */ /* 0x040fe40000410000 */
[----:B------:R-:W-:Y:S02]  /*102e0*/  FMUL.FTZ R113, R2, R113 ;  /* 0x0000007102717220 */ /* 0x000fe40000410000 */
[C---:B------:R-:W-:Y:S02]  /*102f0*/  FMUL.FTZ R114, R0.reuse, R114 ;  /* 0x0000007200727220 */ /* 0x040fe40000410000 */
[C---:B------:R-:W-:Y:S03]  /*10300*/  FMUL.FTZ R115, R0.reuse, R115 ;  /* 0x0000007300737220 */ /* 0x040fe60000410000 */
[C---:B------:R-:W-:Y:S02]  /*10310*/  FMUL.FTZ R122, R0.reuse, R122 ;  /* 0x0000007a007a7220 */ /* 0x040fe40000410000 */
[----:B------:R-:W-:Y:S02]  /*10320*/  FMUL.FTZ R123, R0, R123 ;  /* 0x0000007b007b7220 */ /* 0x000fe40000410000 */
[C---:B-1----:R-:W-:Y:S03]  /*10330*/  HMMA.16816.F32 R112, R144.reuse, R152, R112 ;  /* 0x000000989070723c */ /* 0x042fe60000001870 */
[C---:B------:R-:W-:Y:S02]  /*10340*/  FMUL.FTZ R116, R2.reuse, R116 ;  /* 0x0000007402747220 */ /* 0x040fe40000410000 */
[----:B------:R-:W-:Y:S02]  /*10350*/  FMUL.FTZ R117, R2, R117 ;  /* 0x0000007502757220 */ /* 0x000fe40000410000 */
[C---:B------:R-:W-:Y:S01]  /*10360*/  FMUL.FTZ R118, R0.reuse, R118 ;  /* 0x0000007600767220 */ /* 0x040fe20000410000 */
[----:B--2---:R-:W-:Y:S01]  /*10370*/  F2FP.PACK_AB R152, R239, R236 ;  /* 0x000000ecef98723e */ /* 0x004fe200000000ff */
[----:B------:R-:W-:Y:S03]  /*10380*/  FMUL.FTZ R119, R0, R119 ;  /* 0x0000007700777220 */ /* 0x000fe60000410000 */
[C---:B------:R-:W-:Y:S01]  /*10390*/  FMUL.FTZ R124, R2.reuse, R124 ;  /* 0x0000007c027c7220 */ /* 0x040fe20000410000 */
[----:B----4-:R-:W-:Y:S01]  /*103a0*/  F2FP.PACK_AB R153, R241, R238 ;  /* 0x000000eef199723e */ /* 0x010fe200000000ff */
[----:B------:R-:W-:Y:S02]  /*103b0*/  FMUL.FTZ R125, R2, R125 ;  /* 0x0000007d027d7220 */ /* 0x000fe40000410000 */
[C---:B------:R-:W-:Y:S03]  /*103c0*/  HMMA.16816.F32 R116, R144.reuse, R154, R116 ;  /* 0x0000009a9074723c */ /* 0x040fe60000001874 */
[C---:B------:R-:W-:Y:S02]  /*103d0*/  FMUL.FTZ R126, R0.reuse, R126 ;  /* 0x0000007e007e7220 */ /* 0x040fe40000410000 */
[----:B------:R-:W-:Y:S02]  /*103e0*/  FMUL.FTZ R127, R0, R127 ;  /* 0x0000007f007f7220 */ /* 0x000fe40000410000 */
[C---:B------:R-:W-:Y:S01]  /*103f0*/  FMUL.FTZ R128, R2.reuse, R128 ;  /* 0x0000008002807220 */ /* 0x040fe20000410000 */
[C---:B---3--:R-:W-:Y:S04]  /*10400*/  HMMA.16816.F32 R12, R144.reuse, R156, R12 ;  /* 0x0000009c900c723c */ /* 0x048fe8000000180c */
[----:B------:R-:W-:Y:S01]  /*10410*/  FMUL.FTZ R129, R2, R129 ;  /* 0x0000008102817220 */ /* 0x000fe20000410000 */
[----:B------:R-:W-:Y:S01]  /*10420*/  F2FP.PACK_AB R154, R243, R240 ;  /* 0x000000f0f39a723e */ /* 0x000fe200000000ff */
[C---:B------:R-:W-:Y:S01]  /*10430*/  FMUL.FTZ R130, R0.reuse, R130 ;  /* 0x0000008200827220 */ /* 0x040fe20000410000 */
[----:B------:R-:W-:Y:S01]  /*10440*/  F2FP.PACK_AB R155, R245, R242 ;  /* 0x000000f2f59b723e */ /* 0x000fe200000000ff */
[C---:B------:R-:W-:Y:S01]  /*10450*/  HMMA.16816.F32 R120, R144.reuse, R158, R120 ;  /* 0x0000009e9078723c */ /* 0x040fe20000001878 */
[----:B------:R-:W1:Y:S03]  /*10460*/  LDSM.16.MT88.4 R156, [R215+0x8880] ;  /* 0x00888000d79c783b */ /* 0x000e660000004200 */
[----:B------:R-:W-:Y:S02]  /*10470*/  FMUL.FTZ R131, R0, R131 ;  /* 0x0000008300837220 */ /* 0x000fe40000410000 */
[C---:B------:R-:W-:Y:S02]  /*10480*/  FMUL.FTZ R132, R2.reuse, R132 ;  /* 0x0000008402847220 */ /* 0x040fe40000410000 */
[C---:B-----5:R-:W-:Y:S04]  /*10490*/  HMMA.16816.F32 R124, R144.reuse, R160, R124 ;  /* 0x000000a0907c723c */ /* 0x060fe8000000187c */
[----:B------:R-:W-:Y:S02]  /*104a0*/  FMUL.FTZ R133, R2, R133 ;  /* 0x0000008502857220 */ /* 0x000fe40000410000 */
[C---:B------:R-:W-:Y:S02]  /*104b0*/  FMUL.FTZ R134, R0.reuse, R134 ;  /* 0x0000008600867220 */ /* 0x040fe40000410000 */
[C---:B------:R-:W-:Y:S01]  /*104c0*/  HMMA.16816.F32 R128, R144.reuse, R162, R128 ;  /* 0x000000a29080723c */ /* 0x040fe20000001880 */
[----:B------:R-:W-:Y:S03]  /*104d0*/  LDSM.16.MT88.4 R160, [R215+0x9880] ;  /* 0x00988000d7a0783b */ /* 0x000fe60000004200 */
[----:B------:R-:W-:Y:S02]  /*104e0*/  FMUL.FTZ R135, R0, R135 ;  /* 0x0000008700877220 */ /* 0x000fe40000410000 */
[----:B------:R-:W-:Y:S02]  /*104f0*/  FFMA.FTZ R150, R2, R235, R150 ;  /* 0x000000eb02967223 */ /* 0x000fe40000010096 */
[C---:B------:R-:W-:Y:S04]  /*10500*/  HMMA.16816.F32 R16, R144.reuse, R140, R16 ;  /* 0x0000008c9010723c */ /* 0x040fe80000001810 */
[----:B------:R-:W-:Y:S01]  /*10510*/  FFMA.FTZ R6, R0, R233, R6 ;  /* 0x000000e900067223 */ /* 0x000fe20000010006 */
[----:B------:R-:W-:Y:S01]  /*10520*/  MOV R0, R3 ;  /* 0x0000000300007202 */ /* 0x000fe20000000f00 */
[----:B------:R-:W-:Y:S02]  /*10530*/  FADD.FTZ R5, R5, R150 ;  /* 0x0000009605057221 */ /* 0x000fe40000010000 */
[----:B------:R-:W-:Y:S01]  /*10540*/  HMMA.16816.F32 R132, R144, R142, R132 ;  /* 0x0000008e9084723c */ /* 0x000fe20000001884 */
[----:B------:R-:W2:Y:S03]  /*10550*/  LDSM.16.MT88.4 R140, [R209+0x8880] ;  /* 0x00888000d18c783b */ /* 0x000ea60000004200 */
[----:B------:R-:W-:Y:S02]  /*10560*/  FADD.FTZ R7, R7, R6 ;  /* 0x0000000607077221 */ /* 0x000fe40000010000 */
[----:B------:R-:W-:Y:S02]  /*10570*/  FADD.FTZ R232, R232, R5 ;  /* 0x00000005e8e87221 */ /* 0x000fe40000010000 */
[----:B------:R-:W-:Y:S01]  /*10580*/  FADD.FTZ R234, R234, R7 ;  /* 0x00000007eaea7221 */ /* 0x000fe20000010000 */
[C---:B-1----:R-:W-:Y:S01]  /*10590*/  HMMA.16816.F32 R144, R152.reuse, R156, R8 ;  /* 0x0000009c9890723c */ /* 0x042fe20000001808 */
[----:B------:R-:W1:Y:S04]  /*105a0*/  LDSM.16.MT88.4 R8, [R208+0x8880] ;  /* 0x00888000d008783b */ /* 0x000e680000004200 */
[----:B------:R-:W-:Y:S02]  /*105b0*/  FADD.FTZ R151, R151, R232 ;  /* 0x000000e897977221 */ /* 0x000fe40000010000 */
[----:B------:R-:W-:Y:S01]  /*105c0*/  FADD.FTZ R237, R237, R234 ;  /* 0x000000eaeded7221 */ /* 0x000fe20000010000 */
[C---:B------:R-:W-:Y:S01]  /*105d0*/  HMMA.16816.F32 R20, R152.reuse, R158, R20 ;  /* 0x0000009e9814723c */ /* 0x040fe20000001814 */
[----:B------:R-:W3:Y:S03]  /*105e0*/  LDSM.16.MT88.4 R156, [R209+0x9880] ;  /* 0x00988000d19c783b */ /* 0x000ee60000004200 */
[----:B------:R-:W-:Y:S02]  /*105f0*/  FADD.FTZ R236, R236, R151 ;  /* 0x00000097ecec7221 */ /* 0x000fe40000010000 */
[----:B------:R-:W-:Y:S02]  /*10600*/  FADD.FTZ R238, R238, R237 ;  /* 0x000000edeeee7221 */ /* 0x000fe40000010000 */
[C---:B------:R-:W-:Y:S04]  /*10610*/  HMMA.16816.F32 R24, R152.reuse, R136, R24 ;  /* 0x000000889818723c */ /* 0x040fe80000001818 */
[----:B------:R-:W-:Y:S02]  /*10620*/  FADD.FTZ R239, R239, R236 ;  /* 0x000000ecefef7221 */ /* 0x000fe40000010000 */
[----:B------:R-:W-:Y:S02]  /*10630*/  FADD.FTZ R241, R241, R238 ;  /* 0x000000eef1f17221 */ /* 0x000fe40000010000 */
[C---:B------:R-:W-:Y:S01]  /*10640*/  HMMA.16816.F32 R28, R152.reuse, R138, R28 ;  /* 0x0000008a981c723c */ /* 0x040fe2000000181c */
[----:B------:R-:W4:Y:S03]  /*10650*/  LDSM.16.MT88.4 R136, [R209+0xb880] ;  /* 0x00b88000d188783b */ /* 0x000f260000004200 */
[----:B------:R-:W-:Y:S02]  /*10660*/  FADD.FTZ R240, R240, R239 ;  /* 0x000000eff0f07221 */ /* 0x000fe40000010000 */
[----:B------:R-:W-:Y:S02]  /*10670*/  FADD.FTZ R242, R242, R241 ;  /* 0x000000f1f2f27221 */ /* 0x000fe40000010000 */
[C---:B--2---:R-:W-:Y:S04]  /*10680*/  HMMA.16816.F32 R32, R152.reuse, R140, R32 ;  /* 0x0000008c9820723c */ /* 0x044fe80000001820 */
[----:B------:R-:W-:Y:S02]  /*10690*/  FADD.FTZ R235, R243, R240 ;  /* 0x000000f0f3eb7221 */ /* 0x000fe40000010000 */
[----:B------:R-:W-:Y:S02]  /*106a0*/  FADD.FTZ R233, R245, R242 ;  /* 0x000000f2f5e97221 */ /* 0x000fe40000010000 */
[C---:B------:R-:W-:Y:S08]  /*106b0*/  HMMA.16816.F32 R36, R152.reuse, R142, R36 ;  /* 0x0000008e9824723c */ /* 0x040ff00000001824 */
[C---:B-1----:R-:W-:Y:S08]  /*106c0*/  HMMA.16816.F32 R40, R152.reuse, R8, R40 ;  /* 0x000000089828723c */ /* 0x042ff00000001828 */
[C---:B------:R-:W-:Y:S08]  /*106d0*/  HMMA.16816.F32 R44, R152.reuse, R10, R44 ;  /* 0x0000000a982c723c */ /* 0x040ff0000000182c */
[C---:B------:R-:W-:Y:S08]  /*106e0*/  HMMA.16816.F32 R48, R152.reuse, R160, R48 ;  /* 0x000000a09830723c */ /* 0x040ff00000001830 */
[C---:B------:R-:W-:Y:S08]  /*106f0*/  HMMA.16816.F32 R52, R152.reuse, R162, R52 ;  /* 0x000000a29834723c */ /* 0x040ff00000001834 */
[C---:B------:R-:W-:Y:S08]  /*10700*/  HMMA.16816.F32 R56, R152.reuse, R164, R56 ;  /* 0x000000a49838723c */ /* 0x040ff00000001838 */
[C---:B------:R-:W-:Y:S08]  /*10710*/  HMMA.16816.F32 R60, R152.reuse, R166, R60 ;  /* 0x000000a6983c723c */ /* 0x040ff0000000183c */
[C---:B---3--:R-:W-:Y:S08]  /*10720*/  HMMA.16816.F32 R64, R152.reuse, R156, R64 ;  /* 0x0000009c9840723c */ /* 0x048ff00000001840 */
        /* <DEDUP_REMOVED lines=15> */
[C---:B----4-:R-:W-:Y:S08]  /*10820*/  HMMA.16816.F32 R124, R152.reuse, R136, R124 ;  /* 0x00000088987c723c */ /* 0x050ff0000000187c */
[C---:B------:R-:W-:Y:S08]  /*10830*/  HMMA.16816.F32 R128, R152.reuse, R138, R128 ;  /* 0x0000008a9880723c */ /* 0x040ff00000001880 */
[C---:B------:R-:W-:Y:S08]  /*10840*/  HMMA.16816.F32 R136, R152.reuse, R196, R16 ;  /* 0x000000c49888723c */ /* 0x040ff00000001810 */
[----:B------:R-:W-:Y:S01]  /*10850*/  HMMA.16816.F32 R132, R152, R198, R132 ;  /* 0x000000c69884723c */ /* 0x000fe20000001884 */
[----:B------:R-:W-:-:S07]  /*10860*/  @P0 BRA `(.L_x_142) ;  /* 0xffffe2c000000947 */ /* 0x000fce000383ffff */
.L_x_141:
[----:B------:R-:W1:Y:S01]  /*10870*/  SHFL.BFLY PT, R6, R235, 0x2, 0x1f ;  /* 0x0c401f00eb067f89 */ /* 0x000e6200000e0000 */
[----:B------:R-:W-:-:S02]  /*10880*/  MOV R4, RZ ;  /* 0x000000ff00047202 */ /* 0x000fc40000000f00 */
[----:B------:R-:W-:Y:S01]  /*10890*/  MOV R2, RZ ;  /* 0x000000ff00027202 */ /* 0x000fe20000000f00 */
[----:B------:R-:W2:Y:S01]  /*108a0*/  SHFL.BFLY PT, R0, R233, 0x2, 0x1f ;  /* 0x0c401f00e9007f89 */ /* 0x000ea200000e0000 */
[----:B------:R-:W-:Y:S02]  /*108b0*/  MOV R8, 0xff800000 ;  /* 0xff80000000087802 */ /* 0x000fe40000000f00 */
[----:B------:R-:W-:Y:S01]  /*108c0*/  PLOP3.LUT P2, PT, PT, PT, PT, 0x8, 0x0 ;  /* 0x000000000000781c */ /* 0x000fe20003f4e170 */
[----:B-1----:R-:W-:Y:S02]  /*108d0*/  FADD.FTZ R6, R6, R235 ;  /* 0x000000eb06067221 */ /* 0x002fe40000010000 */
[----:B--2---:R-:W-:-:S03]  /*108e0*/  FADD.FTZ R7, R0, R233 ;  /* 0x000000e900077221 */ /* 0x004fc60000010000 */
[----:B------:R-:W1:Y:S04]  /*108f0*/  SHFL.BFLY PT, R5, R6, 0x1, 0x1f ;  /* 0x0c201f0006057f89 */ /* 0x000e6800000e0000 */
[----:B------:R-:W2:Y:S01]  /*10900*/  SHFL.BFLY PT, R0, R7, 0x1, 0x1f ;  /* 0x0c201f0007007f89 */ /* 0x000ea200000e0000 */
[----:B-1----:R-:W-:Y:S01]  /*10910*/  FADD.FTZ R5, R6, R5 ;  /* 0x0000000506057221 */ /* 0x002fe20000010000 */
[----:B------:R-:W-:Y:S01]  /*10920*/  MOV R6, 0xff800000 ;  /* 0xff80000000067802 */ /* 0x000fe20000000f00 */
[----:B--2---:R-:W-:-:S03]  /*10930*/  FADD.FTZ R0, R0, R7 ;  /* 0x0000000700007221 */ /* 0x004fc60000010000 */
[----:B------:R-:W-:Y:S02]  /*10940*/  FSETP.NE.FTZ.AND P1, PT, R5, RZ, PT ;  /* 0x000000ff0500720b */ /* 0x000fe40003f35000 */
[----:B------:R-:W-:-:S11]  /*10950*/  FSETP.NE.FTZ.AND P0, PT, R0, RZ, PT ;  /* 0x000000ff0000720b */ /* 0x000fd60003f15000 */
[----:B------:R-:W1:Y:S01]  /*10960*/  @P1 MUFU.RCP R4, R5 ;  /* 0x0000000500041308 */ /* 0x000e620000001000 */
[----:B------:R-:W-:Y:S02]  /*10970*/  @P1 MOV R10, 0x3f317218 ;  /* 0x3f317218000a1802 */ /* 0x000fe40000000f00 */
[----:B------:R-:W-:-:S03]  /*10980*/  @P0 MOV R9, 0x3f317218 ;  /* 0x3f31721800090802 */ /* 0x000fc60000000f00 */
[----:B------:R-:W-:Y:S02]  /*10990*/  @P1 FMUL.FTZ R10, R10, c[0x0][0x2d0] ;  /* 0x0000b4000a0a1a20 */ /* 0x000fe40000410000 */
[----:B------:R-:W-:Y:S01]  /*109a0*/  @P0 MUFU.RCP R2, R0 ;  /* 0x0000000000020308 */ /* 0x000fe20000001000 */
[----:B------:R-:W-:-:S07]  /*109b0*/  @P0 FMUL.FTZ R9, R9, c[0x0][0x2d0] ;  /* 0x0000b40009090a20 */ /* 0x000fce0000410000 */
[----:B------:R-:W2:Y:S01]  /*109c0*/  @P1 MUFU.LG2 R5, R5 ;  /* 0x0000000500051308 */ /* 0x000ea20000000c00 */
[C---:B-1----:R-:W-:Y:S02]  /*109d0*/  FMUL.FTZ R144, R4.reuse, R144 ;  /* 0x0000009004907220 */ /* 0x042fe40000410000 */
[C---:B------:R-:W-:Y:S02]  /*109e0*/  FMUL.FTZ R145, R4.reuse, R145 ;  /* 0x0000009104917220 */ /* 0x040fe40000410000 */
[C---:B------:R-:W-:Y:S02]  /*109f0*/  FMUL.FTZ R20, R4.reuse, R20 ;  /* 0x0000001404147220 */ /* 0x040fe40000410000 */
[C---:B------:R-:W-:Y:S01]  /*10a00*/  FMUL.FTZ R21, R4.reuse, R21 ;  /* 0x0000001504157220 */ /* 0x040fe20000410000 */
[----:B------:R-:W1:Y:S01]  /*10a10*/  @P0 MUFU.LG2 R0, R0 ;  /* 0x0000000000000308 */ /* 0x000e620000000c00 */
[C---:B------:R-:W-:Y:S02]  /*10a20*/  FMUL.FTZ R24, R4.reuse, R24 ;  /* 0x0000001804187220 */ /* 0x040fe40000410000 */
[----:B------:R-:W-:-:S02]  /*10a30*/  FMUL.FTZ R25, R4, R25 ;  /* 0x0000001904197220 */ /* 0x000fc40000410000 */
[C---:B------:R-:W-:Y:S02]  /*10a40*/  FMUL.FTZ R28, R4.reuse, R28 ;  /* 0x0000001c041c7220 */ /* 0x040fe40000410000 */
[C---:B------:R-:W-:Y:S02]  /*10a50*/  FMUL.FTZ R29, R4.reuse, R29 ;  /* 0x0000001d041d7220 */ /* 0x040fe40000410000 */
[----:B--2---:R-:W-:Y:S02]  /*10a60*/  @P1 FMUL.FTZ R5, R5, 0.69314718246459960938 ;  /* 0x3f31721805051820 */ /* 0x004fe40000410000 */
[C---:B------:R-:W-:Y:S02]  /*10a70*/  FMUL.FTZ R32, R4.reuse, R32 ;  /* 0x0000002004207220 */ /* 0x040fe40000410000 */
[C---:B------:R-:W-:Y:S02]  /*10a80*/  FMUL.FTZ R33, R4.reuse, R33 ;  /* 0x0000002104217220 */ /* 0x040fe40000410000 */
[----:B------:R-:W-:-:S02]  /*10a90*/  FMUL.FTZ R36, R4, R36 ;  /* 0x0000002404247220 */ /* 0x000fc40000410000 */
[----:B-1----:R-:W-:Y:S02]  /*10aa0*/  @P0 FMUL.FTZ R0, R0, 0.69314718246459960938 ;  /* 0x3f31721800000820 */ /* 0x002fe40000410000 */
        /* <DEDUP_REMOVED lines=116> */
[----:B------:R-:W-:Y:S02]  /*111f0*/  FMUL.FTZ R135, R2, R135 ;  /* 0x0000008702877220 */ /* 0x000fe40000410000 */
[----:B------:R-:W-:Y:S02]  /*11200*/  @P1 FFMA.FTZ R6, R10, R148, R5 ;  /* 0x000000940a061223 */ /* 0x000fe40000010005 */
[----:B------:R-:W-:-:S02]  /*11210*/  @P0 FFMA.FTZ R8, R9, R3, R0 ;  /* 0x0000000309080223 */ /* 0x000fc40000010000 */
.L_x_81:
[----:B------:R-:W-:Y:S02]  /*11220*/  USHF.R.S32.HI UR8, URZ, 0x1f, UR13 ;  /* 0x0000001f3f087899 */ /* 0x000fe4000801140d */
[----:B------:R-:W-:Y:S01]  /*11230*/  ULDC.64 UR10, c[0x0][0x118] ;  /* 0x00004600000a7ab9 */ /* 0x000fe20000000a00 */
        /* <DEDUP_REMOVED lines=22> */
[----:B------:R-:W-:Y:S02]  /*113a0*/  LEA.HI R2, R3, R0, RZ, 0x2 ;  /* 0x0000000003027211 */ /* 0x000fe400078f10ff */
[----:B------:R-:W-:Y:S02]  /*113b0*/  F2FP.PACK_AB R40, R41, R40 ;  /* 0x000000282928723e */ /* 0x000fe400000000ff */
[----:B------:R-:W-:-:S02]  /*113c0*/  SHF.R.S32.HI R10, RZ, 0x2, R2 ;  /* 0x00000002ff0a7819 */ /* 0x000fc40000011402 */
[----:B------:R-:W-:Y:S02]  /*113d0*/  SHF.R.S32.HI R5, RZ, 0x1f, R2 ;  /* 0x0000001fff057819 */ /* 0x000fe40000011402 */
[----:B------:R-:W-:Y:S02]  /*113e0*/  LOP3.LUT R7, R2, 0xfffffffc, RZ, 0xc0, !PT ;  /* 0xfffffffc02077812 */ /* 0x000fe400078ec0ff */
[----:B------:R-:W-:Y:S02]  /*113f0*/  LEA.HI R5, R5, R10, RZ, 0x3 ;  /* 0x0000000a05057211 */ /* 0x000fe400078f18ff */
[----:B------:R-:W-:Y:S01]  /*11400*/  F2FP.PACK_AB R42, R43, R42 ;  /* 0x0000002a2b2a723e */ /* 0x000fe200000000ff */
[----:B------:R-:W-:Y:S01]  /*11410*/  IMAD.IADD R7, R0, 0x1, -R7 ;  /* 0x0000000100077824 */ /* 0x000fe200078e0a07 */
[----:B------:R-:W-:Y:S02]  /*11420*/  LOP3.LUT R5, R5, 0xfffffff8, RZ, 0xc0, !PT ;  /* 0xfffffff805057812 */ /* 0x000fe400078ec0ff */
[----:B------:R-:W-:-:S02]  /*11430*/  F2FP.PACK_AB R44, R45, R44 ;  /* 0x0000002c2d2c723e */ /* 0x000fc400000000ff */
[----:B------:R-:W-:Y:S01]  /*11440*/  F2FP.PACK_AB R46, R47, R46 ;  /* 0x0000002e2f2e723e */ /* 0x000fe200000000ff */
[----:B------:R-:W-:Y:S01]  /*11450*/  IMAD.IADD R10, R10, 0x1, -R5 ;  /* 0x000000010a0a7824 */ /* 0x000fe200078e0a05 */
[----:B------:R-:W-:Y:S02]  /*11460*/  LEA.HI R5, R3, R0, RZ, 0x5 ;  /* 0x0000000003057211 */ /* 0x000fe400078f28ff */
[----:B------:R-:W-:Y:S01]  /*11470*/  F2FP.PACK_AB R48, R49, R48 ;  /* 0x000000303130723e */ /* 0x000fe200000000ff */
[C---:B------:R-:W-:Y:S01]  /*11480*/  IMAD.SHL.U32 R9, R10.reuse, 0x40, RZ ;  /* 0x000000400a097824 */ /* 0x040fe200078e00ff */
[----:B------:R-:W-:Y:S02]  /*11490*/  SHF.R.S32.HI R2, RZ, 0x5, R5 ;  /* 0x00000005ff027819 */ /* 0x000fe40000011405 */
[----:B------:R-:W-:Y:S02]  /*114a0*/  LOP3.LUT R12, R10, 0x1, RZ, 0xc0, !PT ;  /* 0x000000010a0c7812 */ /* 0x000fe400078ec0ff */
        /* <DEDUP_REMOVED lines=13> */
[C---:B----4-:R-:W-:Y:S01]  /*11580*/  IMAD.IADD R13, R11.reuse, 0x1, R10 ;  /* 0x000000010b0d7824 */ /* 0x050fe200078e020a */
[C---:B------:R-:W-:Y:S02]  /*11590*/  IADD3 R12, R11.reuse, 0x80, RZ ;  /* 0x000000800b0c7810 */ /* 0x040fe40007ffe0ff */
[----:B------:R-:W-:Y:S02]  /*115a0*/  IADD3 R9, R11, 0x70, RZ ;  /* 0x000000700b097810 */ /* 0x000fe40007ffe0ff */
[----:B------:R-:W-:Y:S01]  /*115b0*/  @P0 IADD3 R9, R12, 0x10, RZ ;  /* 0x000000100c090810 */ /* 0x000fe20007ffe0ff */
[----:B------:R-:W-:Y:S01]  /*115c0*/  IMAD.MOV.U32 R12, RZ, RZ, 0x40 ;  /* 0x00000040ff0c7424 */ /* 0x000fe200078e00ff */
[----:B------:R-:W-:Y:S02]  /*115d0*/  F2FP.PACK_AB R56, R57, R56 ;  /* 0x000000383938723e */ /* 0x000fe400000000ff */
[----:B------:R-:W-:Y:S01]  /*115e0*/  F2FP.PACK_AB R58, R59, R58 ;  /* 0x0000003a3b3a723e */ /* 0x000fe200000000ff */
[----:B------:R-:W-:Y:S01]  /*115f0*/  IMAD.IADD R15, R10, 0x1, R9 ;  /* 0x000000010a0f7824 */ /* 0x000fe200078e0209 */
[----:B------:R-:W-:Y:S01]  /*11600*/  SEL R12, R12, 0xffffffc0, !P2 ;  /* 0xffffffc00c0c7807 */ /* 0x000fe20005000000 */
[----:B------:R-:W-:Y:S01]  /*11610*/  IMAD.U32 R10, RZ, RZ, UR4 ;  /* 0x00000004ff0a7e24 */ /* 0x000fe2000f8e00ff */
[----:B------:R-:W-:-:S02]  /*11620*/  F2FP.PACK_AB R60, R61, R60 ;  /* 0x0000003c3d3c723e */ /* 0x000fc400000000ff */
[----:B------:R-:W-:Y:S01]  /*11630*/  F2FP.PACK_AB R64, R65, R64 ;  /* 0x000000404140723e */ /* 0x000fe200000000ff */
[--C-:B------:R-:W-:Y:S01]  /*11640*/  IMAD.IADD R17, R11, 0x1, R12.reuse ;  /* 0x000000010b117824 */ /* 0x100fe200078e020c */
[----:B------:R-:W-:Y:S01]  /*11650*/  F2FP.PACK_AB R66, R67, R66 ;  /* 0x000000424342723e */ /* 0x000fe200000000ff */
[C---:B------:R-:W-:Y:S01]  /*11660*/  IMAD.IADD R19, R12.reuse, 0x1, R9 ;  /* 0x000000010c137824 */ /* 0x040fe200078e0209 */
[----:B------:R-:W-:Y:S01]  /*11670*/  F2FP.PACK_AB R68, R69, R68 ;  /* 0x000000444544723e */ /* 0x000fe200000000ff */
[----:B------:R-:W-:Y:S01]  /*11680*/  IMAD.IADD R21, R12, 0x1, R13 ;  /* 0x000000010c157824 */ /* 0x000fe200078e020d */
[----:B------:R-:W-:Y:S01]  /*11690*/  STS [R11+0x80], R144 ;  /* 0x000080900b007388 */ /* 0x000fe20000000800 */
[----:B------:R-:W-:Y:S01]  /*116a0*/  IMAD.IADD R23, R15, 0x1, R12 ;  /* 0x000000010f177824 */ /* 0x000fe200078e020c */
[----:B------:R-:W-:Y:S02]  /*116b0*/  F2FP.PACK_AB R70, R71, R70 ;  /* 0x000000464746723e */ /* 0x000fe400000000ff */
[----:B------:R-:W-:Y:S01]  /*116c0*/  STS [R11+0x480], R146 ;  /* 0x000480920b007388 */ /* 0x000fe20000000800 */
[----:B------:R-:W-:-:S02]  /*116d0*/  F2FP.PACK_AB R72, R73, R72 ;  /* 0x000000484948723e */ /* 0x000fc400000000ff */
[----:B------:R-:W-:Y:S01]  /*116e0*/  F2FP.PACK_AB R74, R75, R74 ;  /* 0x0000004a4b4a723e */ /* 0x000fe200000000ff */
[----:B------:R-:W-:Y:S01]  /*116f0*/  STS [R9], R20 ;  /* 0x0000001409007388 */ /* 0x000fe20000000800 */
[----:B------:R-:W-:Y:S02]  /*11700*/  F2FP.PACK_AB R76, R77, R76 ;  /* 0x0000004c4d4c723e */ /* 0x000fe400000000ff */
[----:B------:R-:W-:Y:S01]  /*11710*/  F2FP.PACK_AB R78, R79, R78 ;  /* 0x0000004e4f4e723e */ /* 0x000fe200000000ff */
[----:B------:R-:W-:Y:S01]  /*11720*/  STS [R9+0x400], R22 ;  /* 0x0004001609007388 */ /* 0x000fe20000000800 */
[----:B------:R-:W-:Y:S02]  /*11730*/  F2FP.PACK_AB R80, R81, R80 ;  /* 0x000000505150723e */ /* 0x000fe400000000ff */
[----:B------:R-:W-:Y:S01]  /*11740*/  F2FP.PACK_AB R82, R83, R82 ;  /* 0x000000525352723e */ /* 0x000fe200000000ff */
[----:B------:R-:W-:Y:S01]  /*11750*/  STS [R13+0x80], R24 ;  /* 0x000080180d007388 */ /* 0x000fe20000000800 */
[----:B------:R-:W-:-:S02]  /*11760*/  F2FP.PACK_AB R84, R85, R84 ;  /* 0x000000545554723e */ /* 0x000fc400000000ff */
[----:B------:R-:W-:Y:S01]  /*11770*/  F2FP.PACK_AB R86, R87, R86 ;  /* 0x000000565756723e */ /* 0x000fe200000000ff */
[----:B------:R-:W-:Y:S01]  /*11780*/  STS [R13+0x480], R26 ;  /* 0x0004801a0d007388 */ /* 0x000fe20000000800 */
[----:B------:R-:W-:Y:S02]  /*11790*/  F2FP.PACK_AB R88, R89, R88 ;  /* 0x000000585958723e */ /* 0x000fe400000000ff */
[----:B------:R-:W-:Y:S01]  /*117a0*/  F2FP.PACK_AB R90, R91, R90 ;  /* 0x0000005a5b5a723e */ /* 0x000fe200000000ff */
[----:B------:R-:W-:Y:S01]  /*117b0*/  STS [R15], R28 ;  /* 0x0000001c0f007388 */ /* 0x000fe20000000800 */
        /* <DEDUP_REMOVED lines=71> */
[----:B------:R3:W-:Y:S04]  /*11c30*/  STS [R9+0xc400], R118 ;  /* 0x00c4007609007388 */ /* 0x0007e80000000800 */
[----:B------:R-:W-:Y:S04]  /*11c40*/  STS [R13+0xc080], R140 ;  /* 0x00c0808c0d007388 */ /* 0x000fe80000000800 */
[----:B------:R4:W-:Y:S04]  /*11c50*/  STS [R13+0xc480], R142 ;  /* 0x00c4808e0d007388 */ /* 0x0009e80000000800 */
[----:B------:R2:W-:Y:S04]  /*11c60*/  STS [R15+0xc000], R120 ;  /* 0x00c000780f007388 */ /* 0x0005e80000000800 */
[----:B------:R2:W-:Y:S01]  /*11c70*/  STS [R15+0xc400], R122 ;  /* 0x00c4007a0f007388 */ /* 0x0005e20000000800 */
[----:B-1----:R-:W-:Y:S01]  /*11c80*/  IMAD.U32 R11, RZ, RZ, UR5 ;  /* 0x00000005ff0b7e24 */ /* 0x002fe2000f8e00ff */
[----:B------:R-:W-:-:S02]  /*11c90*/  ULDC.64 UR4, c[0x0][0x508] ;  /* 0x0001420000047ab9 */ /* 0x000fc40000000a00 */
[----:B------:R2:W-:Y:S04]  /*11ca0*/  STS [R17+0xc080], R124 ;  /* 0x00c0807c11007388 */ /* 0x0005e80000000800 */
[----:B------:R2:W-:Y:S04]  /*11cb0*/  STS [R17+0xc480], R126 ;  /* 0x00c4807e11007388 */ /* 0x0005e80000000800 */
[----:B------:R2:W-:Y:S04]  /*11cc0*/  STS [R19+0xc000], R128 ;  /* 0x00c0008013007388 */ /* 0x0005e80000000800 */
[----:B------:R2:W-:Y:S04]  /*11cd0*/  STS [R19+0xc400], R130 ;  /* 0x00c4008213007388 */ /* 0x0005e80000000800 */
[----:B------:R2:W-:Y:S04]  /*11ce0*/  STS [R21+0xc080], R136 ;  /* 0x00c0808815007388 */ /* 0x0005e80000000800 */
[----:B------:R2:W-:Y:S04]  /*11cf0*/  STS [R21+0xc480], R138 ;  /* 0x00c4808a15007388 */ /* 0x0005e80000000800 */
[----:B------:R2:W-:Y:S04]  /*11d00*/  STS [R23+0xc000], R132 ;  /* 0x00c0008417007388 */ /* 0x0005e80000000800 */
[----:B------:R2:W-:Y:S04]  /*11d10*/  STS [R23+0xc400], R134 ;  /* 0x00c4008617007388 */ /* 0x0005e80000000800 */
[----:B------:R-:W-:Y:S01]  /*11d20*/  BAR.SYNC.DEFER_BLOCKING 0x1, 0x100 ;  /* 0x0044000000007b1d */ /* 0x000fe20000010000 */
[----:B------:R-:W-:-:S04]  /*11d30*/  UISETP.NE.U32.AND UP0, UPT, URZ, UR4, UPT ;  /* 0x000000043f00728c */ /* 0x000fc8000bf05070 */
[----:B------:R-:W-:Y:S01]  /*11d40*/  UISETP.NE.AND.EX UP0, UPT, URZ, UR5, UPT, UP0 ;  /* 0x000000053f00728c */ /* 0x000fe2000bf05300 */
[----:B---3--:R-:W3:Y:S02]  /*11d50*/  @P0 LDG.E R9, [R10.64] ;  /* 0x0000000a0a090981 */ /* 0x008ee4000c1e1900 */
[----:B------:R-:W-:-:S03]  /*11d60*/  ULDC.64 UR4, c[0x0][0x508] ;  /* 0x0001420000047ab9 */ /* 0x000fc60000000a00 */
[----:B------:R-:W-:-:S05]  /*11d70*/  PLOP3.LUT P1, PT, PT, PT, UP0, 0x80, 0x0 ;  /* 0x000000000000781c */ /* 0x000fca0003f2f008 */
[----:B------:R-:W-:Y:S01]  /*11d80*/  @UP0 UIMAD.WIDE UR4, UR20, UR6, UR4 ;  /* 0x00000006140402a5 */ /* 0x000fe2000f8e0204 */
[----:B------:R-:W-:-:S05]  /*11d90*/  IMAD.MOV.U32 R4, RZ, RZ, c[0x0][0x388] ;  /* 0x0000e200ff047624 */ /* 0x000fca00078e00ff */
[----:B------:R-:W-:Y:S02]  /*11da0*/  IMAD.U32 R12, RZ, RZ, UR4 ;  /* 0x00000004ff0c7e24 */ /* 0x000fe4000f8e00ff */
[----:B----4-:R-:W-:-:S05]  /*11db0*/  IMAD.U32 R13, RZ, RZ, UR5 ;  /* 0x00000005ff0d7e24 */ /* 0x010fca000f8e00ff */
[----:B------:R2:W5:Y:S01]  /*11dc0*/  @P1 LDG.E R4, [R12.64] ;  /* 0x0000000a0c041981 */ /* 0x000562000c1e1900 */
[----:B------:R-:W-:Y:S02]  /*11dd0*/  UMOV UR22, URZ ;  /* 0x0000003f00167c82 */ /* 0x000fe40008000000 */
[----:B------:R-:W-:Y:S01]  /*11de0*/  UMOV UR23, URZ ;  /* 0x0000003f00177c82 */ /* 0x000fe20008000000 */
[----:B---3--:R-:W1:Y:S02]  /*11df0*/  @P0 R2UR UR5, R9 ;  /* 0x00000000090503c2 */ /* 0x008e6400000e0000 */
[----:B-1----:R-:W-:Y:S02]  /*11e00*/  @UP1 USHF.R.S32.HI UR4, URZ, 0x1f, UR5 ;  /* 0x0000001f3f041899 */ /* 0x002fe40008011405 */
[----:B------:R-:W-:-:S05]  /*11e10*/  @UP1 UMOV UR22, UR5 ;  /* 0x0000000500161c82 */ /* 0x000fca0008000000 */
[----:B------:R-:W-:Y:S01]  /*11e20*/  @UP1 UMOV UR23, UR4 ;  /* 0x0000000400171c82 */ /* 0x000fe20008000000 */
[----:B------:R-:W-:Y:S05]  /*11e30*/  @P1 BRA `(.L_x_146) ;  /* 0x0000004000001947 */ /* 0x000fea0003800000 */
[----:B--2---:R-:W-:Y:S05]  /*11e40*/  @!P0 BRA `(.L_x_146) ;  /* 0x0000003000008947 */ /* 0x004fea0003800000 */
[----:B-----5:R-:W2:Y:S04]  /*11e50*/  LDG.E R4, [R10.64] ;  /* 0x0000000a0a047981 */ /* 0x020ea8000c1e1900 */
[----:B------:R-:W2:Y:S02]  /*11e60*/  LDG.E R9, [R10.64+0x4] ;  /* 0x0000040a0a097981 */ /* 0x000ea4000c1e1900 */
[----:B--2---:R-:W-:Y:S02]  /*11e70*/  IADD3 R4, -R4, R9, RZ ;  /* 0x0000000904047210 */ /* 0x004fe40007ffe1ff */
.L_x_146:
[----:B--2---:R-:W-:Y:S01]  /*11e80*/  SHF.R.S32.HI R11, RZ, 0x1f, R2 ;  /* 0x0000001fff0b7819 */ /* 0x004fe20000011402 */
[----:B------:R-:W1:Y:S01]  /*11e90*/  S2R R73, SR_CTAID.X ;  /* 0x0000000000497919 */ /* 0x000e620000002500 */
[----:B------:R-:W-:Y:S01]  /*11ea0*/  LOP3.LUT R5, R5, 0xffffffe0, RZ, 0xc0, !PT ;  /* 0xffffffe005057812 */ /* 0x000fe200078ec0ff */
[----:B------:R-:W-:Y:S01]  /*11eb0*/  IMAD.MOV.U32 R9, RZ, RZ, c[0x0][0x4e8] ;  /* 0x00013a00ff097624 */ /* 0x000fe200078e00ff */
[----:B------:R-:W-:Y:S01]  /*11ec0*/  LEA.HI R11, R11, R2, RZ, 0x3 ;  /* 0x000000020b0b7211 */ /* 0x000fe200078f18ff */
[----:B------:R-:W-:Y:S01]  /*11ed0*/  ULDC.64 UR6, c[0x0][0x490] ;  /* 0x0001240000067ab9 */ /* 0x000fe20000000a00 */
[-C--:B------:R-:W-:Y:S01]  /*11ee0*/  LEA.HI R16, R3, R0.reuse, RZ, 0x3 ;  /* 0x0000000003107211 */ /* 0x080fe200078f18ff */
[----:B------:R-:W-:Y:S01]  /*11ef0*/  IMAD.IADD R5, R0, 0x1, -R5 ;  /* 0x0000000100057824 */ /* 0x000fe200078e0a05 */
[----:B------:R-:W-:Y:S01]  /*11f00*/  LOP3.LUT R11, R11, 0xffffff8, RZ, 0xc0, !PT ;  /* 0x0ffffff80b0b7812 */ /* 0x000fe200078ec0ff */
[----:B------:R-:W-:Y:S01]  /*11f10*/  USHF.R.S32.HI UR12, URZ, 0x1f, UR20 ;  /* 0x0000001f3f0c7899 */ /* 0x000fe20008011414 */
[----:B------:R-:W-:Y:S01]  /*11f20*/  ISETP.NE.AND P1, PT, R9, 0x1, PT ;  /* 0x000000010900780c */ /* 0x000fe20003f25270 */
[----:B------:R-:W-:Y:S01]  /*11f30*/  UIMAD UR9, UR8, UR6, URZ ;  /* 0x00000006080972a4 */ /* 0x000fe2000f8e023f */
[----:B------:R-:W-:Y:S01]  /*11f40*/  LEA.HI R9, R7, R7, RZ, 0x1 ;  /* 0x0000000707097211 */ /* 0x000fe200078f08ff */
[----:B------:R-:W-:Y:S01]  /*11f50*/  IMAD.IADD R11, R2, 0x1, -R11 ;  /* 0x00000001020b7824 */ /* 0x000fe200078e0a0b */
[----:B------:R-:W-:Y:S01]  /*11f60*/  SHF.R.S32.HI R2, RZ, 0x1f, R5 ;  /* 0x0000001fff027819 */ /* 0x000fe20000011405 */
[----:B------:R-:W-:Y:S01]  /*11f70*/  UMOV UR14, UR22 ;  /* 0x00000016000e7c82 */ /* 0x000fe20008000000 */
[----:B------:R-:W-:Y:S01]  /*11f80*/  LOP3.LUT R10, R9, 0x1ffffffe, RZ, 0xc0, !PT ;  /* 0x1ffffffe090a7812 */ /* 0x000fe200078ec0ff */
[----:B------:R-:W-:Y:S01]  /*11f90*/  UMOV UR15, UR23 ;  /* 0x00000017000f7c82 */ /* 0x000fe20008000000 */
[----:B------:R-:W-:Y:S01]  /*11fa0*/  LEA.HI R2, R2, R5, RZ, 0x2 ;  /* 0x0000000502027211 */ /* 0x000fe200078f10ff */
[----:B------:R-:W-:Y:S01]  /*11fb0*/  USEL UR12, UR12, URZ, !UP1 ;  /* 0x0000003f0c0c7287 */ /* 0x000fe2000c800000 */
[----:B------:R-:W-:Y:S01]  /*11fc0*/  LOP3.LUT P2, RZ, R5, 0x3, RZ, 0xc0, !PT ;  /* 0x0000000305ff7812 */ /* 0x000fe2000784c0ff */
[----:B------:R-:W-:Y:S01]  /*11fd0*/  IMAD.IADD R7, R7, 0x1, -R10 ;  /* 0x0000000107077824 */ /* 0x000fe200078e0a0a */
[----:B------:R-:W-:Y:S01]  /*11fe0*/  SHF.R.S32.HI R2, RZ, 0x2, R2 ;  /* 0x00000002ff027819 */ /* 0x000fe20000011402 */
[----:B------:R-:W-:Y:S01]  /*11ff0*/  UIMAD.WIDE.U32 UR14, UR13, UR6, UR14 ;  /* 0x000000060d0e72a5 */ /* 0x000fe2000f8e000e */
[----:B------:R-:W-:Y:S01]  /*12000*/  LEA.HI R3, R3, R0, RZ, 0x6 ;  /* 0x0000000003037211 */ /* 0x000fe200078f30ff */
[----:B------:R-:W-:Y:S01]  /*12010*/  UIMAD UR9, UR13, UR7, UR9 ;  /* 0x000000070d0972a4 */ /* 0x000fe2000f8e0209 */
[----:B------:R-:W-:Y:S01]  /*12020*/  BSSY B0, `(.L_x_147) ;  /* 0x0000083000007945 */ /* 0x000fe20003800000 */
[----:B------:R-:W-:Y:S01]  /*12030*/  IMAD R2, R11, 0x10, R2 ;  /* 0x000000100b027824 */ /* 0x000fe200078e0202 */
[----:B------:R-:W-:-:S02]  /*12040*/  ULDC.64 UR6, c[0x0][0x498] ;  /* 0x0001260000067ab9 */ /* 0x000fc40000000a00 */
[----:B------:R-:W-:Y:S01]  /*12050*/  USEL UR20, UR20, URZ, !UP1 ;  /* 0x0000003f14147287 */ /* 0x000fe2000c800000 */
[----:B------:R-:W-:Y:S01]  /*12060*/  IMAD R10, R7, 0x8, R2 ;  /* 0x00000008070a7824 */ /* 0x000fe200078e0202 */
[----:B------:R-:W-:Y:S02]  /*12070*/  UIMAD UR17, UR12, UR6, URZ ;  /* 0x000000060c1172a4 */ /* 0x000fe4000f8e023f */
[----:B------:R-:W-:Y:S02]  /*12080*/  UIADD3 UR15, UR15, UR9, URZ ;  /* 0x000000090f0f7290 */ /* 0x000fe4000fffe03f */
[----:B-1----:R-:W-:Y:S01]  /*12090*/  LEA R7, R73, R10, 0x7 ;  /* 0x0000000a49077211 */ /* 0x002fe200078e38ff */
[----:B------:R-:W-:Y:S02]  /*120a0*/  UIMAD UR7, UR20, UR7, UR17 ;  /* 0x00000007140772a4 */ /* 0x000fe4000f8e0211 */
[----:B------:R-:W-:Y:S02]  /*120b0*/  UIMAD.WIDE.U32 UR14, UR20, UR6, UR14 ;  /* 0x00000006140e72a5 */ /* 0x000fe4000f8e000e */
[----:B------:R-:W-:Y:S01]  /*120c0*/  @P1 IMAD.HI.U32 R5, R7, c[0x0][0x4ec], RZ ;  /* 0x00013b0007051a27 */ /* 0x000fe200078e00ff */
[----:B------:R-:W-:-:S02]  /*120d0*/  ULDC.64 UR4, c[0x0][0x3a0] ;  /* 0x0000e80000047ab9 */ /* 0x000fc40000000a00 */
[----:B------:R-:W-:Y:S01]  /*120e0*/  UIMAD UR16, UR23, UR4, URZ ;  /* 0x00000004171072a4 */ /* 0x000fe2000f8e023f */
[----:B------:R-:W-:Y:S01]  /*120f0*/  IMAD.MOV.U32 R12, RZ, RZ, R7 ;  /* 0x000000ffff0c7224 */ /* 0x000fe200078e0007 */
[----:B------:R-:W-:Y:S01]  /*12100*/  @P1 SHF.R.U32.HI R12, RZ, c[0x0][0x4f0], R5 ;  /* 0x00013c00ff0c1a19 */ /* 0x000fe20000011605 */
[----:B------:R-:W-:Y:S01]  /*12110*/  UIMAD.WIDE.U32 UR18, UR22, UR4, URZ ;  /* 0x00000004161272a5 */ /* 0x000fe2000f8e003f */
[----:B------:R-:W-:Y:S01]  /*12120*/  LOP3.LUT R5, R16, 0xfffffff8, RZ, 0xc0, !PT ;  /* 0xfffffff810057812 */ /* 0x000fe200078ec0ff */
[----:B------:R-:W-:Y:S01]  /*12130*/  UIMAD UR16, UR22, UR5, UR16 ;  /* 0x00000005161072a4 */ /* 0x000fe2000f8e0210 */
[----:B------:R-:W-:Y:S01]  /*12140*/  SHF.R.S32.HI R16, RZ, 0x3, R16 ;  /* 0x00000003ff107819 */ /* 0x000fe20000011410 */
[--C-:B------:R-:W-:Y:S01]  /*12150*/  IMAD.MOV R10, RZ, RZ, -R12.reuse ;  /* 0x000000ffff0a7224 */ /* 0x100fe200078e0a0c */
[----:B------:R-:W-:Y:S01]  /*12160*/  ULDC.64 UR4, c[0x0][0x3e8] ;  /* 0x0000fa0000047ab9 */ /* 0x000fe20000000a00 */
[----:B------:R-:W-:Y:S01]  /*12170*/  IMAD.IADD R5, R0, 0x1, -R5 ;  /* 0x0000000100057824 */ /* 0x000fe200078e0a05 */
[----:B------:R-:W-:Y:S01]  /*12180*/  UIMAD UR8, UR8, UR4, URZ ;  /* 0x00000004080872a4 */ /* 0x000fe2000f8e023f */
[----:B------:R-:W-:Y:S01]  /*12190*/  IMAD R10, R10, c[0x0][0x4e8], R7 ;  /* 0x00013a000a0a7a24 */ /* 0x000fe200078e0207 */
[----:B------:R-:W-:Y:S01]  /*121a0*/  SHF.R.S32.HI R7, RZ, 0x1f, R12 ;  /* 0x0000001fff077819 */ /* 0x000fe2000001140c */
[----:B------:R-:W-:Y:S01]  /*121b0*/  IMAD.U32 R0, RZ, RZ, UR7 ;  /* 0x00000007ff007e24 */ /* 0x000fe2000f8e00ff */
[----:B------:R-:W-:Y:S01]  /*121c0*/  IADD3 R12, P0, R12, UR14, RZ ;  /* 0x0000000e0c0c7c10 */ /* 0x000fe2000ff1e0ff */
[----:B------:R-:W-:Y:S01]  /*121d0*/  IMAD.SHL.U32 R17, R16, 0x40, RZ ;  /* 0x0000004010117824 */ /* 0x000fe200078e00ff */
[----:B------:R-:W-:Y:S01]  /*121e0*/  SHF.R.S32.HI R15, RZ, 0x1f, R10 ;  /* 0x0000001fff0f7819 */ /* 0x000fe2000001140a */
[----:B------:R-:W-:Y:S01]  /*121f0*/  UIADD3 UR19, UR19, UR16, URZ ;  /* 0x0000001013137290 */ /* 0x000fe2000fffe03f */
[----:B------:R-:W-:Y:S01]  /*12200*/  IADD3.X R13, R7, UR15, R0, P0, !PT ;  /* 0x0000000f070d7c10 */ /* 0x000fe200087fe400 */
[----:B------:R-:W-:Y:S01]  /*12210*/  UIMAD UR5, UR13, UR5, UR8 ;  /* 0x000000050d0572a4 */ /* 0x000fe2000f8e0208 */
[----:B------:R-:W-:Y:S01]  /*12220*/  LEA R0, R5, R16, 0x5 ;  /* 0x0000001005007211 */ /* 0x000fe200078e28ff */
[----:B------:R-:W-:Y:S01]  /*12230*/  IMAD R15, R15, c[0x0][0x488], RZ ;  /* 0x000122000f0f7a24 */ /* 0x000fe200078e02ff */
[----:B------:R-:W-:Y:S01]  /*12240*/  LOP3.LUT R17, R17, 0x1c0, RZ, 0xc0, !PT ;  /* 0x000001c011117812 */ /* 0x000fe200078ec0ff */
[----:B------:R-:W-:Y:S01]  /*12250*/  IMAD.WIDE.U32 R12, R10, c[0x0][0x488], R12 ;  /* 0x000122000a0c7a25 */ /* 0x000fe200078e000c */
[----:B------:R-:W-:-:S02]  /*12260*/  UIMAD.WIDE.U32 UR18, UR13, UR4, UR18 ;  /* 0x000000040d1272a5 */ /* 0x000fc4000f8e0012 */
[----:B------:R-:W-:Y:S01]  /*12270*/  ULDC.64 UR6, c[0x0][0x3f0] ;  /* 0x0000fc0000067ab9 */ /* 0x000fe20000000a00 */
[----:B------:R-:W-:Y:S01]  /*12280*/  IMAD R9, R73, 0x80, R0 ;  /* 0x0000008049097824 */ /* 0x000fe200078e0200 */
[----:B------:R-:W-:Y:S01]  /*12290*/  UIMAD UR12, UR12, UR6, URZ ;  /* 0x000000060c0c72a4 */ /* 0x000fe2000f8e023f */
[----:B------:R-:W-:Y:S01]  /*122a0*/  IMAD.SHL.U32 R0, R5, 0x8, RZ ;  /* 0x0000000805007824 */ /* 0x000fe200078e00ff */
[----:B------:R-:W-:Y:S01]  /*122b0*/  SHF.R.U32.HI R5, RZ, 0x3, R17 ;  /* 0x00000003ff057819 */ /* 0x000fe20000011611 */
[----:B------:R-:W-:Y:S01]  /*122c0*/  IMAD R15, R10, c[0x0][0x48c], R15 ;  /* 0x000123000a0f7a24 */ /* 0x000fe200078e020f */
[----:B------:R-:W-:Y:S01]  /*122d0*/  UIADD3 UR19, UR19, UR5, URZ ;  /* 0x0000000513137290 */ /* 0x000fe2000fffe03f */
[----:B------:R-:W-:Y:S01]  /*122e0*/  @P1 IMAD.HI.U32 R11, R9, c[0x0][0x4ec], RZ ;  /* 0x00013b00090b1a27 */ /* 0x000fe200078e00ff */
[----:B------:R-:W-:Y:S01]  /*122f0*/  LOP3.LUT R10, R17, 0x38, R0, 0xf8, !PT ;  /* 0x00000038110a7812 */ /* 0x000fe200078ef800 */
[----:B------:R-:W-:Y:S01]  /*12300*/  UIMAD UR7, UR20, UR7, UR12 ;  /* 0x00000007140772a4 */ /* 0x000fe2000f8e020c */
[----:B------:R-:W-:Y:S01]  /*12310*/  LEA R17, P0, R12, c[0x0][0x450], 0x2 ;  /* 0x000114000c117a11 */ /* 0x000fe200078010ff */
[----:B------:R-:W-:Y:S01]  /*12320*/  IMAD.IADD R14, R13, 0x1, R15 ;  /* 0x000000010d0e7824 */ /* 0x000fe200078e020f */
[----:B------:R-:W-:Y:S01]  /*12330*/  LOP3.LUT R5, R10, R5, RZ, 0x3c, !PT ;  /* 0x000000050a057212 */ /* 0x000fe200078e3cff */
[----:B------:R-:W-:Y:S01]  /*12340*/  IMAD.MOV.U32 R7, RZ, RZ, R9 ;  /* 0x000000ffff077224 */ /* 0x000fe200078e0009 */
[----:B------:R-:W-:Y:S01]  /*12350*/  @P1 SHF.R.U32.HI R7, RZ, c[0x0][0x4f0], R11 ;  /* 0x00013c00ff071a19 */ /* 0x000fe2000001160b */
[----:B------:R-:W-:Y:S01]  /*12360*/  UIMAD.WIDE.U32 UR18, UR20, UR6, UR18 ;  /* 0x00000006141272a5 */ /* 0x000fe2000f8e0012 */
[----:B------:R-:W-:Y:S01]  /*12370*/  LEA.HI.X R14, R12, c[0x0][0x454], R14, 0x2, P0 ;  /* 0x000115000c0e7a11 */ /* 0x000fe200000f140e */
[----:B------:R-:W-:Y:S01]  /*12380*/  SHFL.IDX PT, R10, R17, 0x1, 0x1c1f ;  /* 0x003c1f00110a7f89 */ /* 0x000fe200000e0000 */
[--C-:B------:R-:W-:Y:S01]  /*12390*/  SHF.R.S32.HI R15, RZ, 0x1f, R7.reuse ;  /* 0x0000001fff0f7819 */ /* 0x100fe20000011407 */
[----:B------:R-:W-:Y:S01]  /*123a0*/  IMAD.MOV R18, RZ, RZ, -R7 ;  /* 0x000000ffff127224 */ /* 0x000fe200078e0a07 */
[----:B------:R-:W-:Y:S01]  /*123b0*/  UIADD3 UR7, UR19, UR7, URZ ;  /* 0x0000000713077290 */ /* 0x000fe2000fffe03f */
[----:B------:R-:W-:Y:S01]  /*123c0*/  SHFL.IDX PT, R12, R17, RZ, 0x1c1f ;  /* 0x001c1fff110c7589 */ /* 0x000fe200000e0000 */
[----:B------:R-:W-:Y:S01]  /*123d0*/  MOV R20, UR18 ;  /* 0x0000001200147c02 */ /* 0x000fe20008000f00 */
[----:B------:R-:W-:-:S02]  /*123e0*/  IMAD R18, R18, c[0x0][0x4e8], R9 ;  /* 0x00013a0012127a24 */ /* 0x000fc400078e0209 */
[----:B------:R-:W1:Y:S01]  /*123f0*/  SHFL.IDX PT, R13, R14, RZ, 0x1c1f ;  /* 0x001c1fff0e0d7589 */ /* 0x000e6200000e0000 */
[----:B------:R-:W-:Y:S02]  /*12400*/  IMAD R9, R73, 0x80, R2 ;  /* 0x0000008049097824 */ /* 0x000fe400078e0202 */
[----:B-----5:R-:W-:Y:S01]  /*12410*/  IMAD R2, R4, c[0x0][0x4e8], RZ ;  /* 0x00013a0004027a24 */ /* 0x020fe200078e02ff */
[----:B------:R2:W3:Y:S01]  /*12420*/  SHFL.IDX PT, R11, R14, 0x1, 0x1c1f ;  /* 0x003c1f000e0b7f89 */ /* 0x0004e200000e0000 */
[----:B------:R-:W-:Y:S01]  /*12430*/  IMAD R22, R15, c[0x0][0x3e0], RZ ;  /* 0x0000f8000f167a24 */ /* 0x000fe200078e02ff */
[C---:B------:R-:W-:Y:S01]  /*12440*/  IADD3 R15, R9.reuse, 0x8, RZ ;  /* 0x00000008090f7810 */ /* 0x040fe20007ffe0ff */
[----:B------:R-:W-:Y:S01]  /*12450*/  IMAD.U32 R21, RZ, RZ, UR19 ;  /* 0x00000013ff157e24 */ /* 0x000fe2000f8e00ff */
[-C--:B------:R-:W-:Y:S01]  /*12460*/  ISETP.GE.OR P1, PT, R9, R2.reuse, P2 ;  /* 0x000000020900720c */ /* 0x080fe20001726670 */
[----:B------:R-:W-:Y:S01]  /*12470*/  IMAD.U32 R21, RZ, RZ, UR7 ;  /* 0x00000007ff157e24 */ /* 0x000fe2000f8e00ff */
[----:B------:R-:W-:Y:S01]  /*12480*/  ISETP.GE.OR P0, PT, R15, R2, P2 ;  /* 0x000000020f00720c */ /* 0x000fe20001706670 */
[C---:B------:R-:W-:Y:S01]  /*12490*/  IMAD R22, R7.reuse, c[0x0][0x3e4], R22 ;  /* 0x0000f90007167a24 */ /* 0x040fe200078e0216 */
[----:B------:R-:W-:Y:S01]  /*124a0*/  SHF.R.S32.HI R4, RZ, 0x1f, R18 ;  /* 0x0000001fff047819 */ /* 0x000fe20000011412 */
[----:B------:R-:W-:-:S04]  /*124b0*/  IMAD.WIDE.U32 R20, R7, c[0x0][0x3e0], R20 ;  /* 0x0000f80007147a25 */ /* 0x000fc800078e0014 */
[----:B------:R-:W-:Y:S01]  /*124c0*/  IMAD R73, R73, 0x80, R16 ;  /* 0x0000008049497824 */ /* 0x000fe200078e0210 */
[----:B------:R-:W-:-:S05]  /*124d0*/  IADD3 R21, R21, R22, RZ ;  /* 0x0000001615157210 */ /* 0x000fca0007ffe0ff */
[----:B------:R-:W-:Y:S01]  /*124e0*/  IMAD.WIDE.U32 R74, R18, c[0x0][0x3d8], R20 ;  /* 0x0000f600124a7a25 */ /* 0x000fe200078e0014 */
[----:B-1----:R1:W-:Y:S03]  /*124f0*/  @!P1 ST.E [R12.64], R6 ;  /* 0x000000060c009985 */ /* 0x0023e6000c10190a */
[----:B--2---:R-:W-:Y:S01]  /*12500*/  IMAD.SHL.U32 R14, R3, 0x8, RZ ;  /* 0x00000008030e7824 */ /* 0x004fe200078e00ff */
[----:B---3--:R1:W-:Y:S01]  /*12510*/  @!P0 ST.E [R10.64], R8 ;  /* 0x000000080a008985 */ /* 0x0083e2000c10190a */
[----:B------:R-:W-:-:S03]  /*12520*/  IMAD R3, R4, c[0x0][0x3d8], RZ ;  /* 0x0000f60004037a24 */ /* 0x000fc600078e02ff */
[----:B------:R-:W-:Y:S01]  /*12530*/  LOP3.LUT R5, R5, 0x7ffffe00, R14, 0xf8, !PT ;  /* 0x7ffffe0005057812 */ /* 0x000fe200078ef80e */
[----:B------:R-:W-:-:S04]  /*12540*/  IMAD R3, R18, c[0x0][0x3dc], R3 ;  /* 0x0000f70012037a24 */ /* 0x000fc800078e0203 */
[----:B------:R-:W-:Y:S02]  /*12550*/  IMAD.SHL.U32 R76, R5, 0x2, RZ ;  /* 0x00000002054c7824 */ /* 0x000fe400078e00ff */
[----:B------:R-:W-:Y:S01]  /*12560*/  IMAD.IADD R3, R75, 0x1, R3 ;  /* 0x000000014b037824 */ /* 0x000fe200078e0203 */
[C---:B------:R-:W-:Y:S02]  /*12570*/  LEA R75, P0, R74.reuse, c[0x0][0x380], 0x1 ;  /* 0x0000e0004a4b7a11 */ /* 0x040fe400078008ff */
[----:B------:R1:W2:Y:S02]  /*12580*/  LDS.128 R60, [R76+0x1080] ;  /* 0x001080004c3c7984 */ /* 0x0002a40000000c00 */
[----:B------:R-:W-:Y:S02]  /*12590*/  LEA.HI.X R74, R74, c[0x0][0x384], R3, 0x1, P0 ;  /* 0x0000e1004a4a7a11 */ /* 0x000fe400000f0c03 */
[----:B------:R1:W3:Y:S01]  /*125a0*/  LDS.128 R56, [R76+0x2080] ;  /* 0x002080004c387984 */ /* 0x0002e20000000c00 */
[----:B------:R-:W-:-:S03]  /*125b0*/  ISETP.GE.AND P0, PT, R73, R2, PT ;  /* 0x000000024900720c */ /* 0x000fc60003f06270 */
        /* <DEDUP_REMOVED lines=22> */
[----:B------:R5:W1:Y:S01]  /*12720*/  LDS.128 R16, [R76+0xc080] ;  /* 0x00c080004c107984 */ /* 0x000a620000000c00 */
[----:B------:R-:W-:-:S07]  /*12730*/  ISETP.GE.AND P3, PT, R0, c[0x0][0x3c8], PT ;  /* 0x0000f20000007a0c */ /* 0x000fce0003f66270 */
[----:B------:R-:W-:Y:S02]  /*12740*/  @!P2 SHF.R.S32.HI R71, RZ, 0x1f, R72 ;  /* 0x0000001fff47a819 */ /* 0x000fe40000011448 */
[----:B------:R-:W-:Y:S02]  /*12750*/  @!P1 SHF.R.S32.HI R69, RZ, 0x1f, R70 ;  /* 0x0000001fff459819 */ /* 0x000fe40000011446 */
[----:B------:R-:W-:Y:S02]  /*12760*/  @!P0 SHF.R.S32.HI R3, RZ, 0x1f, R68 ;  /* 0x0000001fff038819 */ /* 0x000fe40000011444 */
[----:B------:R-:W-:Y:S02]  /*12770*/  @!P2 LEA.HI R71, R71, R72, RZ, 0x3 ;  /* 0x000000484747a211 */ /* 0x000fe400078f18ff */
[----:B------:R-:W-:Y:S02]  /*12780*/  @!P1 LEA.HI R69, R69, R70, RZ, 0x3 ;  /* 0x0000004645459211 */ /* 0x000fe400078f18ff */
[----:B------:R-:W-:-:S02]  /*12790*/  @!P0 LEA.HI R3, R3, R68, RZ, 0x3 ;  /* 0x0000004403038211 */ /* 0x000fc400078f18ff */
[----:B------:R-:W-:Y:S02]  /*127a0*/  @!P2 LOP3.LUT R71, R71, 0xfffffff8, RZ, 0xc0, !PT ;  /* 0xfffffff84747a812 */ /* 0x000fe400078ec0ff */
[----:B------:R-:W-:Y:S01]  /*127b0*/  @!P1 LOP3.LUT R69, R69, 0xfffffff8, RZ, 0xc0, !PT ;  /* 0xfffffff845459812 */ /* 0x000fe200078ec0ff */
[----:B-1---5:R-:W-:Y:S01]  /*127c0*/  @!P3 IMAD.WIDE R76, R0, 0x2, R78 ;  /* 0x00000002004cb825 */ /* 0x022fe200078e024e */
[----:B------:R-:W-:-:S03]  /*127d0*/  @!P0 LOP3.LUT R3, R3, 0xfffffff8, RZ, 0xc0, !PT ;  /* 0xfffffff803038812 */ /* 0x000fc600078ec0ff */
[--C-:B------:R-:W-:Y:S01]  /*127e0*/  @!P2 IMAD.WIDE R70, R71, 0x2, R78.reuse ;  /* 0x000000024746a825 */ /* 0x100fe200078e024e */
[----:B--2---:R1:W-:Y:S03]  /*127f0*/  @!P3 ST.E.128 [R76.64], R64 ;  /* 0x000000404c00b985 */ /* 0x0043e6000c101d0a */
[--C-:B------:R-:W-:Y:S01]  /*12800*/  @!P1 IMAD.WIDE R68, R69, 0x2, R78.reuse ;  /* 0x0000000245449825 */ /* 0x100fe200078e024e */
[----:B---3--:R1:W-:Y:S03]  /*12810*/  @!P2 ST.E.128 [R70.64], R48 ;  /* 0x000000304600a985 */ /* 0x0083e6000c101d0a */
[----:B------:R-:W-:Y:S01]  /*12820*/  @!P0 IMAD.WIDE R78, R3, 0x2, R78 ;  /* 0x00000002034e8825 */ /* 0x000fe200078e024e */
[----:B----4-:R1:W-:Y:S04]  /*12830*/  @!P1 ST.E.128 [R68.64], R32 ;  /* 0x0000002044009985 */ /* 0x0103e8000c101d0a */
[----:B------:R1:W-:Y:S02]  /*12840*/  @!P0 ST.E.128 [R78.64], R16 ;  /* 0x000000104e008985 */ /* 0x0003e4000c101d0a */
.L_x_148:
[----:B--234-:R-:W-:Y:S05]  /*12850*/  BSYNC B0 ;  /* 0x0000000000007941 */ /* 0x01cfea0003800000 */
.L_x_147:
[----:B------:R-:W-:Y:S01]  /*12860*/  IADD3 R3, R73, 0x20, RZ ;  /* 0x0000002049037810 */ /* 0x000fe20007ffe0ff */
[----:B-1----:R1:W2:Y:S01]  /*12870*/  SHFL.IDX PT, R35, R74, 0x1, 0x181f ;  /* 0x00381f004a237f89 */ /* 0x0022a200000e0000 */
        /* <DEDUP_REMOVED lines=28> */
.L_x_150:
[----:B------:R-:W-:Y:S05]  /*12a40*/  BSYNC B0 ;  /* 0x0000000000007941 */ /* 0x000fea0003800000 */
.L_x_149:
[----:B------:R-:W-:Y:S01]  /*12a50*/  IADD3 R3, R73, 0x40, RZ ;  /* 0x0000004049037810 */ /* 0x000fe20007ffe0ff */
[----:B--2---:R2:W4:Y:S01]  /*12a60*/  SHFL.IDX PT, R19, R74, 0x2, 0x181f ;  /* 0x00581f004a137f89 */ /* 0x00452200000e0000 */
[----:B------:R-:W-:Y:S02]  /*12a70*/  BSSY B0, `(.L_x_151) ;  /* 0x000001c000007945 */ /* 0x000fe40003800000 */
[----:B------:R-:W-:Y:S01]  /*12a80*/  ISETP.GE.AND P0, PT, R3, R2, PT ;  /* 0x000000020300720c */ /* 0x000fe20003f06270 */
[----:B------:R2:W1:-:S12]  /*12a90*/  SHFL.IDX PT, R18, R75, 0x2, 0x181f ;  /* 0x00581f004b127f89 */ /* 0x00045800000e0000 */
        /* <DEDUP_REMOVED lines=25> */
.L_x_152:
[----:B------:R-:W-:Y:S05]  /*12c30*/  BSYNC B0 ;  /* 0x0000000000007941 */ /* 0x000fea0003800000 */
.L_x_151:
[----:B------:R-:W-:Y:S01]  /*12c40*/  IADD3 R73, R73, 0x60, RZ ;  /* 0x0000006049497810 */ /* 0x000fe20007ffe0ff */
[----:B-1----:R1:W2:Y:S03]  /*12c50*/  SHFL.IDX PT, R11, R74, 0x3, 0x181f ;  /* 0x00781f004a0b7f89 */ /* 0x0022a600000e0000 */
[----:B------:R-:W-:Y:S01]  /*12c60*/  ISETP.GE.AND P0, PT, R73, R2, PT ;  /* 0x000000024900720c */ /* 0x000fe20003f06270 */
[----:B------:R1:W4:-:S12]  /*12c70*/  SHFL.IDX PT, R10, R75, 0x3, 0x181f ;  /* 0x00781f004b0a7f89 */ /* 0x00031800000e0000 */
[----:B------:R-:W-:Y:S05]  /*12c80*/  @P0 EXIT ;  /* 0x000000000000094d */ /* 0x000fea0003800000 */
[C---:B------:R-:W-:Y:S02]  /*12c90*/  IADD3 R9, R0.reuse, 0x40, RZ ;  /* 0x0000004000097810 */ /* 0x040fe40007ffe0ff */
[C---:B------:R-:W-:Y:S02]  /*12ca0*/  IADD3 R3, R0.reuse, 0x80, RZ ;  /* 0x0000008000037810 */ /* 0x040fe40007ffe0ff */
[----:B------:R-:W-:Y:S02]  /*12cb0*/  ISETP.GE.AND P1, PT, R9, c[0x0][0x3c8], PT ;  /* 0x0000f20009007a0c */ /* 0x000fe40003f26270 */
[----:B------:R-:W-:Y:S02]  /*12cc0*/  ISETP.GE.AND P0, PT, R3, c[0x0][0x3c8], PT ;  /* 0x0000f20003007a0c */ /* 0x000fe40003f06270 */
[C---:B------:R-:W-:Y:S02]  /*12cd0*/  ISETP.GE.AND P2, PT, R0.reuse, c[0x0][0x3c8], PT ;  /* 0x0000f20000007a0c */ /* 0x040fe40003f46270 */
[----:B------:R-:W-:-:S07]  /*12ce0*/  IADD3 R15, R0, 0xc0, RZ ;  /* 0x000000c0000f7810 */ /* 0x000fce0007ffe0ff */
[----:B------:R-:W-:Y:S02]  /*12cf0*/  @!P1 SHF.R.S32.HI R8, RZ, 0x1f, R9 ;  /* 0x0000001fff089819 */ /* 0x000fe40000011409 */
[----:B------:R-:W-:Y:S02]  /*12d00*/  @!P0 SHF.R.S32.HI R2, RZ, 0x1f, R3 ;  /* 0x0000001fff028819 */ /* 0x000fe40000011403 */
[----:B------:R-:W-:Y:S01]  /*12d10*/  @!P1 LEA.HI R8, R8, R9, RZ, 0x3 ;  /* 0x0000000908089211 */ /* 0x000fe200078f18ff */
[--C-:B--2-4-:R-:W-:Y:S01]  /*12d20*/  @!P2 IMAD.WIDE R12, R0, 0x2, R10.reuse ;  /* 0x00000002000ca825 */ /* 0x114fe200078e020a */
[----:B------:R-:W-:Y:S02]  /*12d30*/  @!P0 LEA.HI R2, R2, R3, RZ, 0x3 ;  /* 0x0000000302028211 */ /* 0x000fe400078f18ff */
[----:B------:R-:W-:Y:S02]  /*12d40*/  @!P1 LOP3.LUT R8, R8, 0xfffffff8, RZ, 0xc0, !PT ;  /* 0xfffffff808089812 */ /* 0x000fe400078ec0ff */
[----:B------:R-:W-:Y:S01]  /*12d50*/  @!P0 LOP3.LUT R2, R2, 0xfffffff8, RZ, 0xc0, !PT ;  /* 0xfffffff802028812 */ /* 0x000fe200078ec0ff */
[----:B------:R2:W-:Y:S02]  /*12d60*/  @!P2 ST.E.128 [R12.64], R52 ;  /* 0x000000340c00a985 */ /* 0x0005e4000c101d0a */
[----:B------:R-:W-:-:S04]  /*12d70*/  @!P1 IMAD.WIDE R8, R8, 0x2, R10 ;  /* 0x0000000208089825 */ /* 0x000fc800078e020a */
[----:B------:R-:W-:Y:S01]  /*12d80*/  @!P0 IMAD.WIDE R2, R2, 0x2, R10 ;  /* 0x0000000202028825 */ /* 0x000fe200078e020a */
[----:B------:R2:W-:Y:S04]  /*12d90*/  @!P1 ST.E.128 [R8.64], R36 ;  /* 0x0000002408009985 */ /* 0x0005e8000c101d0a */
[----:B------:R2:W-:Y:S01]  /*12da0*/  @!P0 ST.E.128 [R2.64], R20 ;  /* 0x0000001402008985 */ /* 0x0005e2000c101d0a */
[----:B------:R-:W-:-:S13]  /*12db0*/  ISETP.GE.AND P0, PT, R15, c[0x0][0x3c8], PT ;  /* 0x0000f2000f007a0c */ /* 0x000fda0003f06270 */
[----:B------:R-:W-:Y:S05]  /*12dc0*/  @P0 EXIT ;  /* 0x000000000000094d */ /* 0x000fea0003800000 */
[----:B------:R-:W-:-:S04]  /*12dd0*/  SHF.R.S32.HI R0, RZ, 0x1f, R15 ;  /* 0x0000001fff007819 */ /* 0x000fc8000001140f */
[----:B------:R-:W-:-:S04]  /*12de0*/  LEA.HI R0, R0, R15, RZ, 0x3 ;  /* 0x0000000f00007211 */ /* 0x000fc800078f18ff */
[----:B--2---:R-:W-:-:S05]  /*12df0*/  LOP3.LUT R3, R0, 0xfffffff8, RZ, 0xc0, !PT ;  /* 0xfffffff800037812 */ /* 0x004fca00078ec0ff */
[----:B------:R-:W-:-:S05]  /*12e00*/  IMAD.WIDE R10, R3, 0x2, R10 ;  /* 0x00000002030a7825 */ /* 0x000fca00078e020a */
[----:B------:R-:W-:Y:S01]  /*12e10*/  ST.E.128 [R10.64], R4 ;  /* 0x000000040a007985 */ /* 0x000fe2000c101d0a */
[----:B------:R-:W-:Y:S05]  /*12e20*/  EXIT ;  /* 0x000000000000794d */ /* 0x000fea0003800000 */
.L_x_145:
        /* <DEDUP_REMOVED lines=10> */
[----:B------:R-:W3:Y:S01]  /*12ed0*/  @P0 LDG.E R0, [R6.64] ;  /* 0x0000000a06000981 */ /* 0x000ee2000c1e1900 */
        /* <DEDUP_REMOVED lines=11> */
[----:B---3--:R-:W3:Y:S02]  /*12f90*/  @P0 R2UR UR5, R0 ;  /* 0x00000000000503c2 */ /* 0x008ee400000e0000 */
[----:B---3--:R-:W-:Y:S02]  /*12fa0*/  @UP1 USHF.R.S32.HI UR4, URZ, 0x1f, UR5 ;  /* 0x0000001f3f041899 */ /* 0x008fe40008011405 */
[----:B------:R-:W-:-:S05]  /*12fb0*/  @UP1 UMOV UR14, UR5 ;  /* 0x00000005000e1c82 */ /* 0x000fca0008000000 */
[----:B------:R-:W-:Y:S01]  /*12fc0*/  @UP1 UMOV UR15, UR4 ;  /* 0x00000004000f1c82 */ /* 0x000fe20008000000 */
[----:B------:R-:W-:Y:S05]  /*12fd0*/  @P1 BRA `(.L_x_153) ;  /* 0x0000004000001947 */ /* 0x000fea0003800000 */
[----:B-1----:R-:W-:Y:S05]  /*12fe0*/  @!P0 BRA `(.L_x_153) ;  /* 0x0000003000008947 */ /* 0x002fea0003800000 */
[----:B-----5:R-:W3:Y:S04]  /*12ff0*/  LDG.E R5, [R6.64] ;  /* 0x0000000a06057981 */ /* 0x020ee8000c1e1900 */
[----:B------:R-:W3:Y:S02]  /*13000*/  LDG.E R0, [R6.64+0x4] ;  /* 0x0000040a06007981 */ /* 0x000ee4000c1e1900 */
[----:B---3--:R-:W-:Y:S02]  /*13010*/  IADD3 R5, -R5, R0, RZ ;  /* 0x0000000005057210 */ /* 0x008fe40007ffe1ff */
.L_x_153:
        /* <DEDUP_REMOVED lines=37> */
[----:B------:R-:W-:Y:S01]  /*13270*/  IMAD R0, R4, c[0x0][0x48c], R3 ;  /* 0x0001230004007a24 */ /* 0x000fe200078e0203 */
[----:B------:R-:W-:-:S04]  /*13280*/  LEA R2, P0, R6, c[0x0][0x450], 0x2 ;  /* 0x0001140006027a11 */ /* 0x000fc800078010ff */
[----:B------:R-:W-:Y:S01]  /*13290*/  IADD3 R3, R7, R0, RZ ;  /* 0x0000000007037210 */ /* 0x000fe20007ffe0ff */
[----:B------:R-:W-:-:S03]  /*132a0*/  IMAD.MOV.U32 R7, RZ, RZ, -0x800000 ;  /* 0xff800000ff077424 */ /* 0x000fc600078e00ff */
[----:B------:R-:W-:-:S05]  /*132b0*/  LEA.HI.X R3, R6, c[0x0][0x454], R3, 0x2, P0 ;  /* 0x0001150006037a11 */ /* 0x000fca00000f1403 */
[----:B------:R1:W-:Y:S02]  /*132c0*/  STG.E [R2.64], R7 ;  /* 0x0000000702007986 */ /* 0x0003e4000c10190a */
.L_x_155:
[----:B------:R-:W-:Y:S05]  /*132d0*/  BSYNC B0 ;  /* 0x0000000000007941 */ /* 0x000fea0003800000 */
.L_x_154:
[----:B-1----:R-:W1:Y:S01]  /*132e0*/  S2R R3, SR_CTAID.X ;  /* 0x0000000000037919 */ /* 0x002e620000002500 */
[----:B------:R-:W-:Y:S01]  /*132f0*/  SHF.R.S32.HI R4, RZ, 0x1f, R9 ;  /* 0x0000001fff047819 */ /* 0x000fe20000011409 */
        /* <DEDUP_REMOVED lines=15> */
[C---:B------:R-:W-:Y:S01]  /*133f0*/  LEA R2, R9.reuse, R4, 0x5 ;  /* 0x0000000409027211 */ /* 0x040fe200078e28ff */
[----:B------:R-:W-:Y:S01]  /*13400*/  UIMAD.WIDE.U32 UR16, UR13, UR4, UR16 ;  /* 0x000000040d1072a5 */ /* 0x000fe2000f8e0010 */
[----:B------:R-:W-:Y:S01]  /*13410*/  SHF.L.U32 R9, R9, 0x3, RZ ;  /* 0x0000000309097819 */ /* 0x000fe200000006ff */
[----:B------:R-:W-:Y:S02]  /*13420*/  UIMAD UR7, UR13, UR5, UR7 ;  /* 0x000000050d0772a4 */ /* 0x000fe4000f8e0207 */
[C---:B-1----:R-:W-:Y:S01]  /*13430*/  IMAD R2, R3.reuse, 0x80, R2 ;  /* 0x0000008003027824 */ /* 0x042fe200078e0202 */
[----:B------:R-:W-:Y:S01]  /*13440*/  ULDC.64 UR4, c[0x0][0x3f0] ;  /* 0x0000fc0000047ab9 */ /* 0x000fe20000000a00 */
[----:B------:R-:W-:Y:S01]  /*13450*/  IMAD R4, R3, 0x80, R4 ;  /* 0x0000008003047824 */ /* 0x000fe200078e0204 */
[----:B------:R-:W-:Y:S01]  /*13460*/  UIMAD UR6, UR6, UR4, URZ ;  /* 0x00000004060672a4 */ /* 0x000fe2000f8e023f */
[----:B------:R-:W-:Y:S01]  /*13470*/  @P0 IMAD.HI.U32 R0, R2, c[0x0][0x4ec], RZ ;  /* 0x00013b0002000a27 */ /* 0x000fe200078e00ff */
[----:B------:R-:W-:Y:S01]  /*13480*/  UIADD3 UR17, UR7, UR17, URZ ;  /* 0x0000001107117290 */ /* 0x000fe2000fffe03f */
[----:B------:R-:W-:Y:S01]  /*13490*/  IADD3 R8, R9, 0x40, RZ ;  /* 0x0000004009087810 */ /* 0x000fe20007ffe0ff */
[----:B------:R-:W-:Y:S01]  /*134a0*/  UIMAD UR5, UR20, UR5, UR6 ;  /* 0x00000005140572a4 */ /* 0x000fe2000f8e0206 */
[----:B------:R-:W-:Y:S01]  /*134b0*/  IMAD.MOV.U32 R7, RZ, RZ, R2 ;  /* 0x000000ffff077224 */ /* 0x000fe200078e0002 */
[----:B------:R-:W-:Y:S01]  /*134c0*/  @P0 SHF.R.U32.HI R7, RZ, c[0x0][0x4f0], R0 ;  /* 0x00013c00ff070a19 */ /* 0x000fe20000011600 */
[----:B------:R-:W-:-:S03]  /*134d0*/  UIMAD.WIDE.U32 UR16, UR20, UR4, UR16 ;  /* 0x00000004141072a5 */ /* 0x000fc6000f8e0010 */
[----:B------:R-:W-:Y:S01]  /*134e0*/  IADD3 R11, -R7, RZ, RZ ;  /* 0x000000ff070b7210 */ /* 0x000fe20007ffe1ff */
[----:B------:R-:W-:Y:S01]  /*134f0*/  UIADD3 UR5, UR17, UR5, URZ ;  /* 0x0000000511057290 */ /* 0x000fe2000fffe03f */
[----:B------:R-:W-:Y:S01]  /*13500*/  SHF.R.S32.HI R0, RZ, 0x1f, R7 ;  /* 0x0000001fff007819 */ /* 0x000fe20000011407 */
[----:B------:R-:W-:Y:S02]  /*13510*/  IMAD.U32 R10, RZ, RZ, UR16 ;  /* 0x00000010ff0a7e24 */ /* 0x000fe4000f8e00ff */
[----:B------:R-:W-:Y:S02]  /*13520*/  IMAD R6, R11, c[0x0][0x4e8], R2 ;  /* 0x00013a000b067a24 */ /* 0x000fe400078e0202 */
[----:B------:R-:W-:Y:S01]  /*13530*/  IMAD.U32 R11, RZ, RZ, UR17 ;  /* 0x00000011ff0b7e24 */ /* 0x000fe2000f8e00ff */
[----:B------:R-:W-:Y:S01]  /*13540*/  MOV R11, UR5 ;  /* 0x00000005000b7c02 */ /* 0x000fe20008000f00 */
[----:B------:R-:W-:Y:S01]  /*13550*/  IMAD R0, R0, c[0x0][0x3e0], RZ ;  /* 0x0000f80000007a24 */ /* 0x000fe200078e02ff */
[----:B------:R-:W-:-:S03]  /*13560*/  SHF.R.S32.HI R2, RZ, 0x1f, R6 ;  /* 0x0000001fff027819 */ /* 0x000fc60000011406 */
[C---:B------:R-:W-:Y:S02]  /*13570*/  IMAD R0, R7.reuse, c[0x0][0x3e4], R0 ;  /* 0x0000f90007007a24 */ /* 0x040fe400078e0200 */
[----:B------:R-:W-:-:S04]  /*13580*/  IMAD.WIDE.U32 R10, R7, c[0x0][0x3e0], R10 ;  /* 0x0000f800070a7a25 */ /* 0x000fc800078e000a */
[----:B------:R-:W-:Y:S02]  /*13590*/  IMAD R7, R2, c[0x0][0x3d8], RZ ;  /* 0x0000f60002077a24 */ /* 0x000fe400078e02ff */
[----:B------:R-:W-:Y:S02]  /*135a0*/  IMAD.IADD R11, R11, 0x1, R0 ;  /* 0x000000010b0b7824 */ /* 0x000fe400078e0200 */
[C---:B------:R-:W-:Y:S02]  /*135b0*/  IMAD R7, R6.reuse, c[0x0][0x3dc], R7 ;  /* 0x0000f70006077a24 */ /* 0x040fe400078e0207 */
[----:B------:R-:W-:Y:S01]  /*135c0*/  IMAD.WIDE.U32 R10, R6, c[0x0][0x3d8], R10 ;  /* 0x0000f600060a7a25 */ /* 0x000fe200078e000a */
[----:B------:R-:W-:-:S04]  /*135d0*/  IADD3 R6, R9, 0xc0, RZ ;  /* 0x000000c009067810 */ /* 0x000fc80007ffe0ff */
[----:B------:R-:W-:Y:S02]  /*135e0*/  IADD3 R7, R11, R7, RZ ;  /* 0x000000070b077210 */ /* 0x000fe40007ffe0ff */
[----:B------:R-:W-:-:S04]  /*135f0*/  LEA R11, P0, R10, c[0x0][0x380], 0x1 ;  /* 0x0000e0000a0b7a11 */ /* 0x000fc800078008ff */
[----:B------:R-:W-:Y:S01]  /*13600*/  LEA.HI.X R10, R10, c[0x0][0x384], R7, 0x1, P0 ;  /* 0x0000e1000a0a7a11 */ /* 0x000fe200000f0c07 */
[----:B------:R1:W3:Y:S01]  /*13610*/  SHFL.IDX PT, R12, R11, RZ, 0x181f ;  /* 0x00181fff0b0c7589 */ /* 0x0002e200000e0000 */
[----:B------:R-:W-:Y:S02]  /*13620*/  ISETP.GE.AND P0, PT, R4, R5, PT ;  /* 0x000000050400720c */ /* 0x000fe40003f06270 */
[----:B------:R-:W-:Y:S01]  /*13630*/  IADD3 R7, R9, 0x80, RZ ;  /* 0x0000008009077810 */ /* 0x000fe20007ffe0ff */
[----:B----4-:R1:W4:Y:S10]  /*13640*/  SHFL.IDX PT, R13, R10, RZ, 0x181f ;  /* 0x00181fff0a0d7589 */ /* 0x01033400000e0000 */
[----:B------:R-:W-:Y:S05]  /*13650*/  @P0 BRA `(.L_x_157) ;  /* 0x0000015000000947 */ /* 0x000fea0003800000 */
[----:B------:R-:W-:Y:S02]  /*13660*/  ISETP.GE.AND P2, PT, R8, c[0x0][0x3c8], PT ;  /* 0x0000f20008007a0c */ /* 0x000fe40003f46270 */
[----:B------:R-:W-:-:S02]  /*13670*/  ISETP.GE.AND P1, PT, R7, c[0x0][0x3c8], PT ;  /* 0x0000f20007007a0c */ /* 0x000fc40003f26270 */
[----:B------:R-:W-:Y:S02]  /*13680*/  ISETP.GE.AND P0, PT, R6, c[0x0][0x3c8], PT ;  /* 0x0000f20006007a0c */ /* 0x000fe40003f06270 */
        /* <DEDUP_REMOVED lines=12> */
[----:B------:R3:W-:Y:S03]  /*13750*/  @!P3 ST.E.128 [R14.64], RZ ;  /* 0x000000ff0e00b985 */ /* 0x0007e6000c101d0a */
[--C-:B------:R-:W-:Y:S01]  /*13760*/  @!P1 IMAD.WIDE R2, R2, 0x2, R12.reuse ;  /* 0x0000000202029825 */ /* 0x100fe200078e020c */
[----:B------:R3:W-:Y:S03]  /*13770*/  @!P2 ST.E.128 [R16.64], RZ ;  /* 0x000000ff1000a985 */ /* 0x0007e6000c101d0a */
[----:B------:R-:W-:Y:S01]  /*13780*/  @!P0 IMAD.WIDE R12, R0, 0x2, R12 ;  /* 0x00000002000c8825 */ /* 0x000fe200078e020c */
[----:B------:R3:W-:Y:S04]  /*13790*/  @!P1 ST.E.128 [R2.64], RZ ;  /* 0x000000ff02009985 */ /* 0x0007e8000c101d0a */
[----:B------:R3:W-:Y:S02]  /*137a0*/  @!P0 ST.E.128 [R12.64], RZ ;  /* 0x000000ff0c008985 */ /* 0x0007e4000c101d0a */
.L_x_157:
[----:B------:R-:W-:Y:S05]  /*137b0*/  BSYNC B0 ;  /* 0x0000000000007941 */ /* 0x000fea0003800000 */
.L_x_156:
[----:B------:R-:W-:Y:S01]  /*137c0*/  IADD3 R0, R4, 0x20, RZ ;  /* 0x0000002004007810 */ /* 0x000fe20007ffe0ff */
[----:B---34-:R3:W4:Y:S01]  /*137d0*/  SHFL.IDX PT, R13, R10, 0x1, 0x181f ;  /* 0x00381f000a0d7f89 */ /* 0x01872200000e0000 */
[----:B------:R-:W-:Y:S02]  /*137e0*/  BSSY B0, `(.L_x_158) ;  /* 0x0000019000007945 */ /* 0x000fe40003800000 */
[----:B------:R-:W-:Y:S01]  /*137f0*/  ISETP.GE.AND P0, PT, R0, R5, PT ;  /* 0x000000050000720c */ /* 0x000fe20003f06270 */
[----:B------:R3:W1:-:S12]  /*13800*/  SHFL.IDX PT, R12, R11, 0x1, 0x181f ;  /* 0x00381f000b0c7f89 */ /* 0x00065800000e0000 */
        /* <DEDUP_REMOVED lines=11> */
[----:B-1--4-:R-:W-:Y:S01]  /*138c0*/  @!P3 IMAD.WIDE R14, R9, 0x2, R12 ;  /* 0x00000002090eb825 */ /* 0x012fe200078e020c */
        /* <DEDUP_REMOVED lines=10> */
.L_x_159:
[----:B------:R-:W-:Y:S05]  /*13970*/  BSYNC B0 ;  /* 0x0000000000007941 */ /* 0x000fea0003800000 */
.L_x_158:
[----:B------:R-:W-:Y:S01]  /*13980*/  IADD3 R0, R4, 0x40, RZ ;  /* 0x0000004004007810 */ /* 0x000fe20007ffe0ff */
[----:B-1--4-:R1:W4:Y:S01]  /*13990*/  SHFL.IDX PT, R13, R10, 0x2, 0x181f ;  /* 0x00581f000a0d7f89 */ /* 0x01232200000e0000 */
[----:B------:R-:W-:Y:S02]  /*139a0*/  BSSY B0, `(.L_x_160) ;  /* 0x0000019000007945 */ /* 0x000fe40003800000 */
[----:B------:R-:W-:Y:S01]  /*139b0*/  ISETP.GE.AND P0, PT, R0, R5, PT ;  /* 0x000000050000720c */ /* 0x000fe20003f06270 */
[----:B------:R1:W3:-:S12]  /*139c0*/  SHFL.IDX PT, R12, R11, 0x2, 0x181f ;  /* 0x00581f000b0c7f89 */ /* 0x0002d800000e0000 */
        /* <DEDUP_REMOVED lines=22> */
.L_x_161:
[----:B------:R-:W-:Y:S05]  /*13b30*/  BSYNC B0 ;  /* 0x0000000000007941 */ /* 0x000fea0003800000 */
.L_x_160:
[----:B------:R-:W-:Y:S01]  /*13b40*/  IADD3 R4, R4, 0x60, RZ ;  /* 0x0000006004047810 */ /* 0x000fe20007ffe0ff */
[----:B---3--:R3:W1:Y:S03]  /*13b50*/  SHFL.IDX PT, R3, R10, 0x3, 0x181f ;  /* 0x00781f000a037f89 */ /* 0x00866600000e0000 */
[----:B------:R-:W-:Y:S01]  /*13b60*/  ISETP.GE.AND P0, PT, R4, R5, PT ;  /* 0x000000050400720c */ /* 0x000fe20003f06270 */
[----:B------:R3:W4:-:S12]  /*13b70*/  SHFL.IDX PT, R2, R11, 0x3, 0x181f ;  /* 0x00781f000b027f89 */ /* 0x00071800000e0000 */
[----:B------:R-:W-:Y:S05]  /*13b80*/  @P0 EXIT ;  /* 0x000000000000094d */ /* 0x000fea0003800000 */
        /* <DEDUP_REMOVED lines=10> */
[----:B------:R1:W-:Y:S02]  /*13c30*/  @!P2 ST.E.128 [R8.64], RZ ;  /* 0x000000ff0800a985 */ /* 0x0003e4000c101d0a */
[----:B------:R-:W-:-:S04]  /*13c40*/  @!P1 IMAD.WIDE R4, R5, 0x2, R2 ;  /* 0x0000000205049825 */ /* 0x000fc800078e0202 */
[----:B---3--:R-:W-:Y:S01]  /*13c50*/  @!P0 IMAD.WIDE R10, R7, 0x2, R2 ;  /* 0x00000002070a8825 */ /* 0x008fe200078e0202 */
[----:B------:R1:W-:Y:S04]  /*13c60*/  @!P1 ST.E.128 [R4.64], RZ ;  /* 0x000000ff04009985 */ /* 0x0003e8000c101d0a */
[----:B------:R1:W-:Y:S01]  /*13c70*/  @!P0 ST.E.128 [R10.64], RZ ;  /* 0x000000ff0a008985 */ /* 0x0003e2000c101d0a */
[----:B------:R-:W-:-:S13]  /*13c80*/  ISETP.GE.AND P0, PT, R6, c[0x0][0x3c8], PT ;  /* 0x0000f20006007a0c */ /* 0x000fda0003f06270 */
[----:B------:R-:W-:Y:S05]  /*13c90*/  @P0 EXIT ;  /* 0x000000000000094d */ /* 0x000fea0003800000 */
[----:B-1----:R-:W-:-:S04]  /*13ca0*/  SHF.R.S32.HI R5, RZ, 0x1f, R6 ;  /* 0x0000001fff057819 */ /* 0x002fc80000011406 */
[----:B------:R-:W-:-:S04]  /*13cb0*/  LEA.HI R5, R5, R6, RZ, 0x3 ;  /* 0x0000000605057211 */ /* 0x000fc800078f18ff */
[----:B------:R-:W-:-:S05]  /*13cc0*/  LOP3.LUT R5, R5, 0xfffffff8, RZ, 0xc0, !PT ;  /* 0xfffffff805057812 */ /* 0x000fca00078ec0ff */
[----:B------:R-:W-:-:S05]  /*13cd0*/  IMAD.WIDE R2, R5, 0x2, R2 ;  /* 0x0000000205027825 */ /* 0x000fca00078e0202 */
[----:B------:R-:W-:Y:S01]  /*13ce0*/  ST.E.128 [R2.64], RZ ;  /* 0x000000ff02007985 */ /* 0x000fe2000c101d0a */
[----:B------:R-:W-:Y:S05]  /*13cf0*/  EXIT ;  /* 0x000000000000794d */ /* 0x000fea0003800000 */
.L_x_162:
        /* <DEDUP_REMOVED lines=16> */
.L_x_1768:


//--------------------- .text._ZN7cutlass13device_kernelIN5flash19enable_sm80_to_sm89INS1_16FlashAttnFwdSm80INS1_25CollectiveMainloopFwdSm80ILi8ELi1ELb1EN4cute5tupleIJNS5_1CILi128EEENS7_ILi48EEENS7_ILi256EEEEEELi256ENS_6half_tEfNS_4arch4Sm80ELb0ELb1ELb0ELb0ELb1ELb0ELb1ELb0EEENS1_21CollectiveEpilogueFwdINS6_IJS8_SA_S9_EEENS6_IJNS7_ILi1EEESI_SI_EEESC_SE_Li256ELb0ELb1ELb0ELb0EEENS1_19SingleTileSchedulerILb0ELb0ELb1ELi128EEEEEEEEEvNT_6ParamsE --------------------------
	.section	.text._ZN7cutlass13device_kernelIN5flash19enable_sm80_to_sm89INS1_16FlashAttnFwdSm80INS1_25CollectiveMainloopFwdSm80ILi8ELi1ELb1EN4cute5tupleIJNS5_1CILi128EEENS7_ILi48EEENS7_ILi256EEEEEELi256ENS_6half_tEfNS_4arch4Sm80ELb0ELb1ELb0ELb0ELb1ELb0ELb1ELb0EEENS1_21CollectiveEpilogueFwdINS6_IJS8_SA_S9_EEENS6_IJNS7_ILi1EEESI_SI_EEESC_SE_Li256ELb0ELb1ELb0ELb0EEENS1_19SingleTileSchedulerILb0ELb0ELb1ELi128EEEEEEEEEvNT_6ParamsE,"ax",@progbits
	.sectioninfo	@"SHI_REGISTERS=255"
	.align	128
.text._ZN7cutlass13device_kernelIN5flash19enable_sm80_to_sm89INS1_16FlashAttnFwdSm80INS1_25CollectiveMainloopFwdSm80ILi8ELi1ELb1EN4cute5tupleIJNS5_1CILi128EEENS7_ILi48EEENS7_ILi256EEEEEELi256ENS_6half_tEfNS_4arch4Sm80ELb0ELb1ELb0ELb0ELb1ELb0ELb1ELb0EEENS1_21CollectiveEpilogueFwdINS6_IJS8_SA_S9_EEENS6_IJNS7_ILi1EEESI_SI_EEESC_SE_Li256ELb0ELb1ELb0ELb0EEENS1_19SingleTileSchedulerILb0ELb0ELb1ELi128EEEEEEEEEvNT_6ParamsE:
        .type           _ZN7cutlass13device_kernelIN5flash19enable_sm80_to_sm89INS1_16FlashAttnFwdSm80INS1_25CollectiveMainloopFwdSm80ILi8ELi1ELb1EN4cute5tupleIJNS5_1CILi128EEENS7_ILi48EEENS7_ILi256EEEEEELi256ENS_6half_tEfNS_4arch4Sm80ELb0ELb1ELb0ELb0ELb1ELb0ELb1ELb0EEENS1_21CollectiveEpilogueFwdINS6_IJS8_SA_S9_EEENS6_IJNS7_ILi1EEESI_SI_EEESC_SE_Li256ELb0ELb1ELb0ELb0EEENS1_19SingleTileSchedulerILb0ELb0ELb1ELi128EEEEEEEEEvNT_6ParamsE,@function
        .size           _ZN7cutlass13device_kernelIN5flash19enable_sm80_to_sm89INS1_16FlashAttnFwdSm80INS1_25CollectiveMainloopFwdSm80ILi8ELi1ELb1EN4cute5tupleIJNS5_1CILi128EEENS7_ILi48EEENS7_ILi256EEEEEELi256ENS_6half_tEfNS_4arch4Sm80ELb0ELb1ELb0ELb0ELb1ELb0ELb1ELb0EEENS1_21CollectiveEpilogueFwdINS6_IJS8_SA_S9_EEENS6_IJNS7_ILi1EEESI_SI_EEESC_SE_Li256ELb0ELb1ELb0ELb0EEENS1_19SingleTileSchedulerILb0ELb0ELb1ELi128EEEEEEEEEvNT_6ParamsE,(.L_x_1769 - _ZN7cutlass13device_kernelIN5flash19enable_sm80_to_sm89INS1_16FlashAttnFwdSm80INS1_25CollectiveMainloopFwdSm80ILi8ELi1ELb1EN4cute5tupleIJNS5_1CILi128EEENS7_ILi48EEENS7_ILi256EEEEEELi256ENS_6half_tEfNS_4arch4Sm80ELb0ELb1ELb0ELb0ELb1ELb0ELb1ELb0EEENS1_21CollectiveEpilogueFwdINS6_IJS8_SA_S9_EEENS6_IJNS7_ILi1EEESI_SI_EEESC_SE_Li256ELb0ELb1ELb0ELb0EEENS1_19SingleTileSchedulerILb0ELb0ELb1ELi128EEEEEEEEEvNT_6ParamsE)
        .other          _ZN7cutlass13device_kernelIN5flash19enable_sm80_to_sm89INS1_16FlashAttnFwdSm80INS1_25CollectiveMainloopFwdSm80ILi8ELi1ELb1EN4cute5tupleIJNS5_1CILi128EEENS7_ILi48EEENS7_ILi256EEEEEELi256ENS_6half_tEfNS_4arch4Sm80ELb0ELb1ELb0ELb0ELb1ELb0ELb1ELb0EEENS1_21CollectiveEpilogueFwdINS6_IJS8_SA_S9_EEENS6_IJNS7_ILi1EEESI_SI_EEESC_SE_Li256ELb0ELb1ELb0ELb0EEENS1_19SingleTileSchedulerILb0ELb0ELb1ELi128EEEEEEEEEvNT_6ParamsE,@"STO_CUDA_ENTRY STV_DEFAULT"
_ZN7cutlass13device_kernelIN5flash19enable_sm80_to_sm89INS1_16FlashAttnFwdSm80INS1_25CollectiveMainloopFwdSm80ILi8ELi1ELb1EN4cute5tupleIJNS5_1CILi128EEENS7_ILi48EEENS7_ILi256EEEEEELi256ENS_6half_tEfNS_4arch4Sm80ELb0ELb1ELb0ELb0ELb1ELb0ELb1ELb0EEENS1_21CollectiveEpilogueFwdINS6_IJS8_SA_S9_EEENS6_IJNS7_ILi1EEESI_SI_EEESC_SE_Li256ELb0ELb1ELb0ELb0EEENS1_19SingleTileSchedulerILb0ELb0ELb1ELi128EEEEEEEEEvNT_6ParamsE:
        /* <DEDUP_REMOVED lines=9> */
[----:B------:R-:W-:-:S04]  /*0090*/  ULDC.64 UR18, c[0x0][0x118] ;  /* 0x0000460000127ab9 */ /* 0x000fc80000000a00 */
[----:B------:R-:W-:-:S05]  /*00a0*/  PLOP3.LUT P0, PT, PT, PT, UP0, 0x80, 0x0 ;  /* 0x000000000000781c */ /* 0x000fca0003f0f008 */
[----:B------:R-:W-:Y:S02]  /*00b0*/  @UP0 UMOV UR4, 0x4 ;  /* 0x0000000400040882 */ /* 0x000fe40000000000 */
[----:B------:R-:W-:-:S06]  /*00c0*/  @UP0 UIMAD.WIDE UR4, UR15, UR4, UR6 ;  /* 0x000000040f0402a5 */ /* 0x000fcc000f8e0206 */
[----:B------:R-:W-:Y:S02]  /*00d0*/  IMAD.U32 R2, RZ, RZ, UR4 ;  /* 0x00000004ff027e24 */ /* 0x000fe4000f8e00ff */
[----:B------:R-:W-:Y:S01]  /*00e0*/  IMAD.U32 R3, RZ, RZ, UR5 ;  /* 0x00000005ff037e24 */ /* 0x000fe2000f8e00ff */
[----:B------:R-:W1:Y:S01]  /*00f0*/  S2UR UR27, SR_CTAID.X ;  /* 0x00000000001b79c3 */ /* 0x000e620000002500 */
[----:B------:R-:W-:Y:S02]  /*0100*/  ULDC UR8, c[0x0][0x2c4] ;  /* 0x0000b10000087ab9 */ /* 0x000fe40000000800 */
[----:B------:R-:W-:Y:S01]  /*0110*/  ULDC.64 UR4, c[0x0][0x2c8] ;  /* 0x0000b20000047ab9 */ /* 0x000fe20000000a00 */
[----:B------:R-:W2:Y:S01]  /*0120*/  @P0 LDG.E R2, [R2.64] ;  /* 0x0000001202020981 */ /* 0x000ea2000c1e1900 */
[----:B------:R-:W-:Y:S02]  /*0130*/  UISETP.NE.AND UP1, UPT, UR8, 0x1, UPT ;  /* 0x000000010800788c */ /* 0x000fe4000bf25270 */
[----:B------:R-:W-:Y:S01]  /*0140*/  ULDC UR10, c[0x0][0x1d0] ;  /* 0x00007400000a7ab9 */ /* 0x000fe20000000800 */
[----:B------:R-:W3:Y:S01]  /*0150*/  S2UR UR11, SR_CTAID.Y ;  /* 0x00000000000b79c3 */ /* 0x000ee20000002600 */
[----:B------:R-:W4:Y:S01]  /*0160*/  S2R R44, SR_TID.X ;  /* 0x00000000002c7919 */ /* 0x000f220000002100 */
[----:B------:R-:W-:-:S02]  /*0170*/  ULDC UR9, c[0x0][0x168] ;  /* 0x00005a0000097ab9 */ /* 0x000fc40000000800 */
[----:B------:R-:W-:Y:S02]  /*0180*/  UP2UR UR14, UPR, URZ, 0x2 ;  /* 0x000000023f0e7883 */ /* 0x000fe40008000000 */
[----:B-1----:R-:W-:-:S04]  /*0190*/  USHF.L.U32 UR27, UR27, 0x7, URZ ;  /* 0x000000071b1b7899 */ /* 0x002fc8000800063f */
[----:B------:R-:W-:Y:S02]  /*01a0*/  @UP1 UIADD3 UR12, UR27, 0x7f, URZ ;  /* 0x0000007f1b0c1890 */ /* 0x000fe4000fffe03f */
[----:B------:R-:W-:Y:S02]  /*01b0*/  UIADD3 UR6, UR27, 0x7f, URZ ;  /* 0x0000007f1b067890 */ /* 0x000fe4000fffe03f */
[----:B------:R-:W-:-:S03]  /*01c0*/  UIMAD.WIDE.U32 UR12, UR12, UR4, URZ ;  /* 0x000000040c0c72a5 */ /* 0x000fc6000f8e003f */
[----:B------:R-:W-:Y:S02]  /*01d0*/  ULDC UR4, c[0x0][0x2ac] ;  /* 0x0000ab0000047ab9 */ /* 0x000fe40000000800 */
[----:B------:R-:W-:Y:S02]  /*01e0*/  UIMAD UR10, UR4, UR10, URZ ;  /* 0x0000000a040a72a4 */ /* 0x000fe4000f8e023f */
[----:B------:R-:W-:Y:S02]  /*01f0*/  @UP1 UMOV UR7, UR13 ;  /* 0x0000000d00071c82 */ /* 0x000fe40008000000 */
[----:B------:R-:W-:Y:S02]  /*0200*/  @UP1 USHF.R.U32.HI UR6, URZ, UR5, UR7 ;  /* 0x000000053f061299 */ /* 0x000fe40008011607 */
[----:B------:R-:W-:Y:S02]  /*0210*/  UMOV UR12, URZ ;  /* 0x0000003f000c7c82 */ /* 0x000fe40008000000 */
[----:B------:R-:W-:-:S02]  /*0220*/  UMOV UR7, 0x1 ;  /* 0x0000000100077882 */ /* 0x000fc40000000000 */
[----:B------:R-:W-:Y:S02]  /*0230*/  ULDC.64 UR4, c[0x0][0x328] ;  /* 0x0000ca0000047ab9 */ /* 0x000fe40000000a00 */
[----:B------:R-:W-:Y:S02]  /*0240*/  UISETP.LE.AND UP0, UPT, UR7, UR5, UPT ;  /* 0x000000050700728c */ /* 0x000fe4000bf03270 */
[----:B------:R-:W-:Y:S02]  /*0250*/  UIADD3 UR9, UR10, -UR9, UR7 ;  /* 0x800000090a097290 */ /* 0x000fe4000fffe007 */
[----:B------:R-:W-:Y:S02]  /*0260*/  UP2UR UR13, UPR, URZ, 0x1 ;  /* 0x000000013f0d7883 */ /* 0x000fe40008000000 */
[----:B------:R-:W-:Y:S02]  /*0270*/  UIADD3 UR5, UR9, UR6, URZ ;  /* 0x0000000609057290 */ /* 0x000fe4000fffe03f */
[----:B---3--:R-:W-:-:S02]  /*0280*/  USHF.R.S32.HI UR9, URZ, 0x1f, UR11 ;  /* 0x0000001f3f097899 */ /* 0x008fc4000801140b */
[----:B------:R-:W-:Y:S01]  /*0290*/  UIADD3 UR6, UR5, UR4, URZ ;  /* 0x0000000405067290 */ /* 0x000fe2000fffe03f */
[----:B--2---:R1:W2:Y:S01]  /*02a0*/  @P0 R2UR UR12, R2 ;  /* 0x00000000020c03c2 */ /* 0x0042a200000e0000 */
[----:B------:R-:W-:-:S13]  /*02b0*/  PLOP3.LUT P0, PT, PT, PT, UP0, 0x40, 0x0 ;  /* 0x000000000000781c */ /* 0x000fda0003f0e808 */
[----:B------:R-:W-:Y:S05]  /*02c0*/  @P0 BRA `(.L_x_163) ;  /* 0x0000016000000947 */ /* 0x000fea0003800000 */
[----:B----4-:R-:W-:Y:S01]  /*02d0*/  ISETP.LT.AND P0, PT, RZ, UR5, PT ;  /* 0x00000005ff007c0c */ /* 0x010fe2000bf01270 */
[----:B------:R-:W-:-:S12]  /*02e0*/  UIADD3 UR16, UR5, -0x1, URZ ;  /* 0xffffffff05107890 */ /* 0x000fd8000fffe03f */
[----:B------:R-:W-:Y:S05]  /*02f0*/  @P0 BRA `(.L_x_164) ;  /* 0x0000009000000947 */ /* 0x000fea0003800000 */
[----:B------:R-:W-:Y:S02]  /*0300*/  ULDC UR4, c[0x0][0x32c] ;  /* 0x0000cb0000047ab9 */ /* 0x000fe40000000800 */
[----:B------:R-:W-:Y:S02]  /*0310*/  UISETP.NE.AND UP0, UPT, UR7, UR4, UPT ;  /* 0x000000040700728c */ /* 0x000fe4000bf05270 */
[----:B------:R-:W-:-:S03]  /*0320*/  UIADD3 UR16, -UR5, URZ, URZ ;  /* 0x0000003f05107290 */ /* 0x000fc6000fffe13f */
[----:B------:R-:W-:Y:S02]  /*0330*/  ULDC.64 UR4, c[0x0][0x330] ;  /* 0x0000cc0000047ab9 */ /* 0x000fe40000000a00 */
[----:B------:R-:W-:-:S07]  /*0340*/  UIMAD.WIDE.U32 UR20, UR16, UR4, URZ ;  /* 0x00000004101472a5 */ /* 0x000fce000f8e003f */
[----:B------:R-:W-:Y:S02]  /*0350*/  @UP0 UMOV UR7, UR21 ;  /* 0x0000001500070c82 */ /* 0x000fe40008000000 */
[----:B------:R-:W-:-:S04]  /*0360*/  @UP0 USHF.R.U32.HI UR16, URZ, UR5, UR7 ;  /* 0x000000053f100299 */ /* 0x000fc80008011607 */
[----:B------:R-:W-:Y:S01]  /*0370*/  ULOP3.LUT UR16, URZ, UR16, URZ, 0x33, !UPT ;  /* 0x000000103f107292 */ /* 0x000fe2000f8e333f */
[----:B------:R-:W-:Y:S05]  /*0380*/  BRA `(.L_x_165) ;  /* 0x0000006000007947 */ /* 0x000fea0003800000 */
.L_x_164:
[----:B------:R-:W-:Y:S02]  /*0390*/  ULDC UR4, c[0x0][0x32c] ;  /* 0x0000cb0000047ab9 */ /* 0x000fe40000000800 */
[----:B------:R-:W-:-:S03]  /*03a0*/  UISETP.NE.AND UP0, UPT, UR7, UR4, UPT ;  /* 0x000000040700728c */ /* 0x000fc6000bf05270 */
[----:B------:R-:W-:Y:S02]  /*03b0*/  ULDC.64 UR4, c[0x0][0x330] ;  /* 0x0000cc0000047ab9 */ /* 0x000fe40000000a00 */
[----:B------:R-:W-:-:S07]  /*03c0*/  UIMAD.WIDE.U32 UR20, UR16, UR4, URZ ;  /* 0x00000004101472a5 */ /* 0x000fce000f8e003f */
[----:B------:R-:W-:Y:S02]  /*03d0*/  @UP0 UMOV UR7, UR21 ;  /* 0x0000001500070c82 */ /* 0x000fe40008000000 */
[----:B------:R-:W-:Y:S02]  /*03e0*/  @UP0 USHF.R.U32.HI UR16, URZ, UR5, UR7 ;  /* 0x000000053f100299 */ /* 0x000fe40008011607 */
.L_x_165:
[----:B------:R-:W-:Y:S02]  /*03f0*/  ULDC UR4, c[0x0][0x32c] ;  /* 0x0000cb0000047ab9 */ /* 0x000fe40000000800 */
[----:B------:R-:W-:-:S04]  /*0400*/  UIMAD UR4, UR16, UR4, UR4 ;  /* 0x00000004100472a4 */ /* 0x000fc8000f8e0204 */
[----:B------:R-:W-:-:S04]  /*0410*/  UISETP.LT.AND UP0, UPT, UR6, UR4, UPT ;  /* 0x000000040600728c */ /* 0x000fc8000bf01270 */
[----:B------:R-:W-:Y:S02]  /*0420*/  USEL UR6, UR6, UR4, UP0 ;  /* 0x0000000406067287 */ /* 0x000fe40008000000 */
.L_x_163:
[----:B----4-:R-:W-:Y:S02]  /*0430*/  UISETP.NE.AND UP0, UPT, UR8, 0x1, UPT ;  /* 0x000000010800788c */ /* 0x010fe4000bf05270 */
[----:B------:R-:W-:Y:S02]  /*0440*/  UIADD3 UR7, UR10, 0x2f, URZ ;  /* 0x0000002f0a077890 */ /* 0x000fe4000fffe03f */
[----:B------:R-:W-:Y:S02]  /*0450*/  ULDC.64 UR4, c[0x0][0x2c8] ;  /* 0x0000b20000047ab9 */ /* 0x000fe40000000a00 */
[----:B------:R-:W-:Y:S02]  /*0460*/  UIMAD.WIDE.U32 UR16, UR27, UR4, URZ ;  /* 0x000000041b1072a5 */ /* 0x000fe4000f8e003f */
[----:B------:R-:W-:Y:S02]  /*0470*/  UIMAD.WIDE UR20, UR7, 0x2aaaaaab, URZ ;  /* 0x2aaaaaab071478a5 */ /* 0x000fe4000f8e023f */
[----:B------:R-:W-:-:S02]  /*0480*/  UIADD3 UR6, UR6, 0x2f, URZ ;  /* 0x0000002f06067890 */ /* 0x000fc4000fffe03f */
[----:B------:R-:W-:Y:S02]  /*0490*/  UISETP.NE.AND UP1, UPT, UR13, URZ, UPT ;  /* 0x0000003f0d00728c */ /* 0x000fe4000bf25270 */
[----:B------:R-:W-:Y:S02]  /*04a0*/  UMOV UR4, UR27 ;  /* 0x0000001b00047c82 */ /* 0x000fe40008000000 */
[----:B------:R-:W-:Y:S02]  /*04b0*/  UIMAD.WIDE UR6, UR6, 0x2aaaaaab, URZ ;  /* 0x2aaaaaab060678a5 */ /* 0x000fe4000f8e023f */
[----:B------:R-:W-:Y:S01]  /*04c0*/  @UP0 USHF.R.U32.HI UR4, URZ, UR5, UR17 ;  /* 0x000000053f040299 */ /* 0x000fe20008011611 */
[----:B------:R-:W-:Y:S01]  /*04d0*/  PLOP3.LUT P0, PT, PT, PT, UP1, 0x40, 0x0 ;  /* 0x000000000000781c */ /* 0x000fe20003f0e818 */
[----:B------:R-:W-:Y:S02]  /*04e0*/  USHF.R.U32.HI UR6, URZ, 0x1f, UR7 ;  /* 0x0000001f3f067899 */ /* 0x000fe40008011607 */
[----:B------:R-:W-:-:S02]  /*04f0*/  UMOV UR17, UR21 ;  /* 0x0000001500117c82 */ /* 0x000fc40008000000 */
[----:B------:R-:W-:Y:S02]  /*0500*/  USHF.R.U32.HI UR16, URZ, 0x1f, UR17 ;  /* 0x0000001f3f107899 */ /* 0x000fe40008011611 */
[----:B------:R-:W-:Y:S02]  /*0510*/  ULDC UR26, c[0x0][0x168] ;  /* 0x00005a00001a7ab9 */ /* 0x000fe40000000800 */
[----:B------:R-:W-:Y:S02]  /*0520*/  UIADD3 UR26, UR10, -UR26, URZ ;  /* 0x8000001a0a1a7290 */ /* 0x000fe4000fffe03f */
[----:B------:R-:W-:Y:S02]  /*0530*/  ULEA.HI.SX32 UR16, UR17, UR16, 0x1d ;  /* 0x0000001011107291 */ /* 0x000fe4000f8fea3f */
[----:B------:R-:W-:Y:S02]  /*0540*/  ULEA.HI.SX32 UR7, UR7, UR6, 0x1d ;  /* 0x0000000607077291 */ /* 0x000fe4000f8fea3f */
[----:B------:R-:W-:-:S02]  /*0550*/  UIADD3 UR4, UR26, UR4, URZ ;  /* 0x000000041a047290 */ /* 0x000fc4000fffe03f */
[----:B------:R-:W-:Y:S02]  /*0560*/  UISETP.LT.AND UP0, UPT, UR16, UR7, UPT ;  /* 0x000000071000728c */ /* 0x000fe4000bf01270 */
[----:B------:R-:W-:Y:S02]  /*0570*/  ULDC UR5, c[0x0][0x324] ;  /* 0x0000c90000057ab9 */ /* 0x000fe40000000800 */
[----:B------:R-:W-:Y:S02]  /*0580*/  UIADD3 UR6, UR4, -UR5, URZ ;  /* 0x8000000504067290 */ /* 0x000fe4000fffe03f */
[----:B------:R-:W-:Y:S01]  /*0590*/  USEL UR23, UR16, UR7, UP0 ;  /* 0x0000000710177287 */ /* 0x000fe20008000000 */
[----:B------:R-:W-:Y:S05]  /*05a0*/  @P0 BRA `(.L_x_166) ;  /* 0x0000015000000947 */ /* 0x000fea0003800000 */
[----:B------:R-:W-:Y:S02]  /*05b0*/  UMOV UR7, UR4 ;  /* 0x0000000400077c82 */ /* 0x000fe40008000000 */
[----:B------:R-:W-:-:S06]  /*05c0*/  UISETP.GT.AND UP0, UPT, UR7, -0x1, UPT ;  /* 0xffffffff0700788c */ /* 0x000fcc000bf04270 */
[----:B------:R-:W-:-:S13]  /*05d0*/  PLOP3.LUT P0, PT, PT, PT, UP0, 0x80, 0x0 ;  /* 0x000000000000781c */ /* 0x000fda0003f0f008 */
[----:B------:R-:W-:Y:S05]  /*05e0*/  @P0 BRA `(.L_x_167) ;  /* 0x0000008000000947 */ /* 0x000fea0003800000 */
[----:B------:R-:W-:Y:S02]  /*05f0*/  ULDC UR4, c[0x0][0x32c] ;  /* 0x0000cb0000047ab9 */ /* 0x000fe40000000800 */
[----:B------:R-:W-:Y:S02]  /*0600*/  UISETP.NE.AND UP0, UPT, UR4, 0x1, UPT ;  /* 0x000000010400788c */ /* 0x000fe4000bf05270 */
[----:B------:R-:W-:Y:S02]  /*0610*/  ULOP3.LUT UR7, URZ, UR7, URZ, 0x33, !UPT ;  /* 0x000000073f077292 */ /* 0x000fe4000f8e333f */
[----:B------:R-:W-:Y:S02]  /*0620*/  ULDC.64 UR4, c[0x0][0x330] ;  /* 0x0000cc0000047ab9 */ /* 0x000fe40000000a00 */
[----:B------:R-:W-:-:S05]  /*0630*/  UIMAD.WIDE.U32 UR16, UR7, UR4, URZ ;  /* 0x00000004071072a5 */ /* 0x000fca000f8e003f */
[----:B------:R-:W-:-:S04]  /*0640*/  @UP0 USHF.R.U32.HI UR7, URZ, UR5, UR17 ;  /* 0x000000053f070299 */ /* 0x000fc80008011611 */
[----:B------:R-:W-:Y:S01]  /*0650*/  ULOP3.LUT UR7, URZ, UR7, URZ, 0x33, !UPT ;  /* 0x000000073f077292 */ /* 0x000fe2000f8e333f */
[----:B------:R-:W-:Y:S05]  /*0660*/  BRA `(.L_x_168) ;  /* 0x0000005000007947 */ /* 0x000fea0003800000 */
.L_x_167:
[----:B------:R-:W-:Y:S02]  /*0670*/  ULDC UR4, c[0x0][0x32c] ;  /* 0x0000cb0000047ab9 */ /* 0x000fe40000000800 */
[----:B------:R-:W-:-:S03]  /*0680*/  UISETP.NE.AND UP0, UPT, UR4, 0x1, UPT ;  /* 0x000000010400788c */ /* 0x000fc6000bf05270 */
[----:B------:R-:W-:Y:S02]  /*0690*/  ULDC.64 UR4, c[0x0][0x330] ;  /* 0x0000cc0000047ab9 */ /* 0x000fe40000000a00 */
[----:B------:R-:W-:-:S06]  /*06a0*/  UIMAD.WIDE.U32 UR16, UR7, UR4, URZ ;  /* 0x00000004071072a5 */ /* 0x000fcc000f8e003f */
[----:B------:R-:W-:Y:S02]  /*06b0*/  @UP0 USHF.R.U32.HI UR7, URZ, UR5, UR17 ;  /* 0x000000053f070299 */ /* 0x000fe40008011611 */
.L_x_168:
[----:B------:R-:W-:Y:S02]  /*06c0*/  ULDC UR4, c[0x0][0x32c] ;  /* 0x0000cb0000047ab9 */ /* 0x000fe40000000800 */
[----:B------:R-:W-:-:S04]  /*06d0*/  UIMAD UR4, UR7, UR4, URZ ;  /* 0x00000004070472a4 */ /* 0x000fc8000f8e023f */
[----:B------:R-:W-:-:S04]  /*06e0*/  UISETP.LT.AND UP0, UPT, UR6, UR4, UPT ;  /* 0x000000040600728c */ /* 0x000fc8000bf01270 */
[----:B------:R-:W-:-:S04]  /*06f0*/  USEL UR6, UR6, UR4, !UP0 ;  /* 0x0000000406067287 */ /* 0x000fc8000c000000 */
.L_x_166:
[----:B------:R-:W-:Y:S01]  /*0700*/  UIMAD.WIDE UR4, UR6, 0x2aaaaaab, URZ ;  /* 0x2aaaaaab060478a5 */ /* 0x000fe2000f8e023f */
[----:B------:R-:W-:Y:S01]  /*0710*/  PLOP3.LUT P2, PT, PT, PT, PT, 0x80, 0x0 ;  /* 0x000000000000781c */ /* 0x000fe20003f4f070 */
[----:B------:R-:W-:Y:S01]  /*0720*/  CS2R R130, SRZ ;  /* 0x0000000000827805 */ /* 0x000fe2000001ff00 */
[----:B------:R-:W-:Y:S01]  /*0730*/  IMAD.MOV.U32 R23, RZ, RZ, RZ ;  /* 0x000000ffff177224 */ /* 0x000fe200078e00ff */
[----:B------:R-:W-:Y:S01]  /*0740*/  USHF.R.U32.HI UR4, URZ, 0x1f, UR5 ;  /* 0x0000001f3f047899 */ /* 0x000fe20008011605 */
[----:B------:R-:W-:Y:S01]  /*0750*/  IMAD.MOV.U32 R128, RZ, RZ, RZ ;  /* 0x000000ffff807224 */ /* 0x000fe200078e00ff */
[----:B------:R-:W-:Y:S01]  /*0760*/  CS2R R126, SRZ ;  /* 0x00000000007e7805 */ /* 0x000fe2000001ff00 */
[----:B------:R-:W-:Y:S01]  /*0770*/  CS2R R24, SRZ ;  /* 0x0000000000187805 */ /* 0x000fe2000001ff00 */
[----:B------:R-:W-:Y:S01]  /*0780*/  ULEA.HI.SX32 UR4, UR5, UR4, 0x1d ;  /* 0x0000000405047291 */ /* 0x000fe2000f8fea3f */
[----:B------:R-:W-:Y:S01]  /*0790*/  MOV R124, RZ ;  /* 0x000000ff007c7202 */ /* 0x000fe20000000f00 */
[----:B------:R-:W-:Y:S01]  /*07a0*/  CS2R R122, SRZ ;  /* 0x00000000007a7805 */ /* 0x000fe2000001ff00 */
[----:B------:R-:W-:Y:S01]  /*07b0*/  IMAD.MOV.U32 R120, RZ, RZ, RZ ;  /* 0x000000ffff787224 */ /* 0x000fe200078e00ff */
[----:B------:R-:W-:Y:S01]  /*07c0*/  UISETP.LT.AND UP0, UPT, URZ, UR4, UPT ;  /* 0x000000043f00728c */ /* 0x000fe2000bf01270 */
[----:B------:R-:W-:Y:S01]  /*07d0*/  CS2R R118, SRZ ;  /* 0x0000000000767805 */ /* 0x000fe2000001ff00 */
[----:B------:R-:W-:Y:S01]  /*07e0*/  CS2R R26, SRZ ;  /* 0x00000000001a7805 */ /* 0x000fe2000001ff00 */
[----:B------:R-:W-:Y:S01]  /*07f0*/  MOV R116, RZ ;  /* 0x000000ff00747202 */ /* 0x000fe20000000f00 */
[----:B------:R-:W-:Y:S01]  /*0800*/  USEL UR7, URZ, UR4, !UP0 ;  /* 0x000000043f077287 */ /* 0x000fe2000c000000 */
[----:B------:R-:W-:Y:S01]  /*0810*/  CS2R R114, SRZ ;  /* 0x0000000000727805 */ /* 0x000fe2000001ff00 */
[----:B------:R-:W-:Y:S01]  /*0820*/  IMAD.MOV.U32 R112, RZ, RZ, RZ ;  /* 0x000000ffff707224 */ /* 0x000fe200078e00ff */
[----:B------:R-:W-:Y:S01]  /*0830*/  CS2R R110, SRZ ;  /* 0x00000000006e7805 */ /* 0x000fe2000001ff00 */
[----:B------:R-:W-:Y:S01]  /*0840*/  UISETP.GT.AND UP0, UPT, UR23, UR7, UPT ;  /* 0x000000071700728c */ /* 0x000fe2000bf04270 */
[----:B------:R-:W-:Y:S01]  /*0850*/  CS2R R28, SRZ ;  /* 0x00000000001c7805 */ /* 0x000fe2000001ff00 */
[----:B------:R-:W-:Y:S01]  /*0860*/  MOV R108, RZ ;  /* 0x000000ff006c7202 */ /* 0x000fe20000000f00 */
[----:B------:R-:W-:Y:S01]  /*0870*/  CS2R R106, SRZ ;  /* 0x00000000006a7805 */ /* 0x000fe2000001ff00 */
[----:B------:R-:W-:Y:S01]  /*0880*/  IMAD.MOV.U32 R104, RZ, RZ, RZ ;  /* 0x000000ffff687224 */ /* 0x000fe200078e00ff */
[----:B------:R-:W-:Y:S01]  /*0890*/  CS2R R102, SRZ ;  /* 0x0000000000667805 */ /* 0x000fe2000001ff00 */
[----:B------:R-:W-:Y:S01]  /*08a0*/  PLOP3.LUT P0, PT, PT, PT, UP0, 0x80, 0x0 ;  /* 0x000000000000781c */ /* 0x000fe20003f0f008 */
[----:B------:R-:W-:Y:S01]  /*08b0*/  CS2R R100, SRZ ;  /* 0x0000000000647805 */ /* 0x000fe2000001ff00 */
[----:B------:R-:W-:Y:S01]  /*08c0*/  CS2R R98, SRZ ;  /* 0x0000000000627805 */ /* 0x000fe2000001ff00 */
[----:B------:R-:W-:Y:S01]  /*08d0*/  CS2R R96, SRZ ;  /* 0x0000000000607805 */ /* 0x000fe2000001ff00 */
[----:B------:R-:W-:Y:S01]  /*08e0*/  CS2R R94, SRZ ;  /* 0x00000000005e7805 */ /* 0x000fe2000001ff00 */
[----:B------:R-:W-:Y:S01]  /*08f0*/  CS2R R32, SRZ ;  /* 0x0000000000207805 */ /* 0x000fe2000001ff00 */
[----:B------:R-:W-:Y:S01]  /*0900*/  MOV R92, RZ ;  /* 0x000000ff005c7202 */ /* 0x000fe20000000f00 */
        /* <DEDUP_REMOVED lines=47> */
[----:B------:R-:W-:Y:S05]  /*0c00*/  @!P0 BRA `(.L_x_169) ;  /* 0x000106c000008947 */ /* 0x000fea0003800000 */
[----:B------:R-:W-:Y:S02]  /*0c10*/  ULDC.64 UR4, c[0x0][0x340] ;  /* 0x0000d00000047ab9 */ /* 0x000fe40000000a00 */
[----:B------:R-:W-:-:S02]  /*0c20*/  UISETP.NE.U32.AND UP0, UPT, URZ, UR4, UPT ;  /* 0x000000043f00728c */ /* 0x000fc4000bf05070 */
[----:B------:R-:W-:Y:S02]  /*0c30*/  ULDC.64 UR16, c[0x0][0x340] ;  /* 0x0000d00000107ab9 */ /* 0x000fe40000000a00 */
[----:B------:R-:W-:Y:S02]  /*0c40*/  UISETP.NE.AND.EX UP0, UPT, URZ, UR5, UPT, UP0 ;  /* 0x000000053f00728c */ /* 0x000fe4000bf05300 */
[----:B------:R-:W-:-:S04]  /*0c50*/  UISETP.NE.AND UP1, UPT, UR14, URZ, UPT ;  /* 0x0000003f0e00728c */ /* 0x000fc8000bf25270 */
[----:B------:R-:W-:-:S05]  /*0c60*/  PLOP3.LUT P0, PT, PT, PT, UP0, 0x80, 0x0 ;  /* 0x000000000000781c */ /* 0x000fca0003f0f008 */
[----:B------:R-:W-:Y:S02]  /*0c70*/  @UP0 UMOV UR4, 0x4 ;  /* 0x0000000400040882 */ /* 0x000fe40000000000 */
[----:B------:R-:W-:-:S06]  /*0c80*/  @UP0 UIMAD.WIDE UR4, UR15, UR4, UR16 ;  /* 0x000000040f0402a5 */ /* 0x000fcc000f8e0210 */
[----:B-1----:R-:W-:Y:S02]  /*0c90*/  IMAD.U32 R2, RZ, RZ, UR4 ;  /* 0x00000004ff027e24 */ /* 0x002fe4000f8e00ff */
[----:B------:R-:W-:Y:S01]  /*0ca0*/  IMAD.U32 R3, RZ, RZ, UR5 ;  /* 0x00000005ff037e24 */ /* 0x000fe2000f8e00ff */
[----:B------:R-:W-:Y:S01]  /*0cb0*/  SHF.R.S32.HI R66, RZ, 0x1f, R44 ;  /* 0x0000001fff427819 */ /* 0x000fe2000001142c */
[----:B------:R-:W-:Y:S02]  /*0cc0*/  UMOV UR29, 0x30 ;  /* 0x00000030001d7882 */ /* 0x000fe40000000000 */
[----:B------:R-:W-:Y:S01]  /*0cd0*/  UIMAD UR22, UR23, UR29, -0x30 ;  /* 0xffffffd0171674a4 */ /* 0x000fe2000f8e021d */
[----:B------:R-:W3:Y:S01]  /*0ce0*/  @P0 LDG.E R2, [R2.64] ;  /* 0x0000001202020981 */ /* 0x000ee2000c1e1900 */
[----:B------:R-:W-:Y:S01]  /*0cf0*/  IMAD.MOV.U32 R4, RZ, RZ, c[0x0][0x2b8] ;  /* 0x0000ae00ff047624 */ /* 0x000fe200078e00ff */
[----:B------:R-:W-:Y:S01]  /*0d00*/  ULDC.64 UR4, c[0x0][0x2b0] ;  /* 0x0000ac0000047ab9 */ /* 0x000fe20000000a00 */
[----:B------:R-:W-:Y:S01]  /*0d10*/  IMAD.MOV.U32 R22, RZ, RZ, RZ ;  /* 0x000000ffff167224 */ /* 0x000fe200078e00ff */
[----:B------:R-:W-:Y:S02]  /*0d20*/  BAR.SYNC.DEFER_BLOCKING 0x0 ;  /* 0x0000000000007b1d */ /* 0x000fe40000010000 */
[----:B------:R-:W-:Y:S01]  /*0d30*/  ISETP.NE.AND P1, PT, R4, 0x1, PT ;  /* 0x000000010400780c */ /* 0x000fe20003f25270 */
[----:B------:R-:W-:-:S03]  /*0d40*/  USHF.R.S32.HI UR21, URZ, 0x1f, UR15 ;  /* 0x0000001f3f157899 */ /* 0x000fc6000801140f */
[----:B---3--:R1:W3:Y:S02]  /*0d50*/  @P0 R2UR UR20, R2 ;  /* 0x00000000021403c2 */ /* 0x0082e400000e0000 */
[----:B---3--:R-:W-:Y:S02]  /*0d60*/  @!UP0 UMOV UR20, UR15 ;  /* 0x0000000f00148c82 */ /* 0x008fe40008000000 */
[----:B------:R-:W-:Y:S02]  /*0d70*/  USHF.R.S32.HI UR6, URZ, 0x1f, UR20 ;  /* 0x0000001f3f067899 */ /* 0x000fe40008011414 */
[----:B------:R-:W-:Y:S02]  /*0d80*/  UIMAD.WIDE.U32 UR16, UR20, UR4, URZ ;  /* 0x00000004141072a5 */ /* 0x000fe4000f8e003f */
[----:B------:R-:W-:-:S04]  /*0d90*/  UIMAD UR6, UR6, UR4, URZ ;  /* 0x00000004060672a4 */ /* 0x000fc8000f8e023f */
[----:B------:R-:W-:-:S03]  /*0da0*/  UIMAD UR6, UR20, UR5, UR6 ;  /* 0x00000005140672a4 */ /* 0x000fc6000f8e0206 */
[----:B------:R-:W-:Y:S02]  /*0db0*/  ULDC.64 UR4, c[0x0][0x1b8] ;  /* 0x00006e0000047ab9 */ /* 0x000fe40000000a00 */
[----:B------:R-:W-:Y:S01]  /*0dc0*/  UIADD3 UR6, UR17, UR6, URZ ;  /* 0x0000000611067290 */ /* 0x000fe2000fffe03f */
[----:B-1----:R-:W-:-:S04]  /*0dd0*/  LEA.HI R2, R66, R44, RZ, 0x3 ;  /* 0x0000002c42027211 */ /* 0x002fc800078f18ff */
[----:B------:R-:W-:Y:S02]  /*0de0*/  LOP3.LUT R0, R2, 0xfffffff8, RZ, 0xc0, !PT ;  /* 0xfffffff802007812 */ /* 0x000fe400078ec0ff */
[----:B------:R-:W-:-:S03]  /*0df0*/  SHF.R.S32.HI R21, RZ, 0x3, R2 ;  /* 0x00000003ff157819 */ /* 0x000fc60000011402 */
[----:B------:R-:W-:-:S04]  /*0e00*/  IMAD.IADD R19, R44, 0x1, -R0 ;  /* 0x000000012c137824 */ /* 0x000fc800078e0a00 */
[----:B------:R-:W-:-:S05]  /*0e10*/  IMAD R31, R19, 0x20, R21 ;  /* 0x00000020131f7824 */ /* 0x000fca00078e0215 */
[C---:B------:R-:W-:Y:S01]  /*0e20*/  IADD3 R0, R31.reuse, UR22, RZ ;  /* 0x000000161f007c10 */ /* 0x040fe2000fffe0ff */
[----:B------:R-:W-:Y:S01]  /*0e30*/  UIMAD UR20, UR9, UR4, URZ ;  /* 0x00000004091472a4 */ /* 0x000fe2000f8e023f */
[----:B------:R-:W-:Y:S01]  /*0e40*/  IADD3 R5, R31, UR27, RZ ;  /* 0x0000001b1f057c10 */ /* 0x000fe2000fffe0ff */
[----:B------:R-:W-:Y:S01]  /*0e50*/  UIMAD.WIDE.U32 UR24, UR11, UR4, URZ ;  /* 0x000000040b1872a5 */ /* 0x000fe2000f8e003f */
[C---:B------:R-:W-:Y:S01]  /*0e60*/  ISETP.GE.AND P0, PT, R0.reuse, UR10, PT ;  /* 0x0000000a00007c0c */ /* 0x040fe2000bf06270 */
[----:B------:R-:W-:Y:S01]  /*0e70*/  IMAD.SHL.U32 R39, R19, 0x8, RZ ;  /* 0x0000000813277824 */ /* 0x000fe200078e00ff */
[----:B--2---:R-:W-:Y:S01]  /*0e80*/  IADD3 R10, R0, UR12, RZ ;  /* 0x0000000c000a7c10 */ /* 0x004fe2000fffe0ff */
[----:B------:R-:W-:Y:S01]  /*0e90*/  UIMAD UR29, UR23, -0x30, UR29 ;  /* 0xffffffd0171d78a4 */ /* 0x000fe2000f8e021d */
[----:B------:R-:W-:Y:S01]  /*0ea0*/  ISETP.GT.OR P0, PT, R31, 0x2f, P0 ;  /* 0x0000002f1f00780c */ /* 0x000fe20000704670 */
[----:B------:R-:W-:Y:S02]  /*0eb0*/  STL [R1+0x48], R31 ;  /* 0x0000481f01007387 */ /* 0x000fe40000100800 */
        /* <DEDUP_REMOVED lines=8> */
[----:B------:R-:W-:Y:S01]  /*0f40*/  PLOP3.LUT P1, PT, PT, PT, UP1, 0x80, 0x0 ;  /* 0x000000000000781c */ /* 0x000fe20003f2f018 */
[----:B------:R-:W-:Y:S01]  /*0f50*/  UIMAD UR20, UR11, UR5, UR20 ;  /* 0x000000050b1472a4 */ /* 0x000fe2000f8e0214 */
[----:B------:R-:W-:Y:S01]  /*0f60*/  PLOP3.LUT P0, PT, PT, PT, UP1, 0x80, 0x0 ;  /* 0x000000000000781c */ /* 0x000fe20003f0f018 */
[--C-:B------:R-:W-:Y:S01]  /*0f70*/  IMAD.MOV.U32 R4, RZ, RZ, R5.reuse ;  /* 0x000000ffff047224 */ /* 0x100fe200078e0005 */
[----:B------:R-:W-:Y:S01]  /*0f80*/  ULDC.64 UR4, c[0x0][0x1c0] ;  /* 0x0000700000047ab9 */ /* 0x000fe20000000a00 */
[----:B------:R-:W-:Y:S01]  /*0f90*/  IADD3 R29, R39, 0x80, RZ ;  /* 0x00000080271d7810 */ /* 0x000fe20007ffe0ff */
[----:B------:R-:W-:Y:S01]  /*0fa0*/  UIADD3 UR25, UR25, UR20, URZ ;  /* 0x0000001419197290 */ /* 0x000fe2000fffe03f */
[----:B------:R-:W-:Y:S01]  /*0fb0*/  IADD3 R17, R21, UR27, RZ ;  /* 0x0000001b15117c10 */ /* 0x000fe2000fffe0ff */
[----:B------:R-:W-:Y:S01]  /*0fc0*/  UIMAD UR21, UR21, UR4, URZ ;  /* 0x00000004151572a4 */ /* 0x000fe2000f8e023f */
[C---:B------:R-:W-:Y:S01]  /*0fd0*/  IADD3 R30, R39.reuse, 0x40, RZ ;  /* 0x00000040271e7810 */ /* 0x040fe20007ffe0ff */
[----:B------:R-:W-:Y:S01]  /*0fe0*/  UIMAD.WIDE.U32 UR24, UR15, UR4, UR24 ;  /* 0x000000040f1872a5 */ /* 0x000fe2000f8e0018 */
[----:B------:R-:W-:Y:S01]  /*0ff0*/  ISETP.GE.AND P3, PT, R39, c[0x0][0x198], PT ;  /* 0x0000660027007a0c */ /* 0x000fe20003f66270 */
[----:B------:R-:W-:Y:S01]  /*1000*/  UIMAD UR5, UR15, UR5, UR21 ;  /* 0x000000050f0572a4 */ /* 0x000fe2000f8e0215 */
[----:B------:R-:W-:Y:S01]  /*1010*/  @P1 IMAD.HI.U32 R0, R5, c[0x0][0x2c8], RZ ;  /* 0x0000b20005001a27 */ /* 0x000fe200078e00ff */
[----:B------:R-:W-:Y:S01]  /*1020*/  IADD3 R28, R39, 0xc0, RZ ;  /* 0x000000c0271c7810 */ /* 0x000fe20007ffe0ff */
[----:B------:R-:W-:Y:S01]  /*1030*/  ULDC UR15, c[0x0][0x168] ;  /* 0x00005a00000f7ab9 */ /* 0x000fe20000000800 */
[----:B------:R-:W-:Y:S01]  /*1040*/  ISETP.GE.AND P4, PT, R30, c[0x0][0x198], PT ;  /* 0x000066001e007a0c */ /* 0x000fe20003f86270 */
[----:B------:R-:W-:Y:S01]  /*1050*/  UIADD3 UR5, UR25, UR5, URZ ;  /* 0x0000000519057290 */ /* 0x000fe2000fffe03f */
[----:B------:R-:W-:Y:S01]  /*1060*/  @P0 SHF.R.U32.HI R4, RZ, c[0x0][0x2cc], R0 ;  /* 0x0000b300ff040a19 */ /* 0x000fe20000011600 */
[----:B------:R-:W-:Y:S01]  /*1070*/  UIMAD UR15, UR8, UR15, URZ ;  /* 0x0000000f080f72a4 */ /* 0x000fe2000f8e023f */
[----:B------:R-:W-:Y:S01]  /*1080*/  SHF.R.S32.HI R8, RZ, 0x1f, R28 ;  /* 0x0000001fff087819 */ /* 0x000fe2000001141c */
[----:B------:R-:W-:Y:S01]  /*1090*/  UIADD3 UR28, UR29, UR10, URZ ;  /* 0x0000000a1d1c7290 */ /* 0x000fe2000fffe03f */
[--C-:B------:R-:W-:Y:S01]  /*10a0*/  SHF.R.S32.HI R6, RZ, 0x1f, R4.reuse ;  /* 0x0000001fff067819 */ /* 0x100fe20000011404 */
[----:B------:R-:W-:Y:S01]  /*10b0*/  IMAD.MOV R0, RZ, RZ, -R4 ;  /* 0x000000ffff007224 */ /* 0x000fe200078e0a04 */
[----:B------:R-:W-:Y:S01]  /*10c0*/  ISETP.GE.AND P5, PT, R29, c[0x0][0x198], PT ;  /* 0x000066001d007a0c */ /* 0x000fe20003fa6270 */
[----:B-1----:R-:W-:Y:S01]  /*10d0*/  IMAD.U32 R3, RZ, RZ, UR25 ;  /* 0x00000019ff037e24 */ /* 0x002fe2000f8e00ff */
[----:B------:R-:W-:Y:S01]  /*10e0*/  LEA.HI R8, R8, R28, RZ, 0x3 ;  /* 0x0000001c08087211 */ /* 0x000fe200078f18ff */
[----:B------:R-:W-:Y:S01]  /*10f0*/  IMAD.U32 R2, RZ, RZ, UR24 ;  /* 0x00000018ff027e24 */ /* 0x000fe2000f8e00ff */
[----:B------:R-:W-:Y:S01]  /*1100*/  ISETP.GE.AND P6, PT, R28, c[0x0][0x198], PT ;  /* 0x000066001c007a0c */ /* 0x000fe20003fc6270 */
[----:B------:R-:W-:Y:S01]  /*1110*/  IMAD.U32 R3, RZ, RZ, UR5 ;  /* 0x00000005ff037e24 */ /* 0x000fe2000f8e00ff */
[----:B------:R-:W-:Y:S01]  /*1120*/  LOP3.LUT R36, R8, 0xfffffff8, RZ, 0xc0, !PT ;  /* 0xfffffff808247812 */ /* 0x000fe200078ec0ff */
[----:B------:R-:W-:Y:S01]  /*1130*/  IMAD R0, R0, c[0x0][0x2c4], R5 ;  /* 0x0000b10000007a24 */ /* 0x000fe200078e0205 */
[----:B------:R-:W-:Y:S01]  /*1140*/  ULDC.64 UR4, c[0x0][0x1e8] ;  /* 0x00007a0000047ab9 */ /* 0x000fe20000000a00 */
[----:B------:R-:W-:Y:S01]  /*1150*/  IMAD R6, R6, c[0x0][0x1b0], RZ ;  /* 0x00006c0006067a24 */ /* 0x000fe200078e02ff */
[----:B------:R-:W-:Y:S01]  /*1160*/  UIMAD UR8, UR9, UR4, URZ ;  /* 0x00000004090872a4 */ /* 0x000fe2000f8e023f */
[----:B------:R-:W-:Y:S01]  /*1170*/  IMAD.WIDE.U32 R2, R4, c[0x0][0x1b0], R2 ;  /* 0x00006c0004027a25 */ /* 0x000fe200078e0002 */
[----:B------:R-:W-:Y:S01]  /*1180*/  SHF.R.S32.HI R5, RZ, 0x1f, R0 ;  /* 0x0000001fff057819 */ /* 0x000fe20000011400 */
[----:B------:R-:W-:Y:S01]  /*1190*/  UIMAD.WIDE.U32 UR20, UR11, UR4, URZ ;  /* 0x000000040b1472a5 */ /* 0x000fe2000f8e003f */
[----:B------:R-:W-:Y:S01]  /*11a0*/  LEA.HI R65, R66, R44, RZ, 0x5 ;  /* 0x0000002c42417211 */ /* 0x000fe200078f28ff */
[----:B------:R-:W-:Y:S01]  /*11b0*/  IMAD R4, R4, c[0x0][0x1b4], R6 ;  /* 0x00006d0004047a24 */ /* 0x000fe200078e0206 */
[----:B------:R-:W-:Y:S01]  /*11c0*/  UIMAD UR8, UR11, UR5, UR8 ;  /* 0x000000050b0872a4 */ /* 0x000fe2000f8e0208 */
[----:B------:R-:W-:Y:S01]  /*11d0*/  BSSY B0, `(.L_x_170) ;  /* 0x0000121000007945 */ /* 0x000fe20003800000 */
[----:B------:R-:W-:Y:S01]  /*11e0*/  UISETP.LT.AND UP0, UPT, UR28, 0x30, UPT ;  /* 0x000000301c00788c */ /* 0x000fe2000bf01270 */
[----:B------:R-:W-:Y:S01]  /*11f0*/  IMAD.IADD R3, R3, 0x1, R4 ;  /* 0x0000000103037824 */ /* 0x000fe200078e0204 */
[----:B------:R-:W-:Y:S01]  /*1200*/  UIADD3 UR8, UR21, UR8, URZ ;  /* 0x0000000815087290 */ /* 0x000fe2000fffe03f */
[----:B------:R-:W-:Y:S01]  /*1210*/  IMAD R4, R5, c[0x0][0x1a8], RZ ;  /* 0x00006a0005047a24 */ /* 0x000fe200078e02ff */
[----:B------:R-:W-:Y:S01]  /*1220*/  USEL UR4, UR28, 0x30, UP0 ;  /* 0x000000301c047887 */ /* 0x000fe20008000000 */
[----:B------:R-:W-:Y:S01]  /*1230*/  IMAD.SHL.U32 R5, R21, 0x40, RZ ;  /* 0x0000004015057824 */ /* 0x000fe200078e00ff */
[----:B------:R-:W-:Y:S01]  /*1240*/  SHF.R.S32.HI R64, RZ, 0x5, R65 ;  /* 0x00000005ff407819 */ /* 0x000fe20000011441 */
[----:B------:R-:W-:-:S02]  /*1250*/  IMAD R4, R0, c[0x0][0x1ac], R4 ;  /* 0x00006b0000047a24 */ /* 0x000fc400078e0204 */
[----:B------:R-:W-:Y:S01]  /*1260*/  IMAD.WIDE.U32 R2, R0, c[0x0][0x1a8], R2 ;  /* 0x00006a0000027a25 */ /* 0x000fe200078e0002 */
[----:B------:R-:W-:-:S03]  /*1270*/  LOP3.LUT R0, R5, 0x1c0, RZ, 0xc0, !PT ;  /* 0x000001c005007812 */ /* 0x000fc600078ec0ff */
[----:B------:R-:W-:Y:S01]  /*1280*/  IMAD.IADD R3, R3, 0x1, R4 ;  /* 0x0000000103037824 */ /* 0x000fe200078e0204 */
[C---:B------:R-:W-:Y:S02]  /*1290*/  LEA R14, P0, R2.reuse, c[0x0][0x160], 0x1 ;  /* 0x00005800020e7a11 */ /* 0x040fe400078008ff */
[----:B------:R-:W-:Y:S02]  /*12a0*/  SHF.R.U32.HI R4, RZ, 0x3, R0 ;  /* 0x00000003ff047819 */ /* 0x000fe40000011600 */
[----:B------:R-:W-:Y:S01]  /*12b0*/  LEA.HI.X R15, R2, c[0x0][0x164], R3, 0x1, P0 ;  /* 0x00005900020f7a11 */ /* 0x000fe200000f0c03 */
[----:B------:R-:W-:Y:S01]  /*12c0*/  SHFL.IDX PT, R6, R14, 0x1, 0x181f ;  /* 0x00381f000e067f89 */ /* 0x000fe200000e0000 */
[----:B------:R-:W-:Y:S02]  /*12d0*/  LOP3.LUT R0, R0, 0x38, R39, 0xf8, !PT ;  /* 0x0000003800007812 */ /* 0x000fe400078ef827 */
[----:B------:R-:W-:Y:S01]  /*12e0*/  LEA.HI R2, R66, R44, RZ, 0x6 ;  /* 0x0000002c42027211 */ /* 0x000fe200078f30ff */
[----:B------:R-:W-:Y:S01]  /*12f0*/  SHFL.IDX PT, R3, R15, RZ, 0x181f ;  /* 0x00181fff0f037589 */ /* 0x000fe200000e0000 */
[----:B------:R-:W-:-:S02]  /*1300*/  LOP3.LUT R0, R0, R4, RZ, 0x3c, !PT ;  /* 0x0000000400007212 */ /* 0x000fc400078e3cff */
[----:B------:R-:W-:Y:S01]  /*1310*/  ISETP.GE.AND P0, PT, R17, UR15, PT ;  /* 0x0000000f11007c0c */ /* 0x000fe2000bf06270 */
[----:B------:R-:W-:Y:S02]  /*1320*/  IMAD.SHL.U32 R4, R2, 0x8, RZ ;  /* 0x0000000802047824 */ /* 0x000fe400078e00ff */
[----:B------:R-:W1:Y:S03]  /*1330*/  SHFL.IDX PT, R2, R14, RZ, 0x181f ;  /* 0x00181fff0e027589 */ /* 0x000e6600000e0000 */
[----:B------:R-:W-:Y:S02]  /*1340*/  LOP3.LUT R5, R0, 0xfffffe00, R4, 0xf8, !PT ;  /* 0xfffffe0000057812 */ /* 0x000fe400078ef804 */
[----:B------:R-:W-:Y:S02]  /*1350*/  SHF.R.S32.HI R0, RZ, 0x1f, R29 ;  /* 0x0000001fff007819 */ /* 0x000fe4000001141d */
[----:B------:R-:W-:Y:S01]  /*1360*/  SHF.R.S32.HI R4, RZ, 0x1f, R30 ;  /* 0x0000001fff047819 */ /* 0x000fe2000001141e */
[----:B------:R-:W-:Y:S01]  /*1370*/  IMAD.SHL.U32 R45, R5, 0x2, RZ ;  /* 0x00000002052d7824 */ /* 0x000fe200078e00ff */
[----:B------:R-:W-:-:S02]  /*1380*/  LEA.HI R0, R0, R29, RZ, 0x3 ;  /* 0x0000001d00007211 */ /* 0x000fc400078f18ff */
[----:B------:R-:W-:Y:S02]  /*1390*/  LEA.HI R4, R4, R30, RZ, 0x3 ;  /* 0x0000001e04047211 */ /* 0x000fe400078f18ff */
[----:B------:R-:W-:Y:S01]  /*13a0*/  LOP3.LUT R37, R0, 0xfffffff8, RZ, 0xc0, !PT ;  /* 0xfffffff800257812 */ /* 0x000fe200078ec0ff */
[----:B------:R-:W-:Y:S01]  /*13b0*/  IMAD.MOV R0, RZ, RZ, -R7 ;  /* 0x000000ffff007224 */ /* 0x000fe200078e0a07 */
[----:B------:R-:W-:Y:S01]  /*13c0*/  LOP3.LUT R38, R4, 0xfffffff8, RZ, 0xc0, !PT ;  /* 0xfffffff804267812 */ /* 0x000fe200078ec0ff */
[----:B------:R-:W3:Y:S02]  /*13d0*/  SHFL.IDX PT, R7, R15, 0x1, 0x181f ;  /* 0x00381f000f077f89 */ /* 0x000ee400000e0000 */
[----:B------:R-:W-:Y:S01]  /*13e0*/  IMAD R23, R0, c[0x0][0x2b8], R10 ;  /* 0x0000ae0000177a24 */ /* 0x000fe200078e020a */
[----:B------:R-:W-:-:S04]  /*13f0*/  IADD3 R0, R17, 0x20, RZ ;  /* 0x0000002011007810 */ /* 0x000fc80007ffe0ff */
[----:B------:R-:W-:Y:S01]  /*1400*/  ISETP.GE.AND P1, PT, R0, UR15, PT ;  /* 0x0000000f00007c0c */ /* 0x000fe2000bf26270 */
[----:B-1----:R-:W-:Y:S01]  /*1410*/  @!P0 IMAD.WIDE R4, R39, 0x2, R2 ;  /* 0x0000000227048825 */ /* 0x002fe200078e0202 */
[----:B------:R-:W-:Y:S02]  /*1420*/  SHF.R.S32.HI R18, RZ, 0x1f, R23 ;  /* 0x0000001fff127819 */ /* 0x000fe40000011417 */
[----:B------:R-:W-:Y:S01]  /*1430*/  IADD3 R0, R17, 0x40, RZ ;  /* 0x0000004011007810 */ /* 0x000fe20007ffe0ff */
[----:B------:R-:W-:Y:S01]  /*1440*/  @!P0 IMAD.WIDE R8, R38, 0x2, R2 ;  /* 0x0000000226088825 */ /* 0x000fe200078e0202 */
[----:B------:R1:W-:Y:S04]  /*1450*/  @!P0 LDGSTS.E.BYPASS.LTC128B.128 [R45+0x4080], [R4.64], !P3 ;  /* 0x04080000042d8fae */ /* 0x0003e8000d901d52 */
[----:B------:R4:W-:Y:S03]  /*1460*/  @!P0 LDGSTS.E.BYPASS.LTC128B.128 [R45+0x8080], [R8.64], !P4 ;  /* 0x08080000082d8fae */ /* 0x0009e6000e101d52 */
[----:B---3--:R-:W-:-:S04]  /*1470*/  @!P1 IMAD.WIDE R12, R39, 0x2, R6 ;  /* 0x00000002270c9825 */ /* 0x008fc800078e0206 */
[----:B------:R-:W-:-:S04]  /*1480*/  @!P1 IMAD.WIDE R10, R38, 0x2, R6 ;  /* 0x00000002260a9825 */ /* 0x000fc800078e0206 */
[----:B-1----:R-:W-:-:S04]  /*1490*/  @!P0 IMAD.WIDE R4, R37, 0x2, R2 ;  /* 0x0000000225048825 */ /* 0x002fc800078e0202 */
[----:B------:R-:W-:Y:S01]  /*14a0*/  @!P0 IMAD.WIDE R2, R36, 0x2, R2 ;  /* 0x0000000224028825 */ /* 0x000fe200078e0202 */
[----:B------:R1:W-:Y:S03]  /*14b0*/  @!P0 LDGSTS.E.BYPASS.LTC128B.128 [R45+0xc080], [R4.64], !P5 ;  /* 0x0c080000042d8fae */ /* 0x0003e6000e901d52 */
[----:B----4-:R-:W-:Y:S01]  /*14c0*/  @!P1 IMAD.WIDE R8, R37, 0x2, R6 ;  /* 0x0000000225089825 */ /* 0x010fe200078e0206 */
[----:B------:R3:W-:Y:S01]  /*14d0*/  @!P0 LDGSTS.E.BYPASS.LTC128B.128 [R45+0x10080], [R2.64], !P6 ;  /* 0x10080000022d8fae */ /* 0x0007e2000f101d52 */
[----:B------:R-:W-:-:S03]  /*14e0*/  ISETP.GE.AND P0, PT, R0, UR15, PT ;  /* 0x0000000f00007c0c */ /* 0x000fc6000bf06270 */
[----:B------:R4:W-:Y:S04]  /*14f0*/  @!P1 LDGSTS.E.BYPASS.LTC128B.128 [R45+0x5080], [R12.64], !P3 ;  /* 0x050800000c2d9fae */ /* 0x0009e8000d901d52 */
[----:B------:R5:W-:Y:S04]  /*1500*/  @!P1 LDGSTS.E.BYPASS.LTC128B.128 [R45+0x9080], [R10.64], !P4 ;  /* 0x090800000a2d9fae */ /* 0x000be8000e101d52 */
[----:B------:R4:W-:Y:S01]  /*1510*/  @!P1 LDGSTS.E.BYPASS.LTC128B.128 [R45+0xd080], [R8.64], !P5 ;  /* 0x0d080000082d9fae */ /* 0x0009e2000e901d52 */
[----:B-1----:R-:W-:Y:S02]  /*1520*/  IMAD R4, R18, c[0x0][0x1e0], RZ ;  /* 0x0000780012047a24 */ /* 0x002fe400078e02ff */
[----:B---3--:R-:W-:-:S04]  /*1530*/  IMAD.WIDE.U32 R2, R23, c[0x0][0x1e0], RZ ;  /* 0x0000780017027a25 */ /* 0x008fc800078e00ff */
[----:B------:R-:W-:-:S04]  /*1540*/  IMAD R4, R23, c[0x0][0x1e4], R4 ;  /* 0x0000790017047a24 */ /* 0x000fc800078e0204 */
[----:B------:R-:W-:Y:S02]  /*1550*/  IMAD.IADD R5, R3, 0x1, R4 ;  /* 0x0000000103057824 */ /* 0x000fe400078e0204 */
[----:B------:R-:W-:Y:S01]  /*1560*/  IMAD.MOV.U32 R4, RZ, RZ, R2 ;  /* 0x000000ffff047224 */ /* 0x000fe200078e0002 */
[----:B------:R-:W-:Y:S01]  /*1570*/  SHFL.IDX PT, R3, R15, 0x2, 0x181f ;  /* 0x00581f000f037f89 */ /* 0x000fe200000e0000 */
[----:B----4-:R-:W-:-:S03]  /*1580*/  @!P1 IMAD.WIDE R8, R36, 0x2, R6 ;  /* 0x0000000224089825 */ /* 0x010fc600078e0206 */
[----:B------:R-:W1:Y:S04]  /*1590*/  SHFL.IDX PT, R2, R14, 0x2, 0x181f ;  /* 0x00581f000e027f89 */ /* 0x000e6800000e0000 */
[----:B------:R-:W-:Y:S04]  /*15a0*/  SHFL.IDX PT, R6, R14, 0x3, 0x181f ;  /* 0x00781f000e067f89 */ /* 0x000fe800000e0000 */
[----:B------:R3:W4:Y:S04]  /*15b0*/  SHFL.IDX PT, R7, R15, 0x3, 0x181f ;  /* 0x00781f000f077f89 */ /* 0x00072800000e0000 */
[----:B------:R2:W-:Y:S01]  /*15c0*/  @!P1 LDGSTS.E.BYPASS.LTC128B.128 [R45+0x11080], [R8.64], !P6 ;  /* 0x11080000082d9fae */ /* 0x0005e2000f101d52 */
[----:B-1----:R-:W-:-:S04]  /*15d0*/  @!P0 IMAD.WIDE R12, R38, 0x2, R2 ;  /* 0x00000002260c8825 */ /* 0x002fc800078e0202 */
[----:B-----5:R-:W-:Y:S01]  /*15e0*/  @!P0 IMAD.WIDE R10, R37, 0x2, R2 ;  /* 0x00000002250a8825 */ /* 0x020fe200078e0202 */
[----:B--2---:R-:W-:-:S03]  /*15f0*/  SHF.R.S32.HI R20, RZ, 0x1f, R22 ;  /* 0x0000001fff147819 */ /* 0x004fc60000011416 */
[----:B------:R-:W-:Y:S01]  /*1600*/  IMAD.WIDE.U32 R4, R22, c[0x0][0x1f0], R4 ;  /* 0x00007c0016047a25 */ /* 0x000fe200078e0004 */
[----:B------:R-:W-:Y:S03]  /*1610*/  STL [R1+0x24], R22 ;  /* 0x0000241601007387 */ /* 0x000fe60000100800 */
[----:B------:R-:W-:Y:S01]  /*1620*/  IMAD R0, R20, c[0x0][0x1f0], RZ ;  /* 0x00007c0014007a24 */ /* 0x000fe200078e02ff */
[----:B------:R-:W-:Y:S03]  /*1630*/  STL [R1+0x30], R39 ;  /* 0x0000302701007387 */ /* 0x000fe60000100800 */
[----:B------:R-:W-:Y:S01]  /*1640*/  IMAD R8, R22, c[0x0][0x1f4], R0 ;  /* 0x00007d0016087a24 */ /* 0x000fe200078e0200 */
[----:B------:R-:W-:Y:S01]  /*1650*/  IADD3 R0, P1, R4, UR20, RZ ;  /* 0x0000001404007c10 */ /* 0x000fe2000ff3e0ff */
[----:B------:R-:W-:Y:S03]  /*1660*/  STL [R1+0x8], R45 ;  /* 0x0000082d01007387 */ /* 0x000fe60000100800 */
[----:B------:R-:W-:Y:S01]  /*1670*/  IADD3.X R4, R5, UR8, R8, P1, !PT ;  /* 0x0000000805047c10 */ /* 0x000fe20008ffe408 */
[----:B------:R-:W-:Y:S01]  /*1680*/  @!P0 IMAD.WIDE R8, R36, 0x2, R2 ;  /* 0x0000000224088825 */ /* 0x000fe200078e0202 */
[----:B------:R-:W-:Y:S01]  /*1690*/  IADD3 R5, R17, 0x60, RZ ;  /* 0x0000006011057810 */ /* 0x000fe20007ffe0ff */
[----:B------:R-:W-:Y:S01]  /*16a0*/  STL [R1+0x60], R38 ;  /* 0x0000602601007387 */ /* 0x000fe20000100800 */
[----:B---3--:R-:W-:-:S02]  /*16b0*/  LEA R15, P1, R0, c[0x0][0x1c8], 0x1 ;  /* 0x00007200000f7a11 */ /* 0x008fc400078208ff */
[----:B------:R-:W-:Y:S01]  /*16c0*/  ISETP.GE.AND P2, PT, R5, UR15, PT ;  /* 0x0000000f05007c0c */ /* 0x000fe2000bf46270 */
[----:B------:R-:W-:Y:S01]  /*16d0*/  STL [R1+0x5c], R37 ;  /* 0x00005c2501007387 */ /* 0x000fe20000100800 */
[----:B------:R-:W-:Y:S01]  /*16e0*/  LEA.HI.X R14, R0, c[0x0][0x1cc], R4, 0x1, P1 ;  /* 0x00007300000e7a11 */ /* 0x000fe200008f0c04 */
[----:B------:R-:W-:Y:S02]  /*16f0*/  @!P0 IMAD.WIDE R4, R39, 0x2, R2 ;  /* 0x0000000227048825 */ /* 0x000fe400078e0202 */
[----:B------:R-:W-:Y:S02]  /*1700*/  SHFL.IDX PT, R2, R15, RZ, 0x181f ;  /* 0x00181fff0f027589 */ /* 0x000fe400000e0000 */
[----:B------:R-:W-:Y:S02]  /*1710*/  IMAD R0, R18, c[0x0][0x208], RZ ;  /* 0x0000820012007a24 */ /* 0x000fe400078e02ff */
[----:B------:R-:W1:Y:S02]  /*1720*/  SHFL.IDX PT, R3, R14, RZ, 0x181f ;  /* 0x00181fff0e037589 */ /* 0x000e6400000e0000 */
[----:B------:R-:W-:-:S02]  /*1730*/  IMAD R0, R23, c[0x0][0x20c], R0 ;  /* 0x0000830017007a24 */ /* 0x000fc400078e0200 */
[----:B------:R4:W-:Y:S04]  /*1740*/  @!P0 LDGSTS.E.BYPASS.LTC128B.128 [R45+0x6080], [R4.64], !P3 ;  /* 0x06080000042d8fae */ /* 0x0009e8000d901d52 */
[----:B------:R2:W-:Y:S04]  /*1750*/  @!P0 LDGSTS.E.BYPASS.LTC128B.128 [R45+0xa080], [R12.64], !P4 ;  /* 0x0a0800000c2d8fae */ /* 0x0005e8000e101d52 */
[----:B------:R3:W-:Y:S04]  /*1760*/  @!P0 LDGSTS.E.BYPASS.LTC128B.128 [R45+0xe080], [R10.64], !P5 ;  /* 0x0e0800000a2d8fae */ /* 0x0007e8000e901d52 */
[----:B------:R5:W-:Y:S01]  /*1770*/  @!P0 LDGSTS.E.BYPASS.LTC128B.128 [R45+0x12080], [R8.64], !P6 ;  /* 0x12080000082d8fae */ /* 0x000be2000f101d52 */
[----:B------:R-:W-:-:S03]  /*1780*/  ISETP.GE.AND P6, PT, R30, c[0x0][0x1d4], PT ;  /* 0x000075001e007a0c */ /* 0x000fc60003fc6270 */
[----:B------:R-:W-:Y:S04]  /*1790*/  STL [R1+0x34], R36 ;  /* 0x0000342401007387 */ /* 0x000fe80000100800 */
[----:B------:R-:W-:Y:S01]  /*17a0*/  STL [R1+0x28], R23 ;  /* 0x0000281701007387 */ /* 0x000fe20000100800 */
[----:B----4-:R-:W-:Y:S01]  /*17b0*/  @!P2 IMAD.WIDE R4, R39, 0x2, R6 ;  /* 0x000000022704a825 */ /* 0x010fe200078e0206 */
[----:B--2---:R-:W-:-:S04]  /*17c0*/  IADD3 R12, -R21, UR4, RZ ;  /* 0x00000004150c7c10 */ /* 0x004fc8000fffe1ff */
[----:B------:R2:W-:Y:S01]  /*17d0*/  @!P2 LDGSTS.E.BYPASS.LTC128B.128 [R45+0x7080], [R4.64], !P3 ;  /* 0x07080000042dafae */ /* 0x0005e2000d901d52 */
[----:B------:R-:W-:Y:S01]  /*17e0*/  ISETP.GE.AND P3, PT, R39, c[0x0][0x1d4], PT ;  /* 0x0000750027007a0c */ /* 0x000fe20003f66270 */
[----:B------:R-:W-:Y:S01]  /*17f0*/  ULDC.64 UR4, c[0x0][0x210] ;  /* 0x0000840000047ab9 */ /* 0x000fe20000000a00 */
[C---:B------:R-:W-:Y:S01]  /*1800*/  ISETP.GE.AND P1, PT, R12.reuse, 0x1, PT ;  /* 0x000000010c00780c */ /* 0x040fe20003f26270 */
[--C-:B---3--:R-:W-:Y:S01]  /*1810*/  @!P2 IMAD.WIDE R10, R37, 0x2, R6.reuse ;  /* 0x00000002250aa825 */ /* 0x108fe200078e0206 */
[----:B------:R-:W-:Y:S01]  /*1820*/  UIMAD.WIDE.U32 UR24, UR11, UR4, URZ ;  /* 0x000000040b1872a5 */ /* 0x000fe2000f8e003f */
[----:B------:R-:W-:Y:S01]  /*1830*/  ISETP.GT.AND P0, PT, R12, 0x20, PT ;  /* 0x000000200c00780c */ /* 0x000fe20003f04270 */
[----:B------:R-:W-:Y:S01]  /*1840*/  UIMAD UR4, UR9, UR4, URZ ;  /* 0x00000004090472a4 */ /* 0x000fe2000f8e023f */
[----:B-----5:R-:W-:-:S03]  /*1850*/  @!P2 IMAD.WIDE R8, R38, 0x2, R6 ;  /* 0x000000022608a825 */ /* 0x020fc600078e0206 */
[----:B------:R-:W-:Y:S01]  /*1860*/  UIMAD UR4, UR11, UR5, UR4 ;  /* 0x000000050b0472a4 */ /* 0x000fe2000f8e0204 */
[----:B------:R-:W-:Y:S01]  /*1870*/  @!P2 IMAD.WIDE R6, R36, 0x2, R6 ;  /* 0x000000022406a825 */ /* 0x000fe200078e0206 */
[----:B------:R1:W-:Y:S01]  /*1880*/  @!P2 LDGSTS.E.BYPASS.LTC128B.128 [R45+0xb080], [R8.64], !P4 ;  /* 0x0b080000082dafae */ /* 0x0003e2000e101d52 */
[----:B------:R-:W-:Y:S01]  /*1890*/  ISETP.GE.AND P4, PT, R28, c[0x0][0x198], PT ;  /* 0x000066001c007a0c */ /* 0x000fe20003f86270 */
[----:B------:R-:W-:Y:S02]  /*18a0*/  UIADD3 UR15, UR25, UR4, URZ ;  /* 0x00000004190f7290 */ /* 0x000fe4000fffe03f */
[----:B------:R3:W-:Y:S01]  /*18b0*/  @!P2 LDGSTS.E.BYPASS.LTC128B.128 [R45+0xf080], [R10.64], !P5 ;  /* 0x0f0800000a2dafae */ /* 0x0007e2000e901d52 */
[----:B------:R-:W-:Y:S01]  /*18c0*/  ISETP.GE.AND P5, PT, R29, c[0x0][0x1d4], PT ;  /* 0x000075001d007a0c */ /* 0x000fe20003fa6270 */
[----:B------:R-:W-:-:S08]  /*18d0*/  UIADD3 UR4, UR23, -0x1, URZ ;  /* 0xffffffff17047890 */ /* 0x000fd0000fffe03f */
[----:B------:R4:W-:Y:S01]  /*18e0*/  @!P2 LDGSTS.E.BYPASS.LTC128B.128 [R45+0x13080], [R6.64], !P4 ;  /* 0x13080000062dafae */ /* 0x0009e2000e101d52 */
[----:B------:R-:W-:Y:S01]  /*18f0*/  ISETP.GE.AND P4, PT, R28, c[0x0][0x1d4], PT ;  /* 0x000075001c007a0c */ /* 0x000fe20003f86270 */
[----:B--2---:R-:W-:Y:S02]  /*1900*/  IMAD.WIDE.U32 R4, R23, c[0x0][0x208], RZ ;  /* 0x0000820017047a25 */ /* 0x004fe400078e00ff */
[----:B------:R-:W0:Y:S02]  /*1910*/  LDGDEPBAR ;  /* 0x00000000000079af */ /* 0x000e240000000000 */
[----:B------:R-:W-:-:S04]  /*1920*/  IMAD.IADD R5, R5, 0x1, R0 ;  /* 0x0000000105057824 */ /* 0x000fc800078e0200 */
[----:B------:R-:W-:-:S04]  /*1930*/  IMAD.WIDE.U32 R4, R22, c[0x0][0x218], R4 ;  /* 0x0000860016047a25 */ /* 0x000fc800078e0004 */
[----:B-1----:R-:W-:Y:S01]  /*1940*/  @P1 IMAD.WIDE R8, R39, 0x2, R2 ;  /* 0x0000000227081825 */ /* 0x002fe200078e0202 */
[----:B---3--:R-:W-:-:S03]  /*1950*/  LEA.HI R10, R66, R44, RZ, 0x4 ;  /* 0x0000002c420a7211 */ /* 0x008fc600078f20ff */
[----:B------:R-:W-:Y:S01]  /*1960*/  IMAD.SHL.U32 R11, R21, 0x8, RZ ;  /* 0x00000008150b7824 */ /* 0x000fe200078e00ff */
[----:B------:R1:W-:Y:S01]  /*1970*/  @P1 LDGSTS.E.BYPASS.LTC128B.128 [R45+0x14080], [R8.64], !P3 ;  /* 0x14080000082d1fae */ /* 0x0003e2000d901d52 */
[----:B------:R-:W-:-:S05]  /*1980*/  LOP3.LUT R0, R10, 0xfffffff0, RZ, 0xc0, !PT ;  /* 0xfffffff00a007812 */ /* 0x000fca00078ec0ff */
[----:B------:R-:W-:Y:S02]  /*1990*/  IMAD.IADD R0, R44, 0x1, -R0 ;  /* 0x000000012c007824 */ /* 0x000fe400078e0a00 */
[----:B----4-:R-:W-:-:S05]  /*19a0*/  @P1 IMAD.WIDE R6, R38, 0x2, R2 ;  /* 0x0000000226061825 */ /* 0x010fca00078e0202 */
[----:B------:R2:W-:Y:S01]  /*19b0*/  @P1 LDGSTS.E.BYPASS.LTC128B.128 [R45+0x15880], [R6.64], !P6 ;  /* 0x15880000062d1fae */ /* 0x0005e2000f101d52 */
[----:B-1----:R-:W-:-:S05]  /*19c0*/  @P1 IMAD.WIDE R8, R37, 0x2, R2 ;  /* 0x0000000225081825 */ /* 0x002fca00078e0202 */
[----:B------:R1:W-:Y:S01]  /*19d0*/  @P1 LDGSTS.E.BYPASS.LTC128B.128 [R45+0x17080], [R8.64], !P5 ;  /* 0x17080000082d1fae */ /* 0x0003e2000e901d52 */
[----:B--2---:R-:W-:-:S03]  /*19e0*/  @P1 IMAD.WIDE R6, R36, 0x2, R2 ;  /* 0x0000000224061825 */ /* 0x004fc600078e0202 */
[----:B------:R-:W-:Y:S04]  /*19f0*/  SHFL.IDX PT, R2, R15, 0x1, 0x181f ;  /* 0x00381f000f027f89 */ /* 0x000fe800000e0000 */
[----:B------:R2:W3:Y:S04]  /*1a00*/  SHFL.IDX PT, R3, R14, 0x1, 0x181f ;  /* 0x00381f000e037f89 */ /* 0x0004e800000e0000 */
[----:B------:R4:W-:Y:S01]  /*1a10*/  @P1 LDGSTS.E.BYPASS.LTC128B.128 [R45+0x18880], [R6.64], !P4 ;  /* 0x18880000062d1fae */ /* 0x0009e2000e101d52 */
[----:B-1----:R-:W-:-:S04]  /*1a20*/  SHF.R.S32.HI R9, RZ, 0x4, R10 ;  /* 0x00000004ff097819 */ /* 0x002fc8000001140a */
[----:B------:R-:W-:Y:S01]  /*1a30*/  LEA.HI R8, R10, R9, RZ, 0x1 ;  /* 0x000000090a087211 */ /* 0x000fe200078f08ff */
[----:B------:R-:W-:-:S03]  /*1a40*/  IMAD.SHL.U32 R10, R19, 0x40, RZ ;  /* 0x00000040130a7824 */ /* 0x000fc600078e00ff */
[----:B------:R-:W-:Y:S02]  /*1a50*/  LOP3.LUT R8, R8, 0xfffffffe, RZ, 0xc0, !PT ;  /* 0xfffffffe08087812 */ /* 0x000fe400078ec0ff */
[----:B--2---:R-:W-:-:S03]  /*1a60*/  SHF.R.S32.HI R14, RZ, 0x1f, R0 ;  /* 0x0000001fff0e7819 */ /* 0x004fc60000011400 */
[----:B------:R-:W-:Y:S01]  /*1a70*/  IMAD.IADD R8, R9, 0x1, -R8 ;  /* 0x0000000109087824 */ /* 0x000fe200078e0a08 */
[----:B------:R-:W-:Y:S01]  /*1a80*/  LEA.HI R14, R14, R0, RZ, 0x3 ;  /* 0x000000000e0e7211 */ /* 0x000fe200078f18ff */
[----:B----4-:R-:W-:Y:S01]  /*1a90*/  IMAD R6, R20, c[0x0][0x218], RZ ;  /* 0x0000860014067a24 */ /* 0x010fe200078e02ff */
[----:B------:R-:W-:Y:S02]  /*1aa0*/  IADD3 R7, P1, R4, UR24, RZ ;  /* 0x0000001804077c10 */ /* 0x000fe4000ff3e0ff */
[----:B------:R-:W-:Y:S01]  /*1ab0*/  LOP3.LUT R4, R10, 0x1c0, RZ, 0xc0, !PT ;  /* 0x000001c00a047812 */ /* 0x000fe200078ec0ff */
[----:B------:R-:W-:-:S03]  /*1ac0*/  IMAD R6, R22, c[0x0][0x21c], R6 ;  /* 0x0000870016067a24 */ /* 0x000fc600078e0206 */
[----:B------:R-:W-:Y:S02]  /*1ad0*/  LOP3.LUT R10, R4, 0x8, R11, 0xf8, !PT ;  /* 0x00000008040a7812 */ /* 0x000fe400078ef80b */
[----:B------:R-:W-:Y:S02]  /*1ae0*/  IADD3.X R12, R5, UR15, R6, P1, !PT ;  /* 0x0000000f050c7c10 */ /* 0x000fe40008ffe406 */
[----:B------:R-:W-:Y:S01]  /*1af0*/  SHF.R.U32.HI R6, RZ, 0x3, R4 ;  /* 0x00000003ff067819 */ /* 0x000fe20000011604 */
[----:B---3--:R-:W-:Y:S01]  /*1b00*/  @P0 IMAD.WIDE R4, R39, 0x2, R2 ;  /* 0x0000000227040825 */ /* 0x008fe200078e0202 */
[----:B------:R-:W-:Y:S02]  /*1b10*/  LOP3.LUT R11, R14, 0xfffffff8, RZ, 0xc0, !PT ;  /* 0xfffffff80e0b7812 */ /* 0x000fe400078ec0ff */
[----:B------:R-:W-:Y:S02]  /*1b20*/  LOP3.LUT R6, R10, R6, RZ, 0x3c, !PT ;  /* 0x000000060a067212 */ /* 0x000fe400078e3cff */
[C---:B------:R-:W-:Y:S01]  /*1b30*/  LEA R15, P1, R7.reuse, c[0x0][0x1f8], 0x1 ;  /* 0x00007e00070f7a11 */ /* 0x040fe200078208ff */
[----:B------:R-:W-:Y:S01]  /*1b40*/  IMAD.IADD R13, R0, 0x1, -R11 ;  /* 0x00000001000d7824 */ /* 0x000fe200078e0a0b */
[----:B------:R1:W-:Y:S01]  /*1b50*/  @P0 LDGSTS.E.BYPASS.LTC128B.128 [R45+0x15080], [R4.64], !P3 ;  /* 0x15080000042d0fae */ /* 0x0003e2000d901d52 */
[----:B------:R-:W-:Y:S01]  /*1b60*/  IMAD R0, R8, 0x200, R6 ;  /* 0x0000020008007824 */ /* 0x000fe200078e0206 */
[----:B------:R-:W-:Y:S01]  /*1b70*/  LEA.HI.X R12, R7, c[0x0][0x1fc], R12, 0x1, P1 ;  /* 0x00007f00070c7a11 */ /* 0x000fe200008f0c0c */
[----:B------:R-:W-:-:S04]  /*1b80*/  @P0 IMAD.WIDE R6, R38, 0x2, R2 ;  /* 0x0000000226060825 */ /* 0x000fc800078e0202 */
[----:B------:R-:W-:Y:S01]  /*1b90*/  IMAD.SHL.U32 R11, R8, 0x8, RZ ;  /* 0x00000008080b7824 */ /* 0x000fe200078e00ff */
[----:B------:R2:W-:Y:S01]  /*1ba0*/  @P0 LDGSTS.E.BYPASS.LTC128B.128 [R45+0x16880], [R6.64], !P6 ;  /* 0x16880000062d0fae */ /* 0x0005e2000f101d52 */
[----:B------:R-:W-:-:S04]  /*1bb0*/  @P0 IMAD.WIDE R8, R36, 0x2, R2 ;  /* 0x0000000224080825 */ /* 0x000fc800078e0202 */
[----:B------:R-:W-:Y:S02]  /*1bc0*/  IMAD.SHL.U32 R10, R13, 0x40, RZ ;  /* 0x000000400d0a7824 */ /* 0x000fe400078e00ff */
[----:B------:R-:W-:-:S03]  /*1bd0*/  IMAD.SHL.U32 R236, R0, 0x2, RZ ;  /* 0x0000000200ec7824 */ /* 0x000fc600078e00ff */
[----:B------:R-:W-:Y:S02]  /*1be0*/  LOP3.LUT R10, R10, 0x1c0, RZ, 0xc0, !PT ;  /* 0x000001c00a0a7812 */ /* 0x000fe400078ec0ff */
[C---:B------:R-:W-:Y:S02]  /*1bf0*/  IADD3 R0, R236.reuse, 0x14080, RZ ;  /* 0x00014080ec007810 */ /* 0x040fe40007ffe0ff */
[----:B------:R-:W-:Y:S01]  /*1c00*/  IADD3 R243, R236, 0x140a0, RZ ;  /* 0x000140a0ecf37810 */ /* 0x000fe20007ffe0ff */
[----:B-1----:R-:W-:Y:S01]  /*1c10*/  @P0 IMAD.WIDE R4, R37, 0x2, R2 ;  /* 0x0000000225040825 */ /* 0x002fe200078e0202 */
[----:B------:R-:W-:Y:S02]  /*1c20*/  LOP3.LUT R3, R10, 0x8, R11, 0xf8, !PT ;  /* 0x000000080a037812 */ /* 0x000fe400078ef80b */
[----:B------:R-:W-:Y:S02]  /*1c30*/  SHF.R.U32.HI R2, RZ, 0x3, R10 ;  /* 0x00000003ff027819 */ /* 0x000fe4000001160a */
[----:B------:R1:W-:Y:S02]  /*1c40*/  @P0 LDGSTS.E.BYPASS.LTC128B.128 [R45+0x18080], [R4.64], !P5 ;  /* 0x18080000042d0fae */ /* 0x0003e4000e901d52 */
[----:B------:R-:W-:-:S02]  /*1c50*/  LOP3.LUT R2, R3, R2, RZ, 0x3c, !PT ;  /* 0x0000000203027212 */ /* 0x000fc400078e3cff */
[----:B------:R3:W-:Y:S01]  /*1c60*/  @P0 LDGSTS.E.BYPASS.LTC128B.128 [R45+0x19880], [R8.64], !P4 ;  /* 0x19880000082d0fae */ /* 0x0007e2000e101d52 */
[----:B------:R-:W-:Y:S02]  /*1c70*/  LOP3.LUT P0, RZ, R19, 0x2, RZ, 0xc0, !PT ;  /* 0x0000000213ff7812 */ /* 0x000fe4000780c0ff */
[----:B--2---:R-:W-:Y:S01]  /*1c80*/  IADD3 R6, -R21, UR28, RZ ;  /* 0x0000001c15067c10 */ /* 0x004fe2000fffe1ff */
[----:B------:R-:W0:Y:S01]  /*1c90*/  LDGDEPBAR ;  /* 0x00000000000079af */ /* 0x000e220000000000 */
[----:B------:R-:W-:Y:S02]  /*1ca0*/  R2P PR, R13, 0x6 ;  /* 0x000000060d007804 */ /* 0x000fe40000000000 */
[----:B------:R-:W-:Y:S02]  /*1cb0*/  ISETP.GE.AND P3, PT, R39, c[0x0][0x1d4], PT ;  /* 0x0000750027007a0c */ /* 0x000fe40003f66270 */
[----:B------:R-:W-:-:S05]  /*1cc0*/  SHF.R.S32.HI R7, RZ, 0x1f, R39 ;  /* 0x0000001fff077819 */ /* 0x000fca0000011427 */
[----:B------:R-:W-:Y:S01]  /*1cd0*/  @P0 IADD3 R243, R0, -0x20, RZ ;  /* 0xffffffe000f30810 */ /* 0x000fe20007ffe0ff */
[----:B------:R-:W-:Y:S01]  /*1ce0*/  IMAD.MOV.U32 R0, RZ, RZ, 0x20 ;  /* 0x00000020ff007424 */ /* 0x000fe200078e00ff */
[----:B------:R-:W-:Y:S01]  /*1cf0*/  ISETP.LT.OR P0, PT, R6, 0x1, P3 ;  /* 0x000000010600780c */ /* 0x000fe20001f01670 */
[----:B------:R2:W-:Y:S01]  /*1d00*/  STL [R1+0x70], R7 ;  /* 0x0000700701007387 */ /* 0x0005e20000100800 */
[----:B------:R-:W-:Y:S02]  /*1d10*/  ISETP.GT.AND P3, PT, R31, 0x2f, PT ;  /* 0x0000002f1f00780c */ /* 0x000fe40003f64270 */
[----:B------:R-:W-:Y:S02]  /*1d20*/  SEL R0, R0, 0xffffffe0, !P2 ;  /* 0xffffffe000007807 */ /* 0x000fe40005000000 */
[----:B------:R-:W-:Y:S01]  /*1d30*/  ISETP.GE.AND P2, PT, R29, c[0x0][0x1d4], PT ;  /* 0x000075001d007a0c */ /* 0x000fe20003f46270 */
[----:B-1----:R-:W-:Y:S02]  /*1d40*/  IMAD.SHL.U32 R4, R14, 0x40, RZ ;  /* 0x000000400e047824 */ /* 0x002fe400078e00ff */
[----:B------:R-:W-:Y:S01]  /*1d50*/  IMAD.MOV.U32 R5, RZ, RZ, 0x10 ;  /* 0x00000010ff057424 */ /* 0x000fe200078e00ff */
[----:B---3--:R-:W-:Y:S01]  /*1d60*/  SHFL.IDX PT, R8, R15, RZ, 0x181f ;  /* 0x00181fff0f087589 */ /* 0x008fe200000e0000 */
[----:B------:R-:W-:-:S04]  /*1d70*/  DEPBAR.LE SB0, 0x1 ;  /* 0x000080400000791a */ /* 0x000fc80000000000 */
[----:B------:R-:W-:Y:S01]  /*1d80*/  LOP3.LUT R4, R2, 0xfffffe00, R4, 0xf8, !PT ;  /* 0xfffffe0002047812 */ /* 0x000fe200078ef804 */
[----:B------:R-:W1:Y:S01]  /*1d90*/  SHFL.IDX PT, R9, R12, RZ, 0x181f ;  /* 0x00181fff0c097589 */ /* 0x000e6200000e0000 */
[----:B------:R-:W-:-:S03]  /*1da0*/  SEL R5, R5, 0xfffffff0, !P1 ;  /* 0xfffffff005057807 */ /* 0x000fc60004800000 */
[----:B------:R-:W-:Y:S01]  /*1db0*/  BAR.SYNC.DEFER_BLOCKING 0x0 ;  /* 0x0000000000007b1d */ /* 0x000fe20000010000 */
[----:B------:R-:W-:Y:S01]  /*1dc0*/  IMAD R220, R64, 0x400, R4 ;  /* 0x0000040040dc7824 */ /* 0x000fe200078e0204 */
[----:B------:R-:W-:Y:S02]  /*1dd0*/  ISETP.GE.AND P1, PT, R30, c[0x0][0x1d4], PT ;  /* 0x000075001e007a0c */ /* 0x000fe40003f26270 */
[----:B--2---:R-:W-:Y:S02]  /*1de0*/  SHF.R.S32.HI R7, RZ, 0x1f, R36 ;  /* 0x0000001fff077819 */ /* 0x004fe40000011424 */
[C---:B------:R-:W-:Y:S01]  /*1df0*/  LEA R228, R220.reuse, 0x4080, 0x1 ;  /* 0x00004080dce47811 */ /* 0x040fe200078e08ff */
[----:B------:R-:W-:-:S04]  /*1e00*/  IMAD.SHL.U32 R220, R220, 0x2, RZ ;  /* 0x00000002dcdc7824 */ /* 0x000fc800078e00ff */
[--C-:B------:R-:W-:Y:S02]  /*1e10*/  IMAD R224, R5, 0x2, R228.reuse ;  /* 0x0000000205e07824 */ /* 0x100fe400078e02e4 */
[C---:B------:R-:W-:Y:S02]  /*1e20*/  IMAD R228, R0.reuse, 0x2, R228 ;  /* 0x0000000200e47824 */ /* 0x040fe400078e02e4 */
[----:B------:R-:W-:Y:S02]  /*1e30*/  IMAD R232, R0, 0x2, R224 ;  /* 0x0000000200e87824 */ /* 0x000fe400078e02e0 */
[----:B-1----:R-:W-:Y:S01]  /*1e40*/  IMAD.WIDE R2, R39, 0x2, R8 ;  /* 0x0000000227027825 */ /* 0x002fe200078e0208 */
[----:B------:R-:W1:Y:S04]  /*1e50*/  LDSM.16.M88.4 R160, [R220+0x4080] ;  /* 0x00408000dca0783b */ /* 0x000e680000000200 */
[----:B------:R-:W2:Y:S04]  /*1e60*/  LDSM.16.M88.4 R188, [R220+0x8080] ;  /* 0x00808000dcbc783b */ /* 0x000ea80000000200 */
[----:B------:R-:W3:Y:S04]  /*1e70*/  LDSM.16.M88.4 R204, [R220+0xc080] ;  /* 0x00c08000dccc783b */ /* 0x000ee80000000200 */
[----:B------:R-:W4:Y:S04]  /*1e80*/  LDSM.16.M88.4 R164, [R224] ;  /* 0x00000000e0a4783b */ /* 0x000f280000000200 */
[----:B------:R-:W1:Y:S04]  /*1e90*/  LDSM.16.M88.4 R192, [R224+0x4000] ;  /* 0x00400000e0c0783b */ /* 0x000e680000000200 */
[----:B------:R-:W1:Y:S04]  /*1ea0*/  LDSM.16.M88.4 R208, [R224+0x8000] ;  /* 0x00800000e0d0783b */ /* 0x000e680000000200 */
[----:B------:R-:W1:Y:S04]  /*1eb0*/  LDSM.16.M88.4 R180, [R228] ;  /* 0x00000000e4b4783b */ /* 0x000e680000000200 */
[----:B------:R-:W1:Y:S04]  /*1ec0*/  LDSM.16.M88.4 R196, [R228+0x4000] ;  /* 0x00400000e4c4783b */ /* 0x000e680000000200 */
[----:B------:R-:W1:Y:S04]  /*1ed0*/  LDSM.16.M88.4 R212, [R228+0x8000] ;  /* 0x00800000e4d4783b */ /* 0x000e680000000200 */
[----:B------:R-:W1:Y:S04]  /*1ee0*/  LDSM.16.M88.4 R184, [R232] ;  /* 0x00000000e8b8783b */ /* 0x000e680000000200 */
[----:B------:R-:W1:Y:S04]  /*1ef0*/  LDSM.16.M88.4 R200, [R232+0x4000] ;  /* 0x00400000e8c8783b */ /* 0x000e680000000200 */
[----:B------:R-:W1:Y:S04]  /*1f00*/  LDSM.16.M88.4 R216, [R232+0x8000] ;  /* 0x00800000e8d8783b */ /* 0x000e680000000200 */
[----:B------:R-:W1:Y:S04]  /*1f10*/  LDSM.16.M88.4 R220, [R220+0x10080] ;  /* 0x01008000dcdc783b */ /* 0x000e680000000200 */
[----:B------:R-:W1:Y:S04]  /*1f20*/  LDSM.16.M88.4 R224, [R224+0xc000] ;  /* 0x00c00000e0e0783b */ /* 0x000e680000000200 */
[----:B------:R-:W1:Y:S04]  /*1f30*/  LDSM.16.M88.4 R228, [R228+0xc000] ;  /* 0x00c00000e4e4783b */ /* 0x000e680000000200 */
[----:B------:R-:W1:Y:S04]  /*1f40*/  LDSM.16.M88.4 R232, [R232+0xc000] ;  /* 0x00c00000e8e8783b */ /* 0x000e680000000200 */
[----:B------:R-:W-:Y:S06]  /*1f50*/  BAR.SYNC.DEFER_BLOCKING 0x0 ;  /* 0x0000000000007b1d */ /* 0x000fec0000010000 */
[----:B------:R-:W-:-:S04]  /*1f60*/  DEPBAR.LE SB0, 0x0 ;  /* 0x000080000000791a */ /* 0x000fc80000000000 */
[----:B------:R-:W-:Y:S06]  /*1f70*/  BAR.SYNC.DEFER_BLOCKING 0x0 ;  /* 0x0000000000007b1d */ /* 0x000fec0000010000 */
[----:B------:R-:W1:Y:S04]  /*1f80*/  LDSM.16.M88.4 R20, [R236+0x14080] ;  /* 0x01408000ec14783b */ /* 0x000e680000000200 */
[----:B------:R-:W1:Y:S04]  /*1f90*/  LDSM.16.M88.4 R24, [R236+0x14880] ;  /* 0x01488000ec18783b */ /* 0x000e680000000200 */
[----:B------:R-:W1:Y:S04]  /*1fa0*/  LDSM.16.M88.4 R32, [R236+0x15080] ;  /* 0x01508000ec20783b */ /* 0x000e680000000200 */
[----:B------:R-:W1:Y:S04]  /*1fb0*/  LDSM.16.M88.4 R40, [R243] ;  /* 0x00000000f328783b */ /* 0x000e680000000200 */
[----:B------:R-:W1:Y:S04]  /*1fc0*/  LDSM.16.M88.4 R48, [R243+0x800] ;  /* 0x00080000f330783b */ /* 0x000e680000000200 */
[----:B------:R-:W1:Y:S04]  /*1fd0*/  LDSM.16.M88.4 R56, [R243+0x1000] ;  /* 0x00100000f338783b */ /* 0x000e680000000200 */
[----:B------:R-:W-:Y:S01]  /*1fe0*/  @!PT LDS RZ, [RZ] ;  /* 0x00000000fffff984 */ /* 0x000fe20000000800 */
[----:B------:R-:W-:Y:S01]  /*1ff0*/  @!PT LDS RZ, [RZ] ;  /* 0x00000000fffff984 */ /* 0x000fe20000000800 */
[----:B------:R-:W-:Y:S01]  /*2000*/  @!PT LDS RZ, [RZ] ;  /* 0x00000000fffff984 */ /* 0x000fe20000000800 */
[----:B------:R5:W-:Y:S01]  /*2010*/  LDGSTS.E.BYPASS.LTC128B.128 [R45+0x4080], [R2.64], !P0 ;  /* 0x04080000022d7fae */ /* 0x000be2000c101d52 */
[----:B------:R-:W-:-:S02]  /*2020*/  ISETP.LT.OR P0, PT, R6, 0x1, P1 ;  /* 0x000000010600780c */ /* 0x000fc40000f01670 */
[----:B------:R-:W-:Y:S01]  /*2030*/  ISETP.GE.AND P1, PT, R28, c[0x0][0x1d4], PT ;  /* 0x000075001c007a0c */ /* 0x000fe20003f26270 */
[----:B-----5:R-:W-:-:S10]  /*2040*/  IMAD.WIDE R2, R38, 0x2, R8 ;  /* 0x0000000226027825 */ /* 0x020fd400078e0208 */
[----:B------:R5:W-:Y:S01]  /*2050*/  LDGSTS.E.BYPASS.LTC128B.128 [R45+0x5880], [R2.64], !P0 ;  /* 0x05880000022d7fae */ /* 0x000be2000c101d52 */
[----:B------:R-:W-:Y:S01]  /*2060*/  ISETP.LT.OR P0, PT, R6, 0x1, P2 ;  /* 0x000000010600780c */ /* 0x000fe20001701670 */
[----:B-----5:R-:W-:-:S12]  /*2070*/  IMAD.WIDE R2, R37, 0x2, R8 ;  /* 0x0000000225027825 */ /* 0x020fd800078e0208 */
[----:B------:R5:W-:Y:S01]  /*2080*/  LDGSTS.E.BYPASS.LTC128B.128 [R45+0x7080], [R2.64], !P0 ;  /* 0x07080000022d7fae */ /* 0x000be2000c101d52 */
[----:B------:R-:W-:Y:S01]  /*2090*/  ISETP.LT.OR P0, PT, R6, 0x1, P1 ;  /* 0x000000010600780c */ /* 0x000fe20000f01670 */
[----:B-----5:R-:W-:-:S12]  /*20a0*/  IMAD.WIDE R2, R36, 0x2, R8 ;  /* 0x0000000224027825 */ /* 0x020fd800078e0208 */
[----:B------:R5:W-:Y:S01]  /*20b0*/  LDGSTS.E.BYPASS.LTC128B.128 [R45+0x8880], [R2.64], !P0 ;  /* 0x08880000022d7fae */ /* 0x000be2000c101d52 */
[----:B------:R-:W-:Y:S02]  /*20c0*/  ISETP.GT.AND P0, PT, R44, 0x7f, PT ;  /* 0x0000007f2c00780c */ /* 0x000fe40003f04270 */
[----:B-----5:R-:W-:Y:S02]  /*20d0*/  SHF.R.S32.HI R3, RZ, 0x1f, R38 ;  /* 0x0000001fff037819 */ /* 0x020fe40000011426 */
[----:B------:R-:W-:-:S03]  /*20e0*/  SHF.R.S32.HI R2, RZ, 0x1f, R37 ;  /* 0x0000001fff027819 */ /* 0x000fc60000011425 */
[----:B------:R5:W-:Y:S04]  /*20f0*/  STL [R1+0x68], R3 ;  /* 0x0000680301007387 */ /* 0x000be80000100800 */
[----:B------:R1:W-:Y:S04]  /*2100*/  STL [R1+0x64], R2 ;  /* 0x0000640201007387 */ /* 0x0003e80000100800 */
[----:B------:R2:W-:Y:S01]  /*2110*/  STL [R1+0x50], R7 ;  /* 0x0000500701007387 */ /* 0x0005e20000100800 */
[C---:B-----5:R-:W-:Y:S02]  /*2120*/  IADD3 R3, R243.reuse, 0x800, RZ ;  /* 0x00000800f3037810 */ /* 0x060fe40007ffe0ff */
[----:B-1----:R-:W-:-:S03]  /*2130*/  IADD3 R2, R243, 0x1000, RZ ;  /* 0x00001000f3027810 */ /* 0x002fc60007ffe0ff */
[----:B------:R1:W-:Y:S04]  /*2140*/  STL [R1+0x4], R3 ;  /* 0x0000040301007387 */ /* 0x0003e80000100800 */
[----:B------:R1:W-:Y:S01]  /*2150*/  STL [R1], R2 ;  /* 0x0000000201007387 */ /* 0x0003e20000100800 */
[----:B------:R-:W-:Y:S05]  /*2160*/  @P0 BRA `(.L_x_171) ;  /* 0x0000027000000947 */ /* 0x000fea0003800000 */
[----:B--234-:R-:W-:Y:S05]  /*2170*/  BRA.DIV ~URZ, `(.L_x_172) ;  /* 0x000117627f007947 */ /* 0x01cfea000b800000 */
[----:B------:R2:W3:Y:S04]  /*2180*/  SHFL.IDX PT, R7, R12, 0x1, 0x181f ;  /* 0x00381f000c077f89 */ /* 0x0004e800000e0000 */
[----:B-1----:R2:W1:Y:S02]  /*2190*/  SHFL.IDX PT, R2, R15, 0x1, 0x181f ;  /* 0x00381f000f027f89 */ /* 0x00246400000e0000 */
.L_x_237:
[----:B------:R-:W4:Y:S04]  /*21a0*/  LDL R8, [R1+0x5c] ;  /* 0x00005c0001087983 */ /* 0x000f280000100800 */
[----:B------:R-:W5:Y:S04]  /*21b0*/  LDL R9, [R1+0x64] ;  /* 0x0000640001097983 */ /* 0x000f680000100800 */
[----:B--2---:R-:W2:Y:S04]  /*21c0*/  LDL R14, [R1+0x8] ;  /* 0x00000800010e7983 */ /* 0x004ea80000100800 */
[----:B---3--:R-:W3:Y:S04]  /*21d0*/  LDL R15, [R1+0x34] ;  /* 0x00003400010f7983 */ /* 0x008ee80000100800 */
[----:B------:R-:W2:Y:S01]  /*21e0*/  LDL R16, [R1+0x50] ;  /* 0x0000500001107983 */ /* 0x000ea20000100800 */
[----:B------:R-:W-:-:S02]  /*21f0*/  SHF.R.S32.HI R10, RZ, 0x1f, R30 ;  /* 0x0000001fff0a7819 */ /* 0x000fc4000001141e */
[----:B------:R-:W-:Y:S02]  /*2200*/  SHF.R.S32.HI R11, RZ, 0x1f, R30 ;  /* 0x0000001fff0b7819 */ /* 0x000fe4000001141e */
[-C--:B------:R-:W-:Y:S02]  /*2210*/  LEA.HI R10, R10, R30.reuse, RZ, 0x3 ;  /* 0x0000001e0a0a7211 */ /* 0x080fe400078f18ff */
[----:B------:R-:W-:Y:S02]  /*2220*/  LEA.HI R11, R11, R30, RZ, 0x3 ;  /* 0x0000001e0b0b7211 */ /* 0x000fe400078f18ff */
[----:B------:R-:W-:Y:S02]  /*2230*/  LOP3.LUT R10, R10, 0xfffffff8, RZ, 0xc0, !PT ;  /* 0xfffffff80a0a7812 */ /* 0x000fe400078ec0ff */
[----:B------:R-:W-:Y:S02]  /*2240*/  LOP3.LUT R11, R11, 0xfffffff8, RZ, 0xc0, !PT ;  /* 0xfffffff80b0b7812 */ /* 0x000fe400078ec0ff */
[----:B-1----:R-:W-:-:S02]  /*2250*/  LEA R12, P0, R10, R2, 0x1 ;  /* 0x000000020a0c7211 */ /* 0x002fc400078008ff */
[----:B------:R-:W-:Y:S01]  /*2260*/  SHF.R.S32.HI R11, RZ, 0x1f, R11 ;  /* 0x0000001fff0b7819 */ /* 0x000fe2000001140b */
[C---:B------:R-:W-:Y:S02]  /*2270*/  IMAD.SHL.U32 R3, R19.reuse, 0x8, RZ ;  /* 0x0000000813037824 */ /* 0x040fe400078e00ff */
[----:B------:R-:W-:Y:S01]  /*2280*/  IMAD.SHL.U32 R17, R19, 0x8, RZ ;  /* 0x0000000813117824 */ /* 0x000fe200078e00ff */
[----:B------:R-:W-:-:S04]  /*2290*/  LEA.HI.X R13, R10, R7, R11, 0x1, P0 ;  /* 0x000000070a0d7211 */ /* 0x000fc800000f0c0b */
[----:B------:R-:W-:Y:S02]  /*22a0*/  SHF.R.S32.HI R17, RZ, 0x1f, R17 ;  /* 0x0000001fff117819 */ /* 0x000fe40000011411 */
[----:B----4-:R-:W-:-:S04]  /*22b0*/  LEA R10, P0, R8, R2, 0x1 ;  /* 0x00000002080a7211 */ /* 0x010fc800078008ff */
[----:B-----5:R-:W-:Y:S02]  /*22c0*/  LEA.HI.X R11, R8, R7, R9, 0x1, P0 ;  /* 0x00000007080b7211 */ /* 0x020fe400000f0c09 */
[----:B------:R-:W-:-:S04]  /*22d0*/  LEA R8, P0, R3, R2, 0x1 ;  /* 0x0000000203087211 */ /* 0x000fc800078008ff */
[C---:B------:R-:W-:Y:S02]  /*22e0*/  LEA.HI.X R9, R3.reuse, R7, R17, 0x1, P0 ;  /* 0x0000000703097211 */ /* 0x040fe400000f0c11 */
[----:B------:R-:W-:-:S04]  /*22f0*/  ISETP.GE.AND P0, PT, R3, c[0x0][0x1d4], PT ;  /* 0x0000750003007a0c */ /* 0x000fc80003f06270 */
[----:B------:R-:W-:-:S13]  /*2300*/  ISETP.LT.OR P0, PT, R6, 0x21, P0 ;  /* 0x000000210600780c */ /* 0x000fda0000701670 */
[----:B------:R-:W-:Y:S01]  /*2310*/  @!PT LDS RZ, [RZ] ;  /* 0x00000000fffff984 */ /* 0x000fe20000000800 */
[----:B------:R-:W-:Y:S01]  /*2320*/  @!PT LDS RZ, [RZ] ;  /* 0x00000000fffff984 */ /* 0x000fe20000000800 */
[----:B------:R-:W-:Y:S01]  /*2330*/  @!PT LDS RZ, [RZ] ;  /* 0x00000000fffff984 */ /* 0x000fe20000000800 */
[----:B--2---:R1:W-:Y:S01]  /*2340*/  LDGSTS.E.BYPASS.LTC128B.128 [R14+0x5080], [R8.64], !P0 ;  /* 0x05080000080e7fae */ /* 0x0043e2000c101d52 */
[----:B---3--:R-:W-:-:S04]  /*2350*/  LEA R2, P0, R15, R2, 0x1 ;  /* 0x000000020f027211 */ /* 0x008fc800078008ff */
[----:B------:R-:W-:Y:S02]  /*2360*/  LEA.HI.X R3, R15, R7, R16, 0x1, P0 ;  /* 0x000000070f037211 */ /* 0x000fe400000f0c10 */
[----:B------:R-:W-:-:S04]  /*2370*/  ISETP.GE.AND P0, PT, R30, c[0x0][0x1d4], PT ;  /* 0x000075001e007a0c */ /* 0x000fc80003f06270 */
[----:B------:R-:W-:-:S13]  /*2380*/  ISETP.LT.OR P0, PT, R6, 0x21, P0 ;  /* 0x000000210600780c */ /* 0x000fda0000701670 */
[----:B------:R1:W-:Y:S01]  /*2390*/  LDGSTS.E.BYPASS.LTC128B.128 [R14+0x6880], [R12.64], !P0 ;  /* 0x068800000c0e7fae */ /* 0x0003e2000c101d52 */
[----:B------:R-:W-:-:S13]  /*23a0*/  ISETP.LT.OR P0, PT, R6, 0x21, P2 ;  /* 0x000000210600780c */ /* 0x000fda0001701670 */
[----:B------:R1:W-:Y:S01]  /*23b0*/  LDGSTS.E.BYPASS.LTC128B.128 [R14+0x8080], [R10.64], !P0 ;  /* 0x080800000a0e7fae */ /* 0x0003e2000c101d52 */
[----:B------:R-:W-:-:S13]  /*23c0*/  ISETP.LT.OR P0, PT, R6, 0x21, P1 ;  /* 0x000000210600780c */ /* 0x000fda0000f01670 */
[----:B------:R1:W-:Y:S02]  /*23d0*/  LDGSTS.E.BYPASS.LTC128B.128 [R14+0x9880], [R2.64], !P0 ;  /* 0x09880000020e7fae */ /* 0x0003e4000c101d52 */
.L_x_171:
[----:B--234-:R-:W-:Y:S05]  /*23e0*/  BSYNC B0 ;  /* 0x0000000000007941 */ /* 0x01cfea0003800000 */
.L_x_170:
[----:B-1----:R-:W-:Y:S01]  /*23f0*/  IMAD.MOV.U32 R2, RZ, RZ, 0x40 ;  /* 0x00000040ff027424 */ /* 0x002fe200078e00ff */
[----:B------:R-:W-:Y:S01]  /*2400*/  LOP3.LUT P0, RZ, R19, 0x4, RZ, 0xc0, !PT ;  /* 0x0000000413ff7812 */ /* 0x000fe2000780c0ff */
[----:B------:R-:W0:Y:S01]  /*2410*/  LDGDEPBAR ;  /* 0x00000000000079af */ /* 0x000e220000000000 */
[----:B------:R-:W-:Y:S01]  /*2420*/  WARPSYNC 0xffffffff ;  /* 0xffffffff00007948 */ /* 0x000fe20003800000 */
[C---:B------:R-:W-:Y:S01]  /*2430*/  HMMA.16816.F32 R8, R160.reuse, R22, RZ ;  /* 0x00000016a008723c */ /* 0x040fe200000018ff */
[----:B------:R-:W-:Y:S01]  /*2440*/  SEL R2, R2, 0xffffffc0, !P0 ;  /* 0xffffffc002027807 */ /* 0x000fe20004000000 */
[----:B------:R-:W-:Y:S01]  /*2450*/  LDSM.16.M88.4 R60, [R243+0x5800] ;  /* 0x00580000f33c783b */ /* 0x000fe20000000200 */
[----:B------:R-:W-:Y:S01]  /*2460*/  UISETP.GT.AND UP0, UPT, UR4, UR7, UPT ;  /* 0x000000070400728c */ /* 0x000fe2000bf04270 */
[C---:B------:R-:W-:Y:S02]  /*2470*/  IADD3 R252, R243.reuse, 0x1800, RZ ;  /* 0x00001800f3fc7810 */ /* 0x040fe40007ffe0ff */
[--C-:B------:R-:W-:Y:S01]  /*2480*/  IMAD.IADD R242, R236, 0x1, R2.reuse ;  /* 0x00000001ecf27824 */ /* 0x100fe200078e0202 */
[C---:B------:R-:W-:Y:S01]  /*2490*/  IADD3 R251, R243.reuse, 0x2000, RZ ;  /* 0x00002000f3fb7810 */ /* 0x040fe20007ffe0ff */
[----:B------:R-:W-:Y:S01]  /*24a0*/  HMMA.16816.F32 R12, R160, R20, RZ ;  /* 0x00000014a00c723c */ /* 0x000fe200000018ff */
[C---:B------:R-:W-:Y:S01]  /*24b0*/  IMAD.IADD R239, R243.reuse, 0x1, R2 ;  /* 0x00000001f3ef7824 */ /* 0x040fe200078e0202 */
[----:B------:R-:W-:Y:S01]  /*24c0*/  PLOP3.LUT P0, PT, PT, PT, UP0, 0x40, 0x0 ;  /* 0x000000000000781c */ /* 0x000fe20003f0e808 */
[----:B------:R-:W1:Y:S01]  /*24d0*/  LDSM.16.M88.4 R36, [R242+0x14080] ;  /* 0x01408000f224783b */ /* 0x000e620000000200 */
[----:B------:R-:W-:-:S02]  /*24e0*/  IADD3 R250, R243, 0x2800, RZ ;  /* 0x00002800f3fa7810 */ /* 0x000fc40007ffe0ff */
[C---:B------:R-:W-:Y:S01]  /*24f0*/  IADD3 R249, R243.reuse, 0x3000, RZ ;  /* 0x00003000f3f97810 */ /* 0x040fe20007ffe0ff */
[----:B------:R-:W2:Y:S01]  /*2500*/  LDSM.16.M88.4 R44, [R242+0x14880] ;  /* 0x01488000f22c783b */ /* 0x000ea20000000200 */
[C---:B------:R-:W-:Y:S01]  /*2510*/  HMMA.16816.F32 R16, R160.reuse, R24, RZ ;  /* 0x00000018a010723c */ /* 0x040fe200000018ff */
[C---:B------:R-:W-:Y:S02]  /*2520*/  IADD3 R248, R243.reuse, 0x3800, RZ ;  /* 0x00003800f3f87810 */ /* 0x040fe40007ffe0ff */
[----:B------:R-:W3:Y:S01]  /*2530*/  LDSM.16.M88.4 R52, [R242+0x15080] ;  /* 0x01508000f234783b */ /* 0x000ee20000000200 */
[C---:B------:R-:W-:Y:S02]  /*2540*/  IADD3 R247, R243.reuse, 0x4000, RZ ;  /* 0x00004000f3f77810 */ /* 0x040fe40007ffe0ff */
[C---:B------:R-:W-:Y:S02]  /*2550*/  IADD3 R246, R243.reuse, 0x4800, RZ ;  /* 0x00004800f3f67810 */ /* 0x040fe40007ffe0ff */
[----:B------:R-:W-:Y:S01]  /*2560*/  HMMA.16816.F32 R20, R160, R26, RZ ;  /* 0x0000001aa014723c */ /* 0x000fe200000018ff */
[----:B------:R-:W-:-:S02]  /*2570*/  IADD3 R245, R243, 0x5000, RZ ;  /* 0x00005000f3f57810 */ /* 0x000fc40007ffe0ff */
[----:B------:R-:W-:-:S05]  /*2580*/  IADD3 R244, R243, 0x5800, RZ ;  /* 0x00005800f3f47810 */ /* 0x000fca0007ffe0ff */
[C---:B------:R-:W-:Y:S08]  /*2590*/  HMMA.16816.F32 R24, R160.reuse, R32, RZ ;  /* 0x00000020a018723c */ /* 0x040ff000000018ff */
[----:B------:R-:W-:Y:S08]  /*25a0*/  HMMA.16816.F32 R32, R160, R34, RZ ;  /* 0x00000022a020723c */ /* 0x000ff000000018ff */
[C---:B------:R-:W-:Y:S08]  /*25b0*/  HMMA.16816.F32 R8, R164.reuse, R42, R8 ;  /* 0x0000002aa408723c */ /* 0x040ff00000001808 */
[C---:B------:R-:W-:Y:S01]  /*25c0*/  HMMA.16816.F32 R12, R164.reuse, R40, R12 ;  /* 0x00000028a40c723c */ /* 0x040fe2000000180c */
[----:B------:R-:W4:Y:S07]  /*25d0*/  LDSM.16.M88.4 R40, [R239] ;  /* 0x00000000ef28783b */ /* 0x000f2e0000000200 */
[C---:B------:R-:W-:Y:S08]  /*25e0*/  HMMA.16816.F32 R16, R164.reuse, R48, R16 ;  /* 0x00000030a410723c */ /* 0x040ff00000001810 */
[C---:B------:R-:W-:Y:S01]  /*25f0*/  HMMA.16816.F32 R20, R164.reuse, R50, R20 ;  /* 0x00000032a414723c */ /* 0x040fe20000001814 */
[----:B------:R-:W5:Y:S07]  /*2600*/  LDSM.16.M88.4 R48, [R239+0x800] ;  /* 0x00080000ef30783b */ /* 0x000f6e0000000200 */
[C---:B------:R-:W-:Y:S08]  /*2610*/  HMMA.16816.F32 R24, R164.reuse, R56, R24 ;  /* 0x00000038a418723c */ /* 0x040ff00000001818 */
[----:B------:R-:W-:Y:S01]  /*2620*/  HMMA.16816.F32 R32, R164, R58, R32 ;  /* 0x0000003aa420723c */ /* 0x000fe20000001820 */
[----:B------:R-:W4:Y:S07]  /*2630*/  LDSM.16.M88.4 R56, [R239+0x1000] ;  /* 0x00100000ef38783b */ /* 0x000f2e0000000200 */
[C---:B-1----:R-:W-:Y:S08]  /*2640*/  HMMA.16816.F32 R8, R180.reuse, R38, R8 ;  /* 0x00000026b408723c */ /* 0x042ff00000001808 */
[C---:B------:R-:W-:Y:S01]  /*2650*/  HMMA.16816.F32 R28, R180.reuse, R36, R12 ;  /* 0x00000024b41c723c */ /* 0x040fe2000000180c */
[----:B------:R-:W1:Y:S04]  /*2660*/  LDSM.16.M88.4 R12, [R236+0x15880] ;  /* 0x01588000ec0c783b */ /* 0x000e680000000200 */
[----:B------:R-:W-:Y:S03]  /*2670*/  LDSM.16.M88.4 R36, [R243+0x1800] ;  /* 0x00180000f324783b */ /* 0x000fe60000000200 */
[C---:B--2---:R-:W-:Y:S08]  /*2680*/  HMMA.16816.F32 R16, R180.reuse, R44, R16 ;  /* 0x0000002cb410723c */ /* 0x044ff00000001810 */
[C---:B------:R-:W-:Y:S01]  /*2690*/  HMMA.16816.F32 R20, R180.reuse, R46, R20 ;  /* 0x0000002eb414723c */ /* 0x040fe20000001814 */
[----:B------:R-:W2:Y:S07]  /*26a0*/  LDSM.16.M88.4 R44, [R236+0x16080] ;  /* 0x01608000ec2c783b */ /* 0x000eae0000000200 */
[C---:B---3--:R-:W-:Y:S08]  /*26b0*/  HMMA.16816.F32 R24, R180.reuse, R52, R24 ;  /* 0x00000034b418723c */ /* 0x048ff00000001818 */
[----:B------:R-:W-:Y:S01]  /*26c0*/  HMMA.16816.F32 R32, R180, R54, R32 ;  /* 0x00000036b420723c */ /* 0x000fe20000001820 */
[----:B------:R-:W3:Y:S07]  /*26d0*/  LDSM.16.M88.4 R52, [R236+0x16880] ;  /* 0x01688000ec34783b */ /* 0x000eee0000000200 */
[C---:B----4-:R-:W-:Y:S08]  /*26e0*/  HMMA.16816.F32 R8, R184.reuse, R42, R8 ;  /* 0x0000002ab808723c */ /* 0x050ff00000001808 */
[C---:B------:R-:W-:Y:S01]  /*26f0*/  HMMA.16816.F32 R28, R184.reuse, R40, R28 ;  /* 0x00000028b81c723c */ /* 0x040fe2000000181c */
[----:B------:R-:W-:Y:S07]  /*2700*/  LDSM.16.M88.4 R40, [R242+0x16080] ;  /* 0x01608000f228783b */ /* 0x000fee0000000200 */
[C---:B-----5:R-:W-:Y:S08]  /*2710*/  HMMA.16816.F32 R16, R184.reuse, R48, R16 ;  /* 0x00000030b810723c */ /* 0x060ff00000001810 */
[C---:B------:R-:W-:Y:S01]  /*2720*/  HMMA.16816.F32 R20, R184.reuse, R50, R20 ;  /* 0x00000032b814723c */ /* 0x040fe20000001814 */
[----:B------:R-:W4:Y:S07]  /*2730*/  LDSM.16.M88.4 R48, [R243+0x2000] ;  /* 0x00200000f330783b */ /* 0x000f2e0000000200 */
[C---:B------:R-:W-:Y:S08]  /*2740*/  HMMA.16816.F32 R24, R184.reuse, R56, R24 ;  /* 0x00000038b818723c */ /* 0x040ff00000001818 */
[----:B------:R-:W-:Y:S01]  /*2750*/  HMMA.16816.F32 R32, R184, R58, R32 ;  /* 0x0000003ab820723c */ /* 0x000fe20000001820 */
[----:B------:R-:W5:Y:S07]  /*2760*/  LDSM.16.M88.4 R56, [R243+0x2800] ;  /* 0x00280000f338783b */ /* 0x000f6e0000000200 */
[C---:B-1----:R-:W-:Y:S08]  /*2770*/  HMMA.16816.F32 R8, R188.reuse, R14, R8 ;  /* 0x0000000ebc08723c */ /* 0x042ff00000001808 */
[C---:B------:R-:W-:Y:S01]  /*2780*/  HMMA.16816.F32 R28, R188.reuse, R12, R28 ;  /* 0x0000000cbc1c723c */ /* 0x040fe2000000181c */
[----:B------:R-:W1:Y:S07]  /*2790*/  LDSM.16.M88.4 R12, [R242+0x15880] ;  /* 0x01588000f20c783b */ /* 0x000e6e0000000200 */
[C---:B--2---:R-:W-:Y:S08]  /*27a0*/  HMMA.16816.F32 R16, R188.reuse, R44, R16 ;  /* 0x0000002cbc10723c */ /* 0x044ff00000001810 */
[C---:B------:R-:W-:Y:S01]  /*27b0*/  HMMA.16816.F32 R20, R188.reuse, R46, R20 ;  /* 0x0000002ebc14723c */ /* 0x040fe20000001814 */
[----:B------:R-:W-:Y:S07]  /*27c0*/  LDSM.16.M88.4 R44, [R239+0x2000] ;  /* 0x00200000ef2c783b */ /* 0x000fee0000000200 */
[C---:B---3--:R-:W-:Y:S08]  /*27d0*/  HMMA.16816.F32 R24, R188.reuse, R52, R24 ;  /* 0x00000034bc18723c */ /* 0x048ff00000001818 */
[----:B------:R-:W-:Y:S01]  /*27e0*/  HMMA.16816.F32 R32, R188, R54, R32 ;  /* 0x00000036bc20723c */ /* 0x000fe20000001820 */
[----:B------:R-:W2:Y:S07]  /*27f0*/  LDSM.16.M88.4 R52, [R242+0x16880] ;  /* 0x01688000f234783b */ /* 0x000eae0000000200 */
[C---:B------:R-:W-:Y:S08]  /*2800*/  HMMA.16816.F32 R8, R192.reuse, R38, R8 ;  /* 0x00000026c008723c */ /* 0x040ff00000001808 */
[C---:B------:R-:W-:Y:S01]  /*2810*/  HMMA.16816.F32 R28, R192.reuse, R36, R28 ;  /* 0x00000024c01c723c */ /* 0x040fe2000000181c */
[----:B------:R-:W3:Y:S07]  /*2820*/  LDSM.16.M88.4 R36, [R239+0x1800] ;  /* 0x00180000ef24783b */ /* 0x000eee0000000200 */
[C---:B----4-:R-:W-:Y:S08]  /*2830*/  HMMA.16816.F32 R16, R192.reuse, R48, R16 ;  /* 0x00000030c010723c */ /* 0x050ff00000001810 */
[C---:B------:R-:W-:Y:S01]  /*2840*/  HMMA.16816.F32 R20, R192.reuse, R50, R20 ;  /* 0x00000032c014723c */ /* 0x040fe20000001814 */
[----:B------:R-:W-:Y:S07]  /*2850*/  LDSM.16.M88.4 R48, [R236+0x18080] ;  /* 0x01808000ec30783b */ /* 0x000fee0000000200 */
[C---:B-----5:R-:W-:Y:S08]  /*2860*/  HMMA.16816.F32 R24, R192.reuse, R56, R24 ;  /* 0x00000038c018723c */ /* 0x060ff00000001818 */
[----:B------:R-:W-:Y:S01]  /*2870*/  HMMA.16816.F32 R32, R192, R58, R32 ;  /* 0x0000003ac020723c */ /* 0x000fe20000001820 */
[----:B------:R-:W4:Y:S07]  /*2880*/  LDSM.16.M88.4 R56, [R239+0x2800] ;  /* 0x00280000ef38783b */ /* 0x000f2e0000000200 */
[C---:B-1----:R-:W-:Y:S08]  /*2890*/  HMMA.16816.F32 R8, R196.reuse, R14, R8 ;  /* 0x0000000ec408723c */ /* 0x042ff00000001808 */
[C---:B------:R-:W-:Y:S01]  /*28a0*/  HMMA.16816.F32 R28, R196.reuse, R12, R28 ;  /* 0x0000000cc41c723c */ /* 0x040fe2000000181c */
[----:B------:R-:W1:Y:S07]  /*28b0*/  LDSM.16.M88.4 R12, [R236+0x17080] ;  /* 0x01708000ec0c783b */ /* 0x000e6e0000000200 */
[C---:B------:R-:W-:Y:S08]  /*28c0*/  HMMA.16816.F32 R16, R196.reuse, R40, R16 ;  /* 0x00000028c410723c */ /* 0x040ff00000001810 */
[C---:B------:R-:W-:Y:S01]  /*28d0*/  HMMA.16816.F32 R20, R196.reuse, R42, R20 ;  /* 0x0000002ac414723c */ /* 0x040fe20000001814 */
[----:B------:R-:W5:Y:S07]  /*28e0*/  LDSM.16.M88.4 R40, [R236+0x17880] ;  /* 0x01788000ec28783b */ /* 0x000f6e0000000200 */
[C---:B--2---:R-:W-:Y:S08]  /*28f0*/  HMMA.16816.F32 R24, R196.reuse, R52, R24 ;  /* 0x00000034c418723c */ /* 0x044ff00000001818 */
[----:B------:R-:W-:Y:S01]  /*2900*/  HMMA.16816.F32 R32, R196, R54, R32 ;  /* 0x00000036c420723c */ /* 0x000fe20000001820 */
[----:B------:R-:W-:Y:S07]  /*2910*/  LDSM.16.M88.4 R52, [R243+0x4000] ;  /* 0x00400000f334783b */ /* 0x000fee0000000200 */
[C---:B---3--:R-:W-:Y:S08]  /*2920*/  HMMA.16816.F32 R8, R200.reuse, R38, R8 ;  /* 0x00000026c808723c */ /* 0x048ff00000001808 */
[C---:B------:R-:W-:Y:S01]  /*2930*/  HMMA.16816.F32 R28, R200.reuse, R36, R28 ;  /* 0x00000024c81c723c */ /* 0x040fe2000000181c */
[----:B------:R-:W2:Y:S07]  /*2940*/  LDSM.16.M88.4 R36, [R243+0x3000] ;  /* 0x00300000f324783b */ /* 0x000eae0000000200 */
[C---:B------:R-:W-:Y:S08]  /*2950*/  HMMA.16816.F32 R16, R200.reuse, R44, R16 ;  /* 0x0000002cc810723c */ /* 0x040ff00000001810 */
[C---:B------:R-:W-:Y:S01]  /*2960*/  HMMA.16816.F32 R20, R200.reuse, R46, R20 ;  /* 0x0000002ec814723c */ /* 0x040fe20000001814 */
[----:B------:R-:W3:Y:S07]  /*2970*/  LDSM.16.M88.4 R44, [R243+0x3800] ;  /* 0x00380000f32c783b */ /* 0x000eee0000000200 */
[C---:B----4-:R-:W-:Y:S08]  /*2980*/  HMMA.16816.F32 R24, R200.reuse, R56, R24 ;  /* 0x00000038c818723c */ /* 0x050ff00000001818 */
[----:B------:R-:W-:Y:S01]  /*2990*/  HMMA.16816.F32 R32, R200, R58, R32 ;  /* 0x0000003ac820723c */ /* 0x000fe20000001820 */
[----:B------:R-:W-:Y:S07]  /*29a0*/  LDSM.16.M88.4 R56, [R239+0x4000] ;  /* 0x00400000ef38783b */ /* 0x000fee0000000200 */
[C---:B-1----:R-:W-:Y:S08]  /*29b0*/  HMMA.16816.F32 R8, R204.reuse, R14, R8 ;  /* 0x0000000ecc08723c */ /* 0x042ff00000001808 */
[C---:B------:R-:W-:Y:S01]  /*29c0*/  HMMA.16816.F32 R28, R204.reuse, R12, R28 ;  /* 0x0000000ccc1c723c */ /* 0x040fe2000000181c */
[----:B------:R-:W1:Y:S07]  /*29d0*/  LDSM.16.M88.4 R12, [R242+0x17080] ;  /* 0x01708000f20c783b */ /* 0x000e6e0000000200 */
[C---:B-----5:R-:W-:Y:S08]  /*29e0*/  HMMA.16816.F32 R16, R204.reuse, R40, R16 ;  /* 0x00000028cc10723c */ /* 0x060ff00000001810 */
[C---:B------:R-:W-:Y:S01]  /*29f0*/  HMMA.16816.F32 R20, R204.reuse, R42, R20 ;  /* 0x0000002acc14723c */ /* 0x040fe20000001814 */
[----:B------:R-:W4:Y:S07]  /*2a00*/  LDSM.16.M88.4 R40, [R242+0x17880] ;  /* 0x01788000f228783b */ /* 0x000f2e0000000200 */
[C---:B------:R-:W-:Y:S08]  /*2a10*/  HMMA.16816.F32 R24, R204.reuse, R48, R24 ;  /* 0x00000030cc18723c */ /* 0x040ff00000001818 */
[----:B------:R-:W-:Y:S01]  /*2a20*/  HMMA.16816.F32 R32, R204, R50, R32 ;  /* 0x00000032cc20723c */ /* 0x000fe20000001820 */
[----:B------:R-:W5:Y:S07]  /*2a30*/  LDSM.16.M88.4 R48, [R242+0x18080] ;  /* 0x01808000f230783b */ /* 0x000f6e0000000200 */
[C---:B--2---:R-:W-:Y:S08]  /*2a40*/  HMMA.16816.F32 R8, R208.reuse, R38, R8 ;  /* 0x00000026d008723c */ /* 0x044ff00000001808 */
[C---:B------:R-:W-:Y:S01]  /*2a50*/  HMMA.16816.F32 R28, R208.reuse, R36, R28 ;  /* 0x00000024d01c723c */ /* 0x040fe2000000181c */
[----:B------:R-:W2:Y:S07]  /*2a60*/  LDSM.16.M88.4 R36, [R239+0x3000] ;  /* 0x00300000ef24783b */ /* 0x000eae0000000200 */
[C---:B---3--:R-:W-:Y:S08]  /*2a70*/  HMMA.16816.F32 R16, R208.reuse, R44, R16 ;  /* 0x0000002cd010723c */ /* 0x048ff00000001810 */
[C---:B------:R-:W-:Y:S01]  /*2a80*/  HMMA.16816.F32 R20, R208.reuse, R46, R20 ;  /* 0x0000002ed014723c */ /* 0x040fe20000001814 */
[----:B------:R-:W3:Y:S07]  /*2a90*/  LDSM.16.M88.4 R44, [R239+0x3800] ;  /* 0x00380000ef2c783b */ /* 0x000eee0000000200 */
[C---:B------:R-:W-:Y:S08]  /*2aa0*/  HMMA.16816.F32 R24, R208.reuse, R52, R24 ;  /* 0x00000034d018723c */ /* 0x040ff00000001818 */
[----:B------:R-:W-:Y:S01]  /*2ab0*/  HMMA.16816.F32 R32, R208, R54, R32 ;  /* 0x00000036d020723c */ /* 0x000fe20000001820 */
[----:B------:R-:W-:Y:S07]  /*2ac0*/  LDSM.16.M88.4 R52, [R236+0x19880] ;  /* 0x01988000ec34783b */ /* 0x000fee0000000200 */
[C---:B-1----:R-:W-:Y:S08]  /*2ad0*/  HMMA.16816.F32 R8, R212.reuse, R14, R8 ;  /* 0x0000000ed408723c */ /* 0x042ff00000001808 */
[C---:B------:R-:W-:Y:S08]  /*2ae0*/  HMMA.16816.F32 R28, R212.reuse, R12, R28 ;  /* 0x0000000cd41c723c */ /* 0x040ff0000000181c */
[C---:B----4-:R-:W-:Y:S08]  /*2af0*/  HMMA.16816.F32 R16, R212.reuse, R40, R16 ;  /* 0x00000028d410723c */ /* 0x050ff00000001810 */
[C---:B------:R-:W-:Y:S01]  /*2b00*/  HMMA.16816.F32 R20, R212.reuse, R42, R20 ;  /* 0x0000002ad414723c */ /* 0x040fe20000001814 */
[----:B------:R-:W1:Y:S07]  /*2b10*/  LDSM.16.M88.4 R40, [R236+0x18880] ;  /* 0x01888000ec28783b */ /* 0x000e6e0000000200 */
[C---:B-----5:R-:W-:Y:S08]  /*2b20*/  HMMA.16816.F32 R24, R212.reuse, R48, R24 ;  /* 0x00000030d418723c */ /* 0x060ff00000001818 */
[----:B------:R-:W-:Y:S01]  /*2b30*/  HMMA.16816.F32 R32, R212, R50, R32 ;  /* 0x00000032d420723c */ /* 0x000fe20000001820 */
[----:B------:R-:W4:Y:S07]  /*2b40*/  LDSM.16.M88.4 R48, [R236+0x19080] ;  /* 0x01908000ec30783b */ /* 0x000f2e0000000200 */
        /* <DEDUP_REMOVED lines=10> */
[C---:B------:R-:W-:Y:S01]  /*2bf0*/  HMMA.16816.F32 R28, R220.reuse, R40, R28 ;  /* 0x00000028dc1c723c */ /* 0x040fe2000000181c */
[----:B------:R-:W-:Y:S07]  /*2c00*/  LDSM.16.M88.4 R40, [R239+0x5000] ;  /* 0x00500000ef28783b */ /* 0x000fee0000000200 */
[C---:B----4-:R-:W-:Y:S08]  /*2c10*/  HMMA.16816.F32 R12, R220.reuse, R48, R8 ;  /* 0x00000030dc0c723c */ /* 0x050ff00000001808 */
[C---:B------:R-:W-:Y:S01]  /*2c20*/  HMMA.16816.F32 R8, R220.reuse, R50, R20 ;  /* 0x00000032dc08723c */ /* 0x040fe20000001814 */
[----:B------:R-:W1:Y:S07]  /*2c30*/  LDSM.16.M88.4 R48, [R242+0x18880] ;  /* 0x01888000f230783b */ /* 0x000e6e0000000200 */
[C---:B------:R-:W-:Y:S08]  /*2c40*/  HMMA.16816.F32 R24, R220.reuse, R52, R24 ;  /* 0x00000034dc18723c */ /* 0x040ff00000001818 */
[----:B------:R-:W-:Y:S01]  /*2c50*/  HMMA.16816.F32 R32, R220, R54, R32 ;  /* 0x00000036dc20723c */ /* 0x000fe20000001820 */
[----:B------:R-:W4:Y:S07]  /*2c60*/  LDSM.16.M88.4 R52, [R242+0x19080] ;  /* 0x01908000f234783b */ /* 0x000f2e0000000200 */
[C---:B--2---:R-:W-:Y:S08]  /*2c70*/  HMMA.16816.F32 R20, R224.reuse, R38, R16 ;  /* 0x00000026e014723c */ /* 0x044ff00000001810 */
[C---:B------:R-:W-:Y:S01]  /*2c80*/  HMMA.16816.F32 R28, R224.reuse, R36, R28 ;  /* 0x00000024e01c723c */ /* 0x040fe2000000181c */
[----:B------:R-:W-:Y:S07]  /*2c90*/  LDSM.16.M88.4 R36, [R239+0x5800] ;  /* 0x00580000ef24783b */ /* 0x000fee0000000200 */
[C---:B---3--:R-:W-:Y:S08]  /*2ca0*/  HMMA.16816.F32 R16, R224.reuse, R44, R12 ;  /* 0x0000002ce010723c */ /* 0x048ff0000000180c */
[----:B------:R-:W-:Y:S01]  /*2cb0*/  HMMA.16816.F32 R12, R224, R46, R8 ;  /* 0x0000002ee00c723c */ /* 0x000fe20000001808 */
[----:B------:R-:W2:Y:S01]  /*2cc0*/  LDSM.16.M88.4 R44, [R239+0x4800] ;  /* 0x00480000ef2c783b */ /* 0x000ea20000000200 */
[----:B------:R-:W-:-:S06]  /*2cd0*/  DEPBAR.LE SB0, 0x0 ;  /* 0x000080000000791a */ /* 0x000fcc0000000000 */
[C---:B------:R-:W-:Y:S08]  /*2ce0*/  HMMA.16816.F32 R8, R224.reuse, R60, R24 ;  /* 0x0000003ce008723c */ /* 0x040ff00000001818 */
[----:B------:R-:W-:Y:S08]  /*2cf0*/  HMMA.16816.F32 R32, R224, R62, R32 ;  /* 0x0000003ee020723c */ /* 0x000ff00000001820 */
[C---:B-1----:R-:W-:Y:S08]  /*2d00*/  HMMA.16816.F32 R24, R228.reuse, R50, R20 ;  /* 0x00000032e418723c */ /* 0x042ff00000001814 */
[C---:B------:R-:W-:Y:S08]  /*2d10*/  HMMA.16816.F32 R28, R228.reuse, R48, R28 ;  /* 0x00000030e41c723c */ /* 0x040ff0000000181c */
[C---:B----4-:R-:W-:Y:S08]  /*2d20*/  HMMA.16816.F32 R20, R228.reuse, R52, R16 ;  /* 0x00000034e414723c */ /* 0x050ff00000001810 */
[C---:B------:R-:W-:Y:S08]  /*2d30*/  HMMA.16816.F32 R16, R228.reuse, R54, R12 ;  /* 0x00000036e410723c */ /* 0x040ff0000000180c */
[C---:B------:R-:W-:Y:S08]  /*2d40*/  HMMA.16816.F32 R12, R228.reuse, R56, R8 ;  /* 0x00000038e40c723c */ /* 0x040ff00000001808 */
[----:B------:R-:W-:Y:S08]  /*2d50*/  HMMA.16816.F32 R8, R228, R58, R32 ;  /* 0x0000003ae408723c */ /* 0x000ff00000001820 */
[C---:B--2---:R-:W-:Y:S08]  /*2d60*/  HMMA.16816.F32 R32, R232.reuse, R44, R28 ;  /* 0x0000002ce820723c */ /* 0x044ff0000000181c */
[C---:B------:R-:W-:Y:S08]  /*2d70*/  HMMA.16816.F32 R44, R232.reuse, R46, R24 ;  /* 0x0000002ee82c723c */ /* 0x040ff00000001818 */
[C---:B------:R-:W-:Y:S08]  /*2d80*/  HMMA.16816.F32 R28, R232.reuse, R40, R20 ;  /* 0x00000028e81c723c */ /* 0x040ff00000001814 */
[C---:B------:R-:W-:Y:S08]  /*2d90*/  HMMA.16816.F32 R24, R232.reuse, R36, R12 ;  /* 0x00000024e818723c */ /* 0x040ff0000000180c */
[C---:B------:R-:W-:Y:S08]  /*2da0*/  HMMA.16816.F32 R40, R232.reuse, R42, R16 ;  /* 0x0000002ae828723c */ /* 0x040ff00000001810 */
[----:B------:R-:W-:Y:S01]  /*2db0*/  HMMA.16816.F32 R36, R232, R38, R8 ;  /* 0x00000026e824723c */ /* 0x000fe20000001808 */
[----:B------:R-:W-:Y:S06]  /*2dc0*/  BAR.SYNC.DEFER_BLOCKING 0x0 ;  /* 0x0000000000007b1d */ /* 0x000fec0000010000 */
[----:B------:R-:W-:Y:S05]  /*2dd0*/  @P0 BRA `(.L_x_173) ;  /* 0x0000058000000947 */ /* 0x000fea0003800000 */
[----:B------:R-:W2:Y:S04]  /*2de0*/  LDL R3, [R1+0x70] ;  /* 0x0000700001037983 */ /* 0x000ea80000100800 */
[----:B------:R-:W3:Y:S04]  /*2df0*/  LDL R6, [R1+0x68] ;  /* 0x0000680001067983 */ /* 0x000ee80000100800 */
[----:B------:R-:W4:Y:S04]  /*2e00*/  LDL R7, [R1+0x60] ;  /* 0x0000600001077983 */ /* 0x000f280000100800 */
[----:B------:R-:W1:Y:S01]  /*2e10*/  S2R R75, SR_TID.X ;  /* 0x00000000004b7919 */ /* 0x000e620000002100 */
[----:B------:R-:W-:-:S02]  /*2e20*/  IMAD.MOV.U32 R74, RZ, RZ, c[0x0][0x2b8] ;  /* 0x0000ae00ff4a7624 */ /* 0x000fc400078e00ff */
[----:B------:R-:W-:Y:S01]  /*2e30*/  IMAD.U32 R2, RZ, RZ, UR12 ;  /* 0x0000000cff027e24 */ /* 0x000fe2000f8e00ff */
[----:B------:R-:W5:Y:S02]  /*2e40*/  LDL R70, [R1+0x5c] ;  /* 0x00005c0001467983 */ /* 0x000f640000100800 */
[----:B------:R-:W-:Y:S02]  /*2e50*/  ISETP.NE.AND P1, PT, R74, 0x1, PT ;  /* 0x000000014a00780c */ /* 0x000fe40003f25270 */
[----:B------:R-:W5:Y:S04]  /*2e60*/  LDL R71, [R1+0x64] ;  /* 0x0000640001477983 */ /* 0x000f680000100800 */
[----:B------:R-:W5:Y:S04]  /*2e70*/  LDL R68, [R1+0x34] ;  /* 0x0000340001447983 */ /* 0x000f680000100800 */
[----:B------:R-:W5:Y:S04]  /*2e80*/  LDL R69, [R1+0x50] ;  /* 0x0000500001457983 */ /* 0x000f680000100800 */
[----:B------:R-:W5:Y:S01]  /*2e90*/  LDL R67, [R1+0x8] ;  /* 0x0000080001437983 */ /* 0x000f620000100800 */
[----:B-1----:R-:W-:-:S02]  /*2ea0*/  LEA.HI R72, R66, R75, RZ, 0x3 ;  /* 0x0000004b42487211 */ /* 0x002fc400078f18ff */
[----:B------:R-:W-:Y:S02]  /*2eb0*/  LEA.HI R73, R66, R75, RZ, 0x3 ;  /* 0x0000004b42497211 */ /* 0x000fe400078f18ff */
[----:B------:R-:W-:Y:S02]  /*2ec0*/  LOP3.LUT R72, R72, 0xfffffff8, RZ, 0xc0, !PT ;  /* 0xfffffff848487812 */ /* 0x000fe400078ec0ff */
[----:B------:R-:W-:-:S03]  /*2ed0*/  SHF.R.S32.HI R73, RZ, 0x3, R73 ;  /* 0x00000003ff497819 */ /* 0x000fc60000011449 */
[----:B------:R-:W-:-:S04]  /*2ee0*/  IMAD.IADD R72, R75, 0x1, -R72 ;  /* 0x000000014b487824 */ /* 0x000fc800078e0a48 */
[----:B------:R-:W-:-:S05]  /*2ef0*/  IMAD R72, R72, 0x20, R73 ;  /* 0x0000002048487824 */ /* 0x000fca00078e0249 */
[----:B------:R-:W-:Y:S01]  /*2f00*/  IADD3 R2, R72, UR22, R2 ;  /* 0x0000001648027c10 */ /* 0x000fe2000fffe002 */
[----:B------:R-:W-:Y:S02]  /*2f10*/  IMAD.MOV.U32 R9, RZ, RZ, RZ ;  /* 0x000000ffff097224 */ /* 0x000fe400078e00ff */
[----:B--2---:R-:W-:Y:S01]  /*2f20*/  IMAD.MOV.U32 R75, RZ, RZ, R3 ;  /* 0x000000ffff4b7224 */ /* 0x004fe200078e0003 */
[----:B------:R-:W-:Y:S01]  /*2f30*/  IADD3 R3, R2, -0x30, RZ ;  /* 0xffffffd002037810 */ /* 0x000fe20007ffe0ff */
[----:B---3--:R-:W-:-:S04]  /*2f40*/  IMAD.MOV.U32 R74, RZ, RZ, R6 ;  /* 0x000000ffff4a7224 */ /* 0x008fc800078e0006 */
[----:B------:R-:W-:-:S04]  /*2f50*/  @P1 IMAD.HI.U32 R6, R3, c[0x0][0x2bc], RZ ;  /* 0x0000af0003061a27 */ /* 0x000fc800078e00ff */
[----:B------:R-:W-:Y:S01]  /*2f60*/  IMAD.MOV.U32 R2, RZ, RZ, R3 ;  /* 0x000000ffff027224 */ /* 0x000fe200078e0003 */
[----:B------:R-:W-:Y:S01]  /*2f70*/  @P1 SHF.R.U32.HI R2, RZ, c[0x0][0x2c0], R6 ;  /* 0x0000b000ff021a19 */ /* 0x000fe20000011606 */
[----:B----4-:R-:W-:-:S03]  /*2f80*/  IMAD.MOV.U32 R73, RZ, RZ, R7 ;  /* 0x000000ffff497224 */ /* 0x010fc600078e0007 */
[----:B------:R-:W-:-:S04]  /*2f90*/  @!P3 IADD3 R7, P0, R2, UR16, RZ ;  /* 0x000000100207bc10 */ /* 0x000fc8000ff1e0ff */
[----:B------:R-:W-:Y:S02]  /*2fa0*/  @!P3 LEA.HI.X.SX32 R8, R2, UR6, 0x1, P0 ;  /* 0x000000060208bc11 */ /* 0x000fe400080f0eff */
[----:B------:R-:W-:-:S04]  /*2fb0*/  @!P3 LEA R6, P0, R7, c[0x0][0x2a0], 0x2 ;  /* 0x0000a8000706ba11 */ /* 0x000fc800078010ff */
[----:B------:R-:W-:-:S05]  /*2fc0*/  @!P3 LEA.HI.X R7, R7, c[0x0][0x2a4], R8, 0x2, P0 ;  /* 0x0000a9000707ba11 */ /* 0x000fca00000f1408 */
[----:B------:R1:W2:Y:S01]  /*2fd0*/  @!P3 LDG.E R9, [R6.64] ;  /* 0x000000120609b981 */ /* 0x0002a2000c1e1900 */
[----:B------:R-:W-:-:S04]  /*2fe0*/  IMAD.MOV R2, RZ, RZ, -R2 ;  /* 0x000000ffff027224 */ /* 0x000fc800078e0a02 */
[----:B------:R-:W-:-:S05]  /*2ff0*/  IMAD R10, R2, c[0x0][0x2b8], R3 ;  /* 0x0000ae00020a7a24 */ /* 0x000fca00078e0203 */
[----:B------:R-:W-:Y:S01]  /*3000*/  SHF.R.S32.HI R2, RZ, 0x1f, R10 ;  /* 0x0000001fff027819 */ /* 0x000fe2000001140a */
[----:B------:R-:W3:Y:S04]  /*3010*/  S2R R76, SR_TID.X ;  /* 0x00000000004c7919 */ /* 0x000ee80000002100 */
[----:B-1----:R-:W-:Y:S02]  /*3020*/  IMAD R6, R2, c[0x0][0x1e0], RZ ;  /* 0x0000780002067a24 */ /* 0x002fe400078e02ff */
[----:B------:R-:W-:-:S04]  /*3030*/  IMAD.WIDE.U32 R2, R10, c[0x0][0x1e0], RZ ;  /* 0x000078000a027a25 */ /* 0x000fc800078e00ff */
[----:B------:R-:W-:-:S04]  /*3040*/  IMAD R6, R10, c[0x0][0x1e4], R6 ;  /* 0x000079000a067a24 */ /* 0x000fc800078e0206 */
[----:B------:R-:W-:Y:S01]  /*3050*/  IMAD.IADD R3, R3, 0x1, R6 ;  /* 0x0000000103037824 */ /* 0x000fe200078e0206 */
[----:B------:R1:W-:Y:S01]  /*3060*/  STL [R1+0x28], R10 ;  /* 0x0000280a01007387 */ /* 0x0003e20000100800 */
[----:B---3--:R-:W-:-:S04]  /*3070*/  LEA.HI R72, R66, R76, RZ, 0x3 ;  /* 0x0000004c42487211 */ /* 0x008fc800078f18ff */
[----:B------:R-:W-:Y:S02]  /*3080*/  LOP3.LUT R72, R72, 0xfffffff8, RZ, 0xc0, !PT ;  /* 0xfffffff848487812 */ /* 0x000fe400078ec0ff */
[----:B-1----:R-:W-:-:S04]  /*3090*/  LEA.HI R10, R66, R76, RZ, 0x3 ;  /* 0x0000004c420a7211 */ /* 0x002fc800078f18ff */
[----:B------:R-:W-:-:S04]  /*30a0*/  SHF.R.S32.HI R10, RZ, 0x3, R10 ;  /* 0x00000003ff0a7819 */ /* 0x000fc8000001140a */
[----:B------:R-:W-:-:S04]  /*30b0*/  IADD3 R10, -R10, 0x30, RZ ;  /* 0x000000300a0a7810 */ /* 0x000fc80007ffe1ff */
[----:B------:R-:W-:Y:S01]  /*30c0*/  ISETP.GE.AND P1, PT, R10, 0x1, PT ;  /* 0x000000010a00780c */ /* 0x000fe20003f26270 */
[----:B------:R-:W-:-:S04]  /*30d0*/  IMAD.IADD R72, R76, 0x1, -R72 ;  /* 0x000000014c487824 */ /* 0x000fc800078e0a48 */
[----:B------:R-:W-:Y:S01]  /*30e0*/  IMAD.SHL.U32 R72, R72, 0x8, RZ ;  /* 0x0000000848487824 */ /* 0x000fe200078e00ff */
[----:B--2---:R-:W-:Y:S01]  /*30f0*/  SHF.R.S32.HI R6, RZ, 0x1f, R9 ;  /* 0x0000001fff067819 */ /* 0x004fe20000011409 */
[----:B------:R-:W-:-:S04]  /*3100*/  IMAD.WIDE.U32 R2, R9, c[0x0][0x1f0], R2 ;  /* 0x00007c0009027a25 */ /* 0x000fc800078e0002 */
[----:B------:R-:W-:Y:S01]  /*3110*/  IMAD R6, R6, c[0x0][0x1f0], RZ ;  /* 0x00007c0006067a24 */ /* 0x000fe200078e02ff */
[----:B------:R-:W-:-:S03]  /*3120*/  IADD3 R2, P0, R2, UR20, RZ ;  /* 0x0000001402027c10 */ /* 0x000fc6000ff1e0ff */
[----:B------:R-:W-:Y:S01]  /*3130*/  IMAD R6, R9, c[0x0][0x1f4], R6 ;  /* 0x00007d0009067a24 */ /* 0x000fe200078e0206 */
[----:B------:R1:W-:Y:S04]  /*3140*/  STL [R1+0x24], R9 ;  /* 0x0000240901007387 */ /* 0x0003e80000100800 */
[----:B------:R-:W-:Y:S02]  /*3150*/  IADD3.X R3, R3, UR8, R6, P0, !PT ;  /* 0x0000000803037c10 */ /* 0x000fe400087fe406 */
[----:B-1----:R-:W-:-:S04]  /*3160*/  LEA R9, P0, R2, c[0x0][0x1c8], 0x1 ;  /* 0x0000720002097a11 */ /* 0x002fc800078008ff */
[----:B------:R-:W-:Y:S02]  /*3170*/  LEA.HI.X R8, R2, c[0x0][0x1cc], R3, 0x1, P0 ;  /* 0x0000730002087a11 */ /* 0x000fe400000f0c03 */
[----:B------:R-:W1:Y:S04]  /*3180*/  SHFL.IDX PT, R2, R9, RZ, 0x181f ;  /* 0x00181fff09027589 */ /* 0x000e6800000e0000 */
[----:B------:R-:W2:Y:S01]  /*3190*/  SHFL.IDX PT, R3, R8, RZ, 0x181f ;  /* 0x00181fff08037589 */ /* 0x000ea200000e0000 */
[----:B-1----:R-:W-:-:S04]  /*31a0*/  @P1 LEA R16, P0, R72, R2, 0x1 ;  /* 0x0000000248101211 */ /* 0x002fc800078008ff */
[----:B--2---:R-:W-:Y:S02]  /*31b0*/  @P1 LEA.HI.X R17, R72, R3, R75, 0x1, P0 ;  /* 0x0000000348111211 */ /* 0x004fe400000f0c4b */
[----:B------:R-:W-:-:S04]  /*31c0*/  @P1 LEA R14, P0, R73, R2, 0x1 ;  /* 0x00000002490e1211 */ /* 0x000fc800078008ff */
[----:B------:R-:W-:Y:S02]  /*31d0*/  @P1 LEA.HI.X R15, R73, R3, R74, 0x1, P0 ;  /* 0x00000003490f1211 */ /* 0x000fe400000f0c4a */
[----:B-----5:R-:W-:-:S04]  /*31e0*/  @P1 LEA R12, P0, R70, R2, 0x1 ;  /* 0x00000002460c1211 */ /* 0x020fc800078008ff */
[-C--:B------:R-:W-:Y:S02]  /*31f0*/  @P1 LEA.HI.X R13, R70, R3.reuse, R71, 0x1, P0 ;  /* 0x00000003460d1211 */ /* 0x080fe400000f0c47 */
[C---:B------:R-:W-:Y:S02]  /*3200*/  @P1 LEA R6, P0, R68.reuse, R2, 0x1 ;  /* 0x0000000244061211 */ /* 0x040fe400078008ff */
[----:B------:R-:W1:Y:S02]  /*3210*/  SHFL.IDX PT, R2, R9, 0x1, 0x181f ;  /* 0x00381f0009027f89 */ /* 0x000e6400000e0000 */
[----:B------:R-:W-:Y:S02]  /*3220*/  @P1 LEA.HI.X R7, R68, R3, R69, 0x1, P0 ;  /* 0x0000000344071211 */ /* 0x000fe400000f0c45 */
[----:B------:R-:W2:Y:S01]  /*3230*/  SHFL.IDX PT, R3, R8, 0x1, 0x181f ;  /* 0x00381f0008037f89 */ /* 0x000ea200000e0000 */
[----:B------:R-:W-:-:S13]  /*3240*/  ISETP.GE.AND P0, PT, R10, 0x21, PT ;  /* 0x000000210a00780c */ /* 0x000fda0003f06270 */
[----:B-1----:R-:W-:-:S04]  /*3250*/  @P0 LEA R10, P2, R72, R2, 0x1 ;  /* 0x00000002480a0211 */ /* 0x002fc800078408ff */
[----:B--2---:R-:W-:Y:S02]  /*3260*/  @P0 LEA.HI.X R11, R72, R3, R75, 0x1, P2 ;  /* 0x00000003480b0211 */ /* 0x004fe400010f0c4b */
[----:B------:R-:W-:-:S04]  /*3270*/  @P0 LEA R8, P2, R73, R2, 0x1 ;  /* 0x0000000249080211 */ /* 0x000fc800078408ff */
[----:B------:R-:W-:Y:S02]  /*3280*/  @P0 LEA.HI.X R9, R73, R3, R74, 0x1, P2 ;  /* 0x0000000349090211 */ /* 0x000fe400010f0c4a */
[----:B------:R-:W-:-:S13]  /*3290*/  ISETP.GE.AND P2, PT, R72, c[0x0][0x1d4], PT ;  /* 0x0000750048007a0c */ /* 0x000fda0003f46270 */
[----:B------:R1:W-:Y:S04]  /*32a0*/  @P1 LDGSTS.E.BYPASS.LTC128B.128 [R67+0x14080], [R16.64], !P2 ;  /* 0x1408000010431fae */ /* 0x0003e8000d101d52 */
[----:B------:R1:W-:Y:S04]  /*32b0*/  @P1 LDGSTS.E.BYPASS.LTC128B.128 [R67+0x15880], [R14.64], !P6 ;  /* 0x158800000e431fae */ /* 0x0003e8000f101d52 */
[----:B------:R1:W-:Y:S04]  /*32c0*/  @P1 LDGSTS.E.BYPASS.LTC128B.128 [R67+0x17080], [R12.64], !P5 ;  /* 0x170800000c431fae */ /* 0x0003e8000e901d52 */
[----:B------:R2:W-:Y:S04]  /*32d0*/  @P1 LDGSTS.E.BYPASS.LTC128B.128 [R67+0x18880], [R6.64], !P4 ;  /* 0x1888000006431fae */ /* 0x0005e8000e101d52 */
[----:B------:R1:W-:Y:S04]  /*32e0*/  @P0 LDGSTS.E.BYPASS.LTC128B.128 [R67+0x15080], [R10.64], !P2 ;  /* 0x150800000a430fae */ /* 0x0003e8000d101d52 */
[----:B------:R1:W-:Y:S01]  /*32f0*/  @P0 LDGSTS.E.BYPASS.LTC128B.128 [R67+0x16880], [R8.64], !P6 ;  /* 0x1688000008430fae */ /* 0x0003e2000f101d52 */
[----:B--2---:R-:W-:-:S04]  /*3300*/  @P0 LEA R6, P1, R70, R2, 0x1 ;  /* 0x0000000246060211 */ /* 0x004fc800078208ff */
[----:B------:R-:W-:Y:S02]  /*3310*/  @P0 LEA.HI.X R7, R70, R3, R71, 0x1, P1 ;  /* 0x0000000346070211 */ /* 0x000fe400008f0c47 */
[----:B------:R-:W-:-:S03]  /*3320*/  @P0 LEA R2, P1, R68, R2, 0x1 ;  /* 0x0000000244020211 */ /* 0x000fc600078208ff */
[----:B------:R1:W-:Y:S01]  /*3330*/  @P0 LDGSTS.E.BYPASS.LTC128B.128 [R67+0x18080], [R6.64], !P5 ;  /* 0x1808000006430fae */ /* 0x0003e2000e901d52 */
[----:B------:R-:W-:-:S05]  /*3340*/  @P0 LEA.HI.X R3, R68, R3, R69, 0x1, P1 ;  /* 0x0000000344030211 */ /* 0x000fca00008f0c45 */
[----:B------:R1:W-:Y:S04]  /*3350*/  @P0 LDGSTS.E.BYPASS.LTC128B.128 [R67+0x19880], [R2.64], !P4 ;  /* 0x1988000002430fae */ /* 0x0003e8000e101d52 */
.L_x_173:
[----:B-1----:R-:W1:Y:S01]  /*3360*/  S2R R8, SR_TID.X ;  /* 0x0000000000087919 */ /* 0x002e620000002100 */
[----:B------:R-:W-:Y:S01]  /*3370*/  LOP3.LUT R2, R65, 0xffffffe0, RZ, 0xc0, !PT ;  /* 0xffffffe041027812 */ /* 0x000fe200078ec0ff */
[----:B------:R-:W-:Y:S01]  /*3380*/  UISETP.NE.AND UP1, UPT, UR14, URZ, UPT ;  /* 0x0000003f0e00728c */ /* 0x000fe2000bf25270 */
[----:B------:R-:W-:Y:S01]  /*3390*/  SHF.R.S32.HI R7, RZ, 0x1f, R64 ;  /* 0x0000001fff077819 */ /* 0x000fe20000011440 */
[----:B------:R-:W-:Y:S01]  /*33a0*/  UISETP.NE.AND UP0, UPT, UR13, URZ, UPT ;  /* 0x0000003f0d00728c */ /* 0x000fe2000bf05270 */
[----:B------:R-:W0:Y:S01]  /*33b0*/  LDGDEPBAR ;  /* 0x00000000000079af */ /* 0x000e220000000000 */
[----:B------:R-:W-:Y:S01]  /*33c0*/  ULDC UR22, c[0x0][0x324] ;  /* 0x0000c90000167ab9 */ /* 0x000fe20000000800 */
[----:B------:R-:W-:Y:S01]  /*33d0*/  LEA.HI R7, R7, R64, RZ, 0x3 ;  /* 0x0000004007077211 */ /* 0x000fe200078f18ff */
[----:B------:R-:W-:Y:S01]  /*33e0*/  ULDC UR4, c[0x0][0x1d0] ;  /* 0x0000740000047ab9 */ /* 0x000fe20000000800 */
[----:B------:R-:W-:Y:S01]  /*33f0*/  PLOP3.LUT P0, PT, PT, PT, UP1, 0x80, 0x0 ;  /* 0x000000000000781c */ /* 0x000fe20003f0f018 */
[----:B------:R-:W-:Y:S01]  /*3400*/  ULOP3.LUT UR22, URZ, UR22, URZ, 0x33, !UPT ;  /* 0x000000163f167292 */ /* 0x000fe2000f8e333f */
[----:B------:R-:W-:-:S05]  /*3410*/  LOP3.LUT R7, R7, 0xffffff8, RZ, 0xc0, !PT ;  /* 0x0ffffff807077812 */ /* 0x000fca00078ec0ff */
[----:B------:R-:W-:Y:S01]  /*3420*/  IMAD.IADD R9, R64, 0x1, -R7 ;  /* 0x0000000140097824 */ /* 0x000fe200078e0a07 */
[----:B-1----:R-:W-:Y:S01]  /*3430*/  LEA.HI R3, R66, R8, RZ, 0x2 ;  /* 0x0000000842037211 */ /* 0x002fe200078f10ff */
[----:B------:R-:W-:-:S03]  /*3440*/  IMAD.IADD R2, R8, 0x1, -R2 ;  /* 0x0000000108027824 */ /* 0x000fc600078e0a02 */
[----:B------:R-:W-:Y:S02]  /*3450*/  LOP3.LUT R3, R3, 0xfffffffc, RZ, 0xc0, !PT ;  /* 0xfffffffc03037812 */ /* 0x000fe400078ec0ff */
[----:B------:R-:W-:-:S03]  /*3460*/  SHF.R.S32.HI R6, RZ, 0x1f, R2 ;  /* 0x0000001fff067819 */ /* 0x000fc60000011402 */
[----:B------:R-:W-:Y:S01]  /*3470*/  IMAD.IADD R3, R8, 0x1, -R3 ;  /* 0x0000000108037824 */ /* 0x000fe200078e0a03 */
[----:B------:R-:W-:-:S04]  /*3480*/  LEA.HI R6, R6, R2, RZ, 0x2 ;  /* 0x0000000206067211 */ /* 0x000fc800078f10ff */
[----:B------:R-:W-:Y:S02]  /*3490*/  LEA.HI R8, R3, R3, RZ, 0x1 ;  /* 0x0000000303087211 */ /* 0x000fe400078f08ff */
[----:B------:R-:W-:Y:S02]  /*34a0*/  LEA.HI.SX32 R7, R6, UR27, 0x1e ;  /* 0x0000001b06077c11 */ /* 0x000fe4000f8ff2ff */
[----:B------:R-:W-:-:S03]  /*34b0*/  LOP3.LUT R8, R8, 0x1ffffffe, RZ, 0xc0, !PT ;  /* 0x1ffffffe08087812 */ /* 0x000fc600078ec0ff */
[----:B------:R-:W-:Y:S02]  /*34c0*/  IMAD R7, R9, 0x10, R7 ;  /* 0x0000001009077824 */ /* 0x000fe400078e0207 */
[----:B------:R-:W-:-:S04]  /*34d0*/  IMAD.IADD R3, R3, 0x1, -R8 ;  /* 0x0000000103037824 */ /* 0x000fc800078e0a08 */
[----:B------:R-:W-:-:S04]  /*34e0*/  IMAD R10, R3, 0x8, R7 ;  /* 0x00000008030a7824 */ /* 0x000fc800078e0207 */
[----:B------:R-:W-:Y:S01]  /*34f0*/  @P0 IMAD.HI.U32 R3, R10, c[0x0][0x2c8], RZ ;  /* 0x0000b2000a030a27 */ /* 0x000fe200078e00ff */
[----:B------:R-:W-:Y:S01]  /*3500*/  PLOP3.LUT P0, PT, PT, PT, UP1, 0x80, 0x0 ;  /* 0x000000000000781c */ /* 0x000fe20003f0f018 */
[----:B------:R1:W-:Y:S02]  /*3510*/  STL [R1+0x58], R10 ;  /* 0x0000580a01007387 */ /* 0x0003e40000100800 */
[----:B------:R-:W-:-:S10]  /*3520*/  IMAD.MOV.U32 R7, RZ, RZ, R10 ;  /* 0x000000ffff077224 */ /* 0x000fd400078e000a */
[----:B------:R-:W-:Y:S02]  /*3530*/  @P0 SHF.R.U32.HI R7, RZ, c[0x0][0x2cc], R3 ;  /* 0x0000b300ff070a19 */ /* 0x000fe40000011603 */
[----:B------:R-:W-:Y:S02]  /*3540*/  LOP3.LUT R3, R6, 0x7ffffffc, RZ, 0xc0, !PT ;  /* 0x7ffffffc06037812 */ /* 0x000fe400078ec0ff */
[----:B------:R-:W-:Y:S01]  /*3550*/  PLOP3.LUT P0, PT, PT, PT, UP0, 0x40, 0x0 ;  /* 0x000000000000781c */ /* 0x000fe20003f0e808 */
[----:B------:R-:W2:Y:S02]  /*3560*/  SHFL.IDX PT, R6, R7, RZ, 0x1c1f ;  /* 0x001c1fff07067589 */ /* 0x000ea400000e0000 */
[----:B------:R-:W-:Y:S02]  /*3570*/  IMAD.IADD R3, R2, 0x1, -R3 ;  /* 0x0000000102037824 */ /* 0x000fe400078e0a03 */
[----:B------:R-:W-:Y:S01]  /*3580*/  IMAD.U32 R2, RZ, RZ, UR28 ;  /* 0x0000001cff027e24 */ /* 0x000fe2000f8e00ff */
[----:B------:R-:W-:Y:S01]  /*3590*/  ULDC UR28, c[0x0][0x2ac] ;  /* 0x0000ab00001c7ab9 */ /* 0x000fe20000000800 */
[----:B------:R-:W-:Y:S01]  /*35a0*/  IMAD.SHL.U32 R11, R3, 0x2, RZ ;  /* 0x00000002030b7824 */ /* 0x000fe200078e00ff */
[----:B------:R-:W-:-:S04]  /*35b0*/  UIMAD UR4, UR28, UR4, UR29 ;  /* 0x000000041c0472a4 */ /* 0x000fc8000f8e021d */
[C---:B------:R-:W-:Y:S01]  /*35c0*/  IADD3 R2, -R11.reuse, 0x1, R2 ;  /* 0x000000010b027810 */ /* 0x040fe20007ffe102 */
[----:B------:R3:W-:Y:S01]  /*35d0*/  STL [R1+0x54], R11 ;  /* 0x0000540b01007387 */ /* 0x0007e20000100800 */
[----:B------:R-:W-:Y:S02]  /*35e0*/  IADD3 R9, -R11, UR4, RZ ;  /* 0x000000040b097c10 */ /* 0x000fe4000fffe1ff */
[----:B------:R-:W-:-:S04]  /*35f0*/  IADD3 R2, R2, -c[0x0][0x168], RZ ;  /* 0x80005a0002027a10 */ /* 0x000fc80007ffe0ff */
[C---:B------:R-:W-:Y:S02]  /*3600*/  IADD3 R8, R2.reuse, c[0x0][0x328], RZ ;  /* 0x0000ca0002087a10 */ /* 0x040fe40007ffe0ff */
[----:B-1----:R-:W-:-:S03]  /*3610*/  IADD3 R10, R2, UR22, RZ ;  /* 0x00000016020a7c10 */ /* 0x002fc6000fffe0ff */
[--C-:B--2---:R-:W-:Y:S02]  /*3620*/  IMAD.IADD R3, R8, 0x1, R6.reuse ;  /* 0x0000000108037824 */ /* 0x104fe400078e0206 */
[----:B------:R-:W-:-:S03]  /*3630*/  IMAD.IADD R2, R10, 0x1, R6 ;  /* 0x000000010a027824 */ /* 0x000fc600078e0206 */
[----:B------:R-:W-:Y:S02]  /*3640*/  IMNMX R3, R3, R9, PT ;  /* 0x0000000903037217 */ /* 0x000fe40003800200 */
[----:B---3--:R-:W-:Y:S01]  /*3650*/  IADD3 R11, -R11, UR29, RZ ;  /* 0x0000001d0b0b7c10 */ /* 0x008fe2000fffe1ff */
[----:B------:R-:W-:Y:S05]  /*3660*/  @P0 BRA `(.L_x_174) ;  /* 0x0000015000000947 */ /* 0x000fea0003800000 */
[----:B------:R-:W-:Y:S01]  /*3670*/  IMAD.U32 R12, RZ, RZ, UR10 ;  /* 0x0000000aff0c7e24 */ /* 0x000fe2000f8e00ff */
[----:B------:R-:W-:Y:S04]  /*3680*/  BSSY B0, `(.L_x_175) ;  /* 0x000000f000007945 */ /* 0x000fe80003800000 */
[----:B------:R-:W-:-:S04]  /*3690*/  IADD3 R6, R12, -c[0x0][0x168], R6 ;  /* 0x80005a000c067a10 */ /* 0x000fc80007ffe006 */
[----:B------:R-:W-:-:S13]  /*36a0*/  ISETP.GT.AND P0, PT, R6, -0x1, PT ;  /* 0xffffffff0600780c */ /* 0x000fda0003f04270 */
[----:B------:R-:W-:Y:S05]  /*36b0*/  @P0 BRA `(.L_x_176) ;  /* 0x0000007000000947 */ /* 0x000fea0003800000 */
[----:B------:R-:W-:Y:S01]  /*36c0*/  IMAD.MOV.U32 R12, RZ, RZ, c[0x0][0x32c] ;  /* 0x0000cb00ff0c7624 */ /* 0x000fe200078e00ff */
[----:B------:R-:W-:-:S04]  /*36d0*/  LOP3.LUT R6, RZ, R6, RZ, 0x33, !PT ;  /* 0x00000006ff067212 */ /* 0x000fc800078e33ff */
[----:B------:R-:W-:-:S13]  /*36e0*/  ISETP.NE.AND P0, PT, R12, 0x1, PT ;  /* 0x000000010c00780c */ /* 0x000fda0003f05270 */
[----:B------:R-:W-:-:S05]  /*36f0*/  @P0 IMAD.HI.U32 R12, R6, c[0x0][0x330], RZ ;  /* 0x0000cc00060c0a27 */ /* 0x000fca00078e00ff */
[----:B------:R-:W-:-:S04]  /*3700*/  @P0 SHF.R.U32.HI R6, RZ, c[0x0][0x334], R12 ;  /* 0x0000cd00ff060a19 */ /* 0x000fc8000001160c */
[----:B------:R-:W-:Y:S01]  /*3710*/  LOP3.LUT R6, RZ, R6, RZ, 0x33, !PT ;  /* 0x00000006ff067212 */ /* 0x000fe200078e33ff */
[----:B------:R-:W-:Y:S05]  /*3720*/  BRA `(.L_x_177) ;  /* 0x0000004000007947 */ /* 0x000fea0003800000 */
.L_x_176:
[----:B------:R-:W-:-:S04]  /*3730*/  MOV R12, c[0x0][0x32c] ;  /* 0x0000cb00000c7a02 */ /* 0x000fc80000000f00 */
[----:B------:R-:W-:-:S13]  /*3740*/  ISETP.NE.AND P0, PT, R12, 0x1, PT ;  /* 0x000000010c00780c */ /* 0x000fda0003f05270 */
[----:B------:R-:W-:-:S05]  /*3750*/  @P0 IMAD.HI.U32 R12, R6, c[0x0][0x330], RZ ;  /* 0x0000cc00060c0a27 */ /* 0x000fca00078e00ff */
[----:B------:R-:W-:Y:S02]  /*3760*/  @P0 SHF.R.U32.HI R6, RZ, c[0x0][0x334], R12 ;  /* 0x0000cd00ff060a19 */ /* 0x000fe4000001160c */
.L_x_177:
[----:B------:R-:W-:Y:S05]  /*3770*/  BSYNC B0 ;  /* 0x0000000000007941 */ /* 0x000fea0003800000 */
.L_x_175:
[----:B------:R-:W-:-:S05]  /*3780*/  IMAD R6, R6, c[0x0][0x32c], R11 ;  /* 0x0000cb0006067a24 */ /* 0x000fca00078e020b */
[----:B------:R-:W-:Y:S02]  /*3790*/  IADD3 R12, R6, c[0x0][0x32c], RZ ;  /* 0x0000cb00060c7a10 */ /* 0x000fe40007ffe0ff */
[----:B------:R-:W-:Y:S02]  /*37a0*/  IMNMX R2, R2, R6, !PT ;  /* 0x0000000602027217 */ /* 0x000fe40007800200 */
[----:B------:R-:W-:Y:S02]  /*37b0*/  IMNMX R3, R3, R12, PT ;  /* 0x0000000c03037217 */ /* 0x000fe40003800200 */
.L_x_174:
[----:B------:R-:W-:Y:S01]  /*37c0*/  UISETP.GE.AND UP0, UPT, UR29, 0x1, UPT ;  /* 0x000000011d00788c */ /* 0x000fe2000bf06270 */
[----:B------:R-:W1:Y:S01]  /*37d0*/  SHFL.IDX PT, R6, R7, 0x1, 0x1c1f ;  /* 0x003c1f0007067f89 */ /* 0x000e6200000e0000 */
[----:B------:R-:W-:Y:S02]  /*37e0*/  UISETP.GE.AND UP6, UPT, UR29, 0x12, UPT ;  /* 0x000000121d00788c */ /* 0x000fe4000bfc6270 */
[----:B------:R-:W-:Y:S02]  /*37f0*/  UP2UR UR32, UPR, URZ, 0x1 ;  /* 0x000000013f207883 */ /* 0x000fe40008000000 */
[----:B------:R-:W-:Y:S01]  /*3800*/  PLOP3.LUT P0, PT, PT, PT, UP0, 0x40, 0x0 ;  /* 0x000000000000781c */ /* 0x000fe20003f0e808 */
[----:B------:R-:W-:-:S02]  /*3810*/  UISETP.GE.AND UP0, UPT, UR29, 0x2, UPT ;  /* 0x000000021d00788c */ /* 0x000fc4000bf06270 */
[----:B------:R-:W-:Y:S01]  /*3820*/  UISETP.GE.AND UP5, UPT, UR29, 0x19, UPT ;  /* 0x000000191d00788c */ /* 0x000fe2000bfa6270 */
[----:B------:R-:W-:Y:S01]  /*3830*/  ISETP.GT.AND P0, PT, R2, RZ, P0 ;  /* 0x000000ff0200720c */ /* 0x000fe20000704270 */
[----:B------:R-:W-:Y:S02]  /*3840*/  UP2UR UR31, UPR, URZ, 0x1 ;  /* 0x000000013f1f7883 */ /* 0x000fe40008000000 */
[----:B------:R-:W-:Y:S01]  /*3850*/  UISETP.GE.AND UP4, UPT, UR29, 0x1a, UPT ;  /* 0x0000001a1d00788c */ /* 0x000fe2000bf86270 */
[----:B------:R-:W-:Y:S01]  /*3860*/  ISETP.LT.OR P0, PT, R3, 0x1, P0 ;  /* 0x000000010300780c */ /* 0x000fe20000701670 */
[----:B------:R-:W-:Y:S02]  /*3870*/  UISETP.GE.AND UP3, UPT, UR29, 0x21, UPT ;  /* 0x000000211d00788c */ /* 0x000fe4000bf66270 */
[----:B------:R-:W-:Y:S01]  /*3880*/  UISETP.GE.AND UP2, UPT, UR29, 0x22, UPT ;  /* 0x000000221d00788c */ /* 0x000fe2000bf46270 */
[----:B------:R-:W-:Y:S01]  /*3890*/  FSEL R15, R32, -INF , !P0 ;  /* 0xff800000200f7808 */ /* 0x000fe20004000000 */
[----:B------:R-:W-:Y:S01]  /*38a0*/  UISETP.GE.AND UP1, UPT, UR29, 0x29, UPT ;  /* 0x000000291d00788c */ /* 0x000fe2000bf26270 */
[----:B------:R-:W-:Y:S01]  /*38b0*/  PLOP3.LUT P0, PT, PT, PT, UP0, 0x40, 0x0 ;  /* 0x000000000000781c */ /* 0x000fe20003f0e808 */
[----:B------:R-:W-:-:S02]  /*38c0*/  UISETP.GE.AND UP0, UPT, UR29, 0x9, UPT ;  /* 0x000000091d00788c */ /* 0x000fc4000bf06270 */
[----:B------:R-:W-:Y:S01]  /*38d0*/  UP2UR UR33, UPR, URZ, 0x40 ;  /* 0x000000403f217883 */ /* 0x000fe20008000000 */
[----:B------:R-:W-:Y:S01]  /*38e0*/  ISETP.GT.AND P0, PT, R2, 0x1, P0 ;  /* 0x000000010200780c */ /* 0x000fe20000704270 */
[----:B------:R-:W-:-:S03]  /*38f0*/  UP2UR UR30, UPR, URZ, 0x1 ;  /* 0x000000013f1e7883 */ /* 0x000fc60008000000 */
[----:B------:R-:W-:-:S04]  /*3900*/  ISETP.LT.OR P0, PT, R3, 0x2, P0 ;  /* 0x000000020300780c */ /* 0x000fc80000701670 */
[----:B------:R-:W-:Y:S02]  /*3910*/  FSEL R14, R33, -INF , !P0 ;  /* 0xff800000210e7808 */ /* 0x000fe40004000000 */
[----:B------:R-:W-:Y:S01]  /*3920*/  PLOP3.LUT P0, PT, PT, PT, UP0, 0x40, 0x0 ;  /* 0x000000000000781c */ /* 0x000fe20003f0e808 */
[----:B------:R-:W-:-:S03]  /*3930*/  UISETP.GE.AND UP0, UPT, UR29, 0xa, UPT ;  /* 0x0000000a1d00788c */ /* 0x000fc6000bf06270 */
        /* <DEDUP_REMOVED lines=12> */
[----:B------:R-:W-:-:S04]  /*3a00*/  ISETP.GT.AND P0, PT, R2, 0x10, P0 ;  /* 0x000000100200780c */ /* 0x000fc80000704270 */
[----:B------:R-:W-:-:S04]  /*3a10*/  ISETP.LT.OR P0, PT, R3, 0x11, P0 ;  /* 0x000000110300780c */ /* 0x000fc80000701670 */
[----:B------:R-:W-:Y:S02]  /*3a20*/  FSEL R19, R28, -INF , !P0 ;  /* 0xff8000001c137808 */ /* 0x000fe40004000000 */
[----:B------:R-:W-:Y:S01]  /*3a30*/  PLOP3.LUT P0, PT, PT, PT, UP6, 0x40, 0x0 ;  /* 0x000000000000781c */ /* 0x000fe20003f0e868 */
[----:B------:R-:W-:-:S03]  /*3a40*/  UISETP.NE.AND UP6, UPT, UR13, URZ, UPT ;  /* 0x0000003f0d00728c */ /* 0x000fc6000bfc5270 */
[----:B------:R-:W-:-:S04]  /*3a50*/  ISETP.GT.AND P0, PT, R2, 0x11, P0 ;  /* 0x000000110200780c */ /* 0x000fc80000704270 */
[----:B------:R-:W-:-:S04]  /*3a60*/  ISETP.LT.OR P0, PT, R3, 0x12, P0 ;  /* 0x000000120300780c */ /* 0x000fc80000701670 */
[----:B------:R-:W-:Y:S02]  /*3a70*/  FSEL R18, R29, -INF , !P0 ;  /* 0xff8000001d127808 */ /* 0x000fe40004000000 */
[----:B------:R-:W-:-:S04]  /*3a80*/  PLOP3.LUT P0, PT, PT, PT, UP5, 0x40, 0x0 ;  /* 0x000000000000781c */ /* 0x000fc80003f0e858 */
        /* <DEDUP_REMOVED lines=20> */
[----:B------:R-:W-:Y:S01]  /*3bd0*/  ISETP.GT.AND P0, PT, R2, 0x29, P0 ;  /* 0x000000290200780c */ /* 0x000fe20000704270 */
[----:B-1----:R-:W-:-:S03]  /*3be0*/  IMAD.IADD R2, R10, 0x1, R6 ;  /* 0x000000010a027824 */ /* 0x002fc600078e0206 */
[----:B------:R-:W-:Y:S01]  /*3bf0*/  ISETP.LT.OR P0, PT, R3, 0x2a, P0 ;  /* 0x0000002a0300780c */ /* 0x000fe20000701670 */
[----:B------:R-:W-:-:S03]  /*3c00*/  IMAD.IADD R3, R8, 0x1, R6 ;  /* 0x0000000108037824 */ /* 0x000fc600078e0206 */
[----:B------:R-:W-:Y:S02]  /*3c10*/  FSEL R93, R37, -INF , !P0 ;  /* 0xff800000255d7808 */ /* 0x000fe40004000000 */
[----:B------:R-:W-:Y:S01]  /*3c20*/  PLOP3.LUT P0, PT, PT, PT, UP6, 0x40, 0x0 ;  /* 0x000000000000781c */ /* 0x000fe20003f0e868 */
[----:B------:R-:W-:Y:S01]  /*3c30*/  UISETP.NE.AND UP6, UPT, UR33, URZ, UPT ;  /* 0x0000003f2100728c */ /* 0x000fe2000bfc5270 */
[----:B------:R-:W-:-:S11]  /*3c40*/  IMNMX R3, R3, R9, PT ;  /* 0x0000000903037217 */ /* 0x000fd60003800200 */
        /* <DEDUP_REMOVED lines=13> */
.L_x_180:
[----:B------:R-:W-:-:S04]  /*3d20*/  MOV R7, c[0x0][0x32c] ;  /* 0x0000cb0000077a02 */ /* 0x000fc80000000f00 */
[----:B------:R-:W-:-:S13]  /*3d30*/  ISETP.NE.AND P0, PT, R7, 0x1, PT ;  /* 0x000000010700780c */ /* 0x000fda0003f05270 */
[----:B------:R-:W-:-:S05]  /*3d40*/  @P0 IMAD.HI.U32 R7, R6, c[0x0][0x330], RZ ;  /* 0x0000cc0006070a27 */ /* 0x000fca00078e00ff */
[----:B------:R-:W-:Y:S02]  /*3d50*/  @P0 SHF.R.U32.HI R6, RZ, c[0x0][0x334], R7 ;  /* 0x0000cd00ff060a19 */ /* 0x000fe40000011607 */
.L_x_181:
[----:B------:R-:W-:Y:S05]  /*3d60*/  BSYNC B0 ;  /* 0x0000000000007941 */ /* 0x000fea0003800000 */
.L_x_179:
[----:B------:R-:W-:-:S05]  /*3d70*/  IMAD R6, R6, c[0x0][0x32c], R11 ;  /* 0x0000cb0006067a24 */ /* 0x000fca00078e020b */
[----:B------:R-:W-:Y:S02]  /*3d80*/  IADD3 R7, R6, c[0x0][0x32c], RZ ;  /* 0x0000cb0006077a10 */ /* 0x000fe40007ffe0ff */
[----:B------:R-:W-:Y:S02]  /*3d90*/  IMNMX R2, R2, R6, !PT ;  /* 0x0000000602027217 */ /* 0x000fe40007800200 */
[----:B------:R-:W-:Y:S02]  /*3da0*/  IMNMX R3, R3, R7, PT ;  /* 0x0000000703037217 */ /* 0x000fe40003800200 */
.L_x_178:
[----:B------:R-:W-:Y:S01]  /*3db0*/  UP2UR UR29, UPR, URZ, 0x10 ;  /* 0x000000103f1d7883 */ /* 0x000fe20008000000 */
[----:B------:R-:W-:Y:S01]  /*3dc0*/  FMNMX.FTZ R133, R15, R14, !PT ;  /* 0x0000000e0f857209 */ /* 0x000fe20007810000 */
[----:B------:R-:W-:Y:S01]  /*3dd0*/  UISETP.NE.AND UP4, UPT, UR32, URZ, UPT ;  /* 0x0000003f2000728c */ /* 0x000fe2000bf85270 */
[----:B------:R-:W-:Y:S01]  /*3de0*/  IMAD.SHL.U32 R237, R4, 0x2, RZ ;  /* 0x0000000204ed7824 */ /* 0x000fe200078e00ff */
[----:B------:R-:W-:Y:S01]  /*3df0*/  UP2UR UR32, UPR, URZ, 0x8 ;  /* 0x000000083f207883 */ /* 0x000fe20008000000 */
[----:B------:R-:W-:Y:S01]  /*3e00*/  FMNMX.FTZ R133, R21, R133, !PT ;  /* 0x0000008515857209 */ /* 0x000fe20007810000 */
[----:B------:R-:W-:Y:S01]  /*3e10*/  UISETP.NE.AND UP3, UPT, UR31, URZ, UPT ;  /* 0x0000003f1f00728c */ /* 0x000fe2000bf65270 */
[----:B------:R-:W-:Y:S01]  /*3e20*/  IMAD R238, R5, 0x2, R237 ;  /* 0x0000000205ee7824 */ /* 0x000fe200078e02ed */
[----:B------:R-:W-:Y:S01]  /*3e30*/  PLOP3.LUT P0, PT, PT, PT, UP4, 0x40, 0x0 ;  /* 0x000000000000781c */ /* 0x000fe20003f0e848 */
[----:B------:R-:W-:Y:S01]  /*3e40*/  UP2UR UR31, UPR, URZ, 0x4 ;  /* 0x000000043f1f7883 */ /* 0x000fe20008000000 */
[----:B------:R-:W-:Y:S01]  /*3e50*/  FMNMX.FTZ R133, R20, R133, !PT ;  /* 0x0000008514857209 */ /* 0x000fe20007810000 */
[----:B------:R-:W-:Y:S01]  /*3e60*/  UISETP.NE.AND UP2, UPT, UR30, URZ, UPT ;  /* 0x0000003f1e00728c */ /* 0x000fe2000bf45270 */
[----:B------:R-:W-:Y:S01]  /*3e70*/  ISETP.GT.AND P0, PT, R2, RZ, P0 ;  /* 0x000000ff0200720c */ /* 0x000fe20000704270 */
[----:B------:R-:W-:Y:S01]  /*3e80*/  UP2UR UR30, UPR, URZ, 0x2 ;  /* 0x000000023f1e7883 */ /* 0x000fe20008000000 */
[----:B------:R-:W-:Y:S01]  /*3e90*/  FMNMX.FTZ R133, R19, R133, !PT ;  /* 0x0000008513857209 */ /* 0x000fe20007810000 */
[----:B------:R-:W-:Y:S01]  /*3ea0*/  UISETP.NE.AND UP1, UPT, UR5, URZ, UPT ;  /* 0x0000003f0500728c */ /* 0x000fe2000bf25270 */
[----:B------:R-:W-:Y:S01]  /*3eb0*/  ISETP.LT.OR P0, PT, R3, 0x1, P0 ;  /* 0x000000010300780c */ /* 0x000fe20000701670 */
[----:B------:R-:W-:Y:S01]  /*3ec0*/  UP2UR UR5, UPR, URZ, 0x1 ;  /* 0x000000013f057883 */ /* 0x000fe20008000000 */
[----:B------:R-:W-:Y:S01]  /*3ed0*/  FMNMX.FTZ R133, R18, R133, !PT ;  /* 0x0000008512857209 */ /* 0x000fe20007810000 */
[----:B------:R-:W-:Y:S01]  /*3ee0*/  UISETP.NE.AND UP0, UPT, UR4, URZ, UPT ;  /* 0x0000003f0400728c */ /* 0x000fe2000bf05270 */
[----:B------:R-:W-:Y:S01]  /*3ef0*/  FSEL R6, R34, -INF , !P0 ;  /* 0xff80000022067808 */ /* 0x000fe20004000000 */
[----:B------:R-:W-:Y:S01]  /*3f00*/  UISETP.NE.AND UP4, UPT, UR29, URZ, UPT ;  /* 0x0000003f1d00728c */ /* 0x000fe2000bf85270 */
[----:B------:R-:W-:Y:S01]  /*3f10*/  PLOP3.LUT P0, PT, PT, PT, UP3, 0x40, 0x0 ;  /* 0x000000000000781c */ /* 0x000fe20003f0e838 */
[----:B------:R-:W-:Y:S01]  /*3f20*/  UISETP.NE.AND UP3, UPT, UR32, URZ, UPT ;  /* 0x0000003f2000728c */ /* 0x000fe2000bf65270 */
[----:B------:R-:W-:Y:S01]  /*3f30*/  FMNMX.FTZ R133, R17, R133, !PT ;  /* 0x0000008511857209 */ /* 0x000fe20007810000 */
[----:B------:R-:W-:Y:S01]  /*3f40*/  IMAD R240, R0, 0x2, R238 ;  /* 0x0000000200f07824 */ /* 0x000fe200078e02ee */
[----:B------:R-:W-:Y:S01]  /*3f50*/  ISETP.GT.AND P0, PT, R2, 0x1, P0 ;  /* 0x000000010200780c */ /* 0x000fe20000704270 */
[----:B------:R-:W-:Y:S01]  /*3f60*/  LDSM.16.MT88.4 R64, [R237+0x5880] ;  /* 0x00588000ed40783b */ /* 0x000fe20000004200 */
[----:B------:R-:W-:-:S02]  /*3f70*/  FMNMX.FTZ R133, R16, R133, !PT ;  /* 0x0000008510857209 */ /* 0x000fc40007810000 */
[----:B------:R-:W-:Y:S01]  /*3f80*/  ISETP.LT.OR P0, PT, R3, 0x2, P0 ;  /* 0x000000020300780c */ /* 0x000fe20000701670 */
[----:B------:R-:W-:Y:S01]  /*3f90*/  LDSM.16.MT88.4 R60, [R240+0x4880] ;  /* 0x00488000f03c783b */ /* 0x000fe20000004200 */
[----:B------:R-:W-:Y:S02]  /*3fa0*/  FMNMX.FTZ R133, R98, R133, !PT ;  /* 0x0000008562857209 */ /* 0x000fe40007810000 */
[----:B------:R-:W-:Y:S01]  /*3fb0*/  FSEL R9, R35, -INF , !P0 ;  /* 0xff80000023097808 */ /* 0x000fe20004000000 */
[----:B------:R-:W-:Y:S01]  /*3fc0*/  LDSM.16.MT88.4 R68, [R238+0x5880] ;  /* 0x00588000ee44783b */ /* 0x000fe20000004200 */
[----:B------:R-:W-:Y:S01]  /*3fd0*/  PLOP3.LUT P0, PT, PT, PT, UP2, 0x40, 0x0 ;  /* 0x000000000000781c */ /* 0x000fe20003f0e828 */
[----:B------:R-:W-:Y:S01]  /*3fe0*/  UISETP.NE.AND UP2, UPT, UR31, URZ, UPT ;  /* 0x0000003f1f00728c */ /* 0x000fe2000bf45270 */
[----:B------:R-:W-:Y:S01]  /*3ff0*/  FMNMX.FTZ R133, R97, R133, !PT ;  /* 0x0000008561857209 */ /* 0x000fe20007810000 */
[----:B------:R-:W-:Y:S01]  /*4000*/  LDSM.16.MT88.4 R32, [R238+0x4080] ;  /* 0x00408000ee20783b */ /* 0x000fe20000004200 */
[----:B------:R-:W-:-:S02]  /*4010*/  ISETP.GT.AND P0, PT, R2, 0x8, P0 ;  /* 0x000000080200780c */ /* 0x000fc40000704270 */
[----:B------:R-:W-:Y:S01]  /*4020*/  FMNMX.FTZ R133, R96, R133, !PT ;  /* 0x0000008560857209 */ /* 0x000fe20007810000 */
[----:B------:R-:W-:Y:S01]  /*4030*/  LDSM.16.MT88.4 R56, [R237+0x6080] ;  /* 0x00608000ed38783b */ /* 0x000fe20000004200 */
[----:B------:R-:W-:Y:S02]  /*4040*/  ISETP.LT.OR P0, PT, R3, 0x9, P0 ;  /* 0x000000090300780c */ /* 0x000fe40000701670 */
[----:B------:R-:W-:Y:S01]  /*4050*/  FMNMX.FTZ R133, R93, R133, !PT ;  /* 0x000000855d857209 */ /* 0x000fe20007810000 */
[----:B------:R-:W-:Y:S01]  /*4060*/  LDSM.16.MT88.4 R52, [R238+0x6080] ;  /* 0x00608000ee34783b */ /* 0x000fe20000004200 */
[----:B------:R-:W-:Y:S02]  /*4070*/  FSEL R8, R46, -INF , !P0 ;  /* 0xff8000002e087808 */ /* 0x000fe40004000000 */
[----:B------:R-:W-:Y:S01]  /*4080*/  PLOP3.LUT P0, PT, PT, PT, UP1, 0x40, 0x0 ;  /* 0x000000000000781c */ /* 0x000fe20003f0e818 */
[----:B------:R-:W-:Y:S01]  /*4090*/  UISETP.NE.AND UP1, UPT, UR30, URZ, UPT ;  /* 0x0000003f1e00728c */ /* 0x000fe2000bf25270 */
[----:B------:R-:W-:Y:S01]  /*40a0*/  FMNMX.FTZ R132, R6, R9, !PT ;  /* 0x0000000906847209 */ /* 0x000fe20007810000 */
[----:B------:R-:W-:Y:S01]  /*40b0*/  STL [R1+0x74], R160 ;  /* 0x000074a001007387 */ /* 0x000fe20000100800 */
[----:B------:R-:W-:-:S02]  /*40c0*/  ISETP.GT.AND P0, PT, R2, 0x9, P0 ;  /* 0x000000090200780c */ /* 0x000fc40000704270 */
[----:B------:R-:W-:Y:S02]  /*40d0*/  FMNMX.FTZ R132, R8, R132, !PT ;  /* 0x0000008408847209 */ /* 0x000fe40007810000 */
[----:B------:R-:W-:Y:S02]  /*40e0*/  ISETP.LT.OR P0, PT, R3, 0xa, P0 ;  /* 0x0000000a0300780c */ /* 0x000fe40000701670 */
[----:B------:R-:W-:Y:S02]  /*40f0*/  LEA R241, R0, R237, 0x1 ;  /* 0x000000ed00f17211 */ /* 0x000fe400078e08ff */
[----:B------:R-:W-:Y:S02]  /*4100*/  FSEL R7, R47, -INF , !P0 ;  /* 0xff8000002f077808 */ /* 0x000fe40004000000 */
[----:B------:R-:W-:Y:S01]  /*4110*/  PLOP3.LUT P0, PT, PT, PT, UP0, 0x40, 0x0 ;  /* 0x000000000000781c */ /* 0x000fe20003f0e808 */
[----:B------:R-:W-:Y:S01]  /*4120*/  UISETP.NE.AND UP0, UPT, UR5, URZ, UPT ;  /* 0x0000003f0500728c */ /* 0x000fe2000bf05270 */
[----:B------:R-:W-:Y:S01]  /*4130*/  FMNMX.FTZ R132, R7, R132, !PT ;  /* 0x0000008407847209 */ /* 0x000fe20007810000 */
[----:B------:R-:W-:Y:S01]  /*4140*/  LDSM.16.MT88.4 R44, [R240+0x4080] ;  /* 0x00408000f02c783b */ /* 0x000fe20000004200 */
[----:B------:R-:W-:Y:S01]  /*4150*/  ISETP.GT.AND P0, PT, R2, 0x10, P0 ;  /* 0x000000100200780c */ /* 0x000fe20000704270 */
[----:B------:R-:W-:-:S02]  /*4160*/  ULDC.64 UR4, c[0x0][0x2c8] ;  /* 0x0000b20000047ab9 */ /* 0x000fc40000000a00 */
[----:B------:R-:W-:Y:S01]  /*4170*/  LDSM.16.MT88.4 R76, [R241+0x5880] ;  /* 0x00588000f14c783b */ /* 0x000fe20000004200 */
[----:B------:R-:W-:-:S03]  /*4180*/  ISETP.LT.OR P0, PT, R3, 0x11, P0 ;  /* 0x000000110300780c */ /* 0x000fc60000701670 */
[----:B------:R-:W-:Y:S01]  /*4190*/  LDSM.16.MT88.4 R72, [R241+0x4880] ;  /* 0x00488000f148783b */ /* 0x000fe20000004200 */
[----:B------:R-:W-:Y:S02]  /*41a0*/  FSEL R12, R30, -INF , !P0 ;  /* 0xff8000001e0c7808 */ /* 0x000fe40004000000 */
[----:B------:R-:W-:Y:S01]  /*41b0*/  PLOP3.LUT P0, PT, PT, PT, UP6, 0x40, 0x0 ;  /* 0x000000000000781c */ /* 0x000fe20003f0e868 */
[----:B------:R-:W-:Y:S01]  /*41c0*/  LDSM.16.MT88.4 R80, [R241+0x6080] ;  /* 0x00608000f150783b */ /* 0x000fe20000004200 */
[----:B------:R-:W-:Y:S01]  /*41d0*/  FMNMX.FTZ R132, R12, R132, !PT ;  /* 0x000000840c847209 */ /* 0x000fe20007810000 */
[----:B------:R-:W-:Y:S01]  /*41e0*/  UISETP.NE.AND UP6, UPT, UR13, URZ, UPT ;  /* 0x0000003f0d00728c */ /* 0x000fe2000bfc5270 */
[----:B------:R-:W-:-:S04]  /*41f0*/  ISETP.GT.AND P0, PT, R2, 0x11, P0 ;  /* 0x000000110200780c */ /* 0x000fc80000704270 */
[----:B------:R-:W-:-:S04]  /*4200*/  ISETP.LT.OR P0, PT, R3, 0x12, P0 ;  /* 0x000000120300780c */ /* 0x000fc80000701670 */
        /* <DEDUP_REMOVED lines=8> */
[----:B------:R-:W-:Y:S02]  /*4290*/  PLOP3.LUT P0, PT, PT, PT, UP4, 0x40, 0x0 ;  /* 0x000000000000781c */ /* 0x000fe40003f0e848 */
[----:B------:R-:W-:Y:S02]  /*42a0*/  FMNMX.FTZ R132, R10, R132, !PT ;  /* 0x000000840a847209 */ /* 0x000fe40007810000 */
        /* <DEDUP_REMOVED lines=13> */
[----:B------:R-:W-:Y:S01]  /*4380*/  PLOP3.LUT P0, PT, PT, PT, UP1, 0x40, 0x0 ;  /* 0x000000000000781c */ /* 0x000fe20003f0e818 */
[----:B------:R-:W-:Y:S01]  /*4390*/  LDSM.16.MT88.4 R24, [R241+0x4080] ;  /* 0x00408000f118783b */ /* 0x000fe20000004200 */
[----:B------:R-:W-:Y:S02]  /*43a0*/  FMNMX.FTZ R132, R95, R132, !PT ;  /* 0x000000845f847209 */ /* 0x000fe40007810000 */
[----:B------:R-:W-:-:S04]  /*43b0*/  ISETP.GT.AND P0, PT, R2, 0x28, P0 ;  /* 0x000000280200780c */ /* 0x000fc80000704270 */
[----:B------:R-:W-:-:S04]  /*43c0*/  ISETP.LT.OR P0, PT, R3, 0x29, P0 ;  /* 0x000000290300780c */ /* 0x000fc80000701670 */
[----:B------:R-:W-:Y:S02]  /*43d0*/  FSEL R99, R38, -INF , !P0 ;  /* 0xff80000026637808 */ /* 0x000fe40004000000 */
[----:B------:R-:W-:Y:S02]  /*43e0*/  PLOP3.LUT P0, PT, PT, PT, UP0, 0x40, 0x0 ;  /* 0x000000000000781c */ /* 0x000fe40003f0e808 */
[----:B------:R-:W-:Y:S02]  /*43f0*/  FMNMX.FTZ R132, R99, R132, !PT ;  /* 0x0000008463847209 */ /* 0x000fe40007810000 */
[----:B------:R-:W-:Y:S02]  /*4400*/  ISETP.GT.AND P0, PT, R2, 0x29, P0 ;  /* 0x000000290200780c */ /* 0x000fe40000704270 */
[----:B------:R-:W1:Y:S02]  /*4410*/  SHFL.BFLY PT, R2, R133, 0x2, 0x1f ;  /* 0x0c401f0085027f89 */ /* 0x000e6400000e0000 */
[----:B------:R-:W-:-:S04]  /*4420*/  ISETP.LT.OR P0, PT, R3, 0x2a, P0 ;  /* 0x0000002a0300780c */ /* 0x000fc80000701670 */
[----:B------:R-:W-:Y:S02]  /*4430*/  FSEL R94, R39, -INF , !P0 ;  /* 0xff800000275e7808 */ /* 0x000fe40004000000 */
[----:B------:R-:W-:Y:S02]  /*4440*/  LDSM.16.MT88.4 R36, [R237+0x4880] ;  /* 0x00488000ed24783b */ /* 0x000fe40000004200 */
[----:B------:R-:W-:Y:S02]  /*4450*/  FMNMX.FTZ R132, R94, R132, !PT ;  /* 0x000000845e847209 */ /* 0x000fe40007810000 */
[----:B-1----:R-:W-:-:S05]  /*4460*/  FMNMX.FTZ R133, R133, R2, !PT ;  /* 0x0000000285857209 */ /* 0x002fca0007810000 */
[----:B------:R-:W1:Y:S02]  /*4470*/  SHFL.BFLY PT, R2, R133, 0x1, 0x1f ;  /* 0x0c201f0085027f89 */ /* 0x000e6400000e0000 */
[----:B-1----:R-:W-:Y:S02]  /*4480*/  FMNMX.FTZ R133, R133, R2, !PT ;  /* 0x0000000285857209 */ /* 0x002fe40007810000 */
[----:B------:R-:W1:Y:S02]  /*4490*/  SHFL.BFLY PT, R2, R132, 0x2, 0x1f ;  /* 0x0c401f0084027f89 */ /* 0x000e6400000e0000 */
[C---:B------:R-:W-:Y:S01]  /*44a0*/  FSETP.NEU.FTZ.AND P0, PT, R133.reuse, -INF , PT ;  /* 0xff8000008500780b */ /* 0x040fe20003f1d000 */
[----:B------:R-:W-:-:S05]  /*44b0*/  FMUL.FTZ R3, R133, c[0x0][0x2d0] ;  /* 0x0000b40085037a20 */ /* 0x000fca0000410000 */
[----:B------:R-:W-:-:S05]  /*44c0*/  FSEL R3, R3, RZ, P0 ;  /* 0x000000ff03037208 */ /* 0x000fca0000000000 */
[--C-:B------:R-:W-:Y:S02]  /*44d0*/  FFMA.FTZ R19, R19, c[0x0][0x2d0], -R3.reuse ;  /* 0x0000b40013137a23 */ /* 0x100fe40000010803 */
[--C-:B------:R-:W-:Y:S02]  /*44e0*/  FFMA.FTZ R18, R18, c[0x0][0x2d0], -R3.reuse ;  /* 0x0000b40012127a23 */ /* 0x100fe40000010803 */
[--C-:B------:R-:W-:Y:S01]  /*44f0*/  FFMA.FTZ R17, R17, c[0x0][0x2d0], -R3.reuse ;  /* 0x0000b40011117a23 */ /* 0x100fe20000010803 */
[----:B------:R-:W-:Y:S01]  /*4500*/  MUFU.EX2 R116, R19 ;  /* 0x0000001300747308 */ /* 0x000fe20000000800 */
[--C-:B------:R-:W-:Y:S02]  /*4510*/  FFMA.FTZ R16, R16, c[0x0][0x2d0], -R3.reuse ;  /* 0x0000b40010107a23 */ /* 0x100fe40000010803 */
[--C-:B------:R-:W-:Y:S02]  /*4520*/  FFMA.FTZ R15, R15, c[0x0][0x2d0], -R3.reuse ;  /* 0x0000b4000f0f7a23 */ /* 0x100fe40000010803 */
[--C-:B------:R-:W-:Y:S01]  /*4530*/  FFMA.FTZ R14, R14, c[0x0][0x2d0], -R3.reuse ;  /* 0x0000b4000e0e7a23 */ /* 0x100fe20000010803 */
[----:B-1----:R-:W-:Y:S01]  /*4540*/  FMNMX.FTZ R132, R132, R2, !PT ;  /* 0x0000000284847209 */ /* 0x002fe20007810000 */
[--C-:B------:R-:W-:Y:S01]  /*4550*/  FFMA.FTZ R21, R21, c[0x0][0x2d0], -R3.reuse ;  /* 0x0000b40015157a23 */ /* 0x100fe20000010803 */
[----:B------:R-:W-:Y:S01]  /*4560*/  MUFU.EX2 R124, R18 ;  /* 0x00000012007c7308 */ /* 0x000fe20000000800 */
[----:B------:R-:W-:-:S02]  /*4570*/  FFMA.FTZ R20, R20, c[0x0][0x2d0], -R3 ;  /* 0x0000b40014147a23 */ /* 0x000fc40000010803 */
[----:B------:R-:W1:Y:S05]  /*4580*/  SHFL.BFLY PT, R2, R132, 0x1, 0x1f ;  /* 0x0c201f0084027f89 */ /* 0x000e6a00000e0000 */
[----:B------:R-:W-:Y:S08]  /*4590*/  MUFU.EX2 R125, R17 ;  /* 0x00000011007d7308 */ /* 0x000ff00000000800 */
[----:B------:R2:W-:Y:S08]  /*45a0*/  MUFU.EX2 R128, R16 ;  /* 0x0000001000807308 */ /* 0x0005f00000000800 */
[----:B------:R-:W-:Y:S01]  /*45b0*/  MUFU.EX2 R110, R15 ;  /* 0x0000000f006e7308 */ /* 0x000fe20000000800 */
[----:B-1----:R-:W-:-:S04]  /*45c0*/  FMNMX.FTZ R132, R132, R2, !PT ;  /* 0x0000000284847209 */ /* 0x002fc80007810000 */
[C---:B------:R-:W-:Y:S01]  /*45d0*/  FSETP.NEU.FTZ.AND P0, PT, R132.reuse, -INF , PT ;  /* 0xff8000008400780b */ /* 0x040fe20003f1d000 */
[----:B--2---:R-:W1:Y:S01]  /*45e0*/  LDSM.16.MT88.4 R16, [R237+0x4080] ;  /* 0x00408000ed10783b */ /* 0x004e620000004200 */
[----:B------:R-:W-:Y:S01]  /*45f0*/  FMUL.FTZ R2, R132, c[0x0][0x2d0] ;  /* 0x0000b40084027a20 */ /* 0x000fe20000410000 */
[----:B------:R-:W2:Y:S04]  /*4600*/  MUFU.EX2 R109, R14 ;  /* 0x0000000e006d7308 */ /* 0x000ea80000000800 */
[----:B------:R-:W-:-:S04]  /*4610*/  FSEL R2, R2, RZ, P0 ;  /* 0x000000ff02027208 */ /* 0x000fc80000000000 */
[----:B------:R-:W-:Y:S01]  /*4620*/  MUFU.EX2 R108, R21 ;  /* 0x00000015006c7308 */ /* 0x000fe20000000800 */
[--C-:B------:R-:W-:Y:S02]  /*4630*/  FFMA.FTZ R6, R6, c[0x0][0x2d0], -R2.reuse ;  /* 0x0000b40006067a23 */ /* 0x100fe40000010802 */
[--C-:B------:R-:W-:Y:S02]  /*4640*/  FFMA.FTZ R9, R9, c[0x0][0x2d0], -R2.reuse ;  /* 0x0000b40009097a23 */ /* 0x100fe40000010802 */
[--C-:B------:R-:W-:Y:S02]  /*4650*/  FFMA.FTZ R4, R8, c[0x0][0x2d0], -R2.reuse ;  /* 0x0000b40008047a23 */ /* 0x100fe40000010802 */
[----:B------:R-:W-:Y:S01]  /*4660*/  FFMA.FTZ R7, R7, c[0x0][0x2d0], -R2 ;  /* 0x0000b40007077a23 */ /* 0x000fe20000010802 */
[----:B------:R-:W-:Y:S01]  /*4670*/  MUFU.EX2 R117, R20 ;  /* 0x0000001400757308 */ /* 0x000fe20000000800 */
[----:B--2---:R-:W-:-:S07]  /*4680*/  F2FP.PACK_AB R8, R109, R110 ;  /* 0x0000006e6d08723e */ /* 0x004fce00000000ff */
[----:B------:R2:W-:Y:S08]  /*4690*/  MUFU.EX2 R86, R6 ;  /* 0x0000000600567308 */ /* 0x0005f00000000800 */
[----:B------:R-:W3:Y:S08]  /*46a0*/  MUFU.EX2 R85, R9 ;  /* 0x0000000900557308 */ /* 0x000ef00000000800 */
[----:B------:R4:W-:Y:S01]  /*46b0*/  MUFU.EX2 R84, R4 ;  /* 0x0000000400547308 */ /* 0x0009e20000000800 */
[----:B--2---:R-:W-:-:S07]  /*46c0*/  F2FP.PACK_AB R6, R128, R125 ;  /* 0x0000007d8006723e */ /* 0x004fce00000000ff */
[----:B------:R-:W2:Y:S01]  /*46d0*/  MUFU.EX2 R87, R7 ;  /* 0x0000000700577308 */ /* 0x000ea20000000800 */
[----:B---3--:R-:W-:Y:S01]  /*46e0*/  F2FP.PACK_AB R9, R85, R86 ;  /* 0x000000565509723e */ /* 0x008fe200000000ff */
[----:B----4-:R-:W-:-:S06]  /*46f0*/  FFMA.FTZ R4, R12, c[0x0][0x2d0], -R2 ;  /* 0x0000b4000c047a23 */ /* 0x010fcc0000010802 */
[----:B------:R3:W-:Y:S02]  /*4700*/  MUFU.EX2 R88, R4 ;  /* 0x0000000400587308 */ /* 0x0007e40000000800 */
[----:B---3--:R-:W-:Y:S01]  /*4710*/  FFMA.FTZ R4, R11, c[0x0][0x2d0], -R2 ;  /* 0x0000b4000b047a23 */ /* 0x008fe20000010802 */
[----:B--2---:R-:W-:-:S05]  /*4720*/  F2FP.PACK_AB R11, R87, R84 ;  /* 0x00000054570b723e */ /* 0x004fca00000000ff */
[----:B------:R2:W3:Y:S02]  /*4730*/  MUFU.EX2 R89, R4 ;  /* 0x0000000400597308 */ /* 0x0004e40000000800 */
[----:B--2---:R-:W-:Y:S01]  /*4740*/  FFMA.FTZ R4, R10, c[0x0][0x2d0], -R2 ;  /* 0x0000b4000a047a23 */ /* 0x004fe20000010802 */
[----:B------:R-:W-:Y:S02]  /*4750*/  F2FP.PACK_AB R10, R117, R108 ;  /* 0x0000006c750a723e */ /* 0x000fe400000000ff */
[----:B---3--:R-:W-:-:S03]  /*4760*/  F2FP.PACK_AB R5, R89, R88 ;  /* 0x000000585905723e */ /* 0x008fc600000000ff */
[----:B------:R2:W-:Y:S02]  /*4770*/  MUFU.EX2 R91, R4 ;  /* 0x00000004005b7308 */ /* 0x0005e40000000800 */
[C---:B-1----:R-:W-:Y:S08]  /*4780*/  HMMA.16816.F32 R20, R8.reuse, R18, RZ ;  /* 0x000000120814723c */ /* 0x042ff000000018ff */
[----:B------:R-:W-:Y:S01]  /*4790*/  HMMA.16816.F32 R40, R8, R26, RZ ;  /* 0x0000001a0828723c */ /* 0x000fe200000018ff */
[----:B--2---:R-:W-:-:S07]  /*47a0*/  FFMA.FTZ R4, R13, c[0x0][0x2d0], -R2 ;  /* 0x0000b4000d047a23 */ /* 0x004fce0000010802 */
[C---:B------:R-:W-:Y:S01]  /*47b0*/  HMMA.16816.F32 R12, R8.reuse, R16, RZ ;  /* 0x00000010080c723c */ /* 0x040fe200000018ff */
[----:B------:R1:W2:Y:S07]  /*47c0*/  MUFU.EX2 R90, R4 ;  /* 0x00000004005a7308 */ /* 0x0002ae0000000800 */
[----:B------:R-:W-:Y:S01]  /*47d0*/  HMMA.16816.F32 R16, R8, R32, RZ ;  /* 0x000000200810723c */ /* 0x000fe200000018ff */
[----:B-1----:R-:W-:Y:S02]  /*47e0*/  F2FP.PACK_AB R4, R124, R116 ;  /* 0x000000747c04723e */ /* 0x002fe400000000ff */
[----:B--2---:R-:W-:Y:S11]  /*47f0*/  F2FP.PACK_AB R7, R90, R91 ;  /* 0x0000005b5a07723e */ /* 0x004ff600000000ff */
[----:B------:R-:W-:Y:S02]  /*4800*/  @!UPT UIADD3 URZ, URZ, URZ, URZ ;  /* 0x0000003f3f3ff290 */ /* 0x000fe4000fffe03f */
[----:B------:R-:W-:Y:S08]  /*4810*/  HMMA.16816.F32 R156, R4, R36, R12 ;  /* 0x00000024049c723c */ /* 0x000ff0000000180c */
[----:B------:R-:W-:Y:S08]  /*4820*/  HMMA.16816.F32 R12, R8, R34, RZ ;  /* 0x00000022080c723c */ /* 0x000ff000000018ff */
[----:B------:R-:W-:Y:S08]  /*4830*/  HMMA.16816.F32 R48, R4, R38, R20 ;  /* 0x000000260430723c */ /* 0x000ff00000001814 */
[----:B------:R-:W-:Y:S08]  /*4840*/  HMMA.16816.F32 R36, R8, R44, RZ ;  /* 0x0000002c0824723c */ /* 0x000ff000000018ff */
[C---:B------:R-:W-:Y:S08]  /*4850*/  HMMA.16816.F32 R148, R4.reuse, R28, R16 ;  /* 0x0000001c0494723c */ /* 0x040ff00000001810 */
[----:B------:R-:W-:Y:S01]  /*4860*/  HMMA.16816.F32 R136, R4, R30, R12 ;  /* 0x0000001e0488723c */ /* 0x000fe2000000180c */
[----:B------:R-:W-:Y:S01]  /*4870*/  IMAD.MOV.U32 R178, RZ, RZ, R49 ;  /* 0x000000ffffb27224 */ /* 0x000fe200078e0031 */
[----:B------:R-:W-:Y:S01]  /*4880*/  MOV R177, R50 ;  /* 0x0000003200b17202 */ /* 0x000fe20000000f00 */
[----:B------:R-:W-:-:S02]  /*4890*/  IMAD.MOV.U32 R176, RZ, RZ, R51 ;  /* 0x000000ffffb07224 */ /* 0x000fc400078e0033 */
[----:B------:R-:W-:-:S03]  /*48a0*/  IMAD.MOV.U32 R175, RZ, RZ, R48 ;  /* 0x000000ffffaf7224 */ /* 0x000fc600078e0030 */
[C---:B------:R-:W-:Y:S08]  /*48b0*/  HMMA.16816.F32 R28, R8.reuse, R64, RZ ;  /* 0x00000040081c723c */ /* 0x040ff000000018ff */
[C---:B------:R-:W-:Y:S08]  /*48c0*/  HMMA.16816.F32 R48, R8.reuse, R24, RZ ;  /* 0x000000180830723c */ /* 0x040ff000000018ff */
[----:B------:R-:W-:Y:S01]  /*48d0*/  HMMA.16816.F32 R24, R8, R66, RZ ;  /* 0x000000420818723c */ /* 0x000fe200000018ff */
[----:B------:R-:W1:Y:S07]  /*48e0*/  LDSM.16.MT88.4 R64, [R237+0x7080] ;  /* 0x00708000ed40783b */ /* 0x000e6e0000004200 */
[----:B------:R-:W-:Y:S08]  /*48f0*/  HMMA.16816.F32 R36, R4, R60, R36 ;  /* 0x0000003c0424723c */ /* 0x000ff00000001824 */
[----:B------:R-:W-:Y:S08]  /*4900*/  HMMA.16816.F32 R20, R8, R68, RZ ;  /* 0x000000440814723c */ /* 0x000ff000000018ff */
[----:B------:R-:W-:Y:S08]  /*4910*/  HMMA.16816.F32 R28, R4, R56, R28 ;  /* 0x00000038041c723c */ /* 0x000ff0000000181c */
[----:B------:R-:W-:Y:S01]  /*4920*/  HMMA.16816.F32 R32, R8, R46, RZ ;  /* 0x0000002e0820723c */ /* 0x000fe200000018ff */
[----:B------:R-:W-:Y:S01]  /*4930*/  IMAD.MOV.U32 R154, RZ, RZ, R36 ;  /* 0x000000ffff9a7224 */ /* 0x000fe200078e0024 */
[----:B------:R-:W-:Y:S01]  /*4940*/  MOV R152, R38 ;  /* 0x0000002600987202 */ /* 0x000fe20000000f00 */
[----:B------:R-:W-:Y:S01]  /*4950*/  IMAD.MOV.U32 R153, RZ, RZ, R37 ;  /* 0x000000ffff997224 */ /* 0x000fe200078e0025 */
[----:B------:R-:W-:Y:S01]  /*4960*/  LDSM.16.MT88.4 R44, [R240+0x5880] ;  /* 0x00588000f02c783b */ /* 0x000fe20000004200 */
[----:B------:R-:W-:-:S03]  /*4970*/  IMAD.MOV.U32 R147, RZ, RZ, R39 ;  /* 0x000000ffff937224 */ /* 0x000fc600078e0027 */
[----:B------:R-:W-:Y:S01]  /*4980*/  HMMA.16816.F32 R12, R8, R76, RZ ;  /* 0x0000004c080c723c */ /* 0x000fe200000018ff */
[----:B------:R-:W2:Y:S07]  /*4990*/  LDSM.16.MT88.4 R36, [R237+0x7880] ;  /* 0x00788000ed24783b */ /* 0x000eae0000004200 */
[C---:B------:R-:W-:Y:S01]  /*49a0*/  HMMA.16816.F32 R100, R4.reuse, R74, R40 ;  /* 0x0000004a0464723c */ /* 0x040fe20000001828 */
[----:B------:R-:W-:Y:S01]  /*49b0*/  MOV R146, R28 ;  /* 0x0000001c00927202 */ /* 0x000fe20000000f00 */
[----:B------:R-:W-:Y:S01]  /*49c0*/  IMAD.MOV.U32 R145, RZ, RZ, R29 ;  /* 0x000000ffff917224 */ /* 0x000fe200078e001d */
[----:B------:R-:W-:Y:S01]  /*49d0*/  MOV R135, R31 ;  /* 0x0000001f00877202 */ /* 0x000fe20000000f00 */
[----:B------:R-:W-:Y:S01]  /*49e0*/  IMAD.MOV.U32 R144, RZ, RZ, R30 ;  /* 0x000000ffff907224 */ /* 0x000fe200078e001e */
[----:B------:R-:W-:Y:S03]  /*49f0*/  LDSM.16.MT88.4 R40, [R238+0x7080] ;  /* 0x00708000ee28783b */ /* 0x000fe60000004200 */
[C---:B------:R-:W-:Y:S08]  /*4a00*/  HMMA.16816.F32 R20, R4.reuse, R52, R20 ;  /* 0x000000340414723c */ /* 0x040ff00000001814 */
[C---:B------:R-:W-:Y:S08]  /*4a10*/  HMMA.16816.F32 R32, R4.reuse, R62, R32 ;  /* 0x0000003e0420723c */ /* 0x040ff00000001820 */
[----:B------:R-:W-:Y:S01]  /*4a20*/  HMMA.16816.F32 R12, R4, R80, R12 ;  /* 0x00000050040c723c */ /* 0x000fe2000000180c */
[----:B------:R-:W-:Y:S01]  /*4a30*/  IMAD.MOV.U32 R0, RZ, RZ, R102 ;  /* 0x000000ffff007224 */ /* 0x000fe200078e0066 */
[----:B------:R-:W-:Y:S01]  /*4a40*/  MOV R155, R103 ;  /* 0x00000067009b7202 */ /* 0x000fe20000000f00 */
[----:B------:R-:W-:-:S05]  /*4a50*/  IMAD.MOV.U32 R179, RZ, RZ, R101 ;  /* 0x000000ffffb37224 */ /* 0x000fca00078e0065 */
[----:B-1----:R-:W-:Y:S01]  /*4a60*/  HMMA.16816.F32 R28, R8, R64, RZ ;  /* 0x00000040081c723c */ /* 0x002fe200000018ff */
[----:B------:R-:W-:Y:S01]  /*4a70*/  IMAD.MOV.U32 R126, RZ, RZ, R21 ;  /* 0x000000ffff7e7224 */ /* 0x000fe200078e0015 */
[----:B------:R-:W-:Y:S01]  /*4a80*/  MOV R123, R22 ;  /* 0x00000016007b7202 */ /* 0x000fe20000000f00 */
[----:B------:R-:W-:Y:S02]  /*4a90*/  IMAD.MOV.U32 R122, RZ, RZ, R23 ;  /* 0x000000ffff7a7224 */ /* 0x000fe400078e0017 */
[----:B------:R-:W-:Y:S02]  /*4aa0*/  IMAD.MOV.U32 R121, RZ, RZ, R20 ;  /* 0x000000ffff797224 */ /* 0x000fe400078e0014 */
[----:B------:R-:W1:Y:S01]  /*4ab0*/  LDSM.16.MT88.4 R20, [R240+0x6080] ;  /* 0x00608000f014783b */ /* 0x000e620000004200 */
[----:B------:R-:W-:Y:S01]  /*4ac0*/  HMMA.16816.F32 R140, R4, R72, R48 ;  /* 0x00000048048c723c */ /* 0x000fe20000001830 */
[----:B------:R-:W-:Y:S01]  /*4ad0*/  IMAD.MOV.U32 R174, RZ, RZ, R33 ;  /* 0x000000ffffae7224 */ /* 0x000fe200078e0021 */
[----:B------:R-:W-:Y:S01]  /*4ae0*/  MOV R173, R34 ;  /* 0x0000002200ad7202 */ /* 0x000fe20000000f00 */
[----:B------:R-:W-:-:S02]  /*4af0*/  IMAD.MOV.U32 R172, RZ, RZ, R35 ;  /* 0x000000ffffac7224 */ /* 0x000fc400078e0023 */
[----:B------:R-:W-:Y:S02]  /*4b00*/  IMAD.MOV.U32 R171, RZ, RZ, R32 ;  /* 0x000000ffffab7224 */ /* 0x000fe400078e0020 */
[----:B------:R-:W-:Y:S01]  /*4b10*/  MOV R48, R100 ;  /* 0x0000006400307202 */ /* 0x000fe20000000f00 */
[----:B------:R-:W-:Y:S01]  /*4b20*/  HMMA.16816.F32 R16, R8, R70, RZ ;  /* 0x000000460810723c */ /* 0x000fe200000018ff */
[----:B------:R-:W-:Y:S01]  /*4b30*/  MOV R134, R12 ;  /* 0x0000000c00867202 */ /* 0x000fe20000000f00 */
[----:B------:R-:W-:Y:S01]  /*4b40*/  IMAD.MOV.U32 R131, RZ, RZ, R13 ;  /* 0x000000ffff837224 */ /* 0x000fe200078e000d */
[----:B------:R-:W-:Y:S01]  /*4b50*/  MOV R129, R15 ;  /* 0x0000000f00817202 */ /* 0x000fe20000000f00 */
[----:B------:R-:W-:Y:S02]  /*4b60*/  IMAD.MOV.U32 R65, RZ, RZ, R48 ;  /* 0x000000ffff417224 */ /* 0x000fe400078e0030 */
[----:B------:R-:W3:Y:S01]  /*4b70*/  LDSM.16.MT88.4 R48, [R241+0x7080] ;  /* 0x00708000f130783b */ /* 0x000ee20000004200 */
[----:B------:R-:W-:Y:S01]  /*4b80*/  IMAD.MOV.U32 R130, RZ, RZ, R14 ;  /* 0x000000ffff827224 */ /* 0x000fe200078e000e */
[C---:B------:R-:W-:Y:S01]  /*4b90*/  HMMA.16816.F32 R24, R4.reuse, R58, R24 ;  /* 0x0000003a0418723c */ /* 0x040fe20000001818 */
[----:B------:R-:W-:Y:S01]  /*4ba0*/  IMAD.MOV.U32 R64, RZ, RZ, R0 ;  /* 0x000000ffff407224 */ /* 0x000fe200078e0000 */
[----:B------:R-:W-:Y:S06]  /*4bb0*/  LDSM.16.MT88.4 R56, [R240+0x7080] ;  /* 0x00708000f038783b */ /* 0x000fec0000004200 */
[----:B--2---:R-:W-:Y:S08]  /*4bc0*/  HMMA.16816.F32 R28, R4, R36, R28 ;  /* 0x00000024041c723c */ /* 0x004ff0000000181c */
[C---:B------:R-:W-:Y:S08]  /*4bd0*/  HMMA.16816.F32 R12, R8.reuse, R44, RZ ;  /* 0x0000002c080c723c */ /* 0x040ff000000018ff */
[----:B------:R-:W-:Y:S01]  /*4be0*/  HMMA.16816.F32 R32, R8, R46, RZ ;  /* 0x0000002e0820723c */ /* 0x000fe200000018ff */
[----:B------:R-:W-:Y:S01]  /*4bf0*/  LDSM.16.MT88.4 R44, [R241+0x7880] ;  /* 0x00788000f12c783b */ /* 0x000fe20000004200 */
[----:B------:R-:W-:Y:S01]  /*4c00*/  IMAD.MOV.U32 R170, RZ, RZ, R25 ;  /* 0x000000ffffaa7224 */ /* 0x000fe200078e0019 */
[----:B------:R-:W-:Y:S01]  /*4c10*/  MOV R168, R27 ;  /* 0x0000001b00a87202 */ /* 0x000fe20000000f00 */
[----:B------:R-:W-:-:S02]  /*4c20*/  IMAD.MOV.U32 R169, RZ, RZ, R26 ;  /* 0x000000ffffa97224 */ /* 0x000fc400078e001a */
[----:B------:R-:W-:Y:S02]  /*4c30*/  IMAD.MOV.U32 R127, RZ, RZ, R24 ;  /* 0x000000ffff7f7224 */ /* 0x000fe400078e0018 */
[----:B------:R-:W-:Y:S01]  /*4c40*/  HMMA.16816.F32 R72, R4, R54, R16 ;  /* 0x000000360448723c */ /* 0x000fe20000001810 */
[----:B------:R-:W2:Y:S01]  /*4c50*/  LDSM.16.MT88.4 R52, [R238+0x7880] ;  /* 0x00788000ee34783b */ /* 0x000ea20000004200 */
[----:B------:R-:W-:Y:S01]  /*4c60*/  MOV R120, R29 ;  /* 0x0000001d00787202 */ /* 0x000fe20000000f00 */
[----:B------:R-:W-:Y:S01]  /*4c70*/  IMAD.MOV.U32 R119, RZ, RZ, R30 ;  /* 0x000000ffff777224 */ /* 0x000fe200078e001e */
[----:B------:R-:W-:Y:S01]  /*4c80*/  MOV R111, R28 ;  /* 0x0000001c006f7202 */ /* 0x000fe20000000f00 */
[----:B------:R-:W-:-:S03]  /*4c90*/  IMAD.MOV.U32 R118, RZ, RZ, R31 ;  /* 0x000000ffff767224 */ /* 0x000fc600078e001f */
[C---:B------:R-:W-:Y:S08]  /*4ca0*/  HMMA.16816.F32 R16, R8.reuse, R78, RZ ;  /* 0x0000004e0810723c */ /* 0x040ff000000018ff */
[----:B------:R-:W-:Y:S07]  /*4cb0*/  HMMA.16816.F32 R24, R8, R66, RZ ;  /* 0x000000420818723c */ /* 0x000fee00000018ff */
[----:B------:R-:W-:Y:S01]  /*4cc0*/  IMAD.MOV.U32 R66, RZ, RZ, R123 ;  /* 0x000000ffff427224 */ /* 0x000fe200078e007b */
[----:B-1----:R-:W-:Y:S01]  /*4cd0*/  HMMA.16816.F32 R60, R4, R20, R12 ;  /* 0x00000014043c723c */ /* 0x002fe2000000180c */
[----:B------:R-:W-:-:S07]  /*4ce0*/  MOV R67, R122 ;  /* 0x0000007a00437202 */ /* 0x000fce0000000f00 */
[----:B------:R-:W-:Y:S01]  /*4cf0*/  HMMA.16816.F32 R68, R4, R22, R32 ;  /* 0x000000160444723c */ /* 0x000fe20000001820 */
[----:B------:R-:W1:Y:S07]  /*4d00*/  LDSM.16.MT88.4 R32, [R240+0x7880] ;  /* 0x00788000f020783b */ /* 0x000e6e0000004200 */
[C---:B------:R-:W-:Y:S07]  /*4d10*/  HMMA.16816.F32 R28, R8.reuse, R42, RZ ;  /* 0x0000002a081c723c */ /* 0x040fee00000018ff */
[----:B------:R-:W-:Y:S01]  /*4d20*/  MOV R42, R173 ;  /* 0x000000ad002a7202 */ /* 0x000fe20000000f00 */
[----:B---3--:R-:W-:Y:S01]  /*4d30*/  HMMA.16816.F32 R20, R8, R50, RZ ;  /* 0x000000320814723c */ /* 0x008fe200000018ff */
[----:B------:R-:W-:-:S06]  /*4d40*/  IMAD.MOV.U32 R43, RZ, RZ, R172 ;  /* 0x000000ffff2b7224 */ /* 0x000fcc00078e00ac */
[----:B------:R-:W-:Y:S01]  /*4d50*/  IMAD.MOV.U32 R50, RZ, RZ, R178 ;  /* 0x000000ffff327224 */ /* 0x000fe200078e00b2 */
[----:B------:R-:W-:Y:S01]  /*4d60*/  HMMA.16816.F32 R12, R8, R40, RZ ;  /* 0x00000028080c723c */ /* 0x000fe200000018ff */
[----:B------:R-:W-:-:S06]  /*4d70*/  IMAD.MOV.U32 R51, RZ, RZ, R177 ;  /* 0x000000ffff337224 */ /* 0x000fcc00078e00b1 */
[----:B------:R-:W-:Y:S01]  /*4d80*/  IMAD.MOV.U32 R41, RZ, RZ, R174 ;  /* 0x000000ffff297224 */ /* 0x000fe200078e00ae */
[----:B------:R-:W-:Y:S01]  /*4d90*/  HMMA.16816.F32 R80, R4, R82, R16 ;  /* 0x000000520450723c */ /* 0x000fe20000001810 */
[----:B------:R-:W-:-:S07]  /*4da0*/  IMAD.MOV.U32 R40, RZ, RZ, R171 ;  /* 0x000000ffff287224 */ /* 0x000fce00078e00ab */
[----:B------:R-:W-:Y:S01]  /*4db0*/  HMMA.16816.F32 R16, R4, R38, R24 ;  /* 0x000000260410723c */ /* 0x000fe20000001818 */
[----:B------:R-:W3:Y:S07]  /*4dc0*/  LDSM.16.MT88.4 R36, [R237+0x8880] ;  /* 0x00888000ed24783b */ /* 0x000eee0000004200 */
[----:B------:R-:W-:Y:S07]  /*4dd0*/  HMMA.16816.F32 R24, R8, R48, RZ ;  /* 0x000000300818723c */ /* 0x000fee00000018ff */
[----:B------:R-:W-:Y:S01]  /*4de0*/  MOV R48, R176 ;  /* 0x000000b000307202 */ /* 0x000fe20000000f00 */
[----:B--2---:R-:W-:Y:S01]  /*4df0*/  HMMA.16816.F32 R104, R4, R54, R28 ;  /* 0x000000360468723c */ /* 0x004fe2000000181c */
[----:B------:R-:W-:-:S02]  /*4e00*/  IMAD.MOV.U32 R49, RZ, RZ, R65 ;  /* 0x000000ffff317224 */ /* 0x000fc400078e0041 */
[----:B------:R-:W-:-:S04]  /*4e10*/  IMAD.MOV.U32 R65, RZ, RZ, R126 ;  /* 0x000000ffff417224 */ /* 0x000fc800078e007e */
[----:B------:R-:W-:Y:S01]  /*4e20*/  IMAD.MOV.U32 R55, RZ, RZ, R111 ;  /* 0x000000ffff377224 */ /* 0x000fe200078e006f */
[C---:B------:R-:W-:Y:S01]  /*4e30*/  HMMA.16816.F32 R28, R4.reuse, R46, R20 ;  /* 0x0000002e041c723c */ /* 0x040fe20000001814 */
[----:B------:R-:W-:Y:S01]  /*4e40*/  IMAD.MOV.U32 R103, RZ, RZ, R17 ;  /* 0x000000ffff677224 */ /* 0x000fe200078e0011 */
[----:B------:R-:W-:Y:S01]  /*4e50*/  MOV R101, R19 ;  /* 0x0000001300657202 */ /* 0x000fe20000000f00 */
[----:B------:R-:W-:Y:S02]  /*4e60*/  IMAD.MOV.U32 R102, RZ, RZ, R18 ;  /* 0x000000ffff667224 */ /* 0x000fe400078e0012 */
[----:B------:R-:W-:Y:S02]  /*4e70*/  IMAD.MOV.U32 R100, RZ, RZ, R16 ;  /* 0x000000ffff647224 */ /* 0x000fe400078e0010 */
[----:B------:R-:W-:Y:S01]  /*4e80*/  IMAD.MOV.U32 R54, RZ, RZ, R101 ;  /* 0x000000ffff367224 */ /* 0x000fe200078e0065 */
[----:B------:R-:W-:Y:S02]  /*4e90*/  HMMA.16816.F32 R76, R4, R52, R12 ;  /* 0x00000034044c723c */ /* 0x000fe4000000180c */
[----:B------:R-:W-:-:S05]  /*4ea0*/  MOV R47, R100 ;  /* 0x00000064002f7202 */ /* 0x000fca0000000f00 */
[----:B------:R-:W-:Y:S01]  /*4eb0*/  MOV R52, R179 ;  /* 0x000000b300347202 */ /* 0x000fe20000000f00 */
[----:B------:R-:W-:Y:S01]  /*4ec0*/  HMMA.16816.F32 R12, R8, R58, RZ ;  /* 0x0000003a080c723c */ /* 0x000fe200000018ff */
[----:B------:R-:W-:Y:S02]  /*4ed0*/  IMAD.MOV.U32 R53, RZ, RZ, R64 ;  /* 0x000000ffff357224 */ /* 0x000fe400078e0040 */
[----:B------:R-:W-:-:S04]  /*4ee0*/  IMAD.MOV.U32 R64, RZ, RZ, R121 ;  /* 0x000000ffff407224 */ /* 0x000fc800078e0079 */
[----:B------:R-:W-:Y:S01]  /*4ef0*/  IMAD.MOV.U32 R58, RZ, RZ, R169 ;  /* 0x000000ffff3a7224 */ /* 0x000fe200078e00a9 */
[----:B------:R-:W-:Y:S01]  /*4f00*/  HMMA.16816.F32 R112, R4, R44, R24 ;  /* 0x0000002c0470723c */ /* 0x000fe20000001818 */
[----:B------:R-:W-:Y:S01]  /*4f10*/  MOV R21, R30 ;  /* 0x0000001e00157202 */ /* 0x000fe20000000f00 */
[----:B------:R-:W-:Y:S01]  /*4f20*/  IMAD.MOV.U32 R20, RZ, RZ, R31 ;  /* 0x000000ffff147224 */ /* 0x000fe200078e001f */
[----:B------:R-:W-:Y:S01]  /*4f30*/  MOV R0, R28 ;  /* 0x0000001c00007202 */ /* 0x000fe20000000f00 */
[----:B------:R-:W-:Y:S02]  /*4f40*/  IMAD.MOV.U32 R28, RZ, RZ, R120 ;  /* 0x000000ffff1c7224 */ /* 0x000fe400078e0078 */
[----:B------:R-:W-:Y:S01]  /*4f50*/  IMAD.MOV.U32 R30, RZ, RZ, R118 ;  /* 0x000000ffff1e7224 */ /* 0x000fe200078e0076 */
[----:B------:R-:W-:Y:S01]  /*4f60*/  MOV R44, R103 ;  /* 0x00000067002c7202 */ /* 0x000fe20000000f00 */
[----:B------:R-:W-:Y:S01]  /*4f70*/  HMMA.16816.F32 R16, R8, R56, RZ ;  /* 0x000000380810723c */ /* 0x000fe200000018ff */
[----:B------:R-:W-:-:S02]  /*4f80*/  IMAD.MOV.U32 R45, RZ, RZ, R102 ;  /* 0x000000ffff2d7224 */ /* 0x000fc400078e0066 */
[----:B------:R-:W-:Y:S01]  /*4f90*/  IMAD.MOV.U32 R24, RZ, RZ, R29 ;  /* 0x000000ffff187224 */ /* 0x000fe200078e001d */
[----:B------:R-:W-:Y:S01]  /*4fa0*/  MOV R29, R119 ;  /* 0x00000077001d7202 */ /* 0x000fe20000000f00 */
[----:B------:R-:W-:Y:S02]  /*4fb0*/  IMAD.MOV.U32 R31, RZ, RZ, R175 ;  /* 0x000000ffff1f7224 */ /* 0x000fe400078e00af */
[----:B------:R-:W-:Y:S01]  /*4fc0*/  MOV R57, R170 ;  /* 0x000000aa00397202 */ /* 0x000fe20000000f00 */
[----:B-1----:R-:W-:Y:S01]  /*4fd0*/  HMMA.16816.F32 R100, R4, R34, R12 ;  /* 0x000000220464723c */ /* 0x002fe2000000180c */
[----:B------:R-:W-:Y:S01]  /*4fe0*/  IMAD.MOV.U32 R59, RZ, RZ, R168 ;  /* 0x000000ffff3b7224 */ /* 0x000fe200078e00a8 */
[----:B------:R-:W-:-:S05]  /*4ff0*/  MOV R56, R127 ;  /* 0x0000007f00387202 */ /* 0x000fca0000000f00 */
[----:B------:R-:W-:Y:S01]  /*5000*/  IMAD.MOV.U32 R34, RZ, RZ, R21 ;  /* 0x000000ffff227224 */ /* 0x000fe200078e0015 */
[----:B------:R-:W-:Y:S01]  /*5010*/  MOV R26, R113 ;  /* 0x00000071001a7202 */ /* 0x000fe20000000f00 */
[----:B------:R-:W-:Y:S01]  /*5020*/  IMAD.MOV.U32 R35, RZ, RZ, R20 ;  /* 0x000000ffff237224 */ /* 0x000fe200078e0014 */
[----:B---3--:R-:W-:Y:S01]  /*5030*/  HMMA.16816.F32 R12, R8, R38, RZ ;  /* 0x00000026080c723c */ /* 0x008fe200000018ff */
[----:B------:R-:W1:Y:S01]  /*5040*/  LDSM.16.MT88.4 R20, [R237+0x9080] ;  /* 0x00908000ed14783b */ /* 0x000e620000004200 */
[----:B------:R-:W-:Y:S02]  /*5050*/  IMAD.MOV.U32 R27, RZ, RZ, R114 ;  /* 0x000000ffff1b7224 */ /* 0x000fe400078e0072 */
[----:B------:R-:W-:Y:S02]  /*5060*/  IMAD.MOV.U32 R25, RZ, RZ, R112 ;  /* 0x000000ffff197224 */ /* 0x000fe400078e0070 */
[----:B------:R-:W-:Y:S02]  /*5070*/  IMAD.MOV.U32 R160, RZ, RZ, R115 ;  /* 0x000000ffffa07224 */ /* 0x000fe400078e0073 */
[----:B------:R-:W-:Y:S01]  /*5080*/  HMMA.16816.F32 R112, R4, R32, R16 ;  /* 0x000000200470723c */ /* 0x000fe20000001810 */
[----:B------:R-:W-:-:S06]  /*5090*/  IMAD.MOV.U32 R46, RZ, RZ, R27 ;  /* 0x000000ffff2e7224 */ /* 0x000fcc00078e001b */
[----:B------:R-:W-:Y:S01]  /*50a0*/  IMAD.MOV.U32 R33, RZ, RZ, R26 ;  /* 0x000000ffff217224 */ /* 0x000fe200078e001a */
[----:B------:R-:W-:Y:S01]  /*50b0*/  HMMA.16816.F32 R16, R8, R36, RZ ;  /* 0x000000240810723c */ /* 0x000fe200000018ff */
[----:B------:R-:W-:-:S06]  /*50c0*/  MOV R32, R25 ;  /* 0x0000001900207202 */ /* 0x000fcc0000000f00 */
[----:B------:R-:W-:Y:S01]  /*50d0*/  MOV R37, R24 ;  /* 0x0000001800257202 */ /* 0x000fe20000000f00 */
[----:B------:R-:W-:Y:S01]  /*50e0*/  IMAD.MOV.U32 R36, RZ, RZ, R0 ;  /* 0x000000ffff247224 */ /* 0x000fe200078e0000 */
[----:B------:R-:W2:Y:S01]  /*50f0*/  LDSM.16.MT88.4 R24, [R238+0x8880] ;  /* 0x00888000ee18783b */ /* 0x000ea20000004200 */
[----:B------:R-:W-:-:S04]  /*5100*/  FADD.FTZ R0, R110, R109 ;  /* 0x0000006d6e007221 */ /* 0x000fc80000010000 */
[----:B------:R-:W-:-:S10]  /*5110*/  FADD.FTZ R0, R108, R0 ;  /* 0x000000006c007221 */ /* 0x000fd40000010000 */
[C---:B-1----:R-:W-:Y:S01]  /*5120*/  HMMA.16816.F32 R176, R4.reuse, R20, R16 ;  /* 0x0000001404b0723c */ /* 0x042fe20000001810 */
[----:B------:R-:W1:Y:S07]  /*5130*/  LDSM.16.MT88.4 R16, [R238+0x9080] ;  /* 0x00908000ee10783b */ /* 0x000e6e0000004200 */
[----:B------:R-:W-:Y:S01]  /*5140*/  HMMA.16816.F32 R120, R4, R22, R12 ;  /* 0x000000160478723c */ /* 0x000fe2000000180c */
[----:B------:R-:W3:Y:S07]  /*5150*/  LDSM.16.MT88.4 R20, [R241+0x8880] ;  /* 0x00888000f114783b */ /* 0x000eee0000004200 */
[----:B--2---:R-:W-:Y:S11]  /*5160*/  HMMA.16816.F32 R12, R8, R24, RZ ;  /* 0x00000018080c723c */ /* 0x004ff600000018ff */
[----:B------:R-:W-:Y:S11]  /*5170*/  @!UPT UIADD3 URZ, URZ, URZ, URZ ;  /* 0x0000003f3f3ff290 */ /* 0x000ff6000fffe03f */
[----:B------:R-:W-:Y:S02]  /*5180*/  @!UPT UIADD3 URZ, URZ, URZ, URZ ;  /* 0x0000003f3f3ff290 */ /* 0x000fe4000fffe03f */
[----:B-1----:R-:W-:Y:S07]  /*5190*/  HMMA.16816.F32 R108, R4, R16, R12 ;  /* 0x00000010046c723c */ /* 0x002fee000000180c */
[----:B------:R-:W-:Y:S02]  /*51a0*/  FADD.FTZ R12, R117, R0 ;  /* 0x00000000750c7221 */ /* 0x000fe40000010000 */
[----:B------:R-:W-:Y:S02]  /*51b0*/  FADD.FTZ R0, R86, R85 ;  /* 0x0000005556007221 */ /* 0x000fe40000010000 */
[----:B------:R-:W-:-:S02]  /*51c0*/  FADD.FTZ R16, R116, R12 ;  /* 0x0000000c74107221 */ /* 0x000fc40000010000 */
[----:B------:R-:W-:Y:S01]  /*51d0*/  HMMA.16816.F32 R12, R8, R26, RZ ;  /* 0x0000001a080c723c */ /* 0x000fe200000018ff */
[----:B------:R-:W-:Y:S01]  /*51e0*/  FADD.FTZ R0, R84, R0 ;  /* 0x0000000054007221 */ /* 0x000fe20000010000 */
[----:B------:R-:W-:Y:S01]  /*51f0*/  MOV R84, R32 ;  /* 0x0000002000547202 */ /* 0x000fe20000000f00 */
[----:B------:R-:W-:Y:S02]  /*5200*/  FADD.FTZ R24, R124, R16 ;  /* 0x000000107c187221 */ /* 0x000fe40000010000 */
[----:B------:R-:W-:Y:S02]  /*5210*/  FADD.FTZ R0, R87, R0 ;  /* 0x0000000057007221 */ /* 0x000fe40000010000 */
[----:B------:R-:W-:Y:S02]  /*5220*/  IMAD.MOV.U32 R86, RZ, RZ, R46 ;  /* 0x000000ffff567224 */ /* 0x000fe400078e002e */
[----:B------:R-:W-:Y:S11]  /*5230*/  IMAD.MOV.U32 R85, RZ, RZ, R33 ;  /* 0x000000ffff557224 */ /* 0x000ff600078e0021 */
[----:B------:R-:W-:Y:S04]  /*5240*/  @!UPT UIADD3 URZ, URZ, URZ, URZ ;  /* 0x0000003f3f3ff290 */ /* 0x000fe8000fffe03f */
[----:B------:R-:W-:Y:S01]  /*5250*/  HMMA.16816.F32 R116, R4, R18, R12 ;  /* 0x000000120474723c */ /* 0x000fe2000000180c */
[----:B------:R-:W1:Y:S01]  /*5260*/  LDSM.16.MT88.4 R16, [R241+0x9080] ;  /* 0x00908000f110783b */ /* 0x000e620000004200 */
[----:B------:R-:W-:Y:S01]  /*5270*/  FADD.FTZ R0, R88, R0 ;  /* 0x0000000058007221 */ /* 0x000fe20000010000 */
[----:B------:R-:W-:Y:S01]  /*5280*/  MOV R32, R31 ;  /* 0x0000001f00207202 */ /* 0x000fe20000000f00 */
[----:B------:R-:W-:Y:S01]  /*5290*/  FADD.FTZ R24, R125, R24 ;  /* 0x000000187d187221 */ /* 0x000fe20000010000 */
[----:B------:R-:W-:-:S03]  /*52a0*/  MOV R87, R160 ;  /* 0x000000a000577202 */ /* 0x000fc60000000f00 */
[----:B---3--:R-:W-:Y:S01]  /*52b0*/  HMMA.16816.F32 R12, R8, R20, RZ ;  /* 0x00000014080c723c */ /* 0x008fe200000018ff */
[----:B------:R-:W-:Y:S01]  /*52c0*/  IMAD.MOV.U32 R46, RZ, RZ, R144 ;  /* 0x000000ffff2e7224 */ /* 0x000fe200078e0090 */
[----:B------:R2:W5:Y:S01]  /*52d0*/  LDL.LU R160, [R1+0x74] ;  /* 0x0000740001a07983 */ /* 0x0005620000300800 */
[----:B------:R-:W-:-:S04]  /*52e0*/  IMAD.MOV.U32 R33, RZ, RZ, R50 ;  /* 0x000000ffff217224 */ /* 0x000fc800078e0032 */
[--C-:B------:R-:W-:Y:S02]  /*52f0*/  FFMA.FTZ R21, R97, c[0x0][0x2d0], -R3.reuse ;  /* 0x0000b40061157a23 */ /* 0x100fe40000010803 */
[----:B------:R-:W-:Y:S11]  /*5300*/  FFMA.FTZ R20, R96, c[0x0][0x2d0], -R3 ;  /* 0x0000b40060147a23 */ /* 0x000ff60000010803 */
[----:B------:R-:W-:Y:S04]  /*5310*/  @!UPT UIADD3 URZ, URZ, URZ, URZ ;  /* 0x0000003f3f3ff290 */ /* 0x000fe8000fffe03f */
[----:B-1----:R-:W-:Y:S08]  /*5320*/  HMMA.16816.F32 R172, R4, R16, R12 ;  /* 0x0000001004ac723c */ /* 0x002ff0000000180c */
[----:B------:R-:W-:Y:S01]  /*5330*/  HMMA.16816.F32 R12, R8, R22, RZ ;  /* 0x00000016080c723c */ /* 0x000fe200000018ff */
[----:B------:R-:W-:-:S06]  /*5340*/  IMAD.MOV.U32 R97, RZ, RZ, R44 ;  /* 0x000000ffff617224 */ /* 0x000fcc00078e002c */
[--C-:B------:R-:W-:Y:S02]  /*5350*/  FFMA.FTZ R22, R98, c[0x0][0x2d0], -R3.reuse ;  /* 0x0000b40062167a23 */ /* 0x100fe40000010803 */
[----:B------:R-:W-:Y:S11]  /*5360*/  FADD.FTZ R23, R89, R0 ;  /* 0x0000000059177221 */ /* 0x000ff60000010000 */
[----:B------:R-:W-:Y:S04]  /*5370*/  @!UPT UIADD3 URZ, URZ, URZ, URZ ;  /* 0x0000003f3f3ff290 */ /* 0x000fe8000fffe03f */
[----:B------:R-:W-:Y:S01]  /*5380*/  HMMA.16816.F32 R168, R4, R18, R12 ;  /* 0x0000001204a8723c */ /* 0x000fe2000000180c */
[----:B------:R-:W1:Y:S01]  /*5390*/  LDSM.16.MT88.4 R12, [R240+0x8880] ;  /* 0x00888000f00c783b */ /* 0x000e620000004200 */
[----:B------:R-:W-:Y:S01]  /*53a0*/  FFMA.FTZ R3, R93, c[0x0][0x2d0], -R3 ;  /* 0x0000b4005d037a23 */ /* 0x000fe20000010803 */
[----:B------:R-:W-:Y:S01]  /*53b0*/  MOV R98, R45 ;  /* 0x0000002d00627202 */ /* 0x000fe20000000f00 */
[----:B------:R-:W-:Y:S01]  /*53c0*/  IMAD.MOV.U32 R31, RZ, RZ, R155 ;  /* 0x000000ffff1f7224 */ /* 0x000fe200078e009b */
[----:B------:R-:W-:Y:S01]  /*53d0*/  MOV R44, R146 ;  /* 0x00000092002c7202 */ /* 0x000fe20000000f00 */
[----:B------:R-:W-:Y:S02]  /*53e0*/  IMAD.MOV.U32 R50, RZ, RZ, R152 ;  /* 0x000000ffff327224 */ /* 0x000fe400078e0098 */
[----:B------:R-:W-:Y:S01]  /*53f0*/  FFMA.FTZ R0, R92, c[0x0][0x2d0], -R2 ;  /* 0x0000b4005c007a23 */ /* 0x000fe20000010802 */
[----:B-1----:R-:W-:Y:S01]  /*5400*/  HMMA.16816.F32 R16, R8, R12, RZ ;  /* 0x0000000c0810723c */ /* 0x002fe200000018ff */
[----:B------:R-:W-:Y:S01]  /*5410*/  MOV R93, R28 ;  /* 0x0000001c005d7202 */ /* 0x000fe20000000f00 */
[----:B------:R-:W-:-:S03]  /*5420*/  IMAD.MOV.U32 R45, RZ, RZ, R145 ;  /* 0x000000ffff2d7224 */ /* 0x000fc600078e0091 */
[----:B------:R-:W-:Y:S03]  /*5430*/  MUFU.EX2 R0, R0 ;  /* 0x0000000000007308 */ /* 0x000fe60000000800 */
[----:B------:R-:W-:Y:S01]  /*5440*/  HMMA.16816.F32 R8, R8, R14, RZ ;  /* 0x0000000e0808723c */ /* 0x000fe200000018ff */
[----:B------:R-:W1:Y:S01]  /*5450*/  LDSM.16.MT88.4 R12, [R240+0x9080] ;  /* 0x00908000f00c783b */ /* 0x000e620000004200 */
[----:B------:R-:W-:Y:S01]  /*5460*/  IMAD.MOV.U32 R28, RZ, RZ, R49 ;  /* 0x000000ffff1c7224 */ /* 0x000fe200078e0031 */
[----:B------:R-:W-:Y:S01]  /*5470*/  MOV R49, R153 ;  /* 0x0000009900317202 */ /* 0x000fe20000000f00 */
[----:B------:R-:W-:Y:S11]  /*5480*/  IMAD.MOV.U32 R92, RZ, RZ, R55 ;  /* 0x000000ffff5c7224 */ /* 0x000ff600078e0037 */
[----:B------:R-:W-:Y:S01]  /*5490*/  @!UPT UIADD3 URZ, URZ, URZ, URZ ;  /* 0x0000003f3f3ff290 */ /* 0x000fe2000fffe03f */
[C---:B-1----:R-:W-:Y:S01]  /*54a0*/  HMMA.16816.F32 R124, R4.reuse, R12, R16 ;  /* 0x0000000c047c723c */ /* 0x042fe20000001810 */
[----:B------:R1:W-:Y:S07]  /*54b0*/  MUFU.EX2 R13, R3 ;  /* 0x00000003000d7308 */ /* 0x0003ee0000000800 */
[----:B------:R-:W-:Y:S01]  /*54c0*/  HMMA.16816.F32 R16, R4, R14, R8 ;  /* 0x0000000e0410723c */ /* 0x000fe20000001808 */
[----:B------:R3:W-:Y:S06]  /*54d0*/  MUFU.EX2 R9, R22 ;  /* 0x0000001600097308 */ /* 0x0007ec0000000800 */
[----:B------:R-:W-:-:S02]  /*54e0*/  FADD.FTZ R4, R91, R23 ;  /* 0x000000175b047221 */ /* 0x000fc40000010000 */
[----:B------:R-:W-:Y:S01]  /*54f0*/  IMAD.MOV.U32 R23, RZ, RZ, R35 ;  /* 0x000000ffff177224 */ /* 0x000fe200078e0023 */
[----:B------:R-:W-:Y:S01]  /*5500*/  MOV R35, R48 ;  /* 0x0000003000237202 */ /* 0x000fe20000000f00 */
[----:B------:R-:W-:Y:S01]  /*5510*/  IMAD.MOV.U32 R48, RZ, RZ, R154 ;  /* 0x000000ffff307224 */ /* 0x000fe200078e009a */
[----:B------:R4:W2:Y:S01]  /*5520*/  MUFU.EX2 R8, R21 ;  /* 0x0000001500087308 */ /* 0x0008a20000000800 */
[----:B------:R-:W-:Y:S01]  /*5530*/  LDSM.16.MT88.4 R152, [R237+0x5080] ;  /* 0x00508000ed98783b */ /* 0x000fe20000004200 */
[----:B-1----:R-:W-:Y:S02]  /*5540*/  FFMA.FTZ R3, R95, c[0x0][0x2d0], -R2 ;  /* 0x0000b4005f037a23 */ /* 0x002fe40000010802 */
[----:B---3--:R-:W-:Y:S02]  /*5550*/  IMAD.MOV.U32 R22, RZ, RZ, R34 ;  /* 0x000000ffff167224 */ /* 0x008fe400078e0022 */
[----:B------:R-:W-:Y:S02]  /*5560*/  IMAD.MOV.U32 R34, RZ, RZ, R51 ;  /* 0x000000ffff227224 */ /* 0x000fe400078e0033 */
[----:B------:R1:W-:Y:S01]  /*5570*/  MUFU.EX2 R6, R3 ;  /* 0x0000000300067308 */ /* 0x0003e20000000800 */
[----:B------:R-:W-:-:S02]  /*5580*/  IMAD.MOV.U32 R51, RZ, RZ, R147 ;  /* 0x000000ffff337224 */ /* 0x000fc400078e0093 */
[----:B------:R-:W3:Y:S01]  /*5590*/  LDSM.16.MT88.4 R144, [R238+0x5080] ;  /* 0x00508000ee90783b */ /* 0x000ee20000004200 */
[----:B------:R-:W-:-:S04]  /*55a0*/  FFMA.FTZ R5, R99, c[0x0][0x2d0], -R2 ;  /* 0x0000b40063057a23 */ /* 0x000fc80000010802 */
[----:B------:R2:W2:Y:S01]  /*55b0*/  MUFU.EX2 R7, R20 ;  /* 0x0000001400077308 */ /* 0x0004a20000000800 */
[----:B------:R-:W-:Y:S01]  /*55c0*/  MOV R55, R129 ;  /* 0x0000008100377202 */ /* 0x000fe20000000f00 */
[----:B------:R-:W-:Y:S01]  /*55d0*/  IMAD.MOV.U32 R96, RZ, RZ, R47 ;  /* 0x000000ffff607224 */ /* 0x000fe200078e002f */
[----:B----4-:R-:W-:Y:S01]  /*55e0*/  MOV R21, R37 ;  /* 0x0000002500157202 */ /* 0x010fe20000000f00 */
[----:B-1----:R-:W-:-:S04]  /*55f0*/  FFMA.FTZ R3, R94, c[0x0][0x2d0], -R2 ;  /* 0x0000b4005e037a23 */ /* 0x002fc80000010802 */
[----:B------:R-:W-:Y:S01]  /*5600*/  MUFU.EX2 R5, R5 ;  /* 0x0000000500057308 */ /* 0x000fe20000000800 */
[----:B------:R-:W-:Y:S02]  /*5610*/  IMAD.MOV.U32 R95, RZ, RZ, R30 ;  /* 0x000000ffff5f7224 */ /* 0x000fe400078e001e */
[----:B------:R-:W-:Y:S02]  /*5620*/  IMAD.MOV.U32 R99, RZ, RZ, R54 ;  /* 0x000000ffff637224 */ /* 0x000fe400078e0036 */
[----:B--2---:R-:W-:-:S03]  /*5630*/  IMAD.MOV.U32 R20, RZ, RZ, R36 ;  /* 0x000000ffff147224 */ /* 0x004fc600078e0024 */
[----:B------:R-:W1:Y:S01]  /*5640*/  MUFU.EX2 R3, R3 ;  /* 0x0000000300037308 */ /* 0x000e620000000800 */
[----:B------:R-:W-:Y:S01]  /*5650*/  MOV R30, R53 ;  /* 0x00000035001e7202 */ /* 0x000fe20000000f00 */
[----:B------:R-:W-:Y:S01]  /*5660*/  IMAD.MOV.U32 R54, RZ, RZ, R130 ;  /* 0x000000ffff367224 */ /* 0x000fe200078e0082 */
[----:B------:R-:W-:Y:S01]  /*5670*/  MOV R53, R131 ;  /* 0x0000008300357202 */ /* 0x000fe20000000f00 */
[----:B------:R-:W-:Y:S01]  /*5680*/  FADD.FTZ R2, R128, R24 ;  /* 0x0000001880027221 */ /* 0x000fe20000010000 */
[----:B------:R-:W-:Y:S02]  /*5690*/  F2FP.PACK_AB R128, R8, R9 ;  /* 0x000000090880723e */ /* 0x000fe400000000ff */
[----:B------:R-:W-:Y:S02]  /*56a0*/  F2FP.PACK_AB R130, R13, R7 ;  /* 0x000000070d82723e */ /* 0x000fe400000000ff */
[----:B------:R-:W-:Y:S02]  /*56b0*/  F2FP.PACK_AB R129, R6, R0 ;  /* 0x000000000681723e */ /* 0x000fe400000000ff */
[----:B-1----:R-:W-:-:S07]  /*56c0*/  F2FP.PACK_AB R131, R3, R5 ;  /* 0x000000050383723e */ /* 0x002fce00000000ff */
[C---:B---3--:R-:W-:Y:S08]  /*56d0*/  HMMA.16816.F32 R148, R128.reuse, R144, R148 ;  /* 0x000000908094723c */ /* 0x048ff00000001894 */
[C---:B------:R-:W-:Y:S01]  /*56e0*/  HMMA.16816.F32 R144, R128.reuse, R146, R136 ;  /* 0x000000928090723c */ /* 0x040fe20000001888 */
[----:B------:R-:W1:Y:S07]  /*56f0*/  LDSM.16.MT88.4 R136, [R241+0x5080] ;  /* 0x00508000f188783b */ /* 0x000e6e0000004200 */
[C---:B------:R-:W-:Y:S08]  /*5700*/  HMMA.16816.F32 R156, R128.reuse, R152, R156 ;  /* 0x00000098809c723c */ /* 0x040ff0000000189c */
[----:B------:R-:W-:Y:S01]  /*5710*/  HMMA.16816.F32 R152, R128, R154, R32 ;  /* 0x0000009a8098723c */ /* 0x000fe20000001820 */
[----:B------:R-:W2:Y:S01]  /*5720*/  LDSM.16.MT88.4 R32, [R240+0x5080] ;  /* 0x00508000f020783b */ /* 0x000ea20000004200 */
[----:B------:R-:W-:-:S02]  /*5730*/  IMAD.MOV.U32 R94, RZ, RZ, R29 ;  /* 0x000000ffff5e7224 */ /* 0x000fc400078e001d */
[----:B------:R-:W-:-:S04]  /*5740*/  IMAD.MOV.U32 R29, RZ, RZ, R52 ;  /* 0x000000ffff1d7224 */ /* 0x000fc800078e0034 */
[C---:B-1----:R-:W-:Y:S08]  /*5750*/  HMMA.16816.F32 R140, R128.reuse, R136, R140 ;  /* 0x00000088808c723c */ /* 0x042ff0000000188c */
[C---:B------:R-:W-:Y:S08]  /*5760*/  HMMA.16816.F32 R136, R128.reuse, R138, R28 ;  /* 0x0000008a8088723c */ /* 0x040ff0000000181c */
[C---:B--2---:R-:W-:Y:S01]  /*5770*/  HMMA.16816.F32 R28, R128.reuse, R32, R48 ;  /* 0x00000020801c723c */ /* 0x044fe20000001830 */
[----:B------:R-:W-:Y:S01]  /*5780*/  MOV R47, R135 ;  /* 0x00000087002f7202 */ /* 0x000fe20000000f00 */
[----:B------:R-:W-:Y:S06]  /*5790*/  LDSM.16.MT88.4 R48, [R238+0x6880] ;  /* 0x00688000ee30783b */ /* 0x000fec0000004200 */
[----:B------:R-:W-:Y:S01]  /*57a0*/  HMMA.16816.F32 R32, R128, R34, R40 ;  /* 0x000000228020723c */ /* 0x000fe20000001828 */
[----:B------:R-:W1:Y:S01]  /*57b0*/  LDSM.16.MT88.4 R40, [R237+0x6880] ;  /* 0x00688000ed28783b */ /* 0x000e620000004200 */
[----:B------:R-:W-:-:S06]  /*57c0*/  IMAD.MOV.U32 R52, RZ, RZ, R134 ;  /* 0x000000ffff347224 */ /* 0x000fcc00078e0086 */
[C---:B-1----:R-:W-:Y:S08]  /*57d0*/  HMMA.16816.F32 R36, R128.reuse, R40, R44 ;  /* 0x000000288024723c */ /* 0x042ff0000000182c */
[C---:B------:R-:W-:Y:S01]  /*57e0*/  HMMA.16816.F32 R40, R128.reuse, R42, R56 ;  /* 0x0000002a8028723c */ /* 0x040fe20000001838 */
[----:B------:R-:W1:Y:S07]  /*57f0*/  LDSM.16.MT88.4 R56, [R241+0x6880] ;  /* 0x00688000f138783b */ /* 0x000e6e0000004200 */
[C---:B------:R-:W-:Y:S01]  /*5800*/  HMMA.16816.F32 R44, R128.reuse, R48, R64 ;  /* 0x00000030802c723c */ /* 0x040fe20000001840 */
[----:B------:R-:W2:Y:S07]  /*5810*/  LDSM.16.MT88.4 R64, [R240+0x6880] ;  /* 0x00688000f040783b */ /* 0x000eae0000004200 */
[C---:B------:R-:W-:Y:S01]  /*5820*/  HMMA.16816.F32 R48, R128.reuse, R50, R72 ;  /* 0x000000328030723c */ /* 0x040fe20000001848 */
[----:B------:R-:W3:Y:S07]  /*5830*/  LDSM.16.MT88.4 R72, [R237+0x8080] ;  /* 0x00808000ed48783b */ /* 0x000eee0000004200 */
[C---:B-1----:R-:W-:Y:S08]  /*5840*/  HMMA.16816.F32 R52, R128.reuse, R56, R52 ;  /* 0x000000388034723c */ /* 0x042ff00000001834 */
[C---:B------:R-:W-:Y:S01]  /*5850*/  HMMA.16816.F32 R56, R128.reuse, R58, R80 ;  /* 0x0000003a8038723c */ /* 0x040fe20000001850 */
[----:B------:R-:W1:Y:S07]  /*5860*/  LDSM.16.MT88.4 R80, [R238+0x8080] ;  /* 0x00808000ee50783b */ /* 0x000e6e0000004200 */
[C---:B--2---:R-:W-:Y:S08]  /*5870*/  HMMA.16816.F32 R60, R128.reuse, R64, R60 ;  /* 0x00000040803c723c */ /* 0x044ff0000000183c */
[C---:B------:R-:W-:Y:S08]  /*5880*/  HMMA.16816.F32 R64, R128.reuse, R66, R68 ;  /* 0x000000428040723c */ /* 0x040ff00000001844 */
[C---:B---3--:R-:W-:Y:S08]  /*5890*/  HMMA.16816.F32 R68, R128.reuse, R72, R92 ;  /* 0x000000488044723c */ /* 0x048ff0000000185c */
[C---:B------:R-:W-:Y:S01]  /*58a0*/  HMMA.16816.F32 R72, R128.reuse, R74, R96 ;  /* 0x0000004a8048723c */ /* 0x040fe20000001860 */
[----:B------:R-:W2:Y:S07]  /*58b0*/  LDSM.16.MT88.4 R96, [R240+0x8080] ;  /* 0x00808000f060783b */ /* 0x000eae0000004200 */
[C---:B-1----:R-:W-:Y:S08]  /*58c0*/  HMMA.16816.F32 R76, R128.reuse, R80, R76 ;  /* 0x00000050804c723c */ /* 0x042ff0000000184c */
[----:B------:R-:W-:Y:S01]  /*58d0*/  HMMA.16816.F32 R80, R128, R82, R104 ;  /* 0x000000528050723c */ /* 0x000fe20000001868 */
[----:B------:R-:W1:Y:S01]  /*58e0*/  LDSM.16.MT88.4 R104, [R237+0x9880] ;  /* 0x00988000ed68783b */ /* 0x000e620000004200 */
[----:B------:R-:W-:-:S02]  /*58f0*/  FADD.FTZ R2, R9, R2 ;  /* 0x0000000209027221 */ /* 0x000fc40000010000 */
[----:B------:R-:W-:Y:S02]  /*5900*/  FADD.FTZ R4, R90, R4 ;  /* 0x000000045a047221 */ /* 0x000fe40000010000 */
[----:B------:R-:W-:Y:S01]  /*5910*/  FADD.FTZ R2, R8, R2 ;  /* 0x0000000208027221 */ /* 0x000fe20000010000 */
[----:B------:R-:W-:Y:S04]  /*5920*/  LDSM.16.MT88.4 R88, [R241+0x8080] ;  /* 0x00808000f158783b */ /* 0x000fe80000004200 */
[----:B------:R-:W-:Y:S01]  /*5930*/  LDSM.16.MT88.4 R8, [R240+0x9880] ;  /* 0x00988000f008783b */ /* 0x000fe20000004200 */
[----:B------:R-:W-:Y:S01]  /*5940*/  FADD.FTZ R12, R7, R2 ;  /* 0x00000002070c7221 */ /* 0x000fe20000010000 */
[C---:B--2---:R-:W-:Y:S02]  /*5950*/  HMMA.16816.F32 R92, R128.reuse, R96, R112 ;  /* 0x00000060805c723c */ /* 0x044fe40000001870 */
[----:B------:R-:W2:Y:S06]  /*5960*/  LDSM.16.MT88.4 R112, [R238+0x9880] ;  /* 0x00988000ee70783b */ /* 0x000eac0000004200 */
[C---:B------:R-:W-:Y:S08]  /*5970*/  HMMA.16816.F32 R96, R128.reuse, R98, R100 ;  /* 0x000000628060723c */ /* 0x040ff00000001864 */
[C---:B-1----:R-:W-:Y:S08]  /*5980*/  HMMA.16816.F32 R100, R128.reuse, R104, R176 ;  /* 0x000000688064723c */ /* 0x042ff000000018b0 */
[----:B------:R-:W-:Y:S01]  /*5990*/  HMMA.16816.F32 R104, R128, R106, R120 ;  /* 0x0000006a8068723c */ /* 0x000fe20000001878 */
[----:B------:R-:W1:Y:S01]  /*59a0*/  LDSM.16.MT88.4 R120, [R241+0x9880] ;  /* 0x00988000f178783b */ /* 0x000e620000004200 */
[----:B------:R-:W-:-:S02]  /*59b0*/  FADD.FTZ R2, R0, R4 ;  /* 0x0000000400027221 */ /* 0x000fc40000010000 */
[----:B------:R-:W-:Y:S02]  /*59c0*/  FADD.FTZ R0, R13, R12 ;  /* 0x0000000c0d007221 */ /* 0x000fe40000010000 */
[----:B------:R-:W-:-:S04]  /*59d0*/  FADD.FTZ R6, R6, R2 ;  /* 0x0000000206067221 */ /* 0x000fc80000010000 */
[----:B------:R-:W-:Y:S01]  /*59e0*/  FADD.FTZ R5, R5, R6 ;  /* 0x0000000605057221 */ /* 0x000fe20000010000 */
[----:B------:R3:W-:Y:S01]  /*59f0*/  STL [R1+0x44], R0 ;  /* 0x0000440001007387 */ /* 0x0007e20000100800 */
[----:B------:R-:W-:Y:S01]  /*5a00*/  UIMAD.WIDE.U32 UR30, UR27, UR4, URZ ;  /* 0x000000041b1e72a5 */ /* 0x000fe2000f8e003f */
[----:B------:R-:W-:-:S06]  /*5a10*/  PLOP3.LUT P0, PT, PT, PT, UP6, 0x40, 0x0 ;  /* 0x000000000000781c */ /* 0x000fcc0003f0e868 */
[----:B------:R-:W-:Y:S02]  /*5a20*/  @UP5 UMOV UR29, UR31 ;  /* 0x0000001f001d5c82 */ /* 0x000fe40008000000 */
[----:B------:R-:W-:Y:S01]  /*5a30*/  @UP5 USHF.R.U32.HI UR27, URZ, UR5, UR29 ;  /* 0x000000053f1b5299 */ /* 0x000fe2000801161d */
[----:B---3--:R-:W-:-:S05]  /*5a40*/  FADD.FTZ R0, R3, R5 ;  /* 0x0000000503007221 */ /* 0x008fca0000010000 */
[----:B------:R3:W-:Y:S01]  /*5a50*/  STL [R1+0x4c], R0 ;  /* 0x00004c0001007387 */ /* 0x0007e20000100800 */
[----:B--2---:R-:W-:Y:S01]  /*5a60*/  HMMA.16816.F32 R108, R128, R112, R108 ;  /* 0x00000070806c723c */ /* 0x004fe2000000186c */
[----:B------:R-:W-:-:S03]  /*5a70*/  UIADD3 UR4, UR26, UR27, URZ ;  /* 0x0000001b1a047290 */ /* 0x000fc6000fffe03f */
[----:B------:R-:W-:-:S04]  /*5a80*/  ULDC UR27, c[0x0][0x328] ;  /* 0x0000ca00001b7ab9 */ /* 0x000fc80000000800 */
[----:B------:R-:W-:Y:S01]  /*5a90*/  HMMA.16816.F32 R112, R128, R114, R116 ;  /* 0x000000728070723c */ /* 0x000fe20000001874 */
[----:B------:R-:W-:Y:S02]  /*5aa0*/  UIADD3 UR23, UR23, -0x2, URZ ;  /* 0xfffffffe17177890 */ /* 0x000fe4000fffe03f */
[----:B------:R-:W-:-:S05]  /*5ab0*/  UIADD3 UR27, UR4, UR27, URZ ;  /* 0x0000001b041b7290 */ /* 0x000fca000fffe03f */
[C---:B------:R-:W-:Y:S08]  /*5ac0*/  HMMA.16816.F32 R84, R128.reuse, R88, R84 ;  /* 0x000000588054723c */ /* 0x040ff00000001854 */
[C---:B-1----:R-:W-:Y:S08]  /*5ad0*/  HMMA.16816.F32 R116, R128.reuse, R120, R172 ;  /* 0x000000788074723c */ /* 0x042ff000000018ac */
[C---:B------:R-:W-:Y:S08]  /*5ae0*/  HMMA.16816.F32 R88, R128.reuse, R90, R20 ;  /* 0x0000005a8058723c */ /* 0x040ff00000001814 */
[C---:B------:R-:W-:Y:S08]  /*5af0*/  HMMA.16816.F32 R120, R128.reuse, R122, R168 ;  /* 0x0000007a8078723c */ /* 0x040ff000000018a8 */
[C---:B------:R-:W-:Y:S08]  /*5b00*/  HMMA.16816.F32 R124, R128.reuse, R8, R124 ;  /* 0x00000008807c723c */ /* 0x040ff0000000187c */
[----:B------:R-:W-:Y:S01]  /*5b10*/  HMMA.16816.F32 R128, R128, R10, R16 ;  /* 0x0000000a8080723c */ /* 0x000fe20000001810 */
[----:B------:R-:W-:Y:S07]  /*5b20*/  @P0 BRA `(.L_x_182) ;  /* 0x0000013000000947 */ /* 0x000fee0003800000 */
[----:B---3--:R-:W-:Y:S01]  /*5b30*/  ISETP.LT.AND P0, PT, RZ, UR4, PT ;  /* 0x00000004ff007c0c */ /* 0x008fe2000bf01270 */
[----:B------:R-:W-:-:S02]  /*5b40*/  UIADD3 UR29, UR4, -0x1, URZ ;  /* 0xffffffff041d7890 */ /* 0x000fc4000fffe03f */
[----:B------:R-:W-:-:S10]  /*5b50*/  ULDC UR26, c[0x0][0x32c] ;  /* 0x0000cb00001a7ab9 */ /* 0x000fd40000000800 */
[----:B------:R-:W-:Y:S05]  /*5b60*/  @P0 BRA `(.L_x_183) ;  /* 0x0000007000000947 */ /* 0x000fea0003800000 */
[----:B------:R-:W-:Y:S02]  /*5b70*/  UISETP.NE.AND UP0, UPT, UR26, 0x1, UPT ;  /* 0x000000011a00788c */ /* 0x000fe4000bf05270 */
[----:B------:R-:W-:-:S03]  /*5b80*/  UIADD3 UR29, -UR4, URZ, URZ ;  /* 0x0000003f041d7290 */ /* 0x000fc6000fffe13f */
[----:B------:R-:W-:Y:S02]  /*5b90*/  ULDC.64 UR4, c[0x0][0x330] ;  /* 0x0000cc0000047ab9 */ /* 0x000fe40000000a00 */
[----:B------:R-:W-:-:S04]  /*5ba0*/  UIMAD.WIDE.U32 UR30, UR29, UR4, URZ ;  /* 0x000000041d1e72a5 */ /* 0x000fc8000f8e003f */
[----:B------:R-:W-:-:S04]  /*5bb0*/  @UP0 USHF.R.U32.HI UR29, URZ, UR5, UR31 ;  /* 0x000000053f1d0299 */ /* 0x000fc8000801161f */
[----:B------:R-:W-:Y:S01]  /*5bc0*/  ULOP3.LUT UR29, URZ, UR29, URZ, 0x33, !UPT ;  /* 0x0000001d3f1d7292 */ /* 0x000fe2000f8e333f */
[----:B------:R-:W-:Y:S05]  /*5bd0*/  BRA `(.L_x_184) ;  /* 0x0000004000007947 */ /* 0x000fea0003800000 */
.L_x_183:
[----:B------:R-:W-:Y:S02]  /*5be0*/  UISETP.NE.AND UP0, UPT, UR26, 0x1, UPT ;  /* 0x000000011a00788c */ /* 0x000fe4000bf05270 */
[----:B------:R-:W-:Y:S02]  /*5bf0*/  ULDC.64 UR4, c[0x0][0x330] ;  /* 0x0000cc0000047ab9 */ /* 0x000fe40000000a00 */
[----:B------:R-:W-:-:S07]  /*5c00*/  UIMAD.WIDE.U32 UR30, UR29, UR4, URZ ;  /* 0x000000041d1e72a5 */ /* 0x000fce000f8e003f */
[----:B------:R-:W-:Y:S02]  /*5c10*/  @UP0 USHF.R.U32.HI UR29, URZ, UR5, UR31 ;  /* 0x000000053f1d0299 */ /* 0x000fe4000801161f */
.L_x_184:
[----:B------:R-:W-:Y:S02]  /*5c20*/  ULDC UR4, c[0x0][0x32c] ;  /* 0x0000cb0000047ab9 */ /* 0x000fe40000000800 */
[----:B------:R-:W-:-:S04]  /*5c30*/  UIMAD UR4, UR29, UR26, UR4 ;  /* 0x0000001a1d0472a4 */ /* 0x000fc8000f8e0204 */
[----:B------:R-:W-:-:S04]  /*5c40*/  UISETP.LT.AND UP0, UPT, UR27, UR4, UPT ;  /* 0x000000041b00728c */ /* 0x000fc8000bf01270 */
[----:B------:R-:W-:-:S04]  /*5c50*/  USEL UR27, UR27, UR4, UP0 ;  /* 0x000000041b1b7287 */ /* 0x000fc80008000000 */
.L_x_182:
[----:B---3--:R-:W-:-:S04]  /*5c60*/  UIMAD.WIDE UR4, UR27, 0x2aaaaaab, URZ ;  /* 0x2aaaaaab1b0478a5 */ /* 0x008fc8000f8e023f */
[----:B------:R-:W-:-:S04]  /*5c70*/  USHF.R.U32.HI UR4, URZ, 0x1f, UR5 ;  /* 0x0000001f3f047899 */ /* 0x000fc80008011605 */
[----:B------:R-:W-:-:S04]  /*5c80*/  ULEA.HI.SX32 UR4, UR5, UR4, 0x1d ;  /* 0x0000000405047291 */ /* 0x000fc8000f8fea3f */
[----:B------:R-:W-:-:S04]  /*5c90*/  UISETP.LT.AND UP0, UPT, UR7, UR4, UPT ;  /* 0x000000040700728c */ /* 0x000fc8000bf01270 */
[----:B------:R-:W-:-:S04]  /*5ca0*/  USEL UR4, UR7, UR4, !UP0 ;  /* 0x0000000407047287 */ /* 0x000fc8000c000000 */
[----:B------:R-:W-:-:S06]  /*5cb0*/  UISETP.GE.AND UP0, UPT, UR23, UR4, UPT ;  /* 0x000000041700728c */ /* 0x000fcc000bf06270 */
[----:B------:R-:W-:-:S13]  /*5cc0*/  PLOP3.LUT P0, PT, PT, PT, UP0, 0x40, 0x0 ;  /* 0x000000000000781c */ /* 0x000fda0003f0e808 */
[----:B------:R-:W-:Y:S05]  /*5cd0*/  @P0 BRA `(.L_x_185) ;  /* 0x00003d2000000947 */ /* 0x000fea0003800000 */
[----:B------:R-:W2:Y:S04]  /*5ce0*/  LDL R5, [R1+0x30] ;  /* 0x0000300001057983 */ /* 0x000ea80000100800 */
[----:B------:R-:W2:Y:S04]  /*5cf0*/  LDL R6, [R1+0x70] ;  /* 0x0000700001067983 */ /* 0x000ea80000100800 */
[----:B------:R-:W3:Y:S04]  /*5d00*/  LDL R4, [R1+0x68] ;  /* 0x0000680001047983 */ /* 0x000ee80000100800 */
[----:B------:R-:W3:Y:S04]  /*5d10*/  LDL R3, [R1+0x60] ;  /* 0x0000600001037983 */ /* 0x000ee80000100800 */
[----:B------:R-:W4:Y:S04]  /*5d20*/  LDL R2, [R1+0x64] ;  /* 0x0000640001027983 */ /* 0x000f280000100800 */
[----:B------:R-:W4:Y:S01]  /*5d30*/  LDL R0, [R1+0x5c] ;  /* 0x00005c0001007983 */ /* 0x000f220000100800 */
[----:B------:R-:W-:-:S02]  /*5d40*/  IMAD.MOV.U32 R135, RZ, RZ, R132 ;  /* 0x000000ffff877224 */ /* 0x000fc400078e0084 */
[----:B------:R-:W-:Y:S01]  /*5d50*/  IMAD.MOV.U32 R134, RZ, RZ, R133 ;  /* 0x000000ffff867224 */ /* 0x000fe200078e0085 */
[----:B------:R-:W-:Y:S01]  /*5d60*/  UMOV UR5, UR23 ;  /* 0x0000001700057c82 */ /* 0x000fe20008000000 */
[C---:B--2---:R-:W-:Y:S02]  /*5d70*/  SHF.L.U64.HI R6, R5.reuse, 0x1, R6 ;  /* 0x0000000105067819 */ /* 0x044fe40000010206 */
[----:B------:R-:W-:-:S03]  /*5d80*/  SHF.L.U32 R5, R5, 0x1, RZ ;  /* 0x0000000105057819 */ /* 0x000fc600000006ff */
[----:B------:R1:W-:Y:S01]  /*5d90*/  STL [R1+0x1c], R6 ;  /* 0x00001c0601007387 */ /* 0x0003e20000100800 */
[C---:B---3--:R-:W-:Y:S01]  /*5da0*/  SHF.L.U64.HI R4, R3.reuse, 0x1, R4 ;  /* 0x0000000103047819 */ /* 0x048fe20000010204 */
[----:B------:R-:W-:Y:S02]  /*5db0*/  IMAD.SHL.U32 R3, R3, 0x2, RZ ;  /* 0x0000000203037824 */ /* 0x000fe400078e00ff */
[----:B------:R1:W-:Y:S01]  /*5dc0*/  STL [R1+0x6c], R5 ;  /* 0x00006c0501007387 */ /* 0x0003e20000100800 */
[C---:B----4-:R-:W-:Y:S02]  /*5dd0*/  SHF.L.U64.HI R2, R0.reuse, 0x1, R2 ;  /* 0x0000000100027819 */ /* 0x050fe40000010202 */
[----:B------:R-:W-:Y:S01]  /*5de0*/  SHF.L.U32 R0, R0, 0x1, RZ ;  /* 0x0000000100007819 */ /* 0x000fe200000006ff */
[----:B------:R1:W-:Y:S04]  /*5df0*/  STL [R1+0x20], R4 ;  /* 0x0000200401007387 */ /* 0x0003e80000100800 */
[----:B------:R1:W-:Y:S04]  /*5e00*/  STL [R1+0x2c], R3 ;  /* 0x00002c0301007387 */ /* 0x0003e80000100800 */
[----:B------:R1:W-:Y:S04]  /*5e10*/  STL [R1+0x38], R2 ;  /* 0x0000380201007387 */ /* 0x0003e80000100800 */
[----:B------:R1:W-:Y:S02]  /*5e20*/  STL [R1+0x3c], R0 ;  /* 0x00003c0001007387 */ /* 0x0003e40000100800 */
.L_x_198:
[----:B-1----:R-:W2:Y:S01]  /*5e30*/  LDL R2, [R1+0x4] ;  /* 0x0000040001027983 */ /* 0x002ea20000100800 */
[----:B------:R-:W-:Y:S04]  /*5e40*/  DEPBAR.LE SB0, 0x0 ;  /* 0x000080000000791a */ /* 0x000fe80000000000 */
[----:B------:R-:W3:Y:S01]  /*5e50*/  LDL R0, [R1] ;  /* 0x0000000001007983 */ /* 0x000ee20000100800 */
[----:B------:R-:W-:Y:S03]  /*5e60*/  UISETP.GT.AND UP0, UPT, UR7, UR5, UPT ;  /* 0x000000050700728c */ /* 0x000fe6000bf04270 */
[----:B------:R-:W-:Y:S03]  /*5e70*/  BAR.SYNC.DEFER_BLOCKING 0x0 ;  /* 0x0000000000007b1d */ /* 0x000fe60000010000 */
[----:B------:R-:W-:Y:S03]  /*5e80*/  PLOP3.LUT P0, PT, PT, PT, UP0, 0x80, 0x0 ;  /* 0x000000000000781c */ /* 0x000fe60003f0f008 */
[----:B------:R1:W4:Y:S04]  /*5e90*/  LDSM.16.M88.4 R8, [R236+0x14080] ;  /* 0x01408000ec08783b */ /* 0x0003280000000200 */
[----:B------:R1:W1:Y:S04]  /*5ea0*/  LDSM.16.M88.4 R16, [R236+0x14880] ;  /* 0x01488000ec10783b */ /* 0x0002680000000200 */
[----:B------:R1:W1:Y:S04]  /*5eb0*/  LDSM.16.M88.4 R24, [R236+0x15080] ;  /* 0x01508000ec18783b */ /* 0x0002680000000200 */
[----:B------:R1:W1:Y:S04]  /*5ec0*/  LDSM.16.M88.4 R168, [R243] ;  /* 0x00000000f3a8783b */ /* 0x0002680000000200 */
[----:B--2---:R2:W1:Y:S04]  /*5ed0*/  LDSM.16.M88.4 R172, [R2] ;  /* 0x0000000002ac783b */ /* 0x0044680000000200 */
[----:B---3--:R2:W3:Y:S01]  /*5ee0*/  LDSM.16.M88.4 R176, [R0] ;  /* 0x0000000000b0783b */ /* 0x0084e20000000200 */
[----:B------:R-:W-:-:S05]  /*5ef0*/  @P0 BRA `(.L_x_186) ;  /* 0x000004b000000947 */ /* 0x000fca0003800000 */
[----:B----4-:R-:W4:Y:S01]  /*5f00*/  LDL R4, [R1+0x28] ;  /* 0x0000280001047983 */ /* 0x010f220000100800 */
[----:B------:R-:W-:Y:S03]  /*5f10*/  BSSY B0, `(.L_x_186) ;  /* 0x0000049000007945 */ /* 0x000fe60003800000 */
[----:B--2---:R-:W2:Y:S04]  /*5f20*/  LDL R12, [R1+0x24] ;  /* 0x00002400010c7983 */ /* 0x004ea80000100800 */
[----:B---3--:R-:W3:Y:S04]  /*5f30*/  LDL R7, [R1+0x30] ;  /* 0x0000300001077983 */ /* 0x008ee80000100800 */
        /* <DEDUP_REMOVED lines=8> */
[----:B------:R-:W2:Y:S01]  /*5fc0*/  LDL R21, [R1+0x50] ;  /* 0x0000500001157983 */ /* 0x000ea20000100800 */
[----:B----4-:R-:W-:Y:S01]  /*5fd0*/  SHF.R.S32.HI R0, RZ, 0x1f, R4 ;  /* 0x0000001fff007819 */ /* 0x010fe20000011404 */
[----:B------:R-:W-:Y:S04]  /*5fe0*/  IMAD.WIDE.U32 R2, R4, c[0x0][0x208], RZ ;  /* 0x0000820004027a25 */ /* 0x000fe800078e00ff */
[----:B------:R-:W-:Y:S01]  /*5ff0*/  IMAD R0, R0, c[0x0][0x208], RZ ;  /* 0x0000820000007a24 */ /* 0x000fe200078e02ff */
[----:B---3--:R-:W-:Y:S03]  /*6000*/  ISETP.GE.AND P1, PT, R7, c[0x0][0x1d4], PT ;  /* 0x0000750007007a0c */ /* 0x008fe60003f26270 */
[----:B------:R-:W-:Y:S04]  /*6010*/  IMAD R0, R4, c[0x0][0x20c], R0 ;  /* 0x0000830004007a24 */ /* 0x000fe800078e0200 */
[----:B------:R-:W-:Y:S01]  /*6020*/  IMAD.IADD R3, R3, 0x1, R0 ;  /* 0x0000000103037824 */ /* 0x000fe200078e0200 */
[----:B--2---:R-:W-:Y:S03]  /*6030*/  SHF.R.S32.HI R0, RZ, 0x1f, R12 ;  /* 0x0000001fff007819 */ /* 0x004fe6000001140c */
[----:B------:R-:W-:Y:S04]  /*6040*/  IMAD.WIDE.U32 R2, R12, c[0x0][0x218], R2 ;  /* 0x000086000c027a25 */ /* 0x000fe800078e0002 */
[----:B------:R-:W-:Y:S01]  /*6050*/  IMAD R4, R0, c[0x0][0x218], RZ ;  /* 0x0000860000047a24 */ /* 0x000fe200078e02ff */
[----:B------:R-:W-:Y:S03]  /*6060*/  IADD3 R0, P0, R2, UR24, RZ ;  /* 0x0000001802007c10 */ /* 0x000fe6000ff1e0ff */
[----:B------:R-:W-:Y:S05]  /*6070*/  IMAD R4, R12, c[0x0][0x21c], R4 ;  /* 0x000087000c047a24 */ /* 0x000fea00078e0204 */
[----:B------:R-:W-:Y:S02]  /*6080*/  IADD3.X R3, R3, UR15, R4, P0, !PT ;  /* 0x0000000f03037c10 */ /* 0x000fe400087fe404 */
[C---:B------:R-:W-:Y:S04]  /*6090*/  LEA R12, P0, R0.reuse, c[0x0][0x1f8], 0x1 ;  /* 0x00007e00000c7a11 */ /* 0x040fe800078008ff */
[----:B------:R-:W-:Y:S02]  /*60a0*/  LEA.HI.X R3, R0, c[0x0][0x1fc], R3, 0x1, P0 ;  /* 0x00007f0000037a11 */ /* 0x000fe400000f0c03 */
[----:B------:R-:W2:Y:S04]  /*60b0*/  SHFL.IDX PT, R0, R12, RZ, 0x181f ;  /* 0x00181fff0c007589 */ /* 0x000ea800000e0000 */
[----:B------:R-:W3:Y:S01]  /*60c0*/  SHFL.IDX PT, R2, R3, RZ, 0x181f ;  /* 0x00181fff03027589 */ /* 0x000ee200000e0000 */
[----:B--2---:R-:W-:Y:S05]  /*60d0*/  IADD3 R6, P0, R0, R6, RZ ;  /* 0x0000000600067210 */ /* 0x004fea0007f1e0ff */
[----:B---3--:R-:W-:Y:S01]  /*60e0*/  IMAD.X R7, R2, 0x1, R132, P0 ;  /* 0x0000000102077824 */ /* 0x008fe200000e0684 */
[----:B------:R-:W-:Y:S04]  /*60f0*/  IADD3 R4, P0, R0, R5, RZ ;  /* 0x0000000500047210 */ /* 0x000fe80007f1e0ff */
[----:B------:R-:W-:Y:S01]  /*6100*/  @!PT LDS RZ, [RZ] ;  /* 0x00000000fffff984 */ /* 0x000fe20000000800 */
[----:B------:R2:W-:Y:S01]  /*6110*/  LDGSTS.E.BYPASS.LTC128B.128 [R15+0x4080], [R6.64], !P1 ;  /* 0x04080000060f7fae */ /* 0x0005e2000c901d52 */
[----:B------:R-:W-:Y:S05]  /*6120*/  IMAD.X R5, R2, 0x1, R23, P0 ;  /* 0x0000000102057824 */ /* 0x000fea00000e0617 */
[----:B------:R3:W-:Y:S01]  /*6130*/  LDGSTS.E.BYPASS.LTC128B.128 [R15+0x5880], [R4.64], !P6 ;  /* 0x05880000040f7fae */ /* 0x0007e2000f101d52 */
[C---:B--2---:R-:W-:Y:S01]  /*6140*/  IMAD.SHL.U32 R7, R13.reuse, 0x2, RZ ;  /* 0x000000020d077824 */ /* 0x044fe200078e00ff */
[----:B------:R-:W-:Y:S02]  /*6150*/  SHF.L.U64.HI R13, R13, 0x1, R21 ;  /* 0x000000010d0d7819 */ /* 0x000fe40000010215 */
[----:B---3--:R-:W-:Y:S05]  /*6160*/  IADD3 R4, P0, R0, R22, RZ ;  /* 0x0000001600047210 */ /* 0x008fea0007f1e0ff */
[----:B------:R-:W-:Y:S02]  /*6170*/  IMAD.X R5, R2, 0x1, R20, P0 ;  /* 0x0000000102057824 */ /* 0x000fe400000e0614 */
[----:B------:R-:W2:Y:S04]  /*6180*/  S2R R20, SR_TID.X ;  /* 0x0000000000147919 */ /* 0x000ea80000002100 */
[----:B------:R3:W-:Y:S01]  /*6190*/  LDGSTS.E.BYPASS.LTC128B.128 [R15+0x7080], [R4.64], !P5 ;  /* 0x07080000040f7fae */ /* 0x0007e2000e901d52 */
[----:B--2---:R-:W-:Y:S02]  /*61a0*/  ISETP.GT.AND P1, PT, R20, 0x7f, PT ;  /* 0x0000007f1400780c */ /* 0x004fe40003f24270 */
[----:B---3--:R-:W-:Y:S05]  /*61b0*/  IADD3 R4, P0, R0, R7, RZ ;  /* 0x0000000700047210 */ /* 0x008fea0007f1e0ff */
[----:B------:R-:W-:Y:S05]  /*61c0*/  IMAD.X R5, R2, 0x1, R13, P0 ;  /* 0x0000000102057824 */ /* 0x000fea00000e060d */
[----:B------:R2:W-:Y:S01]  /*61d0*/  LDGSTS.E.BYPASS.LTC128B.128 [R15+0x8880], [R4.64], !P4 ;  /* 0x08880000040f7fae */ /* 0x0005e2000e101d52 */
[----:B------:R-:W-:-:S05]  /*61e0*/  @P1 BRA `(.L_x_187) ;  /* 0x000001b000001947 */ /* 0x000fca0003800000 */
[----:B------:R-:W-:-:S05]  /*61f0*/  BRA.DIV ~URZ, `(.L_x_188) ;  /* 0x0000d7727f007947 */ /* 0x000fca000b800000 */
[----:B--2---:R2:W3:Y:S04]  /*6200*/  SHFL.IDX PT, R4, R3, 0x1, 0x181f ;  /* 0x00381f0003047f89 */ /* 0x0044e800000e0000 */
[----:B------:R2:W4:Y:S02]  /*6210*/  SHFL.IDX PT, R0, R12, 0x1, 0x181f ;  /* 0x00381f000c007f89 */ /* 0x00052400000e0000 */
.L_x_238:
[----:B--2---:R-:W2:Y:S04]  /*6220*/  LDL R3, [R1+0x30] ;  /* 0x0000300001037983 */ /* 0x004ea80000100800 */
[----:B----4-:R-:W4:Y:S04]  /*6230*/  LDL R2, [R1+0x6c] ;  /* 0x00006c0001027983 */ /* 0x010f280000100800 */
[----:B---3--:R-:W3:Y:S04]  /*6240*/  LDL R20, [R1+0x1c] ;  /* 0x00001c0001147983 */ /* 0x008ee80000100800 */
[----:B------:R-:W3:Y:S04]  /*6250*/  LDL R5, [R1+0x8] ;  /* 0x0000080001057983 */ /* 0x000ee80000100800 */
[----:B------:R-:W3:Y:S04]  /*6260*/  LDL R15, [R1+0x2c] ;  /* 0x00002c00010f7983 */ /* 0x000ee80000100800 */
[----:B------:R-:W3:Y:S04]  /*6270*/  LDL R14, [R1+0x20] ;  /* 0x00002000010e7983 */ /* 0x000ee80000100800 */
[----:B------:R-:W3:Y:S04]  /*6280*/  LDL R6, [R1+0x3c] ;  /* 0x00003c0001067983 */ /* 0x000ee80000100800 */
[----:B------:R-:W3:Y:S01]  /*6290*/  LDL R12, [R1+0x38] ;  /* 0x00003800010c7983 */ /* 0x000ee20000100800 */
[----:B--2---:R-:W-:Y:S02]  /*62a0*/  ISETP.GE.AND P1, PT, R3, c[0x0][0x1d4], PT ;  /* 0x0000750003007a0c */ /* 0x004fe40003f26270 */
[----:B----4-:R-:W-:Y:S05]  /*62b0*/  IADD3 R2, P0, R0, R2, RZ ;  /* 0x0000000200027210 */ /* 0x010fea0007f1e0ff */
[----:B---3--:R-:W-:Y:S06]  /*62c0*/  IMAD.X R3, R4, 0x1, R20, P0 ;  /* 0x0000000104037824 */ /* 0x008fec00000e0614 */
[----:B------:R-:W-:Y:S01]  /*62d0*/  @!PT LDS RZ, [RZ] ;  /* 0x00000000fffff984 */ /* 0x000fe20000000800 */
[----:B------:R-:W-:Y:S01]  /*62e0*/  @!PT LDS RZ, [RZ] ;  /* 0x00000000fffff984 */ /* 0x000fe20000000800 */
[----:B------:R-:W-:Y:S01]  /*62f0*/  @!PT LDS RZ, [RZ] ;  /* 0x00000000fffff984 */ /* 0x000fe20000000800 */
[----:B------:R2:W-:Y:S01]  /*6300*/  LDGSTS.E.BYPASS.LTC128B.128 [R5+0x5080], [R2.64], !P1 ;  /* 0x0508000002057fae */ /* 0x0005e2000c901d52 */
[C---:B------:R-:W-:Y:S02]  /*6310*/  IADD3 R6, P1, R0.reuse, R6, RZ ;  /* 0x0000000600067210 */ /* 0x040fe40007f3e0ff */
[----:B--2---:R-:W-:Y:S05]  /*6320*/  IADD3 R2, P0, R0, R15, RZ ;  /* 0x0000000f00027210 */ /* 0x004fea0007f1e0ff */
[----:B------:R-:W-:Y:S05]  /*6330*/  IMAD.X R3, R4, 0x1, R14, P0 ;  /* 0x0000000104037824 */ /* 0x000fea00000e060e */
[----:B------:R2:W-:Y:S02]  /*6340*/  LDGSTS.E.BYPASS.LTC128B.128 [R5+0x6880], [R2.64], !P6 ;  /* 0x0688000002057fae */ /* 0x0005e4000f101d52 */
[----:B--2---:R-:W-:Y:S01]  /*6350*/  IADD3 R2, P0, R0, R7, RZ ;  /* 0x0000000700027210 */ /* 0x004fe20007f1e0ff */
[C---:B------:R-:W-:Y:S04]  /*6360*/  IMAD.X R7, R4.reuse, 0x1, R12, P1 ;  /* 0x0000000104077824 */ /* 0x040fe800008e060c */
[----:B------:R-:W-:Y:S01]  /*6370*/  IMAD.X R3, R4, 0x1, R13, P0 ;  /* 0x0000000104037824 */ /* 0x000fe200000e060d */
[----:B------:R2:W-:Y:S04]  /*6380*/  LDGSTS.E.BYPASS.LTC128B.128 [R5+0x8080], [R6.64], !P5 ;  /* 0x0808000006057fae */ /* 0x0005e8000e901d52 */
[----:B------:R2:W-:Y:S03]  /*6390*/  LDGSTS.E.BYPASS.LTC128B.128 [R5+0x9880], [R2.64], !P4 ;  /* 0x0988000002057fae */ /* 0x0005e6000e101d52 */
.L_x_187:
[----:B------:R-:W-:Y:S05]  /*63a0*/  BSYNC B0 ;  /* 0x0000000000007941 */ /* 0x000fea0003800000 */
.L_x_186:
[----:B----4-:R-:W0:Y:S01]  /*63b0*/  LDGDEPBAR ;  /* 0x00000000000079af */ /* 0x010e220000000000 */
[----:B------:R-:W-:Y:S01]  /*63c0*/  WARPSYNC 0xffffffff ;  /* 0xffffffff00007948 */ /* 0x000fe20003800000 */
[C---:B--2--5:R-:W-:Y:S01]  /*63d0*/  HMMA.16816.F32 R4, R160.reuse, R8, RZ ;  /* 0x00000008a004723c */ /* 0x064fe200000018ff */
[----:B------:R-:W-:Y:S06]  /*63e0*/  UISETP.GT.AND UP0, UPT, UR5, UR7, UPT ;  /* 0x000000070500728c */ /* 0x000fec000bf04270 */
[----:B------:R-:W-:Y:S01]  /*63f0*/  PLOP3.LUT P0, PT, PT, PT, UP0, 0x40, 0x0 ;  /* 0x000000000000781c */ /* 0x000fe20003f0e808 */
[C---:B------:R-:W-:Y:S08]  /*6400*/  HMMA.16816.F32 R8, R160.reuse, R10, RZ ;  /* 0x0000000aa008723c */ /* 0x040ff000000018ff */
[C---:B-1----:R-:W-:Y:S08]  /*6410*/  HMMA.16816.F32 R12, R160.reuse, R16, RZ ;  /* 0x00000010a00c723c */ /* 0x042ff000000018ff */
[C---:B------:R-:W-:Y:S08]  /*6420*/  HMMA.16816.F32 R16, R160.reuse, R18, RZ ;  /* 0x00000012a010723c */ /* 0x040ff000000018ff */
[C---:B------:R-:W-:Y:S08]  /*6430*/  HMMA.16816.F32 R20, R160.reuse, R24, RZ ;  /* 0x00000018a014723c */ /* 0x040ff000000018ff */
[----:B------:R-:W-:Y:S08]  /*6440*/  HMMA.16816.F32 R24, R160, R26, RZ ;  /* 0x0000001aa018723c */ /* 0x000ff000000018ff */
[C---:B------:R-:W-:Y:S08]  /*6450*/  HMMA.16816.F32 R4, R164.reuse, R168, R4 ;  /* 0x000000a8a404723c */ /* 0x040ff00000001804 */
[C---:B------:R-:W-:Y:S01]  /*6460*/  HMMA.16816.F32 R8, R164.reuse, R170, R8 ;  /* 0x000000aaa408723c */ /* 0x040fe20000001808 */
[----:B------:R-:W1:Y:S07]  /*6470*/  LDSM.16.M88.4 R168, [R242+0x14080] ;  /* 0x01408000f2a8783b */ /* 0x000e6e0000000200 */
[C---:B------:R-:W-:Y:S08]  /*6480*/  HMMA.16816.F32 R12, R164.reuse, R172, R12 ;  /* 0x000000aca40c723c */ /* 0x040ff0000000180c */
[C---:B------:R-:W-:Y:S01]  /*6490*/  HMMA.16816.F32 R16, R164.reuse, R174, R16 ;  /* 0x000000aea410723c */ /* 0x040fe20000001810 */
[----:B------:R-:W2:Y:S07]  /*64a0*/  LDSM.16.M88.4 R172, [R242+0x14880] ;  /* 0x01488000f2ac783b */ /* 0x000eae0000000200 */
[C---:B---3--:R-:W-:Y:S08]  /*64b0*/  HMMA.16816.F32 R20, R164.reuse, R176, R20 ;  /* 0x000000b0a414723c */ /* 0x048ff00000001814 */
        /* <DEDUP_REMOVED lines=16> */
[C---:B--2---:R-:W-:Y:S08]  /*65c0*/  HMMA.16816.F32 R20, R184.reuse, R172, R20 ;  /* 0x000000acb814723c */ /* 0x044ff00000001814 */
[----:B------:R-:W-:Y:S01]  /*65d0*/  HMMA.16816.F32 R24, R184, R174, R24 ;  /* 0x000000aeb818723c */ /* 0x000fe20000001818 */
[----:B------:R-:W2:Y:S07]  /*65e0*/  LDSM.16.M88.4 R172, [R236+0x16080] ;  /* 0x01608000ecac783b */ /* 0x000eae0000000200 */
        /* <DEDUP_REMOVED lines=8> */
[----:B------:R-:W1:Y:S07]  /*6670*/  LDSM.16.M88.4 R168, [R251] ;  /* 0x00000000fba8783b */ /* 0x000e6e0000000200 */
[C---:B--2---:R-:W-:Y:S08]  /*6680*/  HMMA.16816.F32 R4, R192.reuse, R172, R4 ;  /* 0x000000acc004723c */ /* 0x044ff00000001804 */
[C---:B------:R-:W-:Y:S01]  /*6690*/  HMMA.16816.F32 R8, R192.reuse, R174, R8 ;  /* 0x000000aec008723c */ /* 0x040fe20000001808 */
[----:B------:R-:W2:Y:S07]  /*66a0*/  LDSM.16.M88.4 R172, [R250] ;  /* 0x00000000faac783b */ /* 0x000eae0000000200 */
        /* <DEDUP_REMOVED lines=11> */
[----:B------:R-:W2:Y:S07]  /*6760*/  LDSM.16.M88.4 R172, [R239+0x1800] ;  /* 0x00180000efac783b */ /* 0x000eae0000000200 */
        /* <DEDUP_REMOVED lines=77> */
[----:B------:R-:W2:Y:S01]  /*6c40*/  LDSM.16.M88.4 R172, [R239+0x5800] ;  /* 0x00580000efac783b */ /* 0x000ea20000000200 */
[----:B------:R-:W-:Y:S06]  /*6c50*/  DEPBAR.LE SB0, 0x0 ;  /* 0x000080000000791a */ /* 0x000fec0000000000 */
[----:B------:R-:W-:Y:S01]  /*6c60*/  BAR.SYNC.DEFER_BLOCKING 0x0 ;  /* 0x0000000000007b1d */ /* 0x000fe20000010000 */
[C---:B-1----:R-:W-:Y:S08]  /*6c70*/  HMMA.16816.F32 R12, R232.reuse, R168, R12 ;  /* 0x000000a8e80c723c */ /* 0x042ff0000000180c */
[C---:B------:R-:W-:Y:S08]  /*6c80*/  HMMA.16816.F32 R16, R232.reuse, R170, R16 ;  /* 0x000000aae810723c */ /* 0x040ff00000001810 */
[C---:B--2---:R-:W-:Y:S08]  /*6c90*/  HMMA.16816.F32 R20, R232.reuse, R172, R20 ;  /* 0x000000ace814723c */ /* 0x044ff00000001814 */
[----:B------:R-:W-:Y:S01]  /*6ca0*/  HMMA.16816.F32 R24, R232, R174, R24 ;  /* 0x000000aee818723c */ /* 0x000fe20000001818 */
[----:B------:R-:W-:-:S07]  /*6cb0*/  @P0 BRA `(.L_x_189) ;  /* 0x0000053000000947 */ /* 0x000fce0003800000 */
[----:B------:R-:W2:Y:S01]  /*6cc0*/  LDL R0, [R1+0x48] ;  /* 0x0000480001007983 */ /* 0x000ea20000100800 */
[----:B------:R-:W-:Y:S01]  /*6cd0*/  IMAD.MOV.U32 R2, RZ, RZ, c[0x0][0x2b8] ;  /* 0x0000ae00ff027624 */ /* 0x000fe200078e00ff */
[----:B------:R-:W-:Y:S01]  /*6ce0*/  UIMAD UR23, UR5, 0x30, UR12 ;  /* 0x00000030051778a4 */ /* 0x000fe2000f8e020c */
[----:B------:R-:W-:Y:S01]  /*6cf0*/  IMAD.MOV.U32 R168, RZ, RZ, RZ ;  /* 0x000000ffffa87224 */ /* 0x000fe200078e00ff */
[----:B------:R1:W-:Y:S02]  /*6d00*/  STL [R1+0x74], R4 ;  /* 0x0000740401007387 */ /* 0x0003e40000100800 */
[----:B------:R-:W-:Y:S02]  /*6d10*/  ISETP.NE.AND P1, PT, R2, 0x1, PT ;  /* 0x000000010200780c */ /* 0x000fe40003f25270 */
[----:B------:R-:W3:Y:S01]  /*6d20*/  LDL R169, [R1+0x30] ;  /* 0x0000300001a97983 */ /* 0x000ee20000100800 */
[----:B------:R-:W-:Y:S03]  /*6d30*/  IMAD.U32 R2, RZ, RZ, UR23 ;  /* 0x00000017ff027e24 */ /* 0x000fe6000f8e00ff */
[----:B------:R-:W4:Y:S04]  /*6d40*/  LDL R174, [R1+0x1c] ;  /* 0x00001c0001ae7983 */ /* 0x000f280000100800 */
[----:B------:R-:W4:Y:S04]  /*6d50*/  LDL R177, [R1+0x8] ;  /* 0x0000080001b17983 */ /* 0x000f280000100800 */
[----:B------:R-:W4:Y:S04]  /*6d60*/  LDL R175, [R1+0x2c] ;  /* 0x00002c0001af7983 */ /* 0x000f280000100800 */
[----:B------:R-:W4:Y:S04]  /*6d70*/  LDL R178, [R1+0x20] ;  /* 0x0000200001b27983 */ /* 0x000f280000100800 */
[----:B------:R-:W4:Y:S04]  /*6d80*/  LDL R179, [R1+0x3c] ;  /* 0x00003c0001b37983 */ /* 0x000f280000100800 */
[----:B-1----:R-:W4:Y:S04]  /*6d90*/  LDL R4, [R1+0x6c] ;  /* 0x00006c0001047983 */ /* 0x002f280000100800 */
[----:B------:R-:W4:Y:S01]  /*6da0*/  LDL R176, [R1+0x38] ;  /* 0x0000380001b07983 */ /* 0x000f220000100800 */
[----:B--2---:R-:W-:Y:S05]  /*6db0*/  IADD3 R2, R2, -0x30, R0 ;  /* 0xffffffd002027810 */ /* 0x004fea0007ffe000 */
[----:B------:R-:W-:Y:S01]  /*6dc0*/  @P1 IMAD.HI.U32 R3, R2, c[0x0][0x2bc], RZ ;  /* 0x0000af0002031a27 */ /* 0x000fe200078e00ff */
[----:B---3--:R-:W-:Y:S03]  /*6dd0*/  ISETP.GE.AND P2, PT, R169, c[0x0][0x1d4], PT ;  /* 0x00007500a9007a0c */ /* 0x008fe60003f46270 */
[----:B------:R-:W-:Y:S01]  /*6de0*/  IMAD.MOV.U32 R0, RZ, RZ, R2 ;  /* 0x000000ffff007224 */ /* 0x000fe200078e0002 */
[----:B------:R-:W-:Y:S04]  /*6df0*/  @P1 SHF.R.U32.HI R0, RZ, c[0x0][0x2c0], R3 ;  /* 0x0000b000ff001a19 */ /* 0x000fe80000011603 */
[C---:B------:R-:W-:Y:S04]  /*6e00*/  @!P3 IADD3 R3, P0, R0.reuse, UR16, RZ ;  /* 0x000000100003bc10 */ /* 0x040fe8000ff1e0ff */
[----:B------:R-:W-:Y:S01]  /*6e10*/  @!P3 LEA.HI.X.SX32 R133, R0, UR6, 0x1, P0 ;  /* 0x000000060085bc11 */ /* 0x000fe200080f0eff */
[----:B------:R-:W-:Y:S01]  /*6e20*/  IMAD.MOV R0, RZ, RZ, -R0 ;  /* 0x000000ffff007224 */ /* 0x000fe200078e0a00 */
[C---:B------:R-:W-:Y:S03]  /*6e30*/  @!P3 LEA R132, P0, R3.reuse, c[0x0][0x2a0], 0x2 ;  /* 0x0000a8000384ba11 */ /* 0x040fe600078010ff */
[----:B------:R-:W-:Y:S01]  /*6e40*/  IMAD R170, R0, c[0x0][0x2b8], R2 ;  /* 0x0000ae0000aa7a24 */ /* 0x000fe200078e0202 */
[----:B------:R-:W-:Y:S03]  /*6e50*/  @!P3 LEA.HI.X R133, R3, c[0x0][0x2a4], R133, 0x2, P0 ;  /* 0x0000a9000385ba11 */ /* 0x000fe600000f1485 */
[----:B------:R-:W-:Y:S01]  /*6e60*/  IMAD.WIDE.U32 R2, R170, c[0x0][0x1e0], RZ ;  /* 0x00007800aa027a25 */ /* 0x000fe200078e00ff */
[----:B------:R1:W-:Y:S01]  /*6e70*/  STL [R1+0x28], R170 ;  /* 0x000028aa01007387 */ /* 0x0003e20000100800 */
[----:B------:R-:W-:Y:S03]  /*6e80*/  SHF.R.S32.HI R0, RZ, 0x1f, R170 ;  /* 0x0000001fff007819 */ /* 0x000fe600000114aa */
[----:B------:R2:W3:Y:S02]  /*6e90*/  @!P3 LDG.E R168, [R132.64] ;  /* 0x0000001284a8b981 */ /* 0x0004e4000c1e1900 */
[----:B------:R-:W-:Y:S04]  /*6ea0*/  IMAD R0, R0, c[0x0][0x1e0], RZ ;  /* 0x0000780000007a24 */ /* 0x000fe800078e02ff */
[----:B------:R-:W-:Y:S04]  /*6eb0*/  IMAD R0, R170, c[0x0][0x1e4], R0 ;  /* 0x00007900aa007a24 */ /* 0x000fe800078e0200 */
[----:B------:R-:W-:Y:S01]  /*6ec0*/  IMAD.IADD R3, R3, 0x1, R0 ;  /* 0x0000000103037824 */ /* 0x000fe200078e0200 */
[----:B--2---:R-:W2:Y:S04]  /*6ed0*/  S2R R133, SR_TID.X ;  /* 0x0000000000857919 */ /* 0x004ea80000002100 */
[----:B---3--:R2:W-:Y:S01]  /*6ee0*/  STL [R1+0x24], R168 ;  /* 0x000024a801007387 */ /* 0x0085e20000100800 */
[----:B-1----:R-:W-:Y:S01]  /*6ef0*/  SHF.R.S32.HI R170, RZ, 0x1f, R168 ;  /* 0x0000001fffaa7819 */ /* 0x002fe200000114a8 */
[----:B------:R-:W-:Y:S02]  /*6f00*/  IMAD.WIDE.U32 R2, R168, c[0x0][0x1f0], R2 ;  /* 0x00007c00a8027a25 */ /* 0x000fe400078e0002 */
[----:B------:R-:W3:Y:S02]  /*6f10*/  LDL R172, [R1+0x34] ;  /* 0x0000340001ac7983 */ /* 0x000ee40000100800 */
[----:B------:R-:W-:Y:S01]  /*6f20*/  IMAD R170, R170, c[0x0][0x1f0], RZ ;  /* 0x00007c00aaaa7a24 */ /* 0x000fe200078e02ff */
[----:B------:R-:W-:Y:S01]  /*6f30*/  IADD3 R0, P0, R2, UR20, RZ ;  /* 0x0000001402007c10 */ /* 0x000fe2000ff1e0ff */
[----:B------:R-:W3:Y:S02]  /*6f40*/  LDL R173, [R1+0x50] ;  /* 0x0000500001ad7983 */ /* 0x000ee40000100800 */
[----:B------:R-:W-:Y:S05]  /*6f50*/  IMAD R170, R168, c[0x0][0x1f4], R170 ;  /* 0x00007d00a8aa7a24 */ /* 0x000fea00078e02aa */
[----:B------:R-:W-:Y:S02]  /*6f60*/  IADD3.X R170, R3, UR8, R170, P0, !PT ;  /* 0x0000000803aa7c10 */ /* 0x000fe400087fe4aa */
[C---:B------:R-:W-:Y:S04]  /*6f70*/  LEA R171, P0, R0.reuse, c[0x0][0x1c8], 0x1 ;  /* 0x0000720000ab7a11 */ /* 0x040fe800078008ff */
[----:B------:R-:W-:Y:S02]  /*6f80*/  LEA.HI.X R170, R0, c[0x0][0x1cc], R170, 0x1, P0 ;  /* 0x0000730000aa7a11 */ /* 0x000fe400000f0caa */
[----:B------:R-:W4:Y:S01]  /*6f90*/  SHFL.IDX PT, R0, R171, RZ, 0x181f ;  /* 0x00181fffab007589 */ /* 0x000f2200000e0000 */
[----:B--2---:R-:W-:Y:S03]  /*6fa0*/  SHF.R.S32.HI R168, RZ, 0x1f, R133 ;  /* 0x0000001fffa87819 */ /* 0x004fe60000011485 */
[----:B------:R-:W1:Y:S01]  /*6fb0*/  SHFL.IDX PT, R2, R170, RZ, 0x181f ;  /* 0x00181fffaa027589 */ /* 0x000e6200000e0000 */
[----:B------:R-:W-:Y:S04]  /*6fc0*/  LEA.HI R168, R168, R133, RZ, 0x3 ;  /* 0x00000085a8a87211 */ /* 0x000fe800078f18ff */
[----:B------:R-:W-:Y:S04]  /*6fd0*/  SHF.R.S32.HI R168, RZ, 0x3, R168 ;  /* 0x00000003ffa87819 */ /* 0x000fe800000114a8 */
[----:B------:R-:W-:Y:S04]  /*6fe0*/  IADD3 R3, -R168, 0x30, RZ ;  /* 0x00000030a8037810 */ /* 0x000fe80007ffe1ff */
[C---:B------:R-:W-:Y:S11]  /*6ff0*/  ISETP.GE.AND P0, PT, R3.reuse, 0x1, PT ;  /* 0x000000010300780c */ /* 0x040ff60003f06270 */
[----:B------:R-:W-:Y:S02]  /*7000*/  @!UPT UIADD3 URZ, URZ, URZ, URZ ;  /* 0x0000003f3f3ff290 */ /* 0x000fe4000fffe03f */
[----:B----4-:R-:W-:Y:S05]  /*7010*/  @P0 IADD3 R132, P1, R0, R4, RZ ;  /* 0x0000000400840210 */ /* 0x010fea0007f3e0ff */
[----:B-1----:R-:W-:Y:S01]  /*7020*/  @P0 IMAD.X R133, R2, 0x1, R174, P1 ;  /* 0x0000000102850824 */ /* 0x002fe200008e06ae */
[----:B------:R-:W-:Y:S04]  /*7030*/  @P0 IADD3 R168, P1, R0, R175, RZ ;  /* 0x000000af00a80210 */ /* 0x000fe80007f3e0ff */
[----:B------:R-:W-:Y:S01]  /*7040*/  @!PT LDS RZ, [RZ] ;  /* 0x00000000fffff984 */ /* 0x000fe20000000800 */
[----:B------:R1:W-:Y:S01]  /*7050*/  @P0 LDGSTS.E.BYPASS.LTC128B.128 [R177+0x14080], [R132.64], !P2 ;  /* 0x1408000084b10fae */ /* 0x0003e2000d101d52 */
[----:B------:R-:W-:Y:S05]  /*7060*/  @P0 IMAD.X R169, R2, 0x1, R178, P1 ;  /* 0x0000000102a90824 */ /* 0x000fea00008e06b2 */
[----:B------:R2:W-:Y:S01]  /*7070*/  @P0 LDGSTS.E.BYPASS.LTC128B.128 [R177+0x15880], [R168.64], !P6 ;  /* 0x15880000a8b10fae */ /* 0x0005e2000f101d52 */
[----:B-1----:R-:W-:Y:S05]  /*7080*/  @P0 IADD3 R132, P1, R0, R179, RZ ;  /* 0x000000b300840210 */ /* 0x002fea0007f3e0ff */
[----:B------:R-:W-:Y:S05]  /*7090*/  @P0 IMAD.X R133, R2, 0x1, R176, P1 ;  /* 0x0000000102850824 */ /* 0x000fea00008e06b0 */
[----:B------:R3:W-:Y:S02]  /*70a0*/  @P0 LDGSTS.E.BYPASS.LTC128B.128 [R177+0x17080], [R132.64], !P5 ;  /* 0x1708000084b10fae */ /* 0x0007e4000e901d52 */
[C---:B---3--:R-:W-:Y:S02]  /*70b0*/  @P0 LEA R132, P1, R172.reuse, R0, 0x1 ;  /* 0x00000000ac840211 */ /* 0x048fe400078208ff */
[----:B------:R-:W1:Y:S02]  /*70c0*/  SHFL.IDX PT, R0, R171, 0x1, 0x181f ;  /* 0x00381f00ab007f89 */ /* 0x000e6400000e0000 */
[--C-:B------:R-:W-:Y:S02]  /*70d0*/  @P0 LEA.HI.X R133, R172, R2, R173.reuse, 0x1, P1 ;  /* 0x00000002ac850211 */ /* 0x100fe400008f0cad */
[----:B------:R-:W3:Y:S04]  /*70e0*/  SHFL.IDX PT, R2, R170, 0x1, 0x181f ;  /* 0x00381f00aa027f89 */ /* 0x000ee800000e0000 */
[----:B------:R1:W-:Y:S01]  /*70f0*/  @P0 LDGSTS.E.BYPASS.LTC128B.128 [R177+0x18880], [R132.64], !P4 ;  /* 0x1888000084b10fae */ /* 0x0003e2000e101d52 */
[----:B------:R-:W-:Y:S11]  /*7100*/  ISETP.GE.AND P0, PT, R3, 0x21, PT ;  /* 0x000000210300780c */ /* 0x000ff60003f06270 */
[----:B------:R-:W-:Y:S02]  /*7110*/  @!UPT UIADD3 URZ, URZ, URZ, URZ ;  /* 0x0000003f3f3ff290 */ /* 0x000fe4000fffe03f */
[----:B-1----:R-:W-:Y:S02]  /*7120*/  @P0 IADD3 R132, P1, R0, R4, RZ ;  /* 0x0000000400840210 */ /* 0x002fe40007f3e0ff */
[----:B------:R1:W5:Y:S03]  /*7130*/  LDL.LU R4, [R1+0x74] ;  /* 0x0000740001047983 */ /* 0x0003660000300800 */
[----:B---3--:R-:W-:Y:S05]  /*7140*/  @P0 IMAD.X R133, R2, 0x1, R174, P1 ;  /* 0x0000000102850824 */ /* 0x008fea00008e06ae */
[----:B------:R3:W-:Y:S02]  /*7150*/  @P0 LDGSTS.E.BYPASS.LTC128B.128 [R177+0x15080], [R132.64], !P2 ;  /* 0x1508000084b10fae */ /* 0x0007e4000d101d52 */
[----:B---3--:R-:W-:Y:S05]  /*7160*/  @P0 IADD3 R132, P1, R0, R175, RZ ;  /* 0x000000af00840210 */ /* 0x008fea0007f3e0ff */
[----:B------:R-:W-:Y:S01]  /*7170*/  @P0 IMAD.X R133, R2, 0x1, R178, P1 ;  /* 0x0000000102850824 */ /* 0x000fe200008e06b2 */
[----:B--2---:R-:W-:Y:S04]  /*7180*/  @P0 IADD3 R168, P1, R0, R179, RZ ;  /* 0x000000b300a80210 */ /* 0x004fe80007f3e0ff */
[----:B------:R2:W-:Y:S01]  /*7190*/  @P0 LDGSTS.E.BYPASS.LTC128B.128 [R177+0x16880], [R132.64], !P6 ;  /* 0x1688000084b10fae */ /* 0x0005e2000f101d52 */
[----:B------:R-:W-:Y:S05]  /*71a0*/  @P0 IMAD.X R169, R2, 0x1, R176, P1 ;  /* 0x0000000102a90824 */ /* 0x000fea00008e06b0 */
[----:B------:R1:W-:Y:S01]  /*71b0*/  @P0 LDGSTS.E.BYPASS.LTC128B.128 [R177+0x18080], [R168.64], !P5 ;  /* 0x18080000a8b10fae */ /* 0x0003e2000e901d52 */
[C---:B--2---:R-:W-:Y:S04]  /*71c0*/  @P0 LEA R132, P1, R172.reuse, R0, 0x1 ;  /* 0x00000000ac840211 */ /* 0x044fe800078208ff */
[----:B------:R-:W-:Y:S05]  /*71d0*/  @P0 LEA.HI.X R133, R172, R2, R173, 0x1, P1 ;  /* 0x00000002ac850211 */ /* 0x000fea00008f0cad */
[----:B------:R1:W-:Y:S04]  /*71e0*/  @P0 LDGSTS.E.BYPASS.LTC128B.128 [R177+0x19880], [R132.64], !P4 ;  /* 0x1988000084b10fae */ /* 0x0003e8000e101d52 */
.L_x_189:
[----:B------:R-:W2:Y:S01]  /*71f0*/  LDL R2, [R1+0x58] ;  /* 0x0000580001027983 */ /* 0x000ea20000100800 */
[----:B------:R-:W-:Y:S02]  /*7200*/  UISETP.NE.AND UP1, UPT, UR14, URZ, UPT ;  /* 0x0000003f0e00728c */ /* 0x000fe4000bf25270 */
[----:B------:R-:W-:Y:S01]  /*7210*/  UIMAD UR23, UR5, -0x30, URZ ;  /* 0xffffffd0051778a4 */ /* 0x000fe2000f8e023f */
[----:B------:R-:W3:Y:S01]  /*7220*/  LDL R170, [R1+0x54] ;  /* 0x0000540001aa7983 */ /* 0x000ee20000100800 */
[----:B------:R-:W-:Y:S02]  /*7230*/  UISETP.NE.AND UP0, UPT, UR13, URZ, UPT ;  /* 0x0000003f0d00728c */ /* 0x000fe4000bf05270 */
[----:B------:R-:W-:Y:S01]  /*7240*/  PLOP3.LUT P0, PT, PT, PT, UP1, 0x80, 0x0 ;  /* 0x000000000000781c */ /* 0x000fe20003f0f018 */
[----:B------:R-:W0:Y:S11]  /*7250*/  LDGDEPBAR ;  /* 0x00000000000079af */ /* 0x000e360000000000 */
[----:B------:R-:W-:Y:S01]  /*7260*/  @!UPT UIADD3 URZ, URZ, URZ, URZ ;  /* 0x0000003f3f3ff290 */ /* 0x000fe2000fffe03f */
[----:B--2---:R-:W-:Y:S01]  /*7270*/  @P0 IMAD.HI.U32 R0, R2, c[0x0][0x2c8], RZ ;  /* 0x0000b20002000a27 */ /* 0x004fe200078e00ff */
[----:B------:R-:W-:Y:S03]  /*7280*/  PLOP3.LUT P0, PT, PT, PT, UP1, 0x80, 0x0 ;  /* 0x000000000000781c */ /* 0x000fe60003f0f018 */
[----:B-1----:R-:W-:Y:S02]  /*7290*/  IMAD.MOV.U32 R132, RZ, RZ, R2 ;  /* 0x000000ffff847224 */ /* 0x002fe400078e0002 */
[----:B------:R-:W-:Y:S08]  /*72a0*/  IMAD.U32 R2, RZ, RZ, UR28 ;  /* 0x0000001cff027e24 */ /* 0x000ff0000f8e00ff */
[----:B------:R-:W-:Y:S01]  /*72b0*/  @P0 SHF.R.U32.HI R132, RZ, c[0x0][0x2cc], R0 ;  /* 0x0000b300ff840a19 */ /* 0x000fe20000011600 */
[----:B------:R-:W-:Y:S01]  /*72c0*/  IMAD.U32 R0, RZ, RZ, UR23 ;  /* 0x00000017ff007e24 */ /* 0x000fe2000f8e00ff */
[----:B------:R-:W-:Y:S03]  /*72d0*/  PLOP3.LUT P0, PT, PT, PT, UP0, 0x40, 0x0 ;  /* 0x000000000000781c */ /* 0x000fe60003f0e808 */
[----:B------:R-:W1:Y:S01]  /*72e0*/  SHFL.IDX PT, R3, R132, RZ, 0x1c1f ;  /* 0x001c1fff84037589 */ /* 0x000e6200000e0000 */
[----:B---3--:R-:W-:Y:S05]  /*72f0*/  IADD3 R0, -R170, 0x1, R0 ;  /* 0x00000001aa007810 */ /* 0x008fea0007ffe100 */
[----:B------:R-:W-:Y:S05]  /*7300*/  IMAD R0, R2, c[0x0][0x1d0], R0 ;  /* 0x0000740002007a24 */ /* 0x000fea00078e0200 */
[----:B------:R-:W-:Y:S04]  /*7310*/  IADD3 R0, R0, -c[0x0][0x168], RZ ;  /* 0x80005a0000007a10 */ /* 0x000fe80007ffe0ff */
[C---:B------:R-:W-:Y:S02]  /*7320*/  IADD3 R169, R0.reuse, c[0x0][0x328], RZ ;  /* 0x0000ca0000a97a10 */ /* 0x040fe40007ffe0ff */
[----:B------:R-:W-:Y:S03]  /*7330*/  IADD3 R133, R0, UR22, RZ ;  /* 0x0000001600857c10 */ /* 0x000fe6000fffe0ff */
[----:B-1----:R-:W-:Y:S02]  /*7340*/  IMAD.IADD R2, R169, 0x1, R3 ;  /* 0x00000001a9027824 */ /* 0x002fe400078e0203 */
[----:B------:R-:W-:Y:S01]  /*7350*/  IMAD.IADD R0, R3, 0x1, R133 ;  /* 0x0000000103007824 */ /* 0x000fe200078e0285 */
[----:B------:R-:W-:-:S05]  /*7360*/  @P0 BRA `(.L_x_190) ;  /* 0x000001a000000947 */ /* 0x000fca0003800000 */
[----:B------:R-:W-:Y:S01]  /*7370*/  MOV R168, UR28 ;  /* 0x0000001c00a87c02 */ /* 0x000fe20008000f00 */
[----:B------:R-:W-:Y:S04]  /*7380*/  BSSY B0, `(.L_x_191) ;  /* 0x0000013000007945 */ /* 0x000fe80003800000 */
[----:B------:R-:W-:Y:S05]  /*7390*/  IMAD R3, R168, c[0x0][0x1d0], R3 ;  /* 0x00007400a8037a24 */ /* 0x000fea00078e0203 */
[----:B------:R-:W-:Y:S04]  /*73a0*/  IADD3 R3, R3, -c[0x0][0x168], RZ ;  /* 0x80005a0003037a10 */ /* 0x000fe80007ffe0ff */
[----:B------:R-:W-:Y:S11]  /*73b0*/  ISETP.GT.AND P0, PT, R3, -0x1, PT ;  /* 0xffffffff0300780c */ /* 0x000ff60003f04270 */
[----:B------:R-:W-:Y:S02]  /*73c0*/  @!UPT UIADD3 URZ, URZ, URZ, URZ ;  /* 0x0000003f3f3ff290 */ /* 0x000fe4000fffe03f */
[----:B------:R-:W-:-:S05]  /*73d0*/  @P0 BRA `(.L_x_192) ;  /* 0x0000008000000947 */ /* 0x000fca0003800000 */
[----:B------:R-:W-:Y:S01]  /*73e0*/  LOP3.LUT R3, RZ, R3, RZ, 0x33, !PT ;  /* 0x00000003ff037212 */ /* 0x000fe200078e33ff */
[----:B------:R-:W-:Y:S05]  /*73f0*/  IMAD.MOV.U32 R168, RZ, RZ, 0x1 ;  /* 0x00000001ffa87424 */ /* 0x000fea00078e00ff */
[----:B------:R-:W-:Y:S11]  /*7400*/  ISETP.NE.AND P0, PT, R168, c[0x0][0x32c], PT ;  /* 0x0000cb00a8007a0c */ /* 0x000ff60003f05270 */
[----:B------:R-:W-:Y:S02]  /*7410*/  @!UPT UIADD3 URZ, URZ, URZ, URZ ;  /* 0x0000003f3f3ff290 */ /* 0x000fe4000fffe03f */
[----:B------:R-:W-:Y:S05]  /*7420*/  @P0 IMAD.HI.U32 R168, R3, c[0x0][0x330], RZ ;  /* 0x0000cc0003a80a27 */ /* 0x000fea00078e00ff */
[----:B------:R-:W-:Y:S04]  /*7430*/  @P0 SHF.R.U32.HI R3, RZ, c[0x0][0x334], R168 ;  /* 0x0000cd00ff030a19 */ /* 0x000fe800000116a8 */
[----:B------:R-:W-:Y:S01]  /*7440*/  LOP3.LUT R3, RZ, R3, RZ, 0x33, !PT ;  /* 0x00000003ff037212 */ /* 0x000fe200078e33ff */
[----:B------:R-:W-:-:S05]  /*7450*/  BRA `(.L_x_193) ;  /* 0x0000005000007947 */ /* 0x000fca0003800000 */
.L_x_192:
[----:B------:R-:W-:Y:S04]  /*7460*/  MOV R168, 0x1 ;  /* 0x0000000100a87802 */ /* 0x000fe80000000f00 */
[----:B------:R-:W-:Y:S11]  /*7470*/  ISETP.NE.AND P0, PT, R168, c[0x0][0x32c], PT ;  /* 0x0000cb00a8007a0c */ /* 0x000ff60003f05270 */
[----:B------:R-:W-:Y:S02]  /*7480*/  @!UPT UIADD3 URZ, URZ, URZ, URZ ;  /* 0x0000003f3f3ff290 */ /* 0x000fe4000fffe03f */
[----:B------:R-:W-:Y:S05]  /*7490*/  @P0 IMAD.HI.U32 R168, R3, c[0x0][0x330], RZ ;  /* 0x0000cc0003a80a27 */ /* 0x000fea00078e00ff */
[----:B------:R-:W-:Y:S02]  /*74a0*/  @P0 SHF.R.U32.HI R3, RZ, c[0x0][0x334], R168 ;  /* 0x0000cd00ff030a19 */ /* 0x000fe400000116a8 */
.L_x_193:
[----:B------:R-:W-:Y:S05]  /*74b0*/  BSYNC B0 ;  /* 0x0000000000007941 */ /* 0x000fea0003800000 */
.L_x_191:
[----:B------:R-:W-:Y:S05]  /*74c0*/  IADD3 R168, -R170, UR23, RZ ;  /* 0x00000017aaa87c10 */ /* 0x000fea000fffe1ff */
[----:B------:R-:W-:Y:S05]  /*74d0*/  IMAD R3, R3, c[0x0][0x32c], R168 ;  /* 0x0000cb0003037a24 */ /* 0x000fea00078e02a8 */
[----:B------:R-:W-:Y:S02]  /*74e0*/  IMNMX R0, R0, R3, !PT ;  /* 0x0000000300007217 */ /* 0x000fe40007800200 */
[----:B------:R-:W-:Y:S04]  /*74f0*/  IADD3 R3, R3, c[0x0][0x32c], RZ ;  /* 0x0000cb0003037a10 */ /* 0x000fe80007ffe0ff */
[----:B------:R-:W-:Y:S02]  /*7500*/  IMNMX R2, R2, R3, PT ;  /* 0x0000000302027217 */ /* 0x000fe40003800200 */
.L_x_190:
[----:B------:R-:W-:Y:S02]  /*7510*/  UISETP.GE.AND UP0, UPT, UR23, 0x1, UPT ;  /* 0x000000011700788c */ /* 0x000fe4000bf06270 */
[----:B------:R-:W-:Y:S02]  /*7520*/  UISETP.GE.AND UP6, UPT, UR23, 0x12, UPT ;  /* 0x000000121700788c */ /* 0x000fe4000bfc6270 */
[----:B------:R-:W-:Y:S02]  /*7530*/  UP2UR UR31, UPR, URZ, 0x1 ;  /* 0x000000013f1f7883 */ /* 0x000fe40008000000 */
[----:B------:R-:W-:Y:S01]  /*7540*/  PLOP3.LUT P0, PT, PT, PT, UP0, 0x40, 0x0 ;  /* 0x000000000000781c */ /* 0x000fe20003f0e808 */
[----:B------:R-:W-:Y:S02]  /*7550*/  UISETP.GE.AND UP0, UPT, UR23, 0x2, UPT ;  /* 0x000000021700788c */ /* 0x000fe4000bf06270 */
[----:B------:R-:W-:Y:S01]  /*7560*/  UISETP.GE.AND UP5, UPT, UR23, 0x19, UPT ;  /* 0x000000191700788c */ /* 0x000fe2000bfa6270 */
[----:B------:R-:W-:Y:S01]  /*7570*/  ISETP.GT.AND P0, PT, R0, RZ, P0 ;  /* 0x000000ff0000720c */ /* 0x000fe20000704270 */
[----:B------:R-:W-:Y:S02]  /*7580*/  UP2UR UR30, UPR, URZ, 0x1 ;  /* 0x000000013f1e7883 */ /* 0x000fe40008000000 */
[----:B------:R-:W-:Y:S01]  /*7590*/  UISETP.GE.AND UP4, UPT, UR23, 0x1a, UPT ;  /* 0x0000001a1700788c */ /* 0x000fe2000bf86270 */
[----:B------:R-:W-:Y:S01]  /*75a0*/  ISETP.LT.OR P0, PT, R2, 0x1, P0 ;  /* 0x000000010200780c */ /* 0x000fe20000701670 */
[----:B------:R-:W-:Y:S02]  /*75b0*/  UISETP.GE.AND UP3, UPT, UR23, 0x21, UPT ;  /* 0x000000211700788c */ /* 0x000fe4000bf66270 */
[----:B------:R-:W-:Y:S01]  /*75c0*/  UISETP.GE.AND UP2, UPT, UR23, 0x22, UPT ;  /* 0x000000221700788c */ /* 0x000fe2000bf46270 */
[----:B-----5:R-:W-:Y:S01]  /*75d0*/  FSEL R168, R4, -INF , !P0 ;  /* 0xff80000004a87808 */ /* 0x020fe20004000000 */
[----:B------:R-:W-:Y:S01]  /*75e0*/  UISETP.GE.AND UP1, UPT, UR23, 0x29, UPT ;  /* 0x000000291700788c */ /* 0x000fe2000bf26270 */
[----:B------:R-:W-:Y:S01]  /*75f0*/  PLOP3.LUT P0, PT, PT, PT, UP0, 0x40, 0x0 ;  /* 0x000000000000781c */ /* 0x000fe20003f0e808 */
[----:B------:R-:W-:Y:S02]  /*7600*/  UISETP.GE.AND UP0, UPT, UR23, 0x9, UPT ;  /* 0x000000091700788c */ /* 0x000fe4000bf06270 */
[----:B------:R-:W-:Y:S01]  /*7610*/  UP2UR UR32, UPR, URZ, 0x40 ;  /* 0x000000403f207883 */ /* 0x000fe20008000000 */
[----:B------:R-:W-:Y:S01]  /*7620*/  ISETP.GT.AND P0, PT, R0, 0x1, P0 ;  /* 0x000000010000780c */ /* 0x000fe20000704270 */
[----:B------:R-:W-:Y:S03]  /*7630*/  UP2UR UR29, UPR, URZ, 0x1 ;  /* 0x000000013f1d7883 */ /* 0x000fe60008000000 */
[----:B------:R-:W-:Y:S04]  /*7640*/  ISETP.LT.OR P0, PT, R2, 0x2, P0 ;  /* 0x000000020200780c */ /* 0x000fe80000701670 */
[----:B------:R-:W-:Y:S02]  /*7650*/  FSEL R5, R5, -INF , !P0 ;  /* 0xff80000005057808 */ /* 0x000fe40004000000 */
[----:B------:R-:W-:Y:S01]  /*7660*/  PLOP3.LUT P0, PT, PT, PT, UP0, 0x40, 0x0 ;  /* 0x000000000000781c */ /* 0x000fe20003f0e808 */
[----:B------:R-:W-:Y:S03]  /*7670*/  UISETP.GE.AND UP0, UPT, UR23, 0xa, UPT ;  /* 0x0000000a1700788c */ /* 0x000fe6000bf06270 */
        /* <DEDUP_REMOVED lines=12> */
[----:B------:R-:W-:Y:S04]  /*7740*/  ISETP.GT.AND P0, PT, R0, 0x10, P0 ;  /* 0x000000100000780c */ /* 0x000fe80000704270 */
[----:B------:R-:W-:Y:S04]  /*7750*/  ISETP.LT.OR P0, PT, R2, 0x11, P0 ;  /* 0x000000110200780c */ /* 0x000fe80000701670 */
[----:B------:R-:W-:Y:S02]  /*7760*/  FSEL R12, R12, -INF , !P0 ;  /* 0xff8000000c0c7808 */ /* 0x000fe40004000000 */
[----:B------:R-:W-:Y:S01]  /*7770*/  PLOP3.LUT P0, PT, PT, PT, UP6, 0x40, 0x0 ;  /* 0x000000000000781c */ /* 0x000fe20003f0e868 */
[----:B------:R-:W-:Y:S03]  /*7780*/  UISETP.NE.AND UP6, UPT, UR13, URZ, UPT ;  /* 0x0000003f0d00728c */ /* 0x000fe6000bfc5270 */
[----:B------:R-:W-:Y:S04]  /*7790*/  ISETP.GT.AND P0, PT, R0, 0x11, P0 ;  /* 0x000000110000780c */ /* 0x000fe80000704270 */
[----:B------:R-:W-:Y:S04]  /*77a0*/  ISETP.LT.OR P0, PT, R2, 0x12, P0 ;  /* 0x000000120200780c */ /* 0x000fe80000701670 */
[----:B------:R-:W-:Y:S02]  /*77b0*/  FSEL R13, R13, -INF , !P0 ;  /* 0xff8000000d0d7808 */ /* 0x000fe40004000000 */
[----:B------:R-:W-:Y:S04]  /*77c0*/  PLOP3.LUT P0, PT, PT, PT, UP5, 0x40, 0x0 ;  /* 0x000000000000781c */ /* 0x000fe80003f0e858 */
        /* <DEDUP_REMOVED lines=20> */
[----:B------:R-:W-:Y:S02]  /*7910*/  ISETP.GT.AND P0, PT, R0, 0x29, P0 ;  /* 0x000000290000780c */ /* 0x000fe40000704270 */
[----:B------:R-:W1:Y:S02]  /*7920*/  SHFL.IDX PT, R0, R132, 0x1, 0x1c1f ;  /* 0x003c1f0084007f89 */ /* 0x000e6400000e0000 */
[----:B------:R-:W-:Y:S04]  /*7930*/  ISETP.LT.OR P0, PT, R2, 0x2a, P0 ;  /* 0x0000002a0200780c */ /* 0x000fe80000701670 */
[----:B------:R-:W-:Y:S02]  /*7940*/  FSEL R25, R25, -INF , !P0 ;  /* 0xff80000019197808 */ /* 0x000fe40004000000 */
[----:B------:R-:W-:Y:S01]  /*7950*/  PLOP3.LUT P0, PT, PT, PT, UP6, 0x40, 0x0 ;  /* 0x000000000000781c */ /* 0x000fe20003f0e868 */
[----:B------:R-:W-:Y:S01]  /*7960*/  UISETP.NE.AND UP6, UPT, UR32, URZ, UPT ;  /* 0x0000003f2000728c */ /* 0x000fe2000bfc5270 */
[--C-:B-1----:R-:W-:Y:S02]  /*7970*/  IMAD.IADD R3, R169, 0x1, R0.reuse ;  /* 0x00000001a9037824 */ /* 0x102fe400078e0200 */
[----:B------:R-:W-:Y:S09]  /*7980*/  IMAD.IADD R2, R133, 0x1, R0 ;  /* 0x0000000185027824 */ /* 0x000ff200078e0200 */
        /* <DEDUP_REMOVED lines=16> */
.L_x_196:
[----:B------:R-:W-:Y:S04]  /*7a90*/  MOV R4, 0x1 ;  /* 0x0000000100047802 */ /* 0x000fe80000000f00 */
[----:B------:R-:W-:Y:S11]  /*7aa0*/  ISETP.NE.AND P0, PT, R4, c[0x0][0x32c], PT ;  /* 0x0000cb0004007a0c */ /* 0x000ff60003f05270 */
[----:B------:R-:W-:Y:S02]  /*7ab0*/  @!UPT UIADD3 URZ, URZ, URZ, URZ ;  /* 0x0000003f3f3ff290 */ /* 0x000fe4000fffe03f */
[----:B------:R-:W-:Y:S05]  /*7ac0*/  @P0 IMAD.HI.U32 R4, R0, c[0x0][0x330], RZ ;  /* 0x0000cc0000040a27 */ /* 0x000fea00078e00ff */
[----:B------:R-:W-:Y:S02]  /*7ad0*/  @P0 SHF.R.U32.HI R0, RZ, c[0x0][0x334], R4 ;  /* 0x0000cd00ff000a19 */ /* 0x000fe40000011604 */
.L_x_197:
[----:B------:R-:W-:Y:S05]  /*7ae0*/  BSYNC B0 ;  /* 0x0000000000007941 */ /* 0x000fea0003800000 */
.L_x_195:
[----:B------:R-:W-:Y:S05]  /*7af0*/  IADD3 R4, -R170, UR23, RZ ;  /* 0x00000017aa047c10 */ /* 0x000fea000fffe1ff */
[----:B------:R-:W-:Y:S05]  /*7b00*/  IMAD R0, R0, c[0x0][0x32c], R4 ;  /* 0x0000cb0000007a24 */ /* 0x000fea00078e0204 */
[----:B------:R-:W-:Y:S02]  /*7b10*/  IMNMX R2, R2, R0, !PT ;  /* 0x0000000002027217 */ /* 0x000fe40007800200 */
[----:B------:R-:W-:Y:S04]  /*7b20*/  IADD3 R0, R0, c[0x0][0x32c], RZ ;  /* 0x0000cb0000007a10 */ /* 0x000fe80007ffe0ff */
[----:B------:R-:W-:Y:S02]  /*7b30*/  IMNMX R3, R3, R0, PT ;  /* 0x0000000003037217 */ /* 0x000fe40003800200 */
.L_x_194:
[----:B------:R-:W-:Y:S01]  /*7b40*/  FMNMX.FTZ R133, R168, R134, !PT ;  /* 0x00000086a8857209 */ /* 0x000fe20007810000 */
[----:B------:R-:W-:Y:S02]  /*7b50*/  UP2UR UR23, UPR, URZ, 0x10 ;  /* 0x000000103f177883 */ /* 0x000fe40008000000 */
[----:B------:R-:W-:Y:S01]  /*7b60*/  UISETP.NE.AND UP4, UPT, UR31, URZ, UPT ;  /* 0x0000003f1f00728c */ /* 0x000fe2000bf85270 */
        /* <DEDUP_REMOVED lines=22> */
[----:B-1----:R-:W-:Y:S04]  /*7cd0*/  FMNMX.FTZ R133, R133, R0, !PT ;  /* 0x0000000085857209 */ /* 0x002fe80007810000 */
[C---:B------:R-:W-:Y:S01]  /*7ce0*/  FSETP.NEU.FTZ.AND P0, PT, R133.reuse, -INF , PT ;  /* 0xff8000008500780b */ /* 0x040fe20003f1d000 */
[C---:B------:R-:W-:Y:S03]  /*7cf0*/  FMUL.FTZ R4, R133.reuse, c[0x0][0x2d0] ;  /* 0x0000b40085047a20 */ /* 0x040fe60000410000 */
[----:B------:R-:W-:Y:S02]  /*7d00*/  FSEL R0, R133, RZ, P0 ;  /* 0x000000ff85007208 */ /* 0x000fe40000000000 */
[----:B------:R-:W-:Y:S02]  /*7d10*/  FSEL R4, R4, RZ, P0 ;  /* 0x000000ff04047208 */ /* 0x000fe40000000000 */
[----:B------:R-:W-:Y:S01]  /*7d20*/  PLOP3.LUT P0, PT, PT, PT, UP4, 0x40, 0x0 ;  /* 0x000000000000781c */ /* 0x000fe20003f0e848 */
[----:B------:R-:W-:Y:S01]  /*7d30*/  FADD.FTZ R0, -R0, R134 ;  /* 0x0000008600007221 */ /* 0x000fe20000010100 */
[----:B------:R-:W-:Y:S01]  /*7d40*/  UISETP.NE.AND UP4, UPT, UR23, URZ, UPT ;  /* 0x0000003f1700728c */ /* 0x000fe2000bf85270 */
[----:B------:R-:W2:Y:S01]  /*7d50*/  LDL.LU R134, [R1+0x44] ;  /* 0x0000440001867983 */ /* 0x000ea20000300800 */
[----:B------:R-:W-:Y:S01]  /*7d60*/  ISETP.GT.AND P0, PT, R2, RZ, P0 ;  /* 0x000000ff0200720c */ /* 0x000fe20000704270 */
[--C-:B------:R-:W-:Y:S01]  /*7d70*/  FFMA.FTZ R168, R168, c[0x0][0x2d0], -R4.reuse ;  /* 0x0000b400a8a87a23 */ /* 0x100fe20000010804 */
[----:B------:R-:W-:Y:S01]  /*7d80*/  UIADD3 UR23, UR5, -0x1, URZ ;  /* 0xffffffff05177890 */ /* 0x000fe2000fffe03f */
[----:B------:R-:W-:Y:S01]  /*7d90*/  FMUL.FTZ R0, R0, c[0x0][0x2d0] ;  /* 0x0000b40000007a20 */ /* 0x000fe20000410000 */
[----:B------:R-:W-:Y:S01]  /*7da0*/  ISETP.LT.OR P0, PT, R3, 0x1, P0 ;  /* 0x000000010300780c */ /* 0x000fe20000701670 */
[--C-:B------:R-:W-:Y:S02]  /*7db0*/  FFMA.FTZ R5, R5, c[0x0][0x2d0], -R4.reuse ;  /* 0x0000b40005057a23 */ /* 0x100fe40000010804 */
[----:B------:R-:W-:Y:S01]  /*7dc0*/  MUFU.EX2 R168, R168 ;  /* 0x000000a800a87308 */ /* 0x000fe20000000800 */
[----:B------:R-:W-:Y:S01]  /*7dd0*/  FSEL R6, R6, -INF , !P0 ;  /* 0xff80000006067808 */ /* 0x000fe20004000000 */
[--C-:B------:R-:W-:Y:S01]  /*7de0*/  FFMA.FTZ R8, R8, c[0x0][0x2d0], -R4.reuse ;  /* 0x0000b40008087a23 */ /* 0x100fe20000010804 */
[----:B------:R-:W-:Y:S01]  /*7df0*/  PLOP3.LUT P0, PT, PT, PT, UP3, 0x40, 0x0 ;  /* 0x000000000000781c */ /* 0x000fe20003f0e838 */
[----:B------:R-:W-:Y:S01]  /*7e00*/  UISETP.NE.AND UP3, UPT, UR31, URZ, UPT ;  /* 0x0000003f1f00728c */ /* 0x000fe2000bf65270 */
[--C-:B------:R-:W-:Y:S02]  /*7e10*/  FFMA.FTZ R9, R9, c[0x0][0x2d0], -R4.reuse ;  /* 0x0000b40009097a23 */ /* 0x100fe40000010804 */
[----:B------:R-:W-:Y:S01]  /*7e20*/  ISETP.GT.AND P0, PT, R2, 0x1, P0 ;  /* 0x000000010200780c */ /* 0x000fe20000704270 */
[--C-:B------:R-:W-:Y:S02]  /*7e30*/  FFMA.FTZ R17, R17, c[0x0][0x2d0], -R4.reuse ;  /* 0x0000b40011117a23 */ /* 0x100fe40000010804 */
[----:B------:R-:W-:Y:S01]  /*7e40*/  MUFU.EX2 R5, R5 ;  /* 0x0000000500057308 */ /* 0x000fe20000000800 */
[----:B------:R-:W-:Y:S01]  /*7e50*/  ISETP.LT.OR P0, PT, R3, 0x2, P0 ;  /* 0x000000020300780c */ /* 0x000fe20000701670 */
[--C-:B------:R-:W-:Y:S02]  /*7e60*/  FFMA.FTZ R21, R21, c[0x0][0x2d0], -R4.reuse ;  /* 0x0000b40015157a23 */ /* 0x100fe40000010804 */
[--C-:B------:R-:W-:Y:S01]  /*7e70*/  FFMA.FTZ R24, R24, c[0x0][0x2d0], -R4.reuse ;  /* 0x0000b40018187a23 */ /* 0x100fe20000010804 */
[----:B------:R-:W-:Y:S01]  /*7e80*/  FSEL R7, R7, -INF , !P0 ;  /* 0xff80000007077808 */ /* 0x000fe20004000000 */
[--C-:B------:R-:W-:Y:S01]  /*7e90*/  FFMA.FTZ R25, R25, c[0x0][0x2d0], -R4.reuse ;  /* 0x0000b40019197a23 */ /* 0x100fe20000010804 */
[----:B------:R-:W-:Y:S01]  /*7ea0*/  PLOP3.LUT P0, PT, PT, PT, UP2, 0x40, 0x0 ;  /* 0x000000000000781c */ /* 0x000fe20003f0e828 */
[----:B------:R-:W-:Y:S01]  /*7eb0*/  UISETP.NE.AND UP2, UPT, UR30, URZ, UPT ;  /* 0x0000003f1e00728c */ /* 0x000fe2000bf45270 */
[--C-:B------:R-:W-:Y:S01]  /*7ec0*/  FFMA.FTZ R170, R12, c[0x0][0x2d0], -R4.reuse ;  /* 0x0000b4000caa7a23 */ /* 0x100fe20000010804 */
[----:B------:R-:W-:Y:S01]  /*7ed0*/  MUFU.EX2 R8, R8 ;  /* 0x0000000800087308 */ /* 0x000fe20000000800 */
[----:B------:R-:W-:Y:S01]  /*7ee0*/  ISETP.GT.AND P0, PT, R2, 0x8, P0 ;  /* 0x000000080200780c */ /* 0x000fe20000704270 */
[--C-:B------:R-:W-:Y:S02]  /*7ef0*/  FFMA.FTZ R179, R13, c[0x0][0x2d0], -R4.reuse ;  /* 0x0000b4000db37a23 */ /* 0x100fe40000010804 */
[--C-:B------:R-:W-:Y:S01]  /*7f00*/  FFMA.FTZ R16, R16, c[0x0][0x2d0], -R4.reuse ;  /* 0x0000b40010107a23 */ /* 0x100fe20000010804 */
[C---:B------:R-:W-:Y:S01]  /*7f10*/  ISETP.LT.OR P0, PT, R3.reuse, 0x9, P0 ;  /* 0x000000090300780c */ /* 0x040fe20000701670 */
[----:B------:R-:W-:Y:S01]  /*7f20*/  FFMA.FTZ R169, R20, c[0x0][0x2d0], -R4 ;  /* 0x0000b40014a97a23 */ /* 0x000fe20000010804 */
[----:B------:R-:W-:Y:S02]  /*7f30*/  MOV R20, R17 ;  /* 0x0000001100147202 */ /* 0x000fe40000000f00 */
[----:B------:R-:W-:Y:S01]  /*7f40*/  FSEL R10, R10, -INF , !P0 ;  /* 0xff8000000a0a7808 */ /* 0x000fe20004000000 */
[----:B------:R-:W1:Y:S01]  /*7f50*/  MUFU.EX2 R9, R9 ;  /* 0x0000000900097308 */ /* 0x000e620000000800 */
[----:B------:R-:W-:Y:S01]  /*7f60*/  PLOP3.LUT P0, PT, PT, PT, UP1, 0x40, 0x0 ;  /* 0x000000000000781c */ /* 0x000fe20003f0e818 */
[----:B------:R-:W-:Y:S03]  /*7f70*/  UISETP.NE.AND UP1, UPT, UR29, URZ, UPT ;  /* 0x0000003f1d00728c */ /* 0x000fe6000bf25270 */
[C---:B------:R-:W-:Y:S04]  /*7f80*/  ISETP.GT.AND P0, PT, R2.reuse, 0x9, P0 ;  /* 0x000000090200780c */ /* 0x040fe80000704270 */
[----:B------:R-:W-:Y:S04]  /*7f90*/  ISETP.LT.OR P0, PT, R3, 0xa, P0 ;  /* 0x0000000a0300780c */ /* 0x000fe80000701670 */
[----:B------:R-:W-:Y:S02]  /*7fa0*/  FSEL R171, R11, -INF , !P0 ;  /* 0xff8000000bab7808 */ /* 0x000fe40004000000 */
[----:B------:R-:W-:Y:S01]  /*7fb0*/  PLOP3.LUT P0, PT, PT, PT, UP0, 0x40, 0x0 ;  /* 0x000000000000781c */ /* 0x000fe20003f0e808 */
[----:B------:R-:W-:Y:S01]  /*7fc0*/  UISETP.NE.AND UP0, UPT, UR27, URZ, UPT ;  /* 0x0000003f1b00728c */ /* 0x000fe2000bf05270 */
[----:B------:R-:W-:Y:S02]  /*7fd0*/  MOV R11, R16 ;  /* 0x00000010000b7202 */ /* 0x000fe40000000f00 */
[----:B------:R-:W-:Y:S04]  /*7fe0*/  ISETP.GT.AND P0, PT, R2, 0x10, P0 ;  /* 0x000000100200780c */ /* 0x000fe80000704270 */
[C---:B------:R-:W-:Y:S04]  /*7ff0*/  ISETP.LT.OR P0, PT, R3.reuse, 0x11, P0 ;  /* 0x000000110300780c */ /* 0x040fe80000701670 */
[----:B------:R-:W-:Y:S02]  /*8000*/  FSEL R172, R14, -INF , !P0 ;  /* 0xff8000000eac7808 */ /* 0x000fe40004000000 */
[----:B------:R-:W-:Y:S02]  /*8010*/  PLOP3.LUT P0, PT, PT, PT, UP6, 0x40, 0x0 ;  /* 0x000000000000781c */ /* 0x000fe40003f0e868 */
[----:B------:R-:W-:Y:S02]  /*8020*/  MOV R14, R179 ;  /* 0x000000b3000e7202 */ /* 0x000fe40000000f00 */
[C---:B------:R-:W-:Y:S04]  /*8030*/  ISETP.GT.AND P0, PT, R2.reuse, 0x11, P0 ;  /* 0x000000110200780c */ /* 0x040fe80000704270 */
[----:B------:R-:W-:Y:S04]  /*8040*/  ISETP.LT.OR P0, PT, R3, 0x12, P0 ;  /* 0x000000120300780c */ /* 0x000fe80000701670 */
[----:B------:R-:W-:Y:S02]  /*8050*/  FSEL R173, R15, -INF , !P0 ;  /* 0xff8000000fad7808 */ /* 0x000fe40004000000 */
[----:B------:R-:W-:Y:S02]  /*8060*/  PLOP3.LUT P0, PT, PT, PT, UP5, 0x40, 0x0 ;  /* 0x000000000000781c */ /* 0x000fe40003f0e858 */
[----:B------:R-:W-:Y:S02]  /*8070*/  MOV R15, R170 ;  /* 0x000000aa000f7202 */ /* 0x000fe40000000f00 */
[----:B------:R-:W-:Y:S02]  /*8080*/  ISETP.GT.AND P0, PT, R2, 0x18, P0 ;  /* 0x000000180200780c */ /* 0x000fe40000704270 */
[----:B-1----:R-:W-:Y:S02]  /*8090*/  F2FP.PACK_AB R170, R9, R8 ;  /* 0x0000000809aa723e */ /* 0x002fe400000000ff */
[C---:B------:R-:W-:Y:S04]  /*80a0*/  ISETP.LT.OR P0, PT, R3.reuse, 0x19, P0 ;  /* 0x000000190300780c */ /* 0x040fe80000701670 */
[----:B------:R-:W-:Y:S02]  /*80b0*/  FSEL R174, R18, -INF , !P0 ;  /* 0xff80000012ae7808 */ /* 0x000fe40004000000 */
[----:B------:R-:W-:Y:S04]  /*80c0*/  PLOP3.LUT P0, PT, PT, PT, UP4, 0x40, 0x0 ;  /* 0x000000000000781c */ /* 0x000fe80003f0e848 */
[C---:B------:R-:W-:Y:S04]  /*80d0*/  ISETP.GT.AND P0, PT, R2.reuse, 0x19, P0 ;  /* 0x000000190200780c */ /* 0x040fe80000704270 */
[----:B------:R-:W-:Y:S04]  /*80e0*/  ISETP.LT.OR P0, PT, R3, 0x1a, P0 ;  /* 0x0000001a0300780c */ /* 0x000fe80000701670 */
[----:B------:R-:W-:Y:S02]  /*80f0*/  FSEL R175, R19, -INF , !P0 ;  /* 0xff80000013af7808 */ /* 0x000fe40004000000 */
[----:B------:R-:W-:Y:S04]  /*8100*/  PLOP3.LUT P0, PT, PT, PT, UP3, 0x40, 0x0 ;  /* 0x000000000000781c */ /* 0x000fe80003f0e838 */
[----:B------:R-:W-:Y:S04]  /*8110*/  ISETP.GT.AND P0, PT, R2, 0x20, P0 ;  /* 0x000000200200780c */ /* 0x000fe80000704270 */
        /* <DEDUP_REMOVED lines=10> */
[----:B------:R-:W-:Y:S01]  /*81c0*/  PLOP3.LUT P0, PT, PT, PT, UP0, 0x40, 0x0 ;  /* 0x000000000000781c */ /* 0x000fe20003f0e808 */
[----:B------:R-:W-:Y:S03]  /*81d0*/  UISETP.GT.AND UP0, UPT, UR5, UR4, UPT ;  /* 0x000000040500728c */ /* 0x000fe6000bf04270 */
[----:B------:R-:W-:Y:S01]  /*81e0*/  ISETP.GT.AND P0, PT, R2, 0x29, P0 ;  /* 0x000000290200780c */ /* 0x000fe20000704270 */
[----:B------:R-:W-:Y:S01]  /*81f0*/  UMOV UR5, UR23 ;  /* 0x0000001700057c82 */ /* 0x000fe20008000000 */
[----:B------:R-:W1:Y:S02]  /*8200*/  MUFU.EX2 R2, R0 ;  /* 0x0000000000027308 */ /* 0x000e640000000800 */
[----:B------:R-:W-:Y:S04]  /*8210*/  ISETP.LT.OR P0, PT, R3, 0x2a, P0 ;  /* 0x0000002a0300780c */ /* 0x000fe80000701670 */
[----:B------:R-:W-:Y:S01]  /*8220*/  FSEL R132, R27, -INF , !P0 ;  /* 0xff8000001b847808 */ /* 0x000fe20004000000 */
[C---:B-1----:R-:W-:Y:S02]  /*8230*/  FMUL.FTZ R16, R2.reuse, R144 ;  /* 0x0000009002107220 */ /* 0x042fe40000410000 */
[C---:B------:R-:W-:Y:S01]  /*8240*/  FMUL.FTZ R12, R2.reuse, R148 ;  /* 0x00000094020c7220 */ /* 0x040fe20000410000 */
[----:B------:R-:W-:Y:S01]  /*8250*/  MOV R148, R11 ;  /* 0x0000000b00947202 */ /* 0x000fe20000000f00 */
[C---:B------:R-:W-:Y:S01]  /*8260*/  FMUL.FTZ R13, R2.reuse, R149 ;  /* 0x00000095020d7220 */ /* 0x040fe20000410000 */
[----:B------:R-:W-:Y:S01]  /*8270*/  MOV R149, R14 ;  /* 0x0000000e00957202 */ /* 0x000fe20000000f00 */
[C---:B------:R-:W-:Y:S01]  /*8280*/  FMUL.FTZ R17, R2.reuse, R145 ;  /* 0x0000009102117220 */ /* 0x040fe20000410000 */
[----:B------:R-:W-:Y:S01]  /*8290*/  MOV R145, R15 ;  /* 0x0000000f00917202 */ /* 0x000fe20000000f00 */
        /* <DEDUP_REMOVED lines=54> */
[----:B------:R-:W-:Y:S01]  /*8600*/  FADD.FTZ R4, R5, R0 ;  /* 0x0000000005047221 */ /* 0x000fe20000010000 */
[----:B------:R-:W-:Y:S01]  /*8610*/  FMNMX.FTZ R0, R6, R135, !PT ;  /* 0x0000008706007209 */ /* 0x000fe20007810000 */
[----:B------:R-:W-:Y:S01]  /*8620*/  FMUL.FTZ R5, R2, R157 ;  /* 0x0000009d02057220 */ /* 0x000fe20000410000 */
[----:B------:R-:W-:Y:S01]  /*8630*/  MOV R157, R25 ;  /* 0x00000019009d7202 */ /* 0x000fe20000000f00 */
[----:B------:R-:W-:Y:S01]  /*8640*/  FADD.FTZ R4, R8, R4 ;  /* 0x0000000408047221 */ /* 0x000fe20000010000 */
[----:B------:R-:W-:Y:S01]  /*8650*/  FMNMX.FTZ R0, R7, R0, !PT ;  /* 0x0000000007007209 */ /* 0x000fe20007810000 */
[----:B------:R-:W-:Y:S02]  /*8660*/  FMUL.FTZ R25, R2, R137 ;  /* 0x0000008902197220 */ /* 0x000fe40000410000 */
[----:B------:R-:W-:Y:S01]  /*8670*/  FADD.FTZ R179, R9, R4 ;  /* 0x0000000409b37221 */ /* 0x000fe20000010000 */
[----:B------:R-:W-:Y:S01]  /*8680*/  FMNMX.FTZ R0, R10, R0, !PT ;  /* 0x000000000a007209 */ /* 0x000fe20007810000 */
[C---:B------:R-:W-:Y:S01]  /*8690*/  FMUL.FTZ R4, R2.reuse, R156 ;  /* 0x0000009c02047220 */ /* 0x040fe20000410000 */
[----:B------:R-:W-:Y:S01]  /*86a0*/  MOV R156, R20 ;  /* 0x00000014009c7202 */ /* 0x000fe20000000f00 */
[C---:B------:R-:W-:Y:S01]  /*86b0*/  FMUL.FTZ R20, R2.reuse, R140 ;  /* 0x0000008c02147220 */ /* 0x040fe20000410000 */
[----:B------:R-:W-:Y:S01]  /*86c0*/  FMNMX.FTZ R0, R171, R0, !PT ;  /* 0x00000000ab007209 */ /* 0x000fe20007810000 */
[----:B------:R-:W2:Y:S01]  /*86d0*/  LDL.LU R140, [R1+0x4c] ;  /* 0x00004c00018c7983 */ /* 0x000ea20000300800 */
[C---:B------:R-:W-:Y:S01]  /*86e0*/  FMUL.FTZ R8, R2.reuse, R152 ;  /* 0x0000009802087220 */ /* 0x040fe20000410000 */
[----:B------:R-:W-:Y:S01]  /*86f0*/  MOV R152, R24 ;  /* 0x0000001800987202 */ /* 0x000fe20000000f00 */
[----:B------:R-:W-:Y:S01]  /*8700*/  FMUL.FTZ R24, R2, R136 ;  /* 0x0000008802187220 */ /* 0x000fe20000410000 */
[----:B------:R-:W-:Y:S01]  /*8710*/  FMNMX.FTZ R0, R172, R0, !PT ;  /* 0x00000000ac007209 */ /* 0x000fe20007810000 */
[C---:B------:R-:W-:Y:S01]  /*8720*/  FMUL.FTZ R9, R2.reuse, R153 ;  /* 0x0000009902097220 */ /* 0x040fe20000410000 */
[----:B------:R-:W-:Y:S01]  /*8730*/  MOV R153, R21 ;  /* 0x0000001500997202 */ /* 0x000fe20000000f00 */
[----:B------:R-:W-:Y:S01]  /*8740*/  FMUL.FTZ R21, R2, R141 ;  /* 0x0000008d02157220 */ /* 0x000fe20000410000 */
[----:B------:R-:W-:Y:S01]  /*8750*/  FMNMX.FTZ R0, R173, R0, !PT ;  /* 0x00000000ad007209 */ /* 0x000fe20007810000 */
[----:B------:R-:W-:Y:S03]  /*8760*/  MUFU.EX2 R156, R156 ;  /* 0x0000009c009c7308 */ /* 0x000fe60000000800 */
[----:B------:R-:W-:Y:S04]  /*8770*/  FMNMX.FTZ R0, R174, R0, !PT ;  /* 0x00000000ae007209 */ /* 0x000fe80007810000 */
[----:B------:R-:W-:Y:S03]  /*8780*/  FMNMX.FTZ R0, R175, R0, !PT ;  /* 0x00000000af007209 */ /* 0x000fe60007810000 */
[----:B------:R-:W-:Y:S01]  /*8790*/  MUFU.EX2 R152, R152 ;  /* 0x0000009800987308 */ /* 0x000fe20000000800 */
        /* <DEDUP_REMOVED lines=14> */
[----:B------:R-:W-:Y:S01]  /*8880*/  MOV R135, R169 ;  /* 0x000000a900877202 */ /* 0x000fe20000000f00 */
[--C-:B------:R-:W-:Y:S02]  /*8890*/  FFMA.FTZ R169, R6, c[0x0][0x2d0], -R134.reuse ;  /* 0x0000b40006a97a23 */ /* 0x100fe40000010886 */
[----:B------:R-:W-:Y:S02]  /*88a0*/  FMUL.FTZ R0, R0, c[0x0][0x2d0] ;  /* 0x0000b40000007a20 */ /* 0x000fe40000410000 */
[--C-:B------:R-:W-:Y:S02]  /*88b0*/  FFMA.FTZ R7, R7, c[0x0][0x2d0], -R134.reuse ;  /* 0x0000b40007077a23 */ /* 0x100fe40000010886 */
[----:B------:R-:W-:Y:S01]  /*88c0*/  MUFU.EX2 R169, R169 ;  /* 0x000000a900a97308 */ /* 0x000fe20000000800 */
[--C-:B------:R-:W-:Y:S09]  /*88d0*/  FFMA.FTZ R2, R10, c[0x0][0x2d0], -R134.reuse ;  /* 0x0000b4000a027a23 */ /* 0x100ff20000010886 */
[----:B------:R-:W1:Y:S10]  /*88e0*/  MUFU.EX2 R0, R0 ;  /* 0x0000000000007308 */ /* 0x000e740000000800 */
[----:B------:R3:W4:Y:S01]  /*88f0*/  MUFU.EX2 R144, R7 ;  /* 0x0000000700907308 */ /* 0x0007220000000800 */
[C---:B-1----:R-:W-:Y:S02]  /*8900*/  FMUL.FTZ R26, R0.reuse, R138 ;  /* 0x0000008a001a7220 */ /* 0x042fe40000410000 */
[C---:B------:R-:W-:Y:S02]  /*8910*/  FMUL.FTZ R27, R0.reuse, R139 ;  /* 0x0000008b001b7220 */ /* 0x040fe40000410000 */
[----:B------:R-:W1:Y:S01]  /*8920*/  LDSM.16.MT88.4 R136, [R237+0x4080] ;  /* 0x00408000ed88783b */ /* 0x000e620000004200 */
[C---:B------:R-:W-:Y:S02]  /*8930*/  FMUL.FTZ R10, R0.reuse, R154 ;  /* 0x0000009a000a7220 */ /* 0x040fe40000410000 */
[C---:B------:R-:W-:Y:S02]  /*8940*/  FMUL.FTZ R11, R0.reuse, R155 ;  /* 0x0000009b000b7220 */ /* 0x040fe40000410000 */
[C---:B------:R-:W-:Y:S02]  /*8950*/  FMUL.FTZ R22, R0.reuse, R142 ;  /* 0x0000008e00167220 */ /* 0x040fe40000410000 */
[C---:B------:R-:W-:Y:S02]  /*8960*/  FMUL.FTZ R23, R0.reuse, R143 ;  /* 0x0000008f00177220 */ /* 0x040fe40000410000 */
[C---:B------:R-:W-:Y:S01]  /*8970*/  FMUL.FTZ R6, R0.reuse, R158 ;  /* 0x0000009e00067220 */ /* 0x040fe20000410000 */
[----:B------:R-:W-:Y:S01]  /*8980*/  MOV R158, R135 ;  /* 0x00000087009e7202 */ /* 0x000fe20000000f00 */
[C---:B---3--:R-:W-:Y:S02]  /*8990*/  FMUL.FTZ R7, R0.reuse, R159 ;  /* 0x0000009f00077220 */ /* 0x048fe40000410000 */
        /* <DEDUP_REMOVED lines=61> */
[C---:B----4-:R-:W-:Y:S01]  /*8d70*/  F2FP.PACK_AB R169, R144.reuse, R169 ;  /* 0x000000a990a9723e */ /* 0x050fe200000000ff */
[----:B------:R-:W-:Y:S01]  /*8d80*/  FFMA.FTZ R0, R171, c[0x0][0x2d0], -R134 ;  /* 0x0000b400ab007a23 */ /* 0x000fe20000010886 */
[----:B------:R-:W-:Y:S01]  /*8d90*/  LDSM.16.MT88.4 R140, [R237+0x4880] ;  /* 0x00488000ed8c783b */ /* 0x000fe20000004200 */
[----:B------:R-:W-:Y:S02]  /*8da0*/  FADD.FTZ R144, R144, R150 ;  /* 0x0000009690907221 */ /* 0x000fe40000010000 */
[----:B------:R-:W2:Y:S02]  /*8db0*/  MUFU.EX2 R146, R0 ;  /* 0x0000000000927308 */ /* 0x000ea40000000800 */
[----:B--2---:R-:W-:Y:S01]  /*8dc0*/  F2FP.PACK_AB R171, R146, R147 ;  /* 0x0000009392ab723e */ /* 0x004fe200000000ff */
[--C-:B------:R-:W-:Y:S07]  /*8dd0*/  FFMA.FTZ R0, R172, c[0x0][0x2d0], -R134.reuse ;  /* 0x0000b400ac007a23 */ /* 0x100fee0000010886 */
[----:B------:R2:W-:Y:S01]  /*8de0*/  MUFU.EX2 R148, R0 ;  /* 0x0000000000947308 */ /* 0x0005e20000000800 */
[C---:B-1----:R-:W-:Y:S08]  /*8df0*/  HMMA.16816.F32 R4, R168.reuse, R136, R4 ;  /* 0x00000088a804723c */ /* 0x042ff00000001804 */
[C---:B------:R-:W-:Y:S01]  /*8e00*/  HMMA.16816.F32 R8, R168.reuse, R138, R8 ;  /* 0x0000008aa808723c */ /* 0x040fe20000001808 */
[----:B------:R-:W1:Y:S03]  /*8e10*/  LDSM.16.MT88.4 R136, [R238+0x4080] ;  /* 0x00408000ee88783b */ /* 0x000e660000004200 */
[--C-:B--2---:R-:W-:Y:S04]  /*8e20*/  FFMA.FTZ R0, R173, c[0x0][0x2d0], -R134.reuse ;  /* 0x0000b400ad007a23 */ /* 0x104fe80000010886 */
[----:B------:R2:W3:Y:S01]  /*8e30*/  MUFU.EX2 R149, R0 ;  /* 0x0000000000957308 */ /* 0x0004e20000000800 */
[C---:B-1----:R-:W-:Y:S03]  /*8e40*/  HMMA.16816.F32 R12, R168.reuse, R136, R12 ;  /* 0x00000088a80c723c */ /* 0x042fe6000000180c */
[--C-:B--2---:R-:W-:Y:S06]  /*8e50*/  FFMA.FTZ R0, R174, c[0x0][0x2d0], -R134.reuse ;  /* 0x0000b400ae007a23 */ /* 0x104fec0000010886 */
[----:B------:R1:W-:Y:S01]  /*8e60*/  MUFU.EX2 R135, R0 ;  /* 0x0000000000877308 */ /* 0x0003e20000000800 */
[C---:B------:R-:W-:Y:S01]  /*8e70*/  HMMA.16816.F32 R16, R168.reuse, R138, R16 ;  /* 0x0000008aa810723c */ /* 0x040fe20000001810 */
[----:B------:R-:W2:Y:S02]  /*8e80*/  LDSM.16.MT88.4 R136, [R241+0x4080] ;  /* 0x00408000f188783b */ /* 0x000ea40000004200 */
[----:B-1----:R-:W-:Y:S06]  /*8e90*/  FFMA.FTZ R0, R175, c[0x0][0x2d0], -R134 ;  /* 0x0000b400af007a23 */ /* 0x002fec0000010886 */
[----:B------:R-:W-:Y:S10]  /*8ea0*/  MUFU.EX2 R175, R158 ;  /* 0x0000009e00af7308 */ /* 0x000ff40000000800 */
[----:B------:R1:W4:Y:S01]  /*8eb0*/  MUFU.EX2 R174, R0 ;  /* 0x0000000000ae7308 */ /* 0x0003220000000800 */
[C---:B--2---:R-:W-:Y:S08]  /*8ec0*/  HMMA.16816.F32 R20, R168.reuse, R136, R20 ;  /* 0x00000088a814723c */ /* 0x044ff00000001814 */
[C---:B------:R-:W-:Y:S01]  /*8ed0*/  HMMA.16816.F32 R24, R168.reuse, R138, R24 ;  /* 0x0000008aa818723c */ /* 0x040fe20000001818 */
[----:B------:R-:W2:Y:S03]  /*8ee0*/  LDSM.16.MT88.4 R136, [R240+0x4080] ;  /* 0x00408000f088783b */ /* 0x000ea60000004200 */
[----:B-1----:R-:W-:Y:S02]  /*8ef0*/  FADD.FTZ R0, R2, R179 ;  /* 0x000000b302007221 */ /* 0x002fe40000010000 */
[----:B------:R-:W-:Y:S02]  /*8f00*/  MUFU.EX2 R179, R153 ;  /* 0x0000009900b37308 */ /* 0x000fe40000000800 */
[----:B------:R-:W-:Y:S04]  /*8f10*/  FADD.FTZ R150, R145, R0 ;  /* 0x0000000091967221 */ /* 0x000fe80000010000 */
[----:B------:R-:W-:Y:S04]  /*8f20*/  FADD.FTZ R0, R147, R144 ;  /* 0x0000009093007221 */ /* 0x000fe80000010000 */
[----:B------:R-:W1:Y:S01]  /*8f30*/  MUFU.EX2 R153, R157 ;  /* 0x0000009d00997308 */ /* 0x000e620000000800 */
        /* <DEDUP_REMOVED lines=38> */
[----:B------:R-:W-:Y:S04]  /*91a0*/  HMMA.16816.F32 R128, R168, R138, R128 ;  /* 0x0000008aa880723c */ /* 0x000fe80000001880 */
[----:B---3--:R-:W-:Y:S01]  /*91b0*/  F2FP.PACK_AB R137, R149, R148 ;  /* 0x000000949589723e */ /* 0x008fe200000000ff */
[----:B------:R-:W-:Y:S02]  /*91c0*/  FADD.FTZ R2, R146, R0 ;  /* 0x0000000092027221 */ /* 0x000fe40000010000 */
[----:B------:R-:W-:Y:S01]  /*91d0*/  F2FP.PACK_AB R138, R156, R151 ;  /* 0x000000979c8a723e */ /* 0x000fe200000000ff */
[----:B------:R-:W-:Y:S01]  /*91e0*/  LDSM.16.MT88.4 R144, [R240+0x9080] ;  /* 0x00908000f090783b */ /* 0x000fe20000004200 */
[----:B----4-:R-:W-:Y:S03]  /*91f0*/  F2FP.PACK_AB R139, R174, R135 ;  /* 0x00000087ae8b723e */ /* 0x010fe600000000ff */
[----:B------:R-:W-:Y:S01]  /*9200*/  FFMA.FTZ R0, R176, c[0x0][0x2d0], -R134 ;  /* 0x0000b400b0007a23 */ /* 0x000fe20000010886 */
[----:B-1----:R-:W-:Y:S01]  /*9210*/  MOV R176, R153 ;  /* 0x0000009900b07202 */ /* 0x002fe20000000f00 */
[----:B------:R-:W-:Y:S01]  /*9220*/  FADD.FTZ R2, R148, R2 ;  /* 0x0000000294027221 */ /* 0x000fe20000010000 */
[----:B------:R-:W-:Y:S01]  /*9230*/  F2FP.PACK_AB R168, R179, R175 ;  /* 0x000000afb3a8723e */ /* 0x000fe200000000ff */
[C---:B------:R-:W-:Y:S01]  /*9240*/  HMMA.16816.F32 R4, R136.reuse, R140, R4 ;  /* 0x0000008c8804723c */ /* 0x040fe20000001804 */
[----:B------:R1:W2:Y:S04]  /*9250*/  MUFU.EX2 R172, R0 ;  /* 0x0000000000ac7308 */ /* 0x0002a80000000800 */
[----:B------:R-:W-:Y:S03]  /*9260*/  FADD.FTZ R2, R149, R2 ;  /* 0x0000000295027221 */ /* 0x000fe60000010000 */
[C---:B------:R-:W-:Y:S01]  /*9270*/  HMMA.16816.F32 R8, R136.reuse, R142, R8 ;  /* 0x0000008e8808723c */ /* 0x040fe20000001808 */
[----:B------:R-:W3:Y:S03]  /*9280*/  LDSM.16.MT88.4 R140, [R238+0x4880] ;  /* 0x00488000ee8c783b */ /* 0x000ee60000004200 */
[----:B------:R-:W-:Y:S01]  /*9290*/  FADD.FTZ R2, R135, R2 ;  /* 0x0000000287027221 */ /* 0x000fe20000010000 */
[----:B------:R-:W-:Y:S03]  /*92a0*/  MOV R135, R3 ;  /* 0x0000000300877202 */ /* 0x000fe60000000f00 */
[----:B------:R-:W-:Y:S04]  /*92b0*/  FADD.FTZ R2, R174, R2 ;  /* 0x00000002ae027221 */ /* 0x000fe80000010000 */
[----:B-1----:R-:W-:Y:S01]  /*92c0*/  FFMA.FTZ R0, R177, c[0x0][0x2d0], -R134 ;  /* 0x0000b400b1007a23 */ /* 0x002fe20000010886 */
[----:B------:R-:W-:Y:S01]  /*92d0*/  MOV R177, R152 ;  /* 0x0000009800b17202 */ /* 0x000fe20000000f00 */
[----:B--2---:R-:W-:Y:S01]  /*92e0*/  FADD.FTZ R2, R172, R2 ;  /* 0x00000002ac027221 */ /* 0x004fe20000010000 */
[----:B------:R-:W-:Y:S01]  /*92f0*/  LDSM.16.MT88.4 R152, [R237+0x5080] ;  /* 0x00508000ed98783b */ /* 0x000fe20000004200 */
[----:B------:R-:W1:Y:S01]  /*9300*/  MUFU.EX2 R173, R0 ;  /* 0x0000000000ad7308 */ /* 0x000e620000000800 */
[----:B------:R-:W-:Y:S01]  /*9310*/  F2FP.PACK_AB R170, R176, R177 ;  /* 0x000000b1b0aa723e */ /* 0x000fe200000000ff */
[C---:B---3--:R-:W-:Y:S03]  /*9320*/  HMMA.16816.F32 R12, R136.reuse, R140, R12 ;  /* 0x0000008c880c723c */ /* 0x048fe6000000180c */
[----:B-1----:R-:W-:Y:S01]  /*9330*/  F2FP.PACK_AB R169, R173, R172 ;  /* 0x000000acada9723e */ /* 0x002fe200000000ff */
[--C-:B------:R-:W-:Y:S02]  /*9340*/  FFMA.FTZ R0, R178, c[0x0][0x2d0], -R134.reuse ;  /* 0x0000b400b2007a23 */ /* 0x100fe40000010886 */
[----:B------:R-:W-:Y:S02]  /*9350*/  FFMA.FTZ R134, R132, c[0x0][0x2d0], -R134 ;  /* 0x0000b40084867a23 */ /* 0x000fe40000010886 */
[C---:B------:R-:W-:Y:S01]  /*9360*/  HMMA.16816.F32 R16, R136.reuse, R142, R16 ;  /* 0x0000008e8810723c */ /* 0x040fe20000001810 */
[----:B------:R-:W1:Y:S01]  /*9370*/  LDSM.16.MT88.4 R140, [R241+0x4880] ;  /* 0x00488000f18c783b */ /* 0x000e620000004200 */
[----:B------:R2:W-:Y:S10]  /*9380*/  MUFU.EX2 R132, R0 ;  /* 0x0000000000847308 */ /* 0x0005f40000000800 */
[----:B------:R-:W3:Y:S01]  /*9390*/  MUFU.EX2 R134, R134 ;  /* 0x0000008600867308 */ /* 0x000ee20000000800 */
[----:B--2---:R-:W-:Y:S04]  /*93a0*/  FADD.FTZ R0, R151, R150 ;  /* 0x0000009697007221 */ /* 0x004fe80000010000 */
[----:B------:R-:W-:Y:S04]  /*93b0*/  FADD.FTZ R0, R156, R0 ;  /* 0x000000009c007221 */ /* 0x000fe80000010000 */
[----:B------:R-:W-:Y:S01]  /*93c0*/  FADD.FTZ R0, R175, R0 ;  /* 0x00000000af007221 */ /* 0x000fe20000010000 */
[----:B---3--:R-:W-:Y:S03]  /*93d0*/  F2FP.PACK_AB R171, R134, R132 ;  /* 0x0000008486ab723e */ /* 0x008fe600000000ff */
        /* <DEDUP_REMOVED lines=38> */
[C---:B------:R-:W-:Y:S08]  /*9640*/  HMMA.16816.F32 R120, R136.reuse, R142, R120 ;  /* 0x0000008e8878723c */ /* 0x040ff00000001878 */
[C---:B------:R-:W-:Y:S08]  /*9650*/  HMMA.16816.F32 R124, R136.reuse, R144, R124 ;  /* 0x00000090887c723c */ /* 0x040ff0000000187c */
[----:B------:R-:W-:Y:S01]  /*9660*/  HMMA.16816.F32 R128, R136, R146, R128 ;  /* 0x000000928880723c */ /* 0x000fe20000001880 */
[----:B------:R-:W1:Y:S07]  /*9670*/  LDSM.16.MT88.4 R144, [R238+0x5080] ;  /* 0x00508000ee90783b */ /* 0x000e6e0000004200 */
[C---:B------:R-:W-:Y:S01]  /*9680*/  HMMA.16816.F32 R156, R168.reuse, R152, R4 ;  /* 0x00000098a89c723c */ /* 0x040fe20000001804 */
[----:B------:R-:W2:Y:S07]  /*9690*/  LDSM.16.MT88.4 R136, [R241+0x5080] ;  /* 0x00508000f188783b */ /* 0x000eae0000004200 */
[C---:B------:R-:W-:Y:S01]  /*96a0*/  HMMA.16816.F32 R152, R168.reuse, R154, R8 ;  /* 0x0000009aa898723c */ /* 0x040fe20000001808 */
[----:B------:R-:W3:Y:S08]  /*96b0*/  LDSM.16.MT88.4 R4, [R240+0x5080] ;  /* 0x00508000f004783b */ /* 0x000ef00000004200 */
[----:B------:R-:W4:Y:S01]  /*96c0*/  LDSM.16.MT88.4 R8, [R237+0x6880] ;  /* 0x00688000ed08783b */ /* 0x000f220000004200 */
[C---:B-1----:R-:W-:Y:S07]  /*96d0*/  HMMA.16816.F32 R148, R168.reuse, R144, R12 ;  /* 0x00000090a894723c */ /* 0x042fee000000180c */
[----:B------:R-:W1:Y:S01]  /*96e0*/  LDSM.16.MT88.4 R12, [R238+0x6880] ;  /* 0x00688000ee0c783b */ /* 0x000e620000004200 */
[C---:B------:R-:W-:Y:S08]  /*96f0*/  HMMA.16816.F32 R144, R168.reuse, R146, R16 ;  /* 0x00000092a890723c */ /* 0x040ff00000001810 */
[C---:B--2---:R-:W-:Y:S08]  /*9700*/  HMMA.16816.F32 R140, R168.reuse, R136, R20 ;  /* 0x00000088a88c723c */ /* 0x044ff00000001814 */
[C---:B------:R-:W-:Y:S08]  /*9710*/  HMMA.16816.F32 R136, R168.reuse, R138, R24 ;  /* 0x0000008aa888723c */ /* 0x040ff00000001818 */
[C---:B---3--:R-:W-:Y:S08]  /*9720*/  HMMA.16816.F32 R28, R168.reuse, R4, R28 ;  /* 0x00000004a81c723c */ /* 0x048ff0000000181c */
[C---:B------:R-:W-:Y:S01]  /*9730*/  HMMA.16816.F32 R32, R168.reuse, R6, R32 ;  /* 0x00000006a820723c */ /* 0x040fe20000001820 */
[----:B------:R-:W2:Y:S07]  /*9740*/  LDSM.16.MT88.4 R4, [R241+0x6880] ;  /* 0x00688000f104783b */ /* 0x000eae0000004200 */
[C---:B----4-:R-:W-:Y:S08]  /*9750*/  HMMA.16816.F32 R36, R168.reuse, R8, R36 ;  /* 0x00000008a824723c */ /* 0x050ff00000001824 */
        /* <DEDUP_REMOVED lines=29> */
[C---:B------:R-:W-:Y:S08]  /*9930*/  HMMA.16816.F32 R120, R168.reuse, R14, R120 ;  /* 0x0000000ea878723c */ /* 0x040ff00000001878 */
[C---:B--2---:R-:W-:Y:S07]  /*9940*/  HMMA.16816.F32 R124, R168.reuse, R4, R124 ;  /* 0x00000004a87c723c */ /* 0x044fee000000187c */
[----:B------:R-:W-:Y:S01]  /*9950*/  FADD.FTZ R4, R177, R0 ;  /* 0x00000000b1047221 */ /* 0x000fe20000010000 */
[----:B------:R-:W-:Y:S04]  /*9960*/  HMMA.16816.F32 R128, R168, R6, R128 ;  /* 0x00000006a880723c */ /* 0x000fe80000001880 */
[----:B------:R-:W-:Y:S02]  /*9970*/  FADD.FTZ R0, R173, R2 ;  /* 0x00000002ad007221 */ /* 0x000fe40000010000 */
[----:B------:R-:W-:Y:S02]  /*9980*/  FADD.FTZ R2, R176, R4 ;  /* 0x00000004b0027221 */ /* 0x000fe40000010000 */
[----:B------:R-:W-:Y:S01]  /*9990*/  FADD.FTZ R0, R132, R0 ;  /* 0x0000000084007221 */ /* 0x000fe20000010000 */
[----:B------:R-:W-:Y:S02]  /*99a0*/  MOV R132, R3 ;  /* 0x0000000300847202 */ /* 0x000fe40000000f00 */
[----:B------:R1:W-:Y:S01]  /*99b0*/  STL [R1+0x44], R2 ;  /* 0x0000440201007387 */ /* 0x0003e20000100800 */
[----:B------:R-:W-:Y:S01]  /*99c0*/  FADD.FTZ R0, R134, R0 ;  /* 0x0000000086007221 */ /* 0x000fe20000010000 */
[----:B------:R-:W-:Y:S04]  /*99d0*/  MOV R134, R133 ;  /* 0x0000008500867202 */ /* 0x000fe80000000f00 */
[----:B------:R1:W-:Y:S02]  /*99e0*/  STL [R1+0x4c], R0 ;  /* 0x00004c0001007387 */ /* 0x0003e40000100800 */
[----:B-1----:R-:W-:-:S05]  /*99f0*/  @P0 BRA `(.L_x_198) ;  /* 0xffffc43000000947 */ /* 0x002fca000383ffff */
.L_x_185:
[----:B------:R-:W1:Y:S01]  /*9a00*/  S2UR UR29, SR_CTAID.X ;  /* 0x00000000001d79c3 */ /* 0x000e620000002500 */
[----:B------:R-:W-:-:S02]  /*9a10*/  UISETP.NE.AND UP1, UPT, UR14, URZ, UPT ;  /* 0x0000003f0e00728c */ /* 0x000fc4000bf25270 */
[----:B------:R-:W-:Y:S02]  /*9a20*/  UISETP.NE.AND UP0, UPT, UR13, URZ, UPT ;  /* 0x0000003f0d00728c */ /* 0x000fe4000bf05270 */
[----:B------:R-:W-:Y:S02]  /*9a30*/  UMOV UR27, 0x1 ;  /* 0x00000001001b7882 */ /* 0x000fe40000000000 */
[----:B------:R-:W-:Y:S02]  /*9a40*/  ULDC UR26, c[0x0][0x168] ;  /* 0x00005a00001a7ab9 */ /* 0x000fe40000000800 */
[----:B------:R-:W-:Y:S01]  /*9a50*/  ULDC.64 UR4, c[0x0][0x2c8] ;  /* 0x0000b20000047ab9 */ /* 0x000fe20000000a00 */
[----:B------:R-:W-:Y:S01]  /*9a60*/  PLOP3.LUT P0, PT, PT, PT, UP0, 0x40, 0x0 ;  /* 0x000000000000781c */ /* 0x000fe20003f0e808 */
[----:B------:R-:W-:Y:S02]  /*9a70*/  UIADD3 UR26, UR27, -UR26, URZ ;  /* 0x8000001a1b1a7290 */ /* 0x000fe4000fffe03f */
[----:B-1----:R-:W-:-:S04]  /*9a80*/  ULEA UR29, UR29, 0x7f, 0x7 ;  /* 0x0000007f1d1d7891 */ /* 0x002fc8000f8e383f */
[----:B------:R-:W-:-:S03]  /*9a90*/  UIMAD.WIDE.U32 UR30, UR29, UR4, URZ ;  /* 0x000000041d1e72a5 */ /* 0x000fc6000f8e003f */
[----:B------:R-:W-:Y:S02]  /*9aa0*/  ULDC UR4, c[0x0][0x1d0] ;  /* 0x0000740000047ab9 */ /* 0x000fe40000000800 */
[----:B------:R-:W-:Y:S02]  /*9ab0*/  UIMAD UR4, UR28, UR4, UR26 ;  /* 0x000000041c0472a4 */ /* 0x000fe4000f8e021a */
[----:B------:R-:W-:Y:S02]  /*9ac0*/  @UP1 USHF.R.U32.HI UR29, URZ, UR5, UR31 ;  /* 0x000000053f1d1299 */ /* 0x000fe4000801161f */
[----:B------:R-:W-:Y:S02]  /*9ad0*/  ULDC UR26, c[0x0][0x324] ;  /* 0x0000c900001a7ab9 */ /* 0x000fe40000000800 */
[----:B------:R-:W-:-:S04]  /*9ae0*/  UIADD3 UR28, UR4, UR29, URZ ;  /* 0x0000001d041c7290 */ /* 0x000fc8000fffe03f */
[----:B------:R-:W-:Y:S01]  /*9af0*/  UIADD3 UR26, UR28, -UR26, URZ ;  /* 0x8000001a1c1a7290 */ /* 0x000fe2000fffe03f */
[----:B------:R-:W-:Y:S05]  /*9b00*/  @P0 BRA `(.L_x_199) ;  /* 0x0000016000000947 */ /* 0x000fea0003800000 */
[----:B------:R-:W-:-:S06]  /*9b10*/  UISETP.GT.AND UP0, UPT, UR28, -0x1, UPT ;  /* 0xffffffff1c00788c */ /* 0x000fcc000bf04270 */
[----:B------:R-:W-:-:S13]  /*9b20*/  PLOP3.LUT P0, PT, PT, PT, UP0, 0x80, 0x0 ;  /* 0x000000000000781c */ /* 0x000fda0003f0f008 */
[----:B------:R-:W-:Y:S05]  /*9b30*/  @P0 BRA `(.L_x_200) ;  /* 0x0000009000000947 */ /* 0x000fea0003800000 */
[----:B------:R-:W-:Y:S02]  /*9b40*/  ULDC UR4, c[0x0][0x32c] ;  /* 0x0000cb0000047ab9 */ /* 0x000fe40000000800 */
[----:B------:R-:W-:Y:S02]  /*9b50*/  UISETP.NE.AND UP0, UPT, UR27, UR4, UPT ;  /* 0x000000041b00728c */ /* 0x000fe4000bf05270 */
[----:B------:R-:W-:Y:S02]  /*9b60*/  ULOP3.LUT UR28, URZ, UR28, URZ, 0x33, !UPT ;  /* 0x0000001c3f1c7292 */ /* 0x000fe4000f8e333f */
[----:B------:R-:W-:Y:S02]  /*9b70*/  ULDC.64 UR4, c[0x0][0x330] ;  /* 0x0000cc0000047ab9 */ /* 0x000fe40000000a00 */
[----:B------:R-:W-:-:S07]  /*9b80*/  UIMAD.WIDE.U32 UR30, UR28, UR4, URZ ;  /* 0x000000041c1e72a5 */ /* 0x000fce000f8e003f */
[----:B------:R-:W-:Y:S02]  /*9b90*/  @UP0 UMOV UR27, UR31 ;  /* 0x0000001f001b0c82 */ /* 0x000fe40008000000 */
[----:B------:R-:W-:-:S04]  /*9ba0*/  @UP0 USHF.R.U32.HI UR28, URZ, UR5, UR27 ;  /* 0x000000053f1c0299 */ /* 0x000fc8000801161b */
[----:B------:R-:W-:Y:S01]  /*9bb0*/  ULOP3.LUT UR28, URZ, UR28, URZ, 0x33, !UPT ;  /* 0x0000001c3f1c7292 */ /* 0x000fe2000f8e333f */
[----:B------:R-:W-:Y:S05]  /*9bc0*/  BRA `(.L_x_201) ;  /* 0x0000006000007947 */ /* 0x000fea0003800000 */
.L_x_200:
[----:B------:R-:W-:Y:S02]  /*9bd0*/  ULDC UR4, c[0x0][0x32c] ;  /* 0x0000cb0000047ab9 */ /* 0x000fe40000000800 */
[----:B------:R-:W-:-:S03]  /*9be0*/  UISETP.NE.AND UP0, UPT, UR27, UR4, UPT ;  /* 0x000000041b00728c */ /* 0x000fc6000bf05270 */
[----:B------:R-:W-:Y:S02]  /*9bf0*/  ULDC.64 UR4, c[0x0][0x330] ;  /* 0x0000cc0000047ab9 */ /* 0x000fe40000000a00 */
[----:B------:R-:W-:-:S07]  /*9c00*/  UIMAD.WIDE.U32 UR30, UR28, UR4, URZ ;  /* 0x000000041c1e72a5 */ /* 0x000fce000f8e003f */
[----:B------:R-:W-:Y:S02]  /*9c10*/  @UP0 UMOV UR27, UR31 ;  /* 0x0000001f001b0c82 */ /* 0x000fe40008000000 */
[----:B------:R-:W-:Y:S02]  /*9c20*/  @UP0 USHF.R.U32.HI UR28, URZ, UR5, UR27 ;  /* 0x000000053f1c0299 */ /* 0x000fe4000801161b */
.L_x_201:
[----:B------:R-:W-:Y:S02]  /*9c30*/  ULDC UR4, c[0x0][0x32c] ;  /* 0x0000cb0000047ab9 */ /* 0x000fe40000000800 */
[----:B------:R-:W-:-:S04]  /*9c40*/  UIMAD UR4, UR28, UR4, URZ ;  /* 0x000000041c0472a4 */ /* 0x000fc8000f8e023f */
[----:B------:R-:W-:-:S04]  /*9c50*/  UISETP.LT.AND UP0, UPT, UR26, UR4, UPT ;  /* 0x000000041a00728c */ /* 0x000fc8000bf01270 */
[----:B------:R-:W-:-:S04]  /*9c60*/  USEL UR26, UR26, UR4, !UP0 ;  /* 0x000000041a1a7287 */ /* 0x000fc8000c000000 */
.L_x_199:
[----:B------:R-:W-:-:S04]  /*9c70*/  UIADD3 UR26, UR26, 0x2f, URZ ;  /* 0x0000002f1a1a7890 */ /* 0x000fc8000fffe03f */
[----:B------:R-:W-:-:S04]  /*9c80*/  UIMAD.WIDE UR4, UR26, 0x2aaaaaab, URZ ;  /* 0x2aaaaaab1a0478a5 */ /* 0x000fc8000f8e023f */
        /* <DEDUP_REMOVED lines=13> */
[C---:B--2---:R-:W-:Y:S01]  /*9d60*/  SHF.L.U64.HI R6, R5.reuse, 0x1, R6 ;  /* 0x0000000105067819 */ /* 0x044fe20000010206 */
[----:B------:R-:W-:-:S04]  /*9d70*/  IMAD.SHL.U32 R5, R5, 0x2, RZ ;  /* 0x0000000205057824 */ /* 0x000fc800078e00ff */
[----:B------:R1:W-:Y:S01]  /*9d80*/  STL [R1+0x2c], R6 ;  /* 0x00002c0601007387 */ /* 0x0003e20000100800 */
[C---:B---3--:R-:W-:Y:S01]  /*9d90*/  SHF.L.U64.HI R4, R3.reuse, 0x1, R4 ;  /* 0x0000000103047819 */ /* 0x048fe20000010204 */
[----:B------:R-:W-:Y:S02]  /*9da0*/  IMAD.SHL.U32 R3, R3, 0x2, RZ ;  /* 0x0000000203037824 */ /* 0x000fe400078e00ff */
[----:B------:R1:W-:Y:S04]  /*9db0*/  STL [R1+0x6c], R5 ;  /* 0x00006c0501007387 */ /* 0x0003e80000100800 */
[----:B------:R1:W-:Y:S01]  /*9dc0*/  STL [R1+0x20], R4 ;  /* 0x0000200401007387 */ /* 0x0003e20000100800 */
[C---:B----4-:R-:W-:Y:S01]  /*9dd0*/  SHF.L.U64.HI R2, R0.reuse, 0x1, R2 ;  /* 0x0000000100027819 */ /* 0x050fe20000010202 */
[----:B------:R-:W-:-:S02]  /*9de0*/  IMAD.SHL.U32 R0, R0, 0x2, RZ ;  /* 0x0000000200007824 */ /* 0x000fc400078e00ff */
[----:B------:R1:W-:Y:S04]  /*9df0*/  STL [R1+0x1c], R3 ;  /* 0x00001c0301007387 */ /* 0x0003e80000100800 */
[----:B------:R1:W-:Y:S04]  /*9e00*/  STL [R1+0x14], R0 ;  /* 0x0000140001007387 */ /* 0x0003e80000100800 */
[----:B------:R1:W-:Y:S02]  /*9e10*/  STL [R1+0x18], R2 ;  /* 0x0000180201007387 */ /* 0x0003e40000100800 */
.L_x_207:
[----:B-1----:R-:W2:Y:S01]  /*9e20*/  LDL R2, [R1+0x4] ;  /* 0x0000040001027983 */ /* 0x002ea20000100800 */
[----:B------:R-:W-:Y:S04]  /*9e30*/  DEPBAR.LE SB0, 0x0 ;  /* 0x000080000000791a */ /* 0x000fe80000000000 */
[----:B------:R-:W3:Y:S01]  /*9e40*/  LDL R0, [R1] ;  /* 0x0000000001007983 */ /* 0x000ee20000100800 */
[----:B------:R-:W-:Y:S03]  /*9e50*/  UISETP.GT.AND UP0, UPT, UR7, UR23, UPT ;  /* 0x000000170700728c */ /* 0x000fe6000bf04270 */
[----:B------:R-:W-:Y:S03]  /*9e60*/  BAR.SYNC.DEFER_BLOCKING 0x0 ;  /* 0x0000000000007b1d */ /* 0x000fe60000010000 */
[----:B------:R-:W-:Y:S03]  /*9e70*/  PLOP3.LUT P0, PT, PT, PT, UP0, 0x80, 0x0 ;  /* 0x000000000000781c */ /* 0x000fe60003f0f008 */
[----:B------:R-:W1:Y:S04]  /*9e80*/  LDSM.16.M88.4 R8, [R236+0x14080] ;  /* 0x01408000ec08783b */ /* 0x000e680000000200 */
[----:B------:R-:W4:Y:S04]  /*9e90*/  LDSM.16.M88.4 R16, [R236+0x14880] ;  /* 0x01488000ec10783b */ /* 0x000f280000000200 */
[----:B------:R-:W1:Y:S04]  /*9ea0*/  LDSM.16.M88.4 R24, [R236+0x15080] ;  /* 0x01508000ec18783b */ /* 0x000e680000000200 */
[----:B------:R-:W1:Y:S04]  /*9eb0*/  LDSM.16.M88.4 R168, [R243] ;  /* 0x00000000f3a8783b */ /* 0x000e680000000200 */
[----:B--2---:R-:W2:Y:S04]  /*9ec0*/  LDSM.16.M88.4 R172, [R2] ;  /* 0x0000000002ac783b */ /* 0x004ea80000000200 */
[----:B---3--:R3:W1:Y:S02]  /*9ed0*/  LDSM.16.M88.4 R176, [R0] ;  /* 0x0000000000b0783b */ /* 0x0086640000000200 */
[----:B---3--:R-:W-:Y:S01]  /*9ee0*/  MOV R0, R133 ;  /* 0x0000008500007202 */ /* 0x008fe20000000f00 */
[----:B------:R-:W-:-:S05]  /*9ef0*/  @P0 BRA `(.L_x_203) ;  /* 0x000004b000000947 */ /* 0x000fca0003800000 */
[----:B----4-:R-:W3:Y:S01]  /*9f00*/  LDL R5, [R1+0x28] ;  /* 0x0000280001057983 */ /* 0x010ee20000100800 */
[----:B------:R-:W-:Y:S03]  /*9f10*/  BSSY B0, `(.L_x_203) ;  /* 0x0000049000007945 */ /* 0x000fe60003800000 */
[----:B------:R-:W4:Y:S04]  /*9f20*/  LDL R7, [R1+0x24] ;  /* 0x0000240001077983 */ /* 0x000f280000100800 */
[----:B--2---:R-:W2:Y:S04]  /*9f30*/  LDL R135, [R1+0x30] ;  /* 0x0000300001877983 */ /* 0x004ea80000100800 */
[----:B------:R-:W4:Y:S04]  /*9f40*/  LDL R134, [R1+0x2c] ;  /* 0x00002c0001867983 */ /* 0x000f280000100800 */
[----:B------:R-:W4:Y:S04]  /*9f50*/  LDL R13, [R1+0x8] ;  /* 0x00000800010d7983 */ /* 0x000f280000100800 */
[----:B------:R-:W4:Y:S04]  /*9f60*/  LDL R23, [R1+0x1c] ;  /* 0x00001c0001177983 */ /* 0x000f280000100800 */
[----:B------:R-:W4:Y:S04]  /*9f70*/  LDL R22, [R1+0x20] ;  /* 0x0000200001167983 */ /* 0x000f280000100800 */
[----:B------:R-:W4:Y:S04]  /*9f80*/  LDL R21, [R1+0x14] ;  /* 0x0000140001157983 */ /* 0x000f280000100800 */
[----:B------:R-:W4:Y:S04]  /*9f90*/  LDL R15, [R1+0x18] ;  /* 0x00001800010f7983 */ /* 0x000f280000100800 */
[----:B------:R-:W4:Y:S04]  /*9fa0*/  LDL R12, [R1+0x34] ;  /* 0x00003400010c7983 */ /* 0x000f280000100800 */
[----:B------:R-:W4:Y:S01]  /*9fb0*/  LDL R20, [R1+0x50] ;  /* 0x0000500001147983 */ /* 0x000f220000100800 */
[----:B---3--:R-:W-:Y:S05]  /*9fc0*/  SHF.R.S32.HI R2, RZ, 0x1f, R5 ;  /* 0x0000001fff027819 */ /* 0x008fea0000011405 */
[----:B------:R-:W-:Y:S02]  /*9fd0*/  IMAD R4, R2, c[0x0][0x208], RZ ;  /* 0x0000820002047a24 */ /* 0x000fe400078e02ff */
[----:B------:R-:W-:Y:S01]  /*9fe0*/  IMAD.WIDE.U32 R2, R5, c[0x0][0x208], RZ ;  /* 0x0000820005027a25 */ /* 0x000fe200078e00ff */
[----:B--2---:R-:W-:Y:S03]  /*9ff0*/  ISETP.GE.AND P1, PT, R135, c[0x0][0x1d4], PT ;  /* 0x0000750087007a0c */ /* 0x004fe60003f26270 */
[----:B------:R-:W-:Y:S02]  /*a000*/  IMAD R4, R5, c[0x0][0x20c], R4 ;  /* 0x0000830005047a24 */ /* 0x000fe400078e0204 */
[----:B------:R-:W2:Y:S02]  /*a010*/  LDL R5, [R1+0x6c] ;  /* 0x00006c0001057983 */ /* 0x000ea40000100800 */
[----:B------:R-:W-:Y:S01]  /*a020*/  IMAD.IADD R3, R3, 0x1, R4 ;  /* 0x0000000103037824 */ /* 0x000fe200078e0204 */
[----:B----4-:R-:W-:Y:S03]  /*a030*/  SHF.R.S32.HI R4, RZ, 0x1f, R7 ;  /* 0x0000001fff047819 */ /* 0x010fe60000011407 */
[C---:B------:R-:W-:Y:S04]  /*a040*/  IMAD.WIDE.U32 R2, R7.reuse, c[0x0][0x218], R2 ;  /* 0x0000860007027a25 */ /* 0x040fe800078e0002 */
        /* <DEDUP_REMOVED lines=8> */
[C---:B--2---:R-:W-:Y:S05]  /*a0d0*/  IADD3 R4, P0, R2.reuse, R5, RZ ;  /* 0x0000000502047210 */ /* 0x044fea0007f1e0ff */
[C---:B---3--:R-:W-:Y:S05]  /*a0e0*/  IMAD.X R5, R3.reuse, 0x1, R134, P0 ;  /* 0x0000000103057824 */ /* 0x048fea00000e0686 */
[----:B------:R-:W-:Y:S01]  /*a0f0*/  @!PT LDS RZ, [RZ] ;  /* 0x00000000fffff984 */ /* 0x000fe20000000800 */
[----:B------:R2:W-:Y:S02]  /*a100*/  LDGSTS.E.BYPASS.LTC128B.128 [R13+0x4080], [R4.64], !P1 ;  /* 0x04080000040d7fae */ /* 0x0005e4000c901d52 */
[C---:B--2---:R-:W-:Y:S05]  /*a110*/  IADD3 R4, P0, R2.reuse, R23, RZ ;  /* 0x0000001702047210 */ /* 0x044fea0007f1e0ff */
[C---:B------:R-:W-:Y:S05]  /*a120*/  IMAD.X R5, R3.reuse, 0x1, R22, P0 ;  /* 0x0000000103057824 */ /* 0x040fea00000e0616 */
[----:B------:R2:W-:Y:S02]  /*a130*/  LDGSTS.E.BYPASS.LTC128B.128 [R13+0x5880], [R4.64], !P6 ;  /* 0x05880000040d7fae */ /* 0x0005e4000f101d52 */
[----:B--2---:R-:W-:Y:S05]  /*a140*/  IADD3 R4, P0, R2, R21, RZ ;  /* 0x0000001502047210 */ /* 0x004fea0007f1e0ff */
[----:B------:R-:W-:Y:S02]  /*a150*/  IMAD.X R5, R3, 0x1, R15, P0 ;  /* 0x0000000103057824 */ /* 0x000fe400000e060f */
[----:B------:R-:W2:Y:S04]  /*a160*/  S2R R15, SR_TID.X ;  /* 0x00000000000f7919 */ /* 0x000ea80000002100 */
[----:B------:R3:W-:Y:S01]  /*a170*/  LDGSTS.E.BYPASS.LTC128B.128 [R13+0x7080], [R4.64], !P5 ;  /* 0x07080000040d7fae */ /* 0x0007e2000e901d52 */
[----:B--2---:R-:W-:Y:S01]  /*a180*/  ISETP.GT.AND P1, PT, R15, 0x7f, PT ;  /* 0x0000007f0f00780c */ /* 0x004fe20003f24270 */
[C---:B---3--:R-:W-:Y:S01]  /*a190*/  IMAD.SHL.U32 R5, R12.reuse, 0x2, RZ ;  /* 0x000000020c057824 */ /* 0x048fe200078e00ff */
[----:B------:R-:W-:Y:S04]  /*a1a0*/  SHF.L.U64.HI R12, R12, 0x1, R20 ;  /* 0x000000010c0c7819 */ /* 0x000fe80000010214 */
[----:B------:R-:W-:Y:S05]  /*a1b0*/  IADD3 R2, P0, R2, R5, RZ ;  /* 0x0000000502027210 */ /* 0x000fea0007f1e0ff */
[----:B------:R-:W-:Y:S05]  /*a1c0*/  IMAD.X R3, R3, 0x1, R12, P0 ;  /* 0x0000000103037824 */ /* 0x000fea00000e060c */
[----:B------:R2:W-:Y:S01]  /*a1d0*/  LDGSTS.E.BYPASS.LTC128B.128 [R13+0x8880], [R2.64], !P4 ;  /* 0x08880000020d7fae */ /* 0x0005e2000e101d52 */
[----:B------:R-:W-:-:S05]  /*a1e0*/  @P1 BRA `(.L_x_204) ;  /* 0x000001b000001947 */ /* 0x000fca0003800000 */
[----:B------:R-:W-:-:S05]  /*a1f0*/  BRA.DIV ~URZ, `(.L_x_205) ;  /* 0x000097f27f007947 */ /* 0x000fca000b800000 */
[----:B------:R3:W4:Y:S04]  /*a200*/  SHFL.IDX PT, R4, R6, 0x1, 0x181f ;  /* 0x00381f0006047f89 */ /* 0x00072800000e0000 */
[----:B--2---:R3:W2:Y:S02]  /*a210*/  SHFL.IDX PT, R2, R7, 0x1, 0x181f ;  /* 0x00381f0007027f89 */ /* 0x0046a400000e0000 */
.L_x_239:
[----:B---3--:R-:W3:Y:S04]  /*a220*/  LDL R7, [R1+0x30] ;  /* 0x0000300001077983 */ /* 0x008ee80000100800 */
[----:B----4-:R-:W4:Y:S04]  /*a230*/  LDL R6, [R1+0x6c] ;  /* 0x00006c0001067983 */ /* 0x010f280000100800 */
[----:B--2---:R-:W2:Y:S04]  /*a240*/  LDL R21, [R1+0x2c] ;  /* 0x00002c0001157983 */ /* 0x004ea80000100800 */
[----:B------:R-:W2:Y:S04]  /*a250*/  LDL R13, [R1+0x8] ;  /* 0x00000800010d7983 */ /* 0x000ea80000100800 */
[----:B------:R-:W2:Y:S04]  /*a260*/  LDL R20, [R1+0x1c] ;  /* 0x00001c0001147983 */ /* 0x000ea80000100800 */
[----:B------:R-:W2:Y:S04]  /*a270*/  LDL R15, [R1+0x20] ;  /* 0x00002000010f7983 */ /* 0x000ea80000100800 */
[----:B------:R-:W2:Y:S04]  /*a280*/  LDL R3, [R1+0x14] ;  /* 0x0000140001037983 */ /* 0x000ea80000100800 */
[----:B------:R-:W2:Y:S01]  /*a290*/  LDL R14, [R1+0x18] ;  /* 0x00001800010e7983 */ /* 0x000ea20000100800 */
[----:B---3--:R-:W-:Y:S02]  /*a2a0*/  ISETP.GE.AND P1, PT, R7, c[0x0][0x1d4], PT ;  /* 0x0000750007007a0c */ /* 0x008fe40003f26270 */
[----:B----4-:R-:W-:Y:S05]  /*a2b0*/  IADD3 R6, P0, R2, R6, RZ ;  /* 0x0000000602067210 */ /* 0x010fea0007f1e0ff */
[----:B--2---:R-:W-:Y:S06]  /*a2c0*/  IMAD.X R7, R4, 0x1, R21, P0 ;  /* 0x0000000104077824 */ /* 0x004fec00000e0615 */
[----:B------:R-:W-:Y:S01]  /*a2d0*/  @!PT LDS RZ, [RZ] ;  /* 0x00000000fffff984 */ /* 0x000fe20000000800 */
[----:B------:R-:W-:Y:S01]  /*a2e0*/  @!PT LDS RZ, [RZ] ;  /* 0x00000000fffff984 */ /* 0x000fe20000000800 */
[----:B------:R-:W-:Y:S01]  /*a2f0*/  @!PT LDS RZ, [RZ] ;  /* 0x00000000fffff984 */ /* 0x000fe20000000800 */
[----:B------:R2:W-:Y:S02]  /*a300*/  LDGSTS.E.BYPASS.LTC128B.128 [R13+0x5080], [R6.64], !P1 ;  /* 0x05080000060d7fae */ /* 0x0005e4000c901d52 */
[----:B--2---:R-:W-:Y:S05]  /*a310*/  IADD3 R6, P0, R2, R20, RZ ;  /* 0x0000001402067210 */ /* 0x004fea0007f1e0ff */
[----:B------:R-:W-:Y:S05]  /*a320*/  IMAD.X R7, R4, 0x1, R15, P0 ;  /* 0x0000000104077824 */ /* 0x000fea00000e060f */
[----:B------:R2:W-:Y:S02]  /*a330*/  LDGSTS.E.BYPASS.LTC128B.128 [R13+0x6880], [R6.64], !P6 ;  /* 0x06880000060d7fae */ /* 0x0005e4000f101d52 */
[C---:B--2---:R-:W-:Y:S02]  /*a340*/  IADD3 R6, P1, R2.reuse, R3, RZ ;  /* 0x0000000302067210 */ /* 0x044fe40007f3e0ff */
[----:B------:R-:W-:Y:S03]  /*a350*/  IADD3 R2, P0, R2, R5, RZ ;  /* 0x0000000502027210 */ /* 0x000fe60007f1e0ff */
[C---:B------:R-:W-:Y:S02]  /*a360*/  IMAD.X R7, R4.reuse, 0x1, R14, P1 ;  /* 0x0000000104077824 */ /* 0x040fe400008e060e */
[----:B------:R-:W-:Y:S03]  /*a370*/  IMAD.X R3, R4, 0x1, R12, P0 ;  /* 0x0000000104037824 */ /* 0x000fe600000e060c */
[----:B------:R2:W-:Y:S04]  /*a380*/  LDGSTS.E.BYPASS.LTC128B.128 [R13+0x8080], [R6.64], !P5 ;  /* 0x08080000060d7fae */ /* 0x0005e8000e901d52 */
[----:B------:R2:W-:Y:S02]  /*a390*/  LDGSTS.E.BYPASS.LTC128B.128 [R13+0x9880], [R2.64], !P4 ;  /* 0x09880000020d7fae */ /* 0x0005e4000e101d52 */
.L_x_204:
[----:B------:R-:W-:Y:S05]  /*a3a0*/  BSYNC B0 ;  /* 0x0000000000007941 */ /* 0x000fea0003800000 */
.L_x_203:
[----:B----4-:R-:W0:Y:S01]  /*a3b0*/  LDGDEPBAR ;  /* 0x00000000000079af */ /* 0x010e220000000000 */
[----:B------:R-:W-:Y:S01]  /*a3c0*/  WARPSYNC 0xffffffff ;  /* 0xffffffff00007948 */ /* 0x000fe20003800000 */
[C---:B-12--5:R-:W-:Y:S01]  /*a3d0*/  HMMA.16816.F32 R4, R160.reuse, R8, RZ ;  /* 0x00000008a004723c */ /* 0x066fe200000018ff */
[----:B------:R-:W-:Y:S06]  /*a3e0*/  UISETP.GT.AND UP0, UPT, UR23, UR7, UPT ;  /* 0x000000071700728c */ /* 0x000fec000bf04270 */
[----:B------:R-:W-:Y:S01]  /*a3f0*/  PLOP3.LUT P0, PT, PT, PT, UP0, 0x40, 0x0 ;  /* 0x000000000000781c */ /* 0x000fe20003f0e808 */
[C---:B------:R-:W-:Y:S08]  /*a400*/  HMMA.16816.F32 R8, R160.reuse, R10, RZ ;  /* 0x0000000aa008723c */ /* 0x040ff000000018ff */
[C---:B------:R-:W-:Y:S08]  /*a410*/  HMMA.16816.F32 R12, R160.reuse, R16, RZ ;  /* 0x00000010a00c723c */ /* 0x040ff000000018ff */
        /* <DEDUP_REMOVED lines=142> */
[----:B------:R-:W3:Y:S02]  /*ad00*/  LDL R169, [R1+0x30] ;  /* 0x0000300001a97983 */ /* 0x000ee40000100800 */
[----:B------:R-:W-:Y:S02]  /*ad10*/  ISETP.NE.AND P1, PT, R3, 0x1, PT ;  /* 0x000000010300780c */ /* 0x000fe40003f25270 */
[----:B------:R-:W4:Y:S01]  /*ad20*/  LDL R174, [R1+0x6c] ;  /* 0x00006c0001ae7983 */ /* 0x000f220000100800 */
[----:B------:R-:W-:Y:S03]  /*ad30*/  IMAD.U32 R3, RZ, RZ, UR5 ;  /* 0x00000005ff037e24 */ /* 0x000fe6000f8e00ff */
[----:B------:R-:W5:Y:S04]  /*ad40*/  LDL R175, [R1+0x2c] ;  /* 0x00002c0001af7983 */ /* 0x000f680000100800 */
[----:B------:R-:W4:Y:S04]  /*ad50*/  LDL R177, [R1+0x8] ;  /* 0x0000080001b17983 */ /* 0x000f280000100800 */
[----:B------:R-:W4:Y:S04]  /*ad60*/  LDL R173, [R1+0x1c] ;  /* 0x00001c0001ad7983 */ /* 0x000f280000100800 */
[----:B------:R-:W4:Y:S04]  /*ad70*/  LDL R178, [R1+0x20] ;  /* 0x0000200001b27983 */ /* 0x000f280000100800 */
[----:B------:R-:W4:Y:S04]  /*ad80*/  LDL R179, [R1+0x14] ;  /* 0x0000140001b37983 */ /* 0x000f280000100800 */
[----:B------:R-:W4:Y:S01]  /*ad90*/  LDL R176, [R1+0x18] ;  /* 0x0000180001b07983 */ /* 0x000f220000100800 */
[----:B--2---:R-:W-:Y:S02]  /*ada0*/  IADD3 R3, R3, -0x30, R2 ;  /* 0xffffffd003037810 */ /* 0x004fe40007ffe002 */
[----:B---3--:R-:W-:Y:S03]  /*adb0*/  ISETP.GE.AND P2, PT, R169, c[0x0][0x1d4], PT ;  /* 0x00007500a9007a0c */ /* 0x008fe60003f46270 */
[----:B------:R-:W-:Y:S04]  /*adc0*/  @P1 IMAD.HI.U32 R134, R3, c[0x0][0x2bc], RZ ;  /* 0x0000af0003861a27 */ /* 0x000fe800078e00ff */
[--C-:B------:R-:W-:Y:S01]  /*add0*/  IMAD.MOV.U32 R2, RZ, RZ, R3.reuse ;  /* 0x000000ffff027224 */ /* 0x100fe200078e0003 */
[----:B------:R-:W-:Y:S04]  /*ade0*/  @P1 SHF.R.U32.HI R2, RZ, c[0x0][0x2c0], R134 ;  /* 0x0000b000ff021a19 */ /* 0x000fe80000011686 */
[C---:B------:R-:W-:Y:S04]  /*adf0*/  @!P3 IADD3 R135, P0, R2.reuse, UR16, RZ ;  /* 0x000000100287bc10 */ /* 0x040fe8000ff1e0ff */
[----:B------:R-:W-:Y:S01]  /*ae00*/  @!P3 LEA.HI.X.SX32 R168, R2, UR6, 0x1, P0 ;  /* 0x0000000602a8bc11 */ /* 0x000fe200080f0eff */
[----:B------:R-:W-:Y:S01]  /*ae10*/  IMAD.MOV R2, RZ, RZ, -R2 ;  /* 0x000000ffff027224 */ /* 0x000fe200078e0a02 */
[C---:B------:R-:W-:Y:S03]  /*ae20*/  @!P3 LEA R134, P0, R135.reuse, c[0x0][0x2a0], 0x2 ;  /* 0x0000a8008786ba11 */ /* 0x040fe600078010ff */
[----:B------:R-:W-:Y:S01]  /*ae30*/  IMAD R171, R2, c[0x0][0x2b8], R3 ;  /* 0x0000ae0002ab7a24 */ /* 0x000fe200078e0203 */
[----:B------:R-:W-:Y:S04]  /*ae40*/  @!P3 LEA.HI.X R135, R135, c[0x0][0x2a4], R168, 0x2, P0 ;  /* 0x0000a9008787ba11 */ /* 0x000fe800000f14a8 */
[----:B------:R1:W-:Y:S01]  /*ae50*/  STL [R1+0x28], R171 ;  /* 0x000028ab01007387 */ /* 0x0003e20000100800 */
[----:B------:R-:W-:Y:S03]  /*ae60*/  SHF.R.S32.HI R2, RZ, 0x1f, R171 ;  /* 0x0000001fff027819 */ /* 0x000fe600000114ab */
[----:B------:R2:W3:Y:S02]  /*ae70*/  @!P3 LDG.E R170, [R134.64] ;  /* 0x0000001286aab981 */ /* 0x0004e4000c1e1900 */
[----:B--2---:R-:W-:Y:S02]  /*ae80*/  IMAD R134, R2, c[0x0][0x1e0], RZ ;  /* 0x0000780002867a24 */ /* 0x004fe400078e02ff */
[C---:B------:R-:W-:Y:S04]  /*ae90*/  IMAD.WIDE.U32 R2, R171.reuse, c[0x0][0x1e0], RZ ;  /* 0x00007800ab027a25 */ /* 0x040fe800078e00ff */
[----:B------:R-:W-:Y:S04]  /*aea0*/  IMAD R134, R171, c[0x0][0x1e4], R134 ;  /* 0x00007900ab867a24 */ /* 0x000fe800078e0286 */
[----:B------:R-:W-:Y:S02]  /*aeb0*/  IMAD.IADD R3, R3, 0x1, R134 ;  /* 0x0000000103037824 */ /* 0x000fe400078e0286 */
[----:B------:R-:W2:Y:S02]  /*aec0*/  S2R R134, SR_TID.X ;  /* 0x0000000000867919 */ /* 0x000ea40000002100 */
[----:B--2---:R-:W-:Y:S04]  /*aed0*/  SHF.R.S32.HI R168, RZ, 0x1f, R134 ;  /* 0x0000001fffa87819 */ /* 0x004fe80000011486 */
[----:B------:R-:W-:Y:S04]  /*aee0*/  LEA.HI R168, R168, R134, RZ, 0x3 ;  /* 0x00000086a8a87211 */ /* 0x000fe800078f18ff */
[----:B------:R-:W-:Y:S04]  /*aef0*/  SHF.R.S32.HI R168, RZ, 0x3, R168 ;  /* 0x00000003ffa87819 */ /* 0x000fe800000114a8 */
[----:B------:R-:W-:Y:S01]  /*af00*/  IADD3 R134, -R168, 0x30, RZ ;  /* 0x00000030a8867810 */ /* 0x000fe20007ffe1ff */
[----:B---3--:R2:W-:Y:S01]  /*af10*/  STL [R1+0x24], R170 ;  /* 0x000024aa01007387 */ /* 0x0085e20000100800 */
[----:B------:R-:W-:Y:S01]  /*af20*/  SHF.R.S32.HI R135, RZ, 0x1f, R170 ;  /* 0x0000001fff877819 */ /* 0x000fe200000114aa */
[----:B------:R-:W-:Y:S02]  /*af30*/  IMAD.WIDE.U32 R2, R170, c[0x0][0x1f0], R2 ;  /* 0x00007c00aa027a25 */ /* 0x000fe400078e0002 */
[----:B-1----:R-:W3:Y:S02]  /*af40*/  LDL R171, [R1+0x34] ;  /* 0x0000340001ab7983 */ /* 0x002ee40000100800 */
[----:B------:R-:W-:Y:S01]  /*af50*/  IMAD R135, R135, c[0x0][0x1f0], RZ ;  /* 0x00007c0087877a24 */ /* 0x000fe200078e02ff */
[----:B------:R-:W-:Y:S01]  /*af60*/  IADD3 R2, P0, R2, UR20, RZ ;  /* 0x0000001402027c10 */ /* 0x000fe2000ff1e0ff */
[----:B------:R-:W3:Y:S02]  /*af70*/  LDL R172, [R1+0x50] ;  /* 0x0000500001ac7983 */ /* 0x000ee40000100800 */
[----:B------:R-:W-:Y:S05]  /*af80*/  IMAD R135, R170, c[0x0][0x1f4], R135 ;  /* 0x00007d00aa877a24 */ /* 0x000fea00078e0287 */
[----:B------:R-:W-:Y:S02]  /*af90*/  IADD3.X R135, R3, UR8, R135, P0, !PT ;  /* 0x0000000803877c10 */ /* 0x000fe400087fe487 */
[C---:B--2---:R-:W-:Y:S04]  /*afa0*/  LEA R170, P0, R2.reuse, c[0x0][0x1c8], 0x1 ;  /* 0x0000720002aa7a11 */ /* 0x044fe800078008ff */
[----:B------:R-:W-:Y:S02]  /*afb0*/  LEA.HI.X R135, R2, c[0x0][0x1cc], R135, 0x1, P0 ;  /* 0x0000730002877a11 */ /* 0x000fe400000f0c87 */
[----:B------:R-:W4:Y:S01]  /*afc0*/  SHFL.IDX PT, R2, R170, RZ, 0x181f ;  /* 0x00181fffaa027589 */ /* 0x000f2200000e0000 */
[----:B------:R-:W-:Y:S03]  /*afd0*/  ISETP.GE.AND P0, PT, R134, 0x1, PT ;  /* 0x000000018600780c */ /* 0x000fe60003f06270 */
[----:B------:R-:W5:Y:S10]  /*afe0*/  SHFL.IDX PT, R3, R135, RZ, 0x181f ;  /* 0x00181fff87037589 */ /* 0x000f7400000e0000 */
[C---:B----4-:R-:W-:Y:S05]  /*aff0*/  @P0 IADD3 R168, P1, R2.reuse, R174, RZ ;  /* 0x000000ae02a80210 */ /* 0x050fea0007f3e0ff */
[C-C-:B-----5:R-:W-:Y:S05]  /*b000*/  @P0 IMAD.X R169, R3.reuse, 0x1, R175.reuse, P1 ;  /* 0x0000000103a90824 */ /* 0x160fea00008e06af */
[----:B------:R-:W-:Y:S01]  /*b010*/  @!PT LDS RZ, [RZ] ;  /* 0x00000000fffff984 */ /* 0x000fe20000000800 */
[----:B------:R1:W-:Y:S02]  /*b020*/  @P0 LDGSTS.E.BYPASS.LTC128B.128 [R177+0x14080], [R168.64], !P2 ;  /* 0x14080000a8b10fae */ /* 0x0003e4000d101d52 */
[C---:B-1----:R-:W-:Y:S05]  /*b030*/  @P0 IADD3 R168, P1, R2.reuse, R173, RZ ;  /* 0x000000ad02a80210 */ /* 0x042fea0007f3e0ff */
[C---:B------:R-:W-:Y:S05]  /*b040*/  @P0 IMAD.X R169, R3.reuse, 0x1, R178, P1 ;  /* 0x0000000103a90824 */ /* 0x040fea00008e06b2 */
[----:B------:R1:W-:Y:S02]  /*b050*/  @P0 LDGSTS.E.BYPASS.LTC128B.128 [R177+0x15880], [R168.64], !P6 ;  /* 0x15880000a8b10fae */ /* 0x0003e4000f101d52 */
[----:B-1----:R-:W-:Y:S05]  /*b060*/  @P0 IADD3 R168, P1, R2, R179, RZ ;  /* 0x000000b302a80210 */ /* 0x002fea0007f3e0ff */
[----:B------:R-:W-:Y:S05]  /*b070*/  @P0 IMAD.X R169, R3, 0x1, R176, P1 ;  /* 0x0000000103a90824 */ /* 0x000fea00008e06b0 */
[----:B------:R1:W-:Y:S01]  /*b080*/  @P0 LDGSTS.E.BYPASS.LTC128B.128 [R177+0x17080], [R168.64], !P5 ;  /* 0x17080000a8b10fae */ /* 0x0003e2000e901d52 */
[C---:B---3--:R-:W-:Y:S04]  /*b090*/  @P0 LEA R2, P1, R171.reuse, R2, 0x1 ;  /* 0x00000002ab020211 */ /* 0x048fe800078208ff */
[----:B------:R-:W-:Y:S05]  /*b0a0*/  @P0 LEA.HI.X R3, R171, R3, R172, 0x1, P1 ;  /* 0x00000003ab030211 */ /* 0x000fea00008f0cac */
[----:B------:R2:W-:Y:S01]  /*b0b0*/  @P0 LDGSTS.E.BYPASS.LTC128B.128 [R177+0x18880], [R2.64], !P4 ;  /* 0x1888000002b10fae */ /* 0x0005e2000e101d52 */
[----:B------:R-:W-:Y:S03]  /*b0c0*/  ISETP.GE.AND P0, PT, R134, 0x21, PT ;  /* 0x000000218600780c */ /* 0x000fe60003f06270 */
[----:B--2---:R-:W2:Y:S04]  /*b0d0*/  SHFL.IDX PT, R2, R170, 0x1, 0x181f ;  /* 0x00381f00aa027f89 */ /* 0x004ea800000e0000 */
[----:B------:R-:W3:Y:S06]  /*b0e0*/  SHFL.IDX PT, R3, R135, 0x1, 0x181f ;  /* 0x00381f0087037f89 */ /* 0x000eec00000e0000 */
[C---:B--2---:R-:W-:Y:S05]  /*b0f0*/  @P0 IADD3 R134, P1, R2.reuse, R174, RZ ;  /* 0x000000ae02860210 */ /* 0x044fea0007f3e0ff */
[C---:B---3--:R-:W-:Y:S05]  /*b100*/  @P0 IMAD.X R135, R3.reuse, 0x1, R175, P1 ;  /* 0x0000000103870824 */ /* 0x048fea00008e06af */
[----:B------:R2:W-:Y:S02]  /*b110*/  @P0 LDGSTS.E.BYPASS.LTC128B.128 [R177+0x15080], [R134.64], !P2 ;  /* 0x1508000086b10fae */ /* 0x0005e4000d101d52 */
[C---:B--2---:R-:W-:Y:S05]  /*b120*/  @P0 IADD3 R134, P1, R2.reuse, R173, RZ ;  /* 0x000000ad02860210 */ /* 0x044fea0007f3e0ff */
[C---:B------:R-:W-:Y:S05]  /*b130*/  @P0 IMAD.X R135, R3.reuse, 0x1, R178, P1 ;  /* 0x0000000103870824 */ /* 0x040fea00008e06b2 */
[----:B------:R2:W-:Y:S02]  /*b140*/  @P0 LDGSTS.E.BYPASS.LTC128B.128 [R177+0x16880], [R134.64], !P6 ;  /* 0x1688000086b10fae */ /* 0x0005e4000f101d52 */
[----:B--2---:R-:W-:Y:S05]  /*b150*/  @P0 IADD3 R134, P1, R2, R179, RZ ;  /* 0x000000b302860210 */ /* 0x004fea0007f3e0ff */
[----:B------:R-:W-:Y:S01]  /*b160*/  @P0 IMAD.X R135, R3, 0x1, R176, P1 ;  /* 0x0000000103870824 */ /* 0x000fe200008e06b0 */
[C---:B------:R-:W-:Y:S04]  /*b170*/  @P0 LEA R2, P1, R171.reuse, R2, 0x1 ;  /* 0x00000002ab020211 */ /* 0x040fe800078208ff */
[----:B------:R1:W-:Y:S01]  /*b180*/  @P0 LDGSTS.E.BYPASS.LTC128B.128 [R177+0x18080], [R134.64], !P5 ;  /* 0x1808000086b10fae */ /* 0x0003e2000e901d52 */
[----:B------:R-:W-:Y:S05]  /*b190*/  @P0 LEA.HI.X R3, R171, R3, R172, 0x1, P1 ;  /* 0x00000003ab030211 */ /* 0x000fea00008f0cac */
[----:B------:R1:W-:Y:S03]  /*b1a0*/  @P0 LDGSTS.E.BYPASS.LTC128B.128 [R177+0x19880], [R2.64], !P4 ;  /* 0x1988000002b10fae */ /* 0x0003e6000e101d52 */
.L_x_206:
[----:B-1----:R-:W2:Y:S01]  /*b1b0*/  LDL.LU R134, [R1+0x44] ;  /* 0x0000440001867983 */ /* 0x002ea20000300800 */
[----:B------:R-:W-:Y:S01]  /*b1c0*/  FMNMX.FTZ R133, R4, R133, !PT ;  /* 0x0000008504857209 */ /* 0x000fe20007810000 */
[----:B------:R-:W-:Y:S02]  /*b1d0*/  UISETP.GT.AND UP0, UPT, UR23, UR4, UPT ;  /* 0x000000041700728c */ /* 0x000fe4000bf04270 */
[----:B------:R-:W3:Y:S01]  /*b1e0*/  LDL.LU R169, [R1+0x4c] ;  /* 0x00004c0001a97983 */ /* 0x000ee20000300800 */
[----:B------:R-:W-:Y:S01]  /*b1f0*/  FMNMX.FTZ R133, R5, R133, !PT ;  /* 0x0000008505857209 */ /* 0x000fe20007810000 */
[----:B------:R-:W-:Y:S02]  /*b200*/  UIADD3 UR5, UR23, -0x1, URZ ;  /* 0xffffffff17057890 */ /* 0x000fe4000fffe03f */
[----:B------:R-:W0:Y:S01]  /*b210*/  LDGDEPBAR ;  /* 0x00000000000079af */ /* 0x000e220000000000 */
[----:B------:R-:W-:Y:S02]  /*b220*/  FMNMX.FTZ R133, R8, R133, !PT ;  /* 0x0000008508857209 */ /* 0x000fe40007810000 */
[----:B------:R-:W-:Y:S02]  /*b230*/  PLOP3.LUT P0, PT, PT, PT, UP0, 0x80, 0x0 ;  /* 0x000000000000781c */ /* 0x000fe40003f0f008 */
        /* <DEDUP_REMOVED lines=30> */
[----:B------:R-:W-:Y:S01]  /*b420*/  FFMA.FTZ R176, R17, c[0x0][0x2d0], -R2 ;  /* 0x0000b40011b07a23 */ /* 0x000fe20000010802 */
[----:B------:R-:W4:Y:S01]  /*b430*/  MUFU.EX2 R5, R5 ;  /* 0x0000000500057308 */ /* 0x000f220000000800 */
[C---:B-1----:R-:W-:Y:S02]  /*b440*/  FMUL.FTZ R28, R3.reuse, R28 ;  /* 0x0000001c031c7220 */ /* 0x042fe40000410000 */
[C---:B------:R-:W-:Y:S02]  /*b450*/  FMUL.FTZ R29, R3.reuse, R29 ;  /* 0x0000001d031d7220 */ /* 0x040fe40000410000 */
[C---:B------:R-:W-:Y:S05]  /*b460*/  FMUL.FTZ R32, R3.reuse, R32 ;  /* 0x0000002003207220 */ /* 0x040fea0000410000 */
        /* <DEDUP_REMOVED lines=8> */
[----:B------:R-:W-:Y:S01]  /*b4f0*/  FMUL.FTZ R45, R3, R45 ;  /* 0x0000002d032d7220 */ /* 0x000fe20000410000 */
[----:B----4-:R-:W-:Y:S01]  /*b500*/  F2FP.PACK_AB R168, R5, R4 ;  /* 0x0000000405a8723e */ /* 0x010fe200000000ff */
        /* <DEDUP_REMOVED lines=44> */
[----:B--2---:R-:W-:Y:S04]  /*b7d0*/  FFMA.FTZ R0, R3, R134, R4 ;  /* 0x0000008603007223 */ /* 0x004fe80000010004 */
        /* <DEDUP_REMOVED lines=22> */
[C---:B------:R-:W-:Y:S02]  /*b940*/  FADD.FTZ R0, -R2.reuse, R132 ;  /* 0x0000008402007221 */ /* 0x040fe40000010100 */
[----:B------:R-:W-:Y:S02]  /*b950*/  FMUL.FTZ R4, R2, c[0x0][0x2d0] ;  /* 0x0000b40002047a20 */ /* 0x000fe40000410000 */
[----:B------:R-:W-:Y:S02]  /*b960*/  FMUL.FTZ R0, R0, c[0x0][0x2d0] ;  /* 0x0000b40000007a20 */ /* 0x000fe40000410000 */
[--C-:B------:R-:W-:Y:S02]  /*b970*/  FFMA.FTZ R6, R6, c[0x0][0x2d0], -R4.reuse ;  /* 0x0000b40006067a23 */ /* 0x100fe40000010804 */
[--C-:B------:R-:W-:Y:S02]  /*b980*/  FFMA.FTZ R7, R7, c[0x0][0x2d0], -R4.reuse ;  /* 0x0000b40007077a23 */ /* 0x100fe40000010804 */
[----:B------:R-:W1:Y:S01]  /*b990*/  MUFU.EX2 R0, R0 ;  /* 0x0000000000007308 */ /* 0x000e620000000800 */
[--C-:B------:R-:W-:Y:S01]  /*b9a0*/  FFMA.FTZ R172, R15, c[0x0][0x2d0], -R4.reuse ;  /* 0x0000b4000fac7a23 */ /* 0x100fe20000010804 */
[----:B------:R-:W-:Y:S01]  /*b9b0*/  MOV R15, R25 ;  /* 0x00000019000f7202 */ /* 0x000fe20000000f00 */
[----:B------:R-:W-:Y:S02]  /*b9c0*/  FMUL.FTZ R25, R3, R137 ;  /* 0x0000008903197220 */ /* 0x000fe40000410000 */
[--C-:B------:R-:W-:Y:S02]  /*b9d0*/  FFMA.FTZ R16, R26, c[0x0][0x2d0], -R4.reuse ;  /* 0x0000b4001a107a23 */ /* 0x100fe40000010804 */
[--C-:B------:R-:W-:Y:S02]  /*b9e0*/  FFMA.FTZ R17, R27, c[0x0][0x2d0], -R4.reuse ;  /* 0x0000b4001b117a23 */ /* 0x100fe40000010804 */
[--C-:B------:R-:W-:Y:S01]  /*b9f0*/  FFMA.FTZ R171, R10, c[0x0][0x2d0], -R4.reuse ;  /* 0x0000b4000aab7a23 */ /* 0x100fe20000010804 */
[----:B------:R-:W3:Y:S01]  /*ba00*/  MUFU.EX2 R6, R6 ;  /* 0x0000000600067308 */ /* 0x000ee20000000800 */
[----:B------:R-:W-:Y:S01]  /*ba10*/  MOV R10, R24 ;  /* 0x00000018000a7202 */ /* 0x000fe20000000f00 */
[----:B------:R-:W-:Y:S01]  /*ba20*/  FMUL.FTZ R24, R3, R136 ;  /* 0x0000008803187220 */ /* 0x000fe20000410000 */
[----:B------:R-:W-:Y:S01]  /*ba30*/  MOV R157, R16 ;  /* 0x00000010009d7202 */ /* 0x000fe20000000f00 */
[--C-:B------:R-:W-:Y:S01]  /*ba40*/  FFMA.FTZ R173, R14, c[0x0][0x2d0], -R4.reuse ;  /* 0x0000b4000ead7a23 */ /* 0x100fe20000010804 */
[----:B------:R-:W-:Y:S01]  /*ba50*/  MOV R14, R20 ;  /* 0x00000014000e7202 */ /* 0x000fe20000000f00 */
[--C-:B------:R-:W-:Y:S02]  /*ba60*/  FFMA.FTZ R174, R18, c[0x0][0x2d0], -R4.reuse ;  /* 0x0000b40012ae7a23 */ /* 0x100fe40000010804 */
[--C-:B------:R-:W-:Y:S02]  /*ba70*/  FFMA.FTZ R175, R19, c[0x0][0x2d0], -R4.reuse ;  /* 0x0000b40013af7a23 */ /* 0x100fe40000010804 */
[----:B------:R-:W2:Y:S01]  /*ba80*/  MUFU.EX2 R7, R7 ;  /* 0x0000000700077308 */ /* 0x000ea20000000800 */
[--C-:B------:R-:W-:Y:S02]  /*ba90*/  FFMA.FTZ R12, R22, c[0x0][0x2d0], -R4.reuse ;  /* 0x0000b400160c7a23 */ /* 0x100fe40000010804 */
[--C-:B------:R-:W-:Y:S02]  /*baa0*/  FFMA.FTZ R13, R23, c[0x0][0x2d0], -R4.reuse ;  /* 0x0000b400170d7a23 */ /* 0x100fe40000010804 */
[C---:B-1----:R-:W-:Y:S01]  /*bab0*/  FMUL.FTZ R26, R0.reuse, R138 ;  /* 0x0000008a001a7220 */ /* 0x042fe20000410000 */
[----:B------:R-:W-:Y:S01]  /*bac0*/  MOV R153, R12 ;  /* 0x0000000c00997202 */ /* 0x000fe20000000f00 */
[C---:B------:R-:W-:Y:S01]  /*bad0*/  FMUL.FTZ R27, R0.reuse, R139 ;  /* 0x0000008b001b7220 */ /* 0x040fe20000410000 */
[----:B------:R-:W-:Y:S01]  /*bae0*/  MOV R152, R13 ;  /* 0x0000000d00987202 */ /* 0x000fe20000000f00 */
[----:B------:R-:W1:Y:S01]  /*baf0*/  LDSM.16.MT88.4 R136, [R237+0x4080] ;  /* 0x00408000ed88783b */ /* 0x000e620000004200 */
[----:B------:R-:W-:Y:S01]  /*bb00*/  FFMA.FTZ R134, R11, c[0x0][0x2d0], -R4 ;  /* 0x0000b4000b867a23 */ /* 0x000fe20000010804 */
[----:B------:R-:W-:Y:S01]  /*bb10*/  MOV R11, R21 ;  /* 0x00000015000b7202 */ /* 0x000fe20000000f00 */
[----:B------:R-:W4:Y:S01]  /*bb20*/  MUFU.EX2 R171, R171 ;  /* 0x000000ab00ab7308 */ /* 0x000f220000000800 */
[C---:B------:R-:W-:Y:S02]  /*bb30*/  FMUL.FTZ R12, R3.reuse, R148 ;  /* 0x00000094030c7220 */ /* 0x040fe40000410000 */
[C---:B---3--:R-:W-:Y:S02]  /*bb40*/  FFMA.FTZ R4, R0.reuse, R169, R6 ;  /* 0x000000a900047223 */ /* 0x048fe40000010006 */
[C---:B------:R-:W-:Y:S02]  /*bb50*/  FMUL.FTZ R13, R3.reuse, R149 ;  /* 0x00000095030d7220 */ /* 0x040fe40000410000 */
[----:B------:R-:W-:Y:S02]  /*bb60*/  FMUL.FTZ R16, R3, R144 ;  /* 0x0000009003107220 */ /* 0x000fe40000410000 */
[C---:B------:R-:W-:Y:S01]  /*bb70*/  FMUL.FTZ R18, R0.reuse, R146 ;  /* 0x0000009200127220 */ /* 0x040fe20000410000 */
[----:B------:R-:W-:Y:S01]  /*bb80*/  MUFU.EX2 R149, R173 ;  /* 0x000000ad00957308 */ /* 0x000fe20000000800 */
[C---:B------:R-:W-:Y:S01]  /*bb90*/  FMUL.FTZ R19, R0.reuse, R147 ;  /* 0x0000009300137220 */ /* 0x040fe20000410000 */
[C---:B--2---:R-:W-:Y:S01]  /*bba0*/  F2FP.PACK_AB R169, R7.reuse, R6 ;  /* 0x0000000607a9723e */ /* 0x044fe200000000ff */
[----:B------:R-:W-:Y:S02]  /*bbb0*/  FADD.FTZ R132, R7, R4 ;  /* 0x0000000407847221 */ /* 0x000fe40000010000 */
[C---:B------:R-:W-:Y:S01]  /*bbc0*/  FMUL.FTZ R7, R0.reuse, R159 ;  /* 0x0000009f00077220 */ /* 0x040fe20000410000 */
[----:B------:R-:W-:Y:S01]  /*bbd0*/  MOV R159, R10 ;  /* 0x0000000a009f7202 */ /* 0x000fe20000000f00 */
[C---:B------:R-:W-:Y:S01]  /*bbe0*/  FMUL.FTZ R10, R0.reuse, R154 ;  /* 0x0000009a000a7220 */ /* 0x040fe20000410000 */
[----:B------:R-:W-:Y:S01]  /*bbf0*/  MOV R154, R11 ;  /* 0x0000000b009a7202 */ /* 0x000fe20000000f00 */
[C---:B------:R-:W-:Y:S01]  /*bc00*/  FMUL.FTZ R11, R0.reuse, R155 ;  /* 0x0000009b000b7220 */ /* 0x040fe20000410000 */
[----:B------:R-:W-:Y:S01]  /*bc10*/  MOV R155, R14 ;  /* 0x0000000e009b7202 */ /* 0x000fe20000000f00 */
[C---:B------:R-:W-:Y:S01]  /*bc20*/  FMUL.FTZ R14, R0.reuse, R150 ;  /* 0x00000096000e7220 */ /* 0x040fe20000410000 */
[----:B------:R-:W-:Y:S01]  /*bc30*/  MUFU.EX2 R173, R152 ;  /* 0x0000009800ad7308 */ /* 0x000fe20000000800 */
[----:B------:R-:W-:Y:S01]  /*bc40*/  FMUL.FTZ R4, R3, R156 ;  /* 0x0000009c03047220 */ /* 0x000fe20000410000 */
[----:B------:R-:W-:Y:S01]  /*bc50*/  MOV R156, R17 ;  /* 0x00000011009c7202 */ /* 0x000fe20000000f00 */
[C---:B------:R-:W-:Y:S01]  /*bc60*/  FMUL.FTZ R6, R0.reuse, R158 ;  /* 0x0000009e00067220 */ /* 0x040fe20000410000 */
[----:B------:R-:W-:Y:S01]  /*bc70*/  MOV R158, R15 ;  /* 0x0000000f009e7202 */ /* 0x000fe20000000f00 */
[----:B----4-:R-:W-:Y:S02]  /*bc80*/  FADD.FTZ R148, R171, R132 ;  /* 0x00000084ab947221 */ /* 0x010fe40000010000 */
[C---:B------:R-:W-:Y:S02]  /*bc90*/  FMUL.FTZ R15, R0.reuse, R151 ;  /* 0x00000097000f7220 */ /* 0x040fe40000410000 */
[C---:B------:R-:W-:Y:S01]  /*bca0*/  FMUL.FTZ R17, R3.reuse, R145 ;  /* 0x0000009103117220 */ /* 0x040fe20000410000 */
[----:B------:R-:W2:Y:S01]  /*bcb0*/  MUFU.EX2 R150, R134 ;  /* 0x0000008600967308 */ /* 0x000ea20000000800 */
[C---:B------:R-:W-:Y:S01]  /*bcc0*/  FMUL.FTZ R20, R3.reuse, R140 ;  /* 0x0000008c03147220 */ /* 0x040fe20000410000 */
[----:B------:R-:W-:Y:S01]  /*bcd0*/  LDSM.16.MT88.4 R144, [R238+0x4880] ;  /* 0x00488000ee90783b */ /* 0x000fe20000004200 */
[----:B------:R-:W-:Y:S02]  /*bce0*/  FMUL.FTZ R21, R3, R141 ;  /* 0x0000008d03157220 */ /* 0x000fe40000410000 */
[C---:B------:R-:W-:Y:S02]  /*bcf0*/  FMUL.FTZ R22, R0.reuse, R142 ;  /* 0x0000008e00167220 */ /* 0x040fe40000410000 */
[C---:B------:R-:W-:Y:S02]  /*bd00*/  FMUL.FTZ R23, R0.reuse, R143 ;  /* 0x0000008f00177220 */ /* 0x040fe40000410000 */
[C---:B------:R-:W-:Y:S01]  /*bd10*/  FMUL.FTZ R30, R0.reuse, R30 ;  /* 0x0000001e001e7220 */ /* 0x040fe20000410000 */
[----:B------:R-:W-:Y:S01]  /*bd20*/  LDSM.16.MT88.4 R140, [R237+0x4880] ;  /* 0x00488000ed8c783b */ /* 0x000fe20000004200 */
[C---:B------:R-:W-:Y:S01]  /*bd30*/  FMUL.FTZ R31, R0.reuse, R31 ;  /* 0x0000001f001f7220 */ /* 0x040fe20000410000 */
[----:B------:R-:W3:Y:S01]  /*bd40*/  MUFU.EX2 R132, R178 ;  /* 0x000000b200847308 */ /* 0x000ee20000000800 */
[C---:B------:R-:W-:Y:S02]  /*bd50*/  FMUL.FTZ R34, R0.reuse, R34 ;  /* 0x0000002200227220 */ /* 0x040fe40000410000 */
[C---:B------:R-:W-:Y:S02]  /*bd60*/  FMUL.FTZ R35, R0.reuse, R35 ;  /* 0x0000002300237220 */ /* 0x040fe40000410000 */
[C---:B------:R-:W-:Y:S02]  /*bd70*/  FMUL.FTZ R38, R0.reuse, R38 ;  /* 0x0000002600267220 */ /* 0x040fe40000410000 */
[C---:B------:R-:W-:Y:S02]  /*bd80*/  FMUL.FTZ R39, R0.reuse, R39 ;  /* 0x0000002700277220 */ /* 0x040fe40000410000 */
[C---:B------:R-:W-:Y:S01]  /*bd90*/  FMUL.FTZ R42, R0.reuse, R42 ;  /* 0x0000002a002a7220 */ /* 0x040fe20000410000 */
[----:B------:R-:W4:Y:S01]  /*bda0*/  MUFU.EX2 R3, R177 ;  /* 0x000000b100037308 */ /* 0x000f220000000800 */
[----:B------:R-:W-:Y:S01]  /*bdb0*/  FMUL.FTZ R43, R0, R43 ;  /* 0x0000002b002b7220 */ /* 0x000fe20000410000 */
[----:B--2---:R-:W-:Y:S01]  /*bdc0*/  F2FP.PACK_AB R171, R150, R171 ;  /* 0x000000ab96ab723e */ /* 0x004fe200000000ff */
[C---:B------:R-:W-:Y:S02]  /*bdd0*/  FMUL.FTZ R46, R0.reuse, R46 ;  /* 0x0000002e002e7220 */ /* 0x040fe40000410000 */
[C---:B------:R-:W-:Y:S02]  /*bde0*/  FMUL.FTZ R47, R0.reuse, R47 ;  /* 0x0000002f002f7220 */ /* 0x040fe40000410000 */
[C---:B------:R-:W-:Y:S02]  /*bdf0*/  FMUL.FTZ R50, R0.reuse, R50 ;  /* 0x0000003200327220 */ /* 0x040fe40000410000 */
[C---:B-1----:R-:W-:Y:S01]  /*be00*/  HMMA.16816.F32 R4, R168.reuse, R136, R4 ;  /* 0x00000088a804723c */ /* 0x042fe20000001804 */
[----:B------:R-:W1:Y:S04]  /*be10*/  MUFU.EX2 R134, R176 ;  /* 0x000000b000867308 */ /* 0x000e680000000800 */
[C---:B------:R-:W-:Y:S02]  /*be20*/  FMUL.FTZ R51, R0.reuse, R51 ;  /* 0x0000003300337220 */ /* 0x040fe40000410000 */
[C---:B------:R-:W-:Y:S01]  /*be30*/  FMUL.FTZ R54, R0.reuse, R54 ;  /* 0x0000003600367220 */ /* 0x040fe20000410000 */
[C---:B------:R-:W-:Y:S01]  /*be40*/  HMMA.16816.F32 R8, R168.reuse, R138, R8 ;  /* 0x0000008aa808723c */ /* 0x040fe20000001808 */
[----:B------:R-:W2:Y:S02]  /*be50*/  LDSM.16.MT88.4 R136, [R238+0x4080] ;  /* 0x00408000ee88783b */ /* 0x000ea40000004200 */
[----:B------:R-:W5:Y:S01]  /*be60*/  MUFU.EX2 R176, R172 ;  /* 0x000000ac00b07308 */ /* 0x000f620000000800 */
        /* <DEDUP_REMOVED lines=20> */
[C---:B------:R-:W-:Y:S01]  /*bfb0*/  FMUL.FTZ R90, R0.reuse, R90 ;  /* 0x0000005a005a7220 */ /* 0x040fe20000410000 */
[C---:B--2---:R-:W-:Y:S03]  /*bfc0*/  HMMA.16816.F32 R12, R168.reuse, R136, R12 ;  /* 0x00000088a80c723c */ /* 0x044fe6000000180c */
[C---:B------:R-:W-:Y:S02]  /*bfd0*/  FMUL.FTZ R91, R0.reuse, R91 ;  /* 0x0000005b005b7220 */ /* 0x040fe40000410000 */
[C---:B------:R-:W-:Y:S02]  /*bfe0*/  FMUL.FTZ R94, R0.reuse, R94 ;  /* 0x0000005e005e7220 */ /* 0x040fe40000410000 */
[C---:B------:R-:W-:Y:S01]  /*bff0*/  FMUL.FTZ R95, R0.reuse, R95 ;  /* 0x0000005f005f7220 */ /* 0x040fe20000410000 */
[C---:B------:R-:W-:Y:S01]  /*c000*/  HMMA.16816.F32 R16, R168.reuse, R138, R16 ;  /* 0x0000008aa810723c */ /* 0x040fe20000001810 */
[----:B------:R-:W2:Y:S03]  /*c010*/  LDSM.16.MT88.4 R136, [R241+0x4080] ;  /* 0x00408000f188783b */ /* 0x000ea60000004200 */
[C---:B------:R-:W-:Y:S02]  /*c020*/  FMUL.FTZ R98, R0.reuse, R98 ;  /* 0x0000006200627220 */ /* 0x040fe40000410000 */
[C---:B------:R-:W-:Y:S02]  /*c030*/  FMUL.FTZ R99, R0.reuse, R99 ;  /* 0x0000006300637220 */ /* 0x040fe40000410000 */
[C---:B------:R-:W-:Y:S04]  /*c040*/  FMUL.FTZ R102, R0.reuse, R102 ;  /* 0x0000006600667220 */ /* 0x040fe80000410000 */
        /* <DEDUP_REMOVED lines=15> */
[C---:B--2---:R-:W-:Y:S03]  /*c140*/  HMMA.16816.F32 R20, R168.reuse, R136, R20 ;  /* 0x00000088a814723c */ /* 0x044fe60000001814 */
[----:B---3--:R-:W-:Y:S04]  /*c150*/  FADD.FTZ R0, R132, R179 ;  /* 0x000000b384007221 */ /* 0x008fe80000010000 */
[----:B----4-:R-:W-:Y:S01]  /*c160*/  FADD.FTZ R0, R3, R0 ;  /* 0x0000000003007221 */ /* 0x010fe20000010000 */
[C---:B------:R-:W-:Y:S01]  /*c170*/  HMMA.16816.F32 R24, R168.reuse, R138, R24 ;  /* 0x0000008aa818723c */ /* 0x040fe20000001818 */
[----:B------:R-:W2:Y:S03]  /*c180*/  LDSM.16.MT88.4 R136, [R240+0x4080] ;  /* 0x00408000f088783b */ /* 0x000ea60000004200 */
[----:B------:R-:W-:Y:S04]  /*c190*/  FADD.FTZ R0, R135, R0 ;  /* 0x0000000087007221 */ /* 0x000fe80000010000 */
[----:B-1----:R-:W-:Y:S01]  /*c1a0*/  FADD.FTZ R0, R134, R0 ;  /* 0x0000000086007221 */ /* 0x002fe20000010000 */
        /* <DEDUP_REMOVED lines=39> */
[----:B------:R-:W1:Y:S03]  /*c420*/  MUFU.EX2 R3, R155 ;  /* 0x0000009b00037308 */ /* 0x000e660000000800 */
[----:B-----5:R-:W-:Y:S03]  /*c430*/  F2FP.PACK_AB R137, R176, R149 ;  /* 0x00000095b089723e */ /* 0x020fe600000000ff */
[----:B------:R-:W-:Y:S02]  /*c440*/  F2FP.PACK_AB R138, R134, R135 ;  /* 0x00000087868a723e */ /* 0x000fe400000000ff */
[----:B------:R-:W-:Y:S02]  /*c450*/  F2FP.PACK_AB R139, R175, R174 ;  /* 0x000000aeaf8b723e */ /* 0x000fe400000000ff */
[----:B------:R2:W3:Y:S01]  /*c460*/  MUFU.EX2 R168, R154 ;  /* 0x0000009a00a87308 */ /* 0x0004e20000000800 */
[----:B------:R-:W-:Y:S04]  /*c470*/  F2FP.PACK_AB R169, R173, R172 ;  /* 0x000000acada9723e */ /* 0x000fe800000000ff */
[C---:B------:R-:W-:Y:S05]  /*c480*/  HMMA.16816.F32 R4, R136.reuse, R140, R4 ;  /* 0x0000008c8804723c */ /* 0x040fea0000001804 */
[----:B------:R-:W4:Y:S03]  /*c490*/  MUFU.EX2 R132, R159 ;  /* 0x0000009f00847308 */ /* 0x000f260000000800 */
[C---:B------:R-:W-:Y:S01]  /*c4a0*/  HMMA.16816.F32 R8, R136.reuse, R142, R8 ;  /* 0x0000008e8808723c */ /* 0x040fe20000001808 */
[----:B------:R-:W5:Y:S03]  /*c4b0*/  LDSM.16.MT88.4 R140, [R241+0x4880] ;  /* 0x00488000f18c783b */ /* 0x000f660000004200 */
[----:B-1----:R-:W-:Y:S03]  /*c4c0*/  FADD.FTZ R0, R3, R0 ;  /* 0x0000000003007221 */ /* 0x002fe60000010000 */
[----:B------:R-:W-:Y:S01]  /*c4d0*/  MUFU.EX2 R170, R158 ;  /* 0x0000009e00aa7308 */ /* 0x000fe20000000800 */
[C---:B------:R-:W-:Y:S01]  /*c4e0*/  HMMA.16816.F32 R12, R136.reuse, R144, R12 ;  /* 0x00000090880c723c */ /* 0x040fe2000000180c */
[----:B--2---:R-:W-:Y:S03]  /*c4f0*/  LDSM.16.MT88.4 R152, [R237+0x5080] ;  /* 0x00508000ed98783b */ /* 0x004fe60000004200 */
[C---:B---3--:R-:W-:Y:S01]  /*c500*/  FADD.FTZ R0, R168.reuse, R0 ;  /* 0x00000000a8007221 */ /* 0x048fe20000010000 */
[----:B------:R-:W-:Y:S01]  /*c510*/  F2FP.PACK_AB R168, R168, R3 ;  /* 0x00000003a8a8723e */ /* 0x000fe200000000ff */
[----:B------:R-:W-:Y:S02]  /*c520*/  FADD.FTZ R3, R150, R148 ;  /* 0x0000009496037221 */ /* 0x000fe40000010000 */
[C---:B------:R-:W-:Y:S01]  /*c530*/  HMMA.16816.F32 R16, R136.reuse, R146, R16 ;  /* 0x000000928810723c */ /* 0x040fe20000001810 */
[----:B------:R-:W-:Y:S01]  /*c540*/  MUFU.EX2 R134, R157 ;  /* 0x0000009d00867308 */ /* 0x000fe20000000800 */
[----:B------:R-:W1:Y:S02]  /*c550*/  LDSM.16.MT88.4 R144, [R240+0x4880] ;  /* 0x00488000f090783b */ /* 0x000e640000004200 */
[----:B----4-:R-:W-:Y:S07]  /*c560*/  FADD.FTZ R0, R132, R0 ;  /* 0x0000000084007221 */ /* 0x010fee0000010000 */
[----:B------:R-:W2:Y:S01]  /*c570*/  MUFU.EX2 R135, R156 ;  /* 0x0000009c00877308 */ /* 0x000ea20000000800 */
[C---:B-----5:R-:W-:Y:S08]  /*c580*/  HMMA.16816.F32 R20, R136.reuse, R140, R20 ;  /* 0x0000008c8814723c */ /* 0x060ff00000001814 */
[C---:B------:R-:W-:Y:S01]  /*c590*/  HMMA.16816.F32 R24, R136.reuse, R142, R24 ;  /* 0x0000008e8818723c */ /* 0x040fe20000001818 */
[----:B------:R-:W3:Y:S03]  /*c5a0*/  LDSM.16.MT88.4 R140, [R237+0x6080] ;  /* 0x00608000ed8c783b */ /* 0x000ee60000004200 */
[----:B--2---:R-:W-:Y:S04]  /*c5b0*/  F2FP.PACK_AB R171, R135, R134 ;  /* 0x0000008687ab723e */ /* 0x004fe800000000ff */
[C---:B-1----:R-:W-:Y:S08]  /*c5c0*/  HMMA.16816.F32 R28, R136.reuse, R144, R28 ;  /* 0x00000090881c723c */ /* 0x042ff0000000181c */
[C---:B------:R-:W-:Y:S01]  /*c5d0*/  HMMA.16816.F32 R32, R136.reuse, R146, R32 ;  /* 0x000000928820723c */ /* 0x040fe20000001820 */
[----:B------:R-:W1:Y:S07]  /*c5e0*/  LDSM.16.MT88.4 R144, [R238+0x6080] ;  /* 0x00608000ee90783b */ /* 0x000e6e0000004200 */
[C---:B---3--:R-:W-:Y:S08]  /*c5f0*/  HMMA.16816.F32 R36, R136.reuse, R140, R36 ;  /* 0x0000008c8824723c */ /* 0x048ff00000001824 */
        /* <DEDUP_REMOVED lines=29> */
[C---:B--2---:R-:W-:Y:S07]  /*c7d0*/  HMMA.16816.F32 R116, R136.reuse, R140, R116 ;  /* 0x0000008c8874723c */ /* 0x044fee0000001874 */
[C---:B------:R-:W-:Y:S01]  /*c7e0*/  FADD.FTZ R140, R170.reuse, R0 ;  /* 0x00000000aa8c7221 */ /* 0x040fe20000010000 */
[C---:B------:R-:W-:Y:S04]  /*c7f0*/  HMMA.16816.F32 R120, R136.reuse, R142, R120 ;  /* 0x0000008e8878723c */ /* 0x040fe80000001878 */
[----:B------:R-:W-:Y:S01]  /*c800*/  STL [R1+0x44], R140 ;  /* 0x0000448c01007387 */ /* 0x000fe20000100800 */
[----:B------:R-:W-:Y:S01]  /*c810*/  F2FP.PACK_AB R170, R170, R132 ;  /* 0x00000084aaaa723e */ /* 0x000fe200000000ff */
[----:B------:R-:W-:Y:S01]  /*c820*/  FADD.FTZ R0, R149, R3 ;  /* 0x0000000395007221 */ /* 0x000fe20000010000 */
[----:B------:R-:W-:Y:S01]  /*c830*/  MOV R132, R2 ;  /* 0x0000000200847202 */ /* 0x000fe20000000f00 */
[C---:B-1----:R-:W-:Y:S04]  /*c840*/  HMMA.16816.F32 R124, R136.reuse, R144, R124 ;  /* 0x00000090887c723c */ /* 0x042fe8000000187c */
[----:B------:R-:W-:Y:S04]  /*c850*/  FADD.FTZ R0, R176, R0 ;  /* 0x00000000b0007221 */ /* 0x000fe80000010000 */
[----:B------:R-:W-:Y:S01]  /*c860*/  FADD.FTZ R0, R174, R0 ;  /* 0x00000000ae007221 */ /* 0x000fe20000010000 */
[----:B------:R-:W-:Y:S01]  /*c870*/  HMMA.16816.F32 R128, R136, R146, R128 ;  /* 0x000000928880723c */ /* 0x000fe20000001880 */
[----:B------:R-:W1:Y:S02]  /*c880*/  LDSM.16.MT88.4 R144, [R238+0x5080] ;  /* 0x00508000ee90783b */ /* 0x000e640000004200 */
[----:B------:R-:W-:Y:S05]  /*c890*/  FADD.FTZ R0, R175, R0 ;  /* 0x00000000af007221 */ /* 0x000fea0000010000 */
[C---:B------:R-:W-:Y:S01]  /*c8a0*/  HMMA.16816.F32 R156, R168.reuse, R152, R4 ;  /* 0x00000098a89c723c */ /* 0x040fe20000001804 */
[----:B------:R-:W2:Y:S04]  /*c8b0*/  LDSM.16.MT88.4 R136, [R241+0x5080] ;  /* 0x00508000f188783b */ /* 0x000ea80000004200 */
[----:B------:R-:W-:Y:S03]  /*c8c0*/  FADD.FTZ R0, R172, R0 ;  /* 0x00000000ac007221 */ /* 0x000fe60000010000 */
[C---:B------:R-:W-:Y:S01]  /*c8d0*/  HMMA.16816.F32 R152, R168.reuse, R154, R8 ;  /* 0x0000009aa898723c */ /* 0x040fe20000001808 */
[----:B------:R-:W3:Y:S03]  /*c8e0*/  LDSM.16.MT88.4 R4, [R240+0x5080] ;  /* 0x00508000f004783b */ /* 0x000ee60000004200 */
[----:B------:R-:W-:Y:S04]  /*c8f0*/  FADD.FTZ R0, R173, R0 ;  /* 0x00000000ad007221 */ /* 0x000fe80000010000 */
[----:B------:R-:W-:Y:S01]  /*c900*/  FADD.FTZ R0, R134, R0 ;  /* 0x0000000086007221 */ /* 0x000fe20000010000 */
[----:B------:R-:W4:Y:S03]  /*c910*/  LDSM.16.MT88.4 R8, [R237+0x6880] ;  /* 0x00688000ed08783b */ /* 0x000f260000004200 */
[----:B------:R-:W-:Y:S05]  /*c920*/  FADD.FTZ R0, R135, R0 ;  /* 0x0000000087007221 */ /* 0x000fea0000010000 */
[----:B------:R-:W-:Y:S01]  /*c930*/  STL [R1+0x4c], R0 ;  /* 0x00004c0001007387 */ /* 0x000fe20000100800 */
[C---:B-1----:R-:W-:Y:S03]  /*c940*/  HMMA.16816.F32 R148, R168.reuse, R144, R12 ;  /* 0x00000090a894723c */ /* 0x042fe6000000180c */
[----:B------:R-:W1:Y:S05]  /*c950*/  LDSM.16.MT88.4 R12, [R238+0x6880] ;  /* 0x00688000ee0c783b */ /* 0x000e6a0000004200 */
        /* <DEDUP_REMOVED lines=37> */
[C---:B--2---:R-:W-:Y:S08]  /*cbb0*/  HMMA.16816.F32 R124, R168.reuse, R4, R124 ;  /* 0x00000004a87c723c */ /* 0x044ff0000000187c */
[----:B------:R-:W-:Y:S01]  /*cbc0*/  HMMA.16816.F32 R128, R168, R6, R128 ;  /* 0x00000006a880723c */ /* 0x000fe20000001880 */
[----:B------:R-:W-:-:S07]  /*cbd0*/  @P0 BRA `(.L_x_207) ;  /* 0xffffd24000000947 */ /* 0x000fce000383ffff */
.L_x_202:
[----:B------:R-:W-:-:S06]  /*cbe0*/  UISETP.GE.AND UP0, UPT, UR23, UR7, UPT ;  /* 0x000000071700728c */ /* 0x000fcc000bf06270 */
[----:B------:R-:W-:-:S13]  /*cbf0*/  PLOP3.LUT P0, PT, PT, PT, UP0, 0x40, 0x0 ;  /* 0x000000000000781c */ /* 0x000fda0003f0e808 */
[----:B------:R-:W-:Y:S05]  /*cc00*/  @P0 BRA `(.L_x_208) ;  /* 0x00003cf000000947 */ /* 0x000fea0003800000 */
[----:B------:R-:W1:Y:S04]  /*cc10*/  S2R R0, SR_TID.X ;  /* 0x0000000000007919 */ /* 0x000e680000002100 */
[----:B------:R-:W2:Y:S01]  /*cc20*/  LDL.LU R2, [R1+0x70] ;  /* 0x0000700001027983 */ /* 0x000ea20000300800 */
[----:B-1----:R-:W-:-:S04]  /*cc30*/  SHF.R.S32.HI R3, RZ, 0x1f, R0 ;  /* 0x0000001fff037819 */ /* 0x002fc80000011400 */
[----:B------:R-:W-:Y:S02]  /*cc40*/  LEA.HI R3, R3, R0, RZ, 0x3 ;  /* 0x0000000003037211 */ /* 0x000fe400078f18ff */
[----:B------:R-:W2:Y:S02]  /*cc50*/  LDL R0, [R1+0x30] ;  /* 0x0000300001007983 */ /* 0x000ea40000100800 */
[----:B------:R-:W-:Y:S01]  /*cc60*/  SHF.R.S32.HI R3, RZ, 0x3, R3 ;  /* 0x00000003ff037819 */ /* 0x000fe20000011403 */
[----:B------:R-:W-:Y:S02]  /*cc70*/  IMAD.MOV.U32 R135, RZ, RZ, R132 ;  /* 0x000000ffff877224 */ /* 0x000fe400078e0084 */
[----:B------:R-:W-:Y:S01]  /*cc80*/  IMAD.MOV.U32 R134, RZ, RZ, R133 ;  /* 0x000000ffff867224 */ /* 0x000fe200078e0085 */
[----:B------:R-:W-:Y:S02]  /*cc90*/  IADD3 R3, -R3, 0x30, RZ ;  /* 0x0000003003037810 */ /* 0x000fe40007ffe1ff */
[C---:B--2---:R-:W-:Y:S01]  /*cca0*/  SHF.L.U64.HI R2, R0.reuse, 0x1, R2 ;  /* 0x0000000100027819 */ /* 0x044fe20000010202 */
[----:B------:R-:W-:-:S04]  /*ccb0*/  IMAD.SHL.U32 R0, R0, 0x2, RZ ;  /* 0x0000000200007824 */ /* 0x000fc800078e00ff */
[----:B------:R1:W-:Y:S04]  /*ccc0*/  STL [R1+0x38], R2 ;  /* 0x0000380201007387 */ /* 0x0003e80000100800 */
[----:B------:R1:W-:Y:S02]  /*ccd0*/  STL [R1+0x40], R0 ;  /* 0x0000400001007387 */ /* 0x0003e40000100800 */
.L_x_221:
[----:B------:R-:W2:Y:S01]  /*cce0*/  LDL R4, [R1+0x28] ;  /* 0x0000280001047983 */ /* 0x000ea20000100800 */
[----:B------:R-:W-:Y:S04]  /*ccf0*/  DEPBAR.LE SB0, 0x0 ;  /* 0x000080000000791a */ /* 0x000fe80000000000 */
[----:B------:R-:W3:Y:S01]  /*cd00*/  LDL R168, [R1+0x30] ;  /* 0x0000300001a87983 */ /* 0x000ee20000100800 */
[----:B------:R-:W-:Y:S03]  /*cd10*/  BSSY B0, `(.L_x_209) ;  /* 0x000005f000007945 */ /* 0x000fe60003800000 */
[----:B------:R-:W4:Y:S04]  /*cd20*/  LDL R6, [R1+0x24] ;  /* 0x0000240001067983 */ /* 0x000f280000100800 */
[----:B------:R-:W2:Y:S04]  /*cd30*/  LDL R8, [R1+0x38] ;  /* 0x0000380001087983 */ /* 0x000ea80000100800 */
[----:B------:R-:W2:Y:S04]  /*cd40*/  LDL R5, [R1+0x40] ;  /* 0x0000400001057983 */ /* 0x000ea80000100800 */
[----:B------:R-:W2:Y:S04]  /*cd50*/  LDL R133, [R1+0x4] ;  /* 0x0000040001857983 */ /* 0x000ea80000100800 */
[----:B------:R-:W4:Y:S04]  /*cd60*/  LDL R7, [R1+0x8] ;  /* 0x0000080001077983 */ /* 0x000f280000100800 */
[----:B------:R-:W4:Y:S04]  /*cd70*/  LDL R132, [R1] ;  /* 0x0000000001847983 */ /* 0x000f280000100800 */
[----:B------:R-:W4:Y:S04]  /*cd80*/  LDL R15, [R1+0x60] ;  /* 0x00006000010f7983 */ /* 0x000f280000100800 */
[----:B------:R-:W4:Y:S04]  /*cd90*/  LDL R23, [R1+0x68] ;  /* 0x0000680001177983 */ /* 0x000f280000100800 */
[----:B------:R-:W4:Y:S04]  /*cda0*/  LDL R13, [R1+0x5c] ;  /* 0x00005c00010d7983 */ /* 0x000f280000100800 */
[----:B------:R-:W4:Y:S04]  /*cdb0*/  LDL R21, [R1+0x64] ;  /* 0x0000640001157983 */ /* 0x000f280000100800 */
[----:B------:R-:W4:Y:S04]  /*cdc0*/  LDL R12, [R1+0x34] ;  /* 0x00003400010c7983 */ /* 0x000f280000100800 */
[----:B------:R-:W4:Y:S04]  /*cdd0*/  LDL R20, [R1+0x50] ;  /* 0x0000500001147983 */ /* 0x000f280000100800 */
[----:B------:R-:W-:Y:S06]  /*cde0*/  BAR.SYNC.DEFER_BLOCKING 0x0 ;  /* 0x0000000000007b1d */ /* 0x000fec0000010000 */
[----:B------:R-:W-:Y:S04]  /*cdf0*/  LDSM.16.M88.4 R16, [R236+0x14880] ;  /* 0x01488000ec10783b */ /* 0x000fe80000000200 */
[----:B------:R-:W-:Y:S04]  /*ce00*/  LDSM.16.M88.4 R24, [R236+0x15080] ;  /* 0x01508000ec18783b */ /* 0x000fe80000000200 */
[----:B--2---:R-:W-:Y:S01]  /*ce10*/  LDSM.16.M88.4 R172, [R133] ;  /* 0x0000000085ac783b */ /* 0x004fe20000000200 */
[----:B-1----:R-:W-:Y:S01]  /*ce20*/  SHF.R.S32.HI R0, RZ, 0x1f, R4 ;  /* 0x0000001fff007819 */ /* 0x002fe20000011404 */
[----:B------:R-:W-:Y:S01]  /*ce30*/  IMAD.WIDE.U32 R2, R4, c[0x0][0x208], RZ ;  /* 0x0000820004027a25 */ /* 0x000fe200078e00ff */
[----:B---3--:R-:W-:Y:S02]  /*ce40*/  ISETP.GE.AND P1, PT, R168, c[0x0][0x1d4], PT ;  /* 0x00007500a8007a0c */ /* 0x008fe40003f26270 */
[----:B------:R-:W-:Y:S01]  /*ce50*/  LDSM.16.M88.4 R168, [R243] ;  /* 0x00000000f3a8783b */ /* 0x000fe20000000200 */
[----:B------:R-:W-:Y:S03]  /*ce60*/  IMAD R0, R0, c[0x0][0x208], RZ ;  /* 0x0000820000007a24 */ /* 0x000fe600078e02ff */
[----:B----4-:R-:W-:Y:S01]  /*ce70*/  LDSM.16.M88.4 R176, [R132] ;  /* 0x0000000084b0783b */ /* 0x010fe20000000200 */
[----:B------:R-:W-:Y:S01]  /*ce80*/  IMAD R0, R4, c[0x0][0x20c], R0 ;  /* 0x0000830004007a24 */ /* 0x000fe200078e0200 */
[----:B------:R-:W-:Y:S01]  /*ce90*/  SHF.R.S32.HI R4, RZ, 0x1f, R6 ;  /* 0x0000001fff047819 */ /* 0x000fe20000011406 */
[----:B------:R-:W-:Y:S02]  /*cea0*/  IMAD.SHL.U32 R22, R15, 0x2, RZ ;  /* 0x000000020f167824 */ /* 0x000fe400078e00ff */
[----:B------:R-:W-:Y:S02]  /*ceb0*/  IMAD.IADD R3, R3, 0x1, R0 ;  /* 0x0000000103037824 */ /* 0x000fe400078e0200 */
[----:B------:R-:W-:Y:S01]  /*cec0*/  IMAD R4, R4, c[0x0][0x218], RZ ;  /* 0x0000860004047a24 */ /* 0x000fe200078e02ff */
[----:B------:R-:W-:Y:S01]  /*ced0*/  STL [R1+0x18], R22 ;  /* 0x0000181601007387 */ /* 0x000fe20000100800 */
[C---:B------:R-:W-:Y:S01]  /*cee0*/  IMAD.WIDE.U32 R2, R6.reuse, c[0x0][0x218], R2 ;  /* 0x0000860006027a25 */ /* 0x040fe200078e0002 */
[----:B------:R-:W-:Y:S03]  /*cef0*/  SHF.L.U64.HI R15, R15, 0x1, R23 ;  /* 0x000000010f0f7819 */ /* 0x000fe60000010217 */
[----:B------:R-:W-:Y:S01]  /*cf00*/  IMAD R4, R6, c[0x0][0x21c], R4 ;  /* 0x0000870006047a24 */ /* 0x000fe200078e0204 */
[----:B------:R-:W-:Y:S01]  /*cf10*/  IADD3 R0, P0, R2, UR24, RZ ;  /* 0x0000001802007c10 */ /* 0x000fe2000ff1e0ff */
[----:B------:R-:W-:Y:S03]  /*cf20*/  STL [R1+0x1c], R15 ;  /* 0x00001c0f01007387 */ /* 0x000fe60000100800 */
[----:B------:R-:W-:Y:S02]  /*cf30*/  IADD3.X R3, R3, UR15, R4, P0, !PT ;  /* 0x0000000f03037c10 */ /* 0x000fe400087fe404 */
[C---:B------:R-:W-:Y:S04]  /*cf40*/  LEA R6, P0, R0.reuse, c[0x0][0x1f8], 0x1 ;  /* 0x00007e0000067a11 */ /* 0x040fe800078008ff */
[----:B------:R-:W-:Y:S02]  /*cf50*/  LEA.HI.X R3, R0, c[0x0][0x1fc], R3, 0x1, P0 ;  /* 0x00007f0000037a11 */ /* 0x000fe400000f0c03 */
[----:B------:R-:W1:Y:S04]  /*cf60*/  SHFL.IDX PT, R0, R6, RZ, 0x181f ;  /* 0x00181fff06007589 */ /* 0x000e6800000e0000 */
[----:B------:R-:W2:Y:S01]  /*cf70*/  SHFL.IDX PT, R2, R3, RZ, 0x181f ;  /* 0x00181fff03027589 */ /* 0x000ea200000e0000 */
[----:B-1----:R-:W-:Y:S05]  /*cf80*/  IADD3 R4, P0, R0, R5, RZ ;  /* 0x0000000500047210 */ /* 0x002fea0007f1e0ff */
[----:B--2---:R-:W-:Y:S02]  /*cf90*/  IMAD.X R5, R2, 0x1, R8, P0 ;  /* 0x0000000102057824 */ /* 0x004fe400000e0608 */
[----:B------:R-:W1:Y:S04]  /*cfa0*/  LDSM.16.M88.4 R8, [R236+0x14080] ;  /* 0x01408000ec08783b */ /* 0x000e680000000200 */
[----:B------:R-:W-:Y:S01]  /*cfb0*/  @!PT LDS RZ, [RZ] ;  /* 0x00000000fffff984 */ /* 0x000fe20000000800 */
[----:B------:R-:W-:Y:S01]  /*cfc0*/  @!PT LDS RZ, [RZ] ;  /* 0x00000000fffff984 */ /* 0x000fe20000000800 */
[----:B------:R-:W-:Y:S01]  /*cfd0*/  @!PT LDS RZ, [RZ] ;  /* 0x00000000fffff984 */ /* 0x000fe20000000800 */
[----:B------:R2:W-:Y:S02]  /*cfe0*/  LDGSTS.E.BYPASS.LTC128B.128 [R7+0x4080], [R4.64], !P1 ;  /* 0x0408000004077fae */ /* 0x0005e4000c901d52 */
[----:B--2---:R-:W-:Y:S05]  /*cff0*/  IADD3 R4, P0, R0, R22, RZ ;  /* 0x0000001600047210 */ /* 0x004fea0007f1e0ff */
[----:B------:R-:W-:Y:S02]  /*d000*/  IMAD.X R5, R2, 0x1, R15, P0 ;  /* 0x0000000102057824 */ /* 0x000fe400000e060f */
[C---:B------:R-:W-:Y:S01]  /*d010*/  IMAD.SHL.U32 R15, R13.reuse, 0x2, RZ ;  /* 0x000000020d0f7824 */ /* 0x040fe200078e00ff */
[----:B------:R-:W-:Y:S02]  /*d020*/  SHF.L.U64.HI R13, R13, 0x1, R21 ;  /* 0x000000010d0d7819 */ /* 0x000fe40000010215 */
[----:B------:R2:W-:Y:S04]  /*d030*/  LDGSTS.E.BYPASS.LTC128B.128 [R7+0x5880], [R4.64], !P6 ;  /* 0x0588000004077fae */ /* 0x0005e8000f101d52 */
[----:B------:R3:W-:Y:S04]  /*d040*/  STL [R1+0xc], R15 ;  /* 0x00000c0f01007387 */ /* 0x0007e80000100800 */
[----:B------:R4:W-:Y:S01]  /*d050*/  STL [R1+0x14], R13 ;  /* 0x0000140d01007387 */ /* 0x0009e20000100800 */
[----:B--2---:R-:W-:Y:S01]  /*d060*/  IADD3 R4, P0, R0, R15, RZ ;  /* 0x0000000f00047210 */ /* 0x004fe20007f1e0ff */
[C---:B---3--:R-:W-:Y:S01]  /*d070*/  IMAD.SHL.U32 R15, R12.reuse, 0x2, RZ ;  /* 0x000000020c0f7824 */ /* 0x048fe200078e00ff */
[----:B------:R-:W-:Y:S03]  /*d080*/  SHF.L.U64.HI R12, R12, 0x1, R20 ;  /* 0x000000010c0c7819 */ /* 0x000fe60000010214 */
[----:B------:R-:W-:Y:S02]  /*d090*/  IMAD.X R5, R2, 0x1, R13, P0 ;  /* 0x0000000102057824 */ /* 0x000fe400000e060d */
[----:B----4-:R-:W2:Y:S04]  /*d0a0*/  S2R R13, SR_TID.X ;  /* 0x00000000000d7919 */ /* 0x010ea80000002100 */
[----:B------:R3:W-:Y:S04]  /*d0b0*/  LDGSTS.E.BYPASS.LTC128B.128 [R7+0x7080], [R4.64], !P5 ;  /* 0x0708000004077fae */ /* 0x0007e8000e901d52 */
[----:B------:R4:W-:Y:S04]  /*d0c0*/  STL [R1+0x10], R15 ;  /* 0x0000100f01007387 */ /* 0x0009e80000100800 */
[----:B------:R4:W-:Y:S01]  /*d0d0*/  STL [R1+0x20], R12 ;  /* 0x0000200c01007387 */ /* 0x0009e20000100800 */
[----:B--2---:R-:W-:Y:S02]  /*d0e0*/  ISETP.GT.AND P1, PT, R13, 0x7f, PT ;  /* 0x0000007f0d00780c */ /* 0x004fe40003f24270 */
[----:B---3--:R-:W-:Y:S05]  /*d0f0*/  IADD3 R4, P0, R0, R15, RZ ;  /* 0x0000000f00047210 */ /* 0x008fea0007f1e0ff */
[----:B------:R-:W-:Y:S05]  /*d100*/  IMAD.X R5, R2, 0x1, R12, P0 ;  /* 0x0000000102057824 */ /* 0x000fea00000e060c */
[----:B------:R4:W-:Y:S01]  /*d110*/  LDGSTS.E.BYPASS.LTC128B.128 [R7+0x8880], [R4.64], !P4 ;  /* 0x0888000004077fae */ /* 0x0009e2000e101d52 */
[----:B------:R-:W-:-:S05]  /*d120*/  @P1 BRA `(.L_x_210) ;  /* 0x000001d000001947 */ /* 0x000fca0003800000 */
[----:B-1----:R-:W-:-:S05]  /*d130*/  BRA.DIV ~URZ, `(.L_x_211) ;  /* 0x000069427f007947 */ /* 0x002fca000b800000 */
[----:B----4-:R1:W2:Y:S04]  /*d140*/  SHFL.IDX PT, R4, R3, 0x1, 0x181f ;  /* 0x00381f0003047f89 */ /* 0x0102a800000e0000 */
[----:B------:R1:W3:Y:S02]  /*d150*/  SHFL.IDX PT, R0, R6, 0x1, 0x181f ;  /* 0x00381f0006007f89 */ /* 0x0002e400000e0000 */
.L_x_240:
[----:B------:R-:W4:Y:S04]  /*d160*/  LDL R7, [R1+0x30] ;  /* 0x0000300001077983 */ /* 0x000f280000100800 */
[----:B-1-3--:R-:W3:Y:S04]  /*d170*/  LDL R6, [R1+0x40] ;  /* 0x0000400001067983 */ /* 0x00aee80000100800 */
[----:B--2---:R-:W2:Y:S04]  /*d180*/  LDL R3, [R1+0x38] ;  /* 0x0000380001037983 */ /* 0x004ea80000100800 */
[----:B------:R-:W2:Y:S04]  /*d190*/  LDL R2, [R1+0x18] ;  /* 0x0000180001027983 */ /* 0x000ea80000100800 */
[----:B------:R-:W2:Y:S04]  /*d1a0*/  LDL R20, [R1+0x1c] ;  /* 0x00001c0001147983 */ /* 0x000ea80000100800 */
[----:B------:R-:W2:Y:S04]  /*d1b0*/  LDL R5, [R1+0x8] ;  /* 0x0000080001057983 */ /* 0x000ea80000100800 */
[----:B------:R-:W2:Y:S04]  /*d1c0*/  LDL R15, [R1+0xc] ;  /* 0x00000c00010f7983 */ /* 0x000ea80000100800 */
[----:B------:R-:W2:Y:S04]  /*d1d0*/  LDL R14, [R1+0x14] ;  /* 0x00001400010e7983 */ /* 0x000ea80000100800 */
[----:B------:R-:W2:Y:S04]  /*d1e0*/  LDL R13, [R1+0x10] ;  /* 0x00001000010d7983 */ /* 0x000ea80000100800 */
[----:B------:R-:W2:Y:S01]  /*d1f0*/  LDL R12, [R1+0x20] ;  /* 0x00002000010c7983 */ /* 0x000ea20000100800 */
[----:B----4-:R-:W-:Y:S02]  /*d200*/  ISETP.GE.AND P1, PT, R7, c[0x0][0x1d4], PT ;  /* 0x0000750007007a0c */ /* 0x010fe40003f26270 */
[----:B---3--:R-:W-:Y:S05]  /*d210*/  IADD3 R6, P0, R0, R6, RZ ;  /* 0x0000000600067210 */ /* 0x008fea0007f1e0ff */
[----:B--2---:R-:W-:Y:S01]  /*d220*/  IMAD.X R7, R4, 0x1, R3, P0 ;  /* 0x0000000104077824 */ /* 0x004fe200000e0603 */
[----:B------:R-:W-:Y:S05]  /*d230*/  IADD3 R2, P0, R0, R2, RZ ;  /* 0x0000000200027210 */ /* 0x000fea0007f1e0ff */
[----:B------:R-:W-:Y:S01]  /*d240*/  IMAD.X R3, R4, 0x1, R20, P0 ;  /* 0x0000000104037824 */ /* 0x000fe200000e0614 */
[----:B------:R-:W-:Y:S01]  /*d250*/  @!PT LDS RZ, [RZ] ;  /* 0x00000000fffff984 */ /* 0x000fe20000000800 */
[----:B------:R-:W-:Y:S01]  /*d260*/  @!PT LDS RZ, [RZ] ;  /* 0x00000000fffff984 */ /* 0x000fe20000000800 */
[----:B------:R-:W-:Y:S01]  /*d270*/  @!PT LDS RZ, [RZ] ;  /* 0x00000000fffff984 */ /* 0x000fe20000000800 */
[----:B------:R1:W-:Y:S04]  /*d280*/  LDGSTS.E.BYPASS.LTC128B.128 [R5+0x5080], [R6.64], !P1 ;  /* 0x0508000006057fae */ /* 0x0003e8000c901d52 */
[----:B------:R2:W-:Y:S02]  /*d290*/  LDGSTS.E.BYPASS.LTC128B.128 [R5+0x6880], [R2.64], !P6 ;  /* 0x0688000002057fae */ /* 0x0005e4000f101d52 */
[----:B--2---:R-:W-:Y:S05]  /*d2a0*/  IADD3 R2, P0, R0, R15, RZ ;  /* 0x0000000f00027210 */ /* 0x004fea0007f1e0ff */
[----:B------:R-:W-:Y:S05]  /*d2b0*/  IMAD.X R3, R4, 0x1, R14, P0 ;  /* 0x0000000104037824 */ /* 0x000fea00000e060e */
[----:B------:R2:W-:Y:S02]  /*d2c0*/  LDGSTS.E.BYPASS.LTC128B.128 [R5+0x8080], [R2.64], !P5 ;  /* 0x0808000002057fae */ /* 0x0005e4000e901d52 */
[----:B--2---:R-:W-:Y:S05]  /*d2d0*/  IADD3 R2, P0, R0, R13, RZ ;  /* 0x0000000d00027210 */ /* 0x004fea0007f1e0ff */
[----:B------:R-:W-:Y:S05]  /*d2e0*/  IMAD.X R3, R4, 0x1, R12, P0 ;  /* 0x0000000104037824 */ /* 0x000fea00000e060c */
[----:B------:R1:W-:Y:S03]  /*d2f0*/  LDGSTS.E.BYPASS.LTC128B.128 [R5+0x9880], [R2.64], !P4 ;  /* 0x0988000002057fae */ /* 0x0003e6000e101d52 */
.L_x_210:
[----:B-1----:R-:W-:Y:S05]  /*d300*/  BSYNC B0 ;  /* 0x0000000000007941 */ /* 0x002fea0003800000 */
.L_x_209:
[----:B------:R-:W0:Y:S01]  /*d310*/  LDGDEPBAR ;  /* 0x00000000000079af */ /* 0x000e220000000000 */
[----:B------:R-:W-:Y:S01]  /*d320*/  WARPSYNC 0xffffffff ;  /* 0xffffffff00007948 */ /* 0x000fe20003800000 */
[C---:B----45:R-:W-:Y:S01]  /*d330*/  HMMA.16816.F32 R4, R160.reuse, R8, RZ ;  /* 0x00000008a004723c */ /* 0x070fe200000018ff */
        /* <DEDUP_REMOVED lines=146> */
[----:B------:R-:W3:Y:S02]  /*dc60*/  LDL.LU R173, [R1+0x18] ;  /* 0x0000180001ad7983 */ /* 0x000ee40000300800 */
[----:B------:R-:W-:Y:S02]  /*dc70*/  ISETP.NE.AND P1, PT, R2, 0x1, PT ;  /* 0x000000010200780c */ /* 0x000fe40003f25270 */
[----:B------:R-:W4:Y:S01]  /*dc80*/  LDL.LU R170, [R1+0x1c] ;  /* 0x00001c0001aa7983 */ /* 0x000f220000300800 */
[----:B------:R-:W-:Y:S03]  /*dc90*/  IMAD.U32 R2, RZ, RZ, UR4 ;  /* 0x00000004ff027e24 */ /* 0x000fe6000f8e00ff */
[----:B------:R-:W5:Y:S04]  /*dca0*/  LDL.LU R171, [R1+0xc] ;  /* 0x00000c0001ab7983 */ /* 0x000f680000300800 */
[----:B------:R-:W3:Y:S04]  /*dcb0*/  LDL.LU R174, [R1+0x14] ;  /* 0x0000140001ae7983 */ /* 0x000ee80000300800 */
[----:B------:R-:W3:Y:S04]  /*dcc0*/  LDL R175, [R1+0x30] ;  /* 0x0000300001af7983 */ /* 0x000ee80000100800 */
[----:B------:R-:W4:Y:S04]  /*dcd0*/  LDL R169, [R1+0x40] ;  /* 0x0000400001a97983 */ /* 0x000f280000100800 */
[----:B------:R-:W4:Y:S04]  /*dce0*/  LDL R178, [R1+0x38] ;  /* 0x0000380001b27983 */ /* 0x000f280000100800 */
[----:B------:R-:W4:Y:S04]  /*dcf0*/  LDL.LU R179, [R1+0x10] ;  /* 0x0000100001b37983 */ /* 0x000f280000300800 */
[----:B------:R-:W4:Y:S04]  /*dd00*/  LDL.LU R176, [R1+0x20] ;  /* 0x0000200001b07983 */ /* 0x000f280000300800 */
[----:B------:R-:W4:Y:S01]  /*dd10*/  LDL R177, [R1+0x8] ;  /* 0x0000080001b17983 */ /* 0x000f220000100800 */
[----:B--2---:R-:W-:Y:S05]  /*dd20*/  IADD3 R2, R2, -0x30, R0 ;  /* 0xffffffd002027810 */ /* 0x004fea0007ffe000 */
[----:B------:R-:W-:Y:S04]  /*dd30*/  @P1 IMAD.HI.U32 R3, R2, c[0x0][0x2bc], RZ ;  /* 0x0000af0002031a27 */ /* 0x000fe800078e00ff */
[----:B------:R-:W-:Y:S01]  /*dd40*/  IMAD.MOV.U32 R0, RZ, RZ, R2 ;  /* 0x000000ffff007224 */ /* 0x000fe200078e0002 */
[----:B------:R-:W-:Y:S04]  /*dd50*/  @P1 SHF.R.U32.HI R0, RZ, c[0x0][0x2c0], R3 ;  /* 0x0000b000ff001a19 */ /* 0x000fe80000011603 */
[C---:B------:R-:W-:Y:S04]  /*dd60*/  @!P3 IADD3 R3, P0, R0.reuse, UR16, RZ ;  /* 0x000000100003bc10 */ /* 0x040fe8000ff1e0ff */
[----:B------:R-:W-:Y:S01]  /*dd70*/  @!P3 LEA.HI.X.SX32 R133, R0, UR6, 0x1, P0 ;  /* 0x000000060085bc11 */ /* 0x000fe200080f0eff */
[----:B------:R-:W-:Y:S01]  /*dd80*/  IMAD.MOV R0, RZ, RZ, -R0 ;  /* 0x000000ffff007224 */ /* 0x000fe200078e0a00 */
[----:B------:R-:W-:Y:S02]  /*dd90*/  @!P3 LEA R132, P0, R3, c[0x0][0x2a0], 0x2 ;  /* 0x0000a8000384ba11 */ /* 0x000fe400078010ff */
[----:B---3--:R-:W-:Y:S01]  /*dda0*/  ISETP.GE.AND P2, PT, R175, c[0x0][0x1d4], PT ;  /* 0x00007500af007a0c */ /* 0x008fe20003f46270 */
        /* <DEDUP_REMOVED lines=9> */
[----:B--2---:R-:W1:Y:S02]  /*de40*/  S2R R133, SR_TID.X ;  /* 0x0000000000857919 */ /* 0x004e640000002100 */
[----:B-1----:R-:W-:Y:S04]  /*de50*/  SHF.R.S32.HI R172, RZ, 0x1f, R133 ;  /* 0x0000001fffac7819 */ /* 0x002fe80000011485 */
[----:B------:R-:W-:Y:S04]  /*de60*/  LEA.HI R172, R172, R133, RZ, 0x3 ;  /* 0x00000085acac7211 */ /* 0x000fe800078f18ff */
[----:B------:R-:W-:Y:S04]  /*de70*/  SHF.R.S32.HI R172, RZ, 0x3, R172 ;  /* 0x00000003ffac7819 */ /* 0x000fe800000114ac */
[----:B------:R-:W-:Y:S04]  /*de80*/  IADD3 R172, -R172, 0x30, RZ ;  /* 0x00000030acac7810 */ /* 0x000fe80007ffe1ff */
[----:B------:R-:W-:Y:S01]  /*de90*/  ISETP.GE.AND P1, PT, R172, 0x1, PT ;  /* 0x00000001ac00780c */ /* 0x000fe20003f26270 */
[----:B---3--:R1:W-:Y:S01]  /*dea0*/  STL [R1+0x24], R168 ;  /* 0x000024a801007387 */ /* 0x0083e20000100800 */
[----:B------:R-:W-:Y:S01]  /*deb0*/  SHF.R.S32.HI R132, RZ, 0x1f, R168 ;  /* 0x0000001fff847819 */ /* 0x000fe200000114a8 */
[----:B------:R-:W-:Y:S04]  /*dec0*/  IMAD.WIDE.U32 R2, R168, c[0x0][0x1f0], R2 ;  /* 0x00007c00a8027a25 */ /* 0x000fe800078e0002 */
[----:B------:R-:W-:Y:S01]  /*ded0*/  IMAD R132, R132, c[0x0][0x1f0], RZ ;  /* 0x00007c0084847a24 */ /* 0x000fe200078e02ff */
[----:B------:R-:W-:Y:S03]  /*dee0*/  IADD3 R0, P0, R2, UR20, RZ ;  /* 0x0000001402007c10 */ /* 0x000fe6000ff1e0ff */
[----:B------:R-:W-:Y:S05]  /*def0*/  IMAD R132, R168, c[0x0][0x1f4], R132 ;  /* 0x00007d00a8847a24 */ /* 0x000fea00078e0284 */
[----:B------:R-:W-:Y:S02]  /*df00*/  IADD3.X R3, R3, UR8, R132, P0, !PT ;  /* 0x0000000803037c10 */ /* 0x000fe400087fe484 */
[C---:B-1----:R-:W-:Y:S04]  /*df10*/  LEA R168, P0, R0.reuse, c[0x0][0x1c8], 0x1 ;  /* 0x0000720000a87a11 */ /* 0x042fe800078008ff */
[----:B------:R-:W-:Y:S02]  /*df20*/  LEA.HI.X R3, R0, c[0x0][0x1cc], R3, 0x1, P0 ;  /* 0x0000730000037a11 */ /* 0x000fe400000f0c03 */
[----:B------:R-:W4:Y:S04]  /*df30*/  SHFL.IDX PT, R0, R168, RZ, 0x181f ;  /* 0x00181fffa8007589 */ /* 0x000f2800000e0000 */
[----:B------:R-:W1:Y:S01]  /*df40*/  SHFL.IDX PT, R2, R3, RZ, 0x181f ;  /* 0x00181fff03027589 */ /* 0x000e6200000e0000 */
[----:B----4-:R-:W-:Y:S05]  /*df50*/  @P1 IADD3 R132, P0, R0, R169, RZ ;  /* 0x000000a900841210 */ /* 0x010fea0007f1e0ff */
[----:B-1----:R-:W-:Y:S05]  /*df60*/  @P1 IMAD.X R133, R2, 0x1, R178, P0 ;  /* 0x0000000102851824 */ /* 0x002fea00000e06b2 */
[----:B------:R-:W-:Y:S01]  /*df70*/  @!PT LDS RZ, [RZ] ;  /* 0x00000000fffff984 */ /* 0x000fe20000000800 */
[----:B------:R1:W-:Y:S02]  /*df80*/  @P1 LDGSTS.E.BYPASS.LTC128B.128 [R177+0x14080], [R132.64], !P2 ;  /* 0x1408000084b11fae */ /* 0x0003e4000d101d52 */
[----:B-1----:R-:W-:Y:S05]  /*df90*/  @P1 IADD3 R132, P0, R0, R173, RZ ;  /* 0x000000ad00841210 */ /* 0x002fea0007f1e0ff */
[----:B------:R-:W-:Y:S05]  /*dfa0*/  @P1 IMAD.X R133, R2, 0x1, R170, P0 ;  /* 0x0000000102851824 */ /* 0x000fea00000e06aa */
[----:B------:R5:W-:Y:S02]  /*dfb0*/  @P1 LDGSTS.E.BYPASS.LTC128B.128 [R177+0x15880], [R132.64], !P6 ;  /* 0x1588000084b11fae */ /* 0x000be4000f101d52 */
[----:B-----5:R-:W-:Y:S05]  /*dfc0*/  @P1 IADD3 R132, P0, R0, R171, RZ ;  /* 0x000000ab00841210 */ /* 0x020fea0007f1e0ff */
[----:B------:R-:W-:Y:S05]  /*dfd0*/  @P1 IMAD.X R133, R2, 0x1, R174, P0 ;  /* 0x0000000102851824 */ /* 0x000fea00000e06ae */
[----:B------:R1:W-:Y:S02]  /*dfe0*/  @P1 LDGSTS.E.BYPASS.LTC128B.128 [R177+0x17080], [R132.64], !P5 ;  /* 0x1708000084b11fae */ /* 0x0003e4000e901d52 */
[----:B-1----:R-:W-:Y:S02]  /*dff0*/  @P1 IADD3 R132, P0, R0, R179, RZ ;  /* 0x000000b300841210 */ /* 0x002fe40007f1e0ff */
[----:B------:R-:W1:Y:S03]  /*e000*/  SHFL.IDX PT, R0, R168, 0x1, 0x181f ;  /* 0x00381f00a8007f89 */ /* 0x000e6600000e0000 */
[----:B------:R-:W-:Y:S01]  /*e010*/  @P1 IMAD.X R133, R2, 0x1, R176, P0 ;  /* 0x0000000102851824 */ /* 0x000fe200000e06b0 */
[----:B------:R-:W-:Y:S01]  /*e020*/  ISETP.GE.AND P0, PT, R172, 0x21, PT ;  /* 0x00000021ac00780c */ /* 0x000fe20003f06270 */
[----:B------:R-:W2:Y:S04]  /*e030*/  SHFL.IDX PT, R2, R3, 0x1, 0x181f ;  /* 0x00381f0003027f89 */ /* 0x000ea800000e0000 */
[----:B------:R3:W-:Y:S08]  /*e040*/  @P1 LDGSTS.E.BYPASS.LTC128B.128 [R177+0x18880], [R132.64], !P4 ;  /* 0x1888000084b11fae */ /* 0x0007f0000e101d52 */
[C---:B-1----:R-:W-:Y:S02]  /*e050*/  @P0 IADD3 R172, P2, R0.reuse, R173, RZ ;  /* 0x000000ad00ac0210 */ /* 0x042fe40007f5e0ff */
[----:B------:R-:W-:Y:S03]  /*e060*/  @P0 IADD3 R168, P1, R0, R169, RZ ;  /* 0x000000a900a80210 */ /* 0x000fe60007f3e0ff */
[----:B--2---:R-:W-:Y:S01]  /*e070*/  @P0 IMAD.X R173, R2, 0x1, R170, P2 ;  /* 0x0000000102ad0824 */ /* 0x004fe200010e06aa */
[----:B------:R-:W-:Y:S01]  /*e080*/  @P0 IADD3 R170, P2, R0, R171, RZ ;  /* 0x000000ab00aa0210 */ /* 0x000fe20007f5e0ff */
[C---:B------:R-:W-:Y:S04]  /*e090*/  @P0 IMAD.X R169, R2.reuse, 0x1, R178, P1 ;  /* 0x0000000102a90824 */ /* 0x040fe800008e06b2 */
[----:B------:R-:W-:Y:S01]  /*e0a0*/  @P0 IMAD.X R171, R2, 0x1, R174, P2 ;  /* 0x0000000102ab0824 */ /* 0x000fe200010e06ae */
[----:B------:R-:W-:Y:S02]  /*e0b0*/  ISETP.GE.AND P2, PT, R175, c[0x0][0x1d4], PT ;  /* 0x00007500af007a0c */ /* 0x000fe40003f46270 */
[----:B---3--:R-:W-:Y:S05]  /*e0c0*/  @P0 IADD3 R132, P1, R0, R179, RZ ;  /* 0x000000b300840210 */ /* 0x008fea0007f3e0ff */
[----:B------:R-:W-:Y:S06]  /*e0d0*/  @P0 IMAD.X R133, R2, 0x1, R176, P1 ;  /* 0x0000000102850824 */ /* 0x000fec00008e06b0 */
[----:B------:R1:W-:Y:S04]  /*e0e0*/  @P0 LDGSTS.E.BYPASS.LTC128B.128 [R177+0x15080], [R168.64], !P2 ;  /* 0x15080000a8b10fae */ /* 0x0003e8000d101d52 */
[----:B------:R1:W-:Y:S04]  /*e0f0*/  @P0 LDGSTS.E.BYPASS.LTC128B.128 [R177+0x16880], [R172.64], !P6 ;  /* 0x16880000acb10fae */ /* 0x0003e8000f101d52 */
[----:B------:R1:W-:Y:S04]  /*e100*/  @P0 LDGSTS.E.BYPASS.LTC128B.128 [R177+0x18080], [R170.64], !P5 ;  /* 0x18080000aab10fae */ /* 0x0003e8000e901d52 */
[----:B------:R1:W-:Y:S02]  /*e110*/  @P0 LDGSTS.E.BYPASS.LTC128B.128 [R177+0x19880], [R132.64], !P4 ;  /* 0x1988000084b10fae */ /* 0x0003e4000e101d52 */
.L_x_212:
[----:B------:R-:W2:Y:S01]  /*e120*/  LDL R2, [R1+0x58] ;  /* 0x0000580001027983 */ /* 0x000ea20000100800 */
[----:B------:R-:W-:Y:S02]  /*e130*/  UISETP.NE.AND UP1, UPT, UR14, URZ, UPT ;  /* 0x0000003f0e00728c */ /* 0x000fe4000bf25270 */
[----:B------:R-:W-:Y:S01]  /*e140*/  UIMAD UR4, UR23, -0x30, URZ ;  /* 0xffffffd0170478a4 */ /* 0x000fe2000f8e023f */
[----:B-1----:R-:W3:Y:S01]  /*e150*/  LDL R168, [R1+0x54] ;  /* 0x0000540001a87983 */ /* 0x002ee20000100800 */
[----:B------:R-:W-:Y:S02]  /*e160*/  UISETP.NE.AND UP0, UPT, UR13, URZ, UPT ;  /* 0x0000003f0d00728c */ /* 0x000fe4000bf05270 */
[----:B------:R-:W-:Y:S01]  /*e170*/  PLOP3.LUT P0, PT, PT, PT, UP1, 0x80, 0x0 ;  /* 0x000000000000781c */ /* 0x000fe20003f0f018 */
[----:B------:R-:W0:Y:S01]  /*e180*/  LDGDEPBAR ;  /* 0x00000000000079af */ /* 0x000e220000000000 */
[----:B---3--:R-:W-:Y:S11]  /*e190*/  IADD3 R170, -R168, UR4, RZ ;  /* 0x00000004a8aa7c10 */ /* 0x008ff6000fffe1ff */
[----:B--2---:R-:W-:Y:S01]  /*e1a0*/  @P0 IMAD.HI.U32 R0, R2, c[0x0][0x2c8], RZ ;  /* 0x0000b20002000a27 */ /* 0x004fe200078e00ff */
[----:B------:R-:W-:Y:S03]  /*e1b0*/  PLOP3.LUT P0, PT, PT, PT, UP1, 0x80, 0x0 ;  /* 0x000000000000781c */ /* 0x000fe60003f0f018 */
[----:B------:R-:W-:Y:S02]  /*e1c0*/  IMAD.MOV.U32 R132, RZ, RZ, R2 ;  /* 0x000000ffff847224 */ /* 0x000fe400078e0002 */
[----:B------:R-:W-:Y:S08]  /*e1d0*/  IMAD.U32 R2, RZ, RZ, UR10 ;  /* 0x0000000aff027e24 */ /* 0x000ff0000f8e00ff */
[----:B------:R-:W-:Y:S01]  /*e1e0*/  @P0 SHF.R.U32.HI R132, RZ, c[0x0][0x2cc], R0 ;  /* 0x0000b300ff840a19 */ /* 0x000fe20000011600 */
[----:B------:R-:W-:Y:S01]  /*e1f0*/  IMAD.U32 R0, RZ, RZ, UR4 ;  /* 0x00000004ff007e24 */ /* 0x000fe2000f8e00ff */
[----:B------:R-:W-:Y:S03]  /*e200*/  PLOP3.LUT P0, PT, PT, PT, UP0, 0x40, 0x0 ;  /* 0x000000000000781c */ /* 0x000fe60003f0e808 */
[----:B------:R-:W1:Y:S01]  /*e210*/  SHFL.IDX PT, R3, R132, RZ, 0x1c1f ;  /* 0x001c1fff84037589 */ /* 0x000e6200000e0000 */
[----:B------:R-:W-:Y:S04]  /*e220*/  IADD3 R0, -R168, 0x1, R0 ;  /* 0x00000001a8007810 */ /* 0x000fe80007ffe100 */
[----:B------:R-:W-:Y:S04]  /*e230*/  IADD3 R0, R0, -c[0x0][0x168], R2 ;  /* 0x80005a0000007a10 */ /* 0x000fe80007ffe002 */
[C---:B------:R-:W-:Y:S02]  /*e240*/  IADD3 R169, R0.reuse, c[0x0][0x328], RZ ;  /* 0x0000ca0000a97a10 */ /* 0x040fe40007ffe0ff */
[----:B------:R-:W-:Y:S03]  /*e250*/  IADD3 R133, R0, UR22, RZ ;  /* 0x0000001600857c10 */ /* 0x000fe6000fffe0ff */
[--C-:B-1----:R-:W-:Y:S02]  /*e260*/  IMAD.IADD R2, R169, 0x1, R3.reuse ;  /* 0x00000001a9027824 */ /* 0x102fe400078e0203 */
[----:B------:R-:W-:Y:S01]  /*e270*/  IMAD.IADD R0, R133, 0x1, R3 ;  /* 0x0000000185007824 */ /* 0x000fe200078e0203 */
[----:B------:R-:W-:-:S05]  /*e280*/  @P0 BRA `(.L_x_213) ;  /* 0x0000019000000947 */ /* 0x000fca0003800000 */
[----:B------:R-:W-:Y:S01]  /*e290*/  MOV R168, c[0x0][0x2ac] ;  /* 0x0000ab0000a87a02 */ /* 0x000fe20000000f00 */
        /* <DEDUP_REMOVED lines=14> */
.L_x_215:
[----:B------:R-:W-:Y:S04]  /*e380*/  MOV R168, 0x1 ;  /* 0x0000000100a87802 */ /* 0x000fe80000000f00 */
[----:B------:R-:W-:Y:S11]  /*e390*/  ISETP.NE.AND P0, PT, R168, c[0x0][0x32c], PT ;  /* 0x0000cb00a8007a0c */ /* 0x000ff60003f05270 */
[----:B------:R-:W-:Y:S02]  /*e3a0*/  @!UPT UIADD3 URZ, URZ, URZ, URZ ;  /* 0x0000003f3f3ff290 */ /* 0x000fe4000fffe03f */
[----:B------:R-:W-:Y:S05]  /*e3b0*/  @P0 IMAD.HI.U32 R168, R3, c[0x0][0x330], RZ ;  /* 0x0000cc0003a80a27 */ /* 0x000fea00078e00ff */
[----:B------:R-:W-:Y:S02]  /*e3c0*/  @P0 SHF.R.U32.HI R3, RZ, c[0x0][0x334], R168 ;  /* 0x0000cd00ff030a19 */ /* 0x000fe400000116a8 */
.L_x_216:
[----:B------:R-:W-:Y:S05]  /*e3d0*/  BSYNC B0 ;  /* 0x0000000000007941 */ /* 0x000fea0003800000 */
.L_x_214:
[----:B------:R-:W-:Y:S05]  /*e3e0*/  IMAD R3, R3, c[0x0][0x32c], R170 ;  /* 0x0000cb0003037a24 */ /* 0x000fea00078e02aa */
[----:B------:R-:W-:Y:S02]  /*e3f0*/  IMNMX R0, R0, R3, !PT ;  /* 0x0000000300007217 */ /* 0x000fe40007800200 */
[----:B------:R-:W-:Y:S04]  /*e400*/  IADD3 R3, R3, c[0x0][0x32c], RZ ;  /* 0x0000cb0003037a10 */ /* 0x000fe80007ffe0ff */
[----:B------:R-:W-:Y:S02]  /*e410*/  IMNMX R2, R2, R3, PT ;  /* 0x0000000302027217 */ /* 0x000fe40003800200 */
.L_x_213:
        /* <DEDUP_REMOVED lines=88> */
.L_x_219:
[----:B------:R-:W-:Y:S04]  /*e9a0*/  MOV R4, 0x1 ;  /* 0x0000000100047802 */ /* 0x000fe80000000f00 */
[----:B------:R-:W-:Y:S11]  /*e9b0*/  ISETP.NE.AND P0, PT, R4, c[0x0][0x32c], PT ;  /* 0x0000cb0004007a0c */ /* 0x000ff60003f05270 */
[----:B------:R-:W-:Y:S02]  /*e9c0*/  @!UPT UIADD3 URZ, URZ, URZ, URZ ;  /* 0x0000003f3f3ff290 */ /* 0x000fe4000fffe03f */
[----:B------:R-:W-:Y:S05]  /*e9d0*/  @P0 IMAD.HI.U32 R4, R0, c[0x0][0x330], RZ ;  /* 0x0000cc0000040a27 */ /* 0x000fea00078e00ff */
[----:B------:R-:W-:Y:S02]  /*e9e0*/  @P0 SHF.R.U32.HI R0, RZ, c[0x0][0x334], R4 ;  /* 0x0000cd00ff000a19 */ /* 0x000fe40000011604 */
.L_x_220:
[----:B------:R-:W-:Y:S05]  /*e9f0*/  BSYNC B0 ;  /* 0x0000000000007941 */ /* 0x000fea0003800000 */
.L_x_218:
[----:B------:R-:W-:Y:S05]  /*ea00*/  IMAD R0, R0, c[0x0][0x32c], R170 ;  /* 0x0000cb0000007a24 */ /* 0x000fea00078e02aa */
[----:B------:R-:W-:Y:S02]  /*ea10*/  IMNMX R2, R2, R0, !PT ;  /* 0x0000000002027217 */ /* 0x000fe40007800200 */
[----:B------:R-:W-:Y:S04]  /*ea20*/  IADD3 R0, R0, c[0x0][0x32c], RZ ;  /* 0x0000cb0000007a10 */ /* 0x000fe80007ffe0ff */
[----:B------:R-:W-:Y:S02]  /*ea30*/  IMNMX R3, R3, R0, PT ;  /* 0x0000000003037217 */ /* 0x000fe40003800200 */
.L_x_217:
        /* <DEDUP_REMOVED lines=492> */
.L_x_208:
[----:B------:R-:W2:Y:S04]  /*10900*/  LDL.LU R0, [R1+0x44] ;  /* 0x0000440001007983 */ /* 0x000ea80000300800 */
[----:B------:R-:W3:Y:S01]  /*10910*/  LDL.LU R3, [R1+0x4c] ;  /* 0x00004c0001037983 */ /* 0x000ee20000300800 */
[----:B------:R-:W-:-:S03]  /*10920*/  PLOP3.LUT P2, PT, PT, PT, PT, 0x8, 0x0 ;  /* 0x000000000000781c */ /* 0x000fc60003f4e170 */
[----:B--2---:R-:W1:Y:S04]  /*10930*/  SHFL.BFLY PT, R5, R0, 0x2, 0x1f ;  /* 0x0c401f0000057f89 */ /* 0x004e6800000e0000 */
[----:B---3--:R-:W2:Y:S01]  /*10940*/  SHFL.BFLY PT, R2, R3, 0x2, 0x1f ;  /* 0x0c401f0003027f89 */ /* 0x008ea200000e0000 */
[----:B-1----:R-:W-:Y:S02]  /*10950*/  FADD.FTZ R5, R5, R0 ;  /* 0x0000000005057221 */ /* 0x002fe40000010000 */
[----:B--2---:R-:W-:-:S03]  /*10960*/  FADD.FTZ R2, R2, R3 ;  /* 0x0000000302027221 */ /* 0x004fc60000010000 */
[----:B------:R-:W1:Y:S04]  /*10970*/  SHFL.BFLY PT, R0, R5, 0x1, 0x1f ;  /* 0x0c201f0005007f89 */ /* 0x000e6800000e0000 */
[----:B------:R-:W2:Y:S01]  /*10980*/  SHFL.BFLY PT, R6, R2, 0x1, 0x1f ;  /* 0x0c201f0002067f89 */ /* 0x000ea200000e0000 */
[----:B-1----:R-:W-:Y:S01]  /*10990*/  FADD.FTZ R5, R5, R0 ;  /* 0x0000000005057221 */ /* 0x002fe20000010000 */
[----:B------:R-:W-:Y:S01]  /*109a0*/  MOV R0, RZ ;  /* 0x000000ff00007202 */ /* 0x000fe20000000f00 */
[----:B--2---:R-:W-:-:S03]  /*109b0*/  FADD.FTZ R6, R2, R6 ;  /* 0x0000000602067221 */ /* 0x004fc60000010000 */
[----:B------:R-:W-:Y:S02]  /*109c0*/  FSETP.NE.FTZ.AND P1, PT, R5, RZ, PT ;  /* 0x000000ff0500720b */ /* 0x000fe40003f35000 */
[----:B------:R-:W-:Y:S02]  /*109d0*/  MOV R2, RZ ;  /* 0x000000ff00027202 */ /* 0x000fe40000000f00 */
[----:B------:R-:W-:-:S09]  /*109e0*/  FSETP.NE.FTZ.AND P0, PT, R6, RZ, PT ;  /* 0x000000ff0600720b */ /* 0x000fd20003f15000 */
[----:B------:R-:W1:Y:S01]  /*109f0*/  @P1 MUFU.RCP R0, R5 ;  /* 0x0000000500001308 */ /* 0x000e620000001000 */
[----:B------:R-:W-:-:S05]  /*10a00*/  @P1 MOV R3, 0x3f317218 ;  /* 0x3f31721800031802 */ /* 0x000fca0000000f00 */
[----:B------:R-:W-:Y:S02]  /*10a10*/  @P1 FMUL.FTZ R4, R3, c[0x0][0x2d0] ;  /* 0x0000b40003041a20 */ /* 0x000fe40000410000 */
[----:B------:R-:W-:Y:S08]  /*10a20*/  @P0 MUFU.RCP R2, R6 ;  /* 0x0000000600020308 */ /* 0x000ff00000001000 */
[----:B------:R-:W2:Y:S01]  /*10a30*/  @P1 MUFU.LG2 R5, R5 ;  /* 0x0000000500051308 */ /* 0x000ea20000000c00 */
[----:B-1----:R-:W-:-:S02]  /*10a40*/  FMUL.FTZ R15, R0, R28 ;  /* 0x0000001c000f7220 */ /* 0x002fc40000410000 */
[C---:B------:R-:W-:Y:S02]  /*10a50*/  FMUL.FTZ R14, R0.reuse, R29 ;  /* 0x0000001d000e7220 */ /* 0x040fe40000410000 */
[C---:B------:R-:W-:Y:S02]  /*10a60*/  FMUL.FTZ R13, R0.reuse, R32 ;  /* 0x00000020000d7220 */ /* 0x040fe40000410000 */
[C---:B------:R-:W-:Y:S01]  /*10a70*/  FMUL.FTZ R12, R0.reuse, R33 ;  /* 0x00000021000c7220 */ /* 0x040fe20000410000 */
[----:B------:R-:W1:Y:S01]  /*10a80*/  @P0 MUFU.LG2 R6, R6 ;  /* 0x0000000600060308 */ /* 0x000e620000000c00 */
        /* <DEDUP_REMOVED lines=63> */
[----:B--2---:R-:W-:Y:S02]  /*10e80*/  @P1 FMUL.FTZ R5, R5, 0.69314718246459960938 ;  /* 0x3f31721805051820 */ /* 0x004fe40000410000 */
[----:B-1----:R-:W-:Y:S02]  /*10e90*/  @P0 FMUL.FTZ R3, R6, 0.69314718246459960938 ;  /* 0x3f31721806030820 */ /* 0x002fe40000410000 */
[----:B------:R-:W-:Y:S02]  /*10ea0*/  @P0 FMUL.FTZ R0, R0, c[0x0][0x2d0] ;  /* 0x0000b40000000a20 */ /* 0x000fe40000410000 */
        /* <DEDUP_REMOVED lines=63> */
[----:B------:R-:W-:Y:S02]  /*112a0*/  FMUL.FTZ R131, R2, R131 ;  /* 0x0000008302837220 */ /* 0x000fe40000410000 */
[----:B------:R-:W-:Y:S02]  /*112b0*/  @P1 FFMA.FTZ R36, R4, R133, R5 ;  /* 0x0000008504241223 */ /* 0x000fe40000010005 */
[----:B------:R-:W-:Y:S02]  /*112c0*/  @P0 FFMA.FTZ R37, R0, R132, R3 ;  /* 0x0000008400250223 */ /* 0x000fe40000010003 */
.L_x_169:
[----:B------:R-:W-:Y:S05]  /*112d0*/  @P2 BRA `(.L_x_222) ;  /* 0x000019a000002947 */ /* 0x000fea0003800000 */
[----:B------:R-:W-:Y:S01]  /*112e0*/  F2FP.PACK_AB R109, R12, R13 ;  /* 0x0000000d0c6d723e */ /* 0x000fe200000000ff */
[----:B------:R-:W-:Y:S01]  /*112f0*/  ULDC.64 UR4, c[0x0][0x490] ;  /* 0x0001240000047ab9 */ /* 0x000fe20000000a00 */
[----:B------:R-:W3:Y:S01]  /*11300*/  S2R R13, SR_TID.X ;  /* 0x00000000000d7919 */ /* 0x000ee20000002100 */
[----:B------:R-:W-:Y:S01]  /*11310*/  UIMAD UR6, UR9, UR4, URZ ;  /* 0x00000004090672a4 */ /* 0x000fe2000f8e023f */
[----:B------:R-:W-:Y:S01]  /*11320*/  F2FP.PACK_AB R117, R14, R15 ;  /* 0x0000000f0e75723e */ /* 0x000fe200000000ff */
[----:B--2---:R-:W-:Y:S01]  /*11330*/  UIMAD.WIDE.U32 UR12, UR11, UR4, URZ ;  /* 0x000000040b0c72a5 */ /* 0x004fe2000f8e003f */
[----:B------:R-:W2:Y:S01]  /*11340*/  S2R R14, SR_CTAID.Z ;  /* 0x00000000000e7919 */ /* 0x000ea20000002700 */
[----:B------:R-:W-:Y:S01]  /*11350*/  UIMAD UR6, UR11, UR5, UR6 ;  /* 0x000000050b0672a4 */ /* 0x000fe2000f8e0206 */
[----:B------:R-:W-:Y:S01]  /*11360*/  F2FP.PACK_AB R65, R8, R9 ;  /* 0x000000090841723e */ /* 0x000fe200000000ff */
[----:B------:R-:W-:Y:S01]  /*11370*/  BSSY B0, `(.L_x_223) ;  /* 0x0000133000007945 */ /* 0x000fe20003800000 */
[----:B------:R-:W-:Y:S01]  /*11380*/  ULDC.64 UR4, c[0x0][0x3e8] ;  /* 0x0000fa0000047ab9 */ /* 0x000fe20000000a00 */
[----:B------:R-:W-:Y:S01]  /*11390*/  F2FP.PACK_AB R45, R45, R7 ;  /* 0x000000072d2d723e */ /* 0x000fe200000000ff */
[----:B------:R-:W-:Y:S01]  /*113a0*/  UIMAD.WIDE.U32 UR14, UR11, UR4, URZ ;  /* 0x000000040b0e72a5 */ /* 0x000fe2000f8e003f */
[----:B------:R-:W-:Y:S01]  /*113b0*/  IMAD.U32 R3, RZ, RZ, UR13 ;  /* 0x0000000dff037e24 */ /* 0x000fe2000f8e00ff */
[----:B------:R-:W-:Y:S01]  /*113c0*/  F2FP.PACK_AB R89, R10, R11 ;  /* 0x0000000b0a59723e */ /* 0x000fe200000000ff */
[----:B-1----:R-:W-:Y:S01]  /*113d0*/  IMAD.U32 R2, RZ, RZ, UR12 ;  /* 0x0000000cff027e24 */ /* 0x002fe2000f8e00ff */
[----:B------:R-:W-:Y:S01]  /*113e0*/  F2FP.PACK_AB R105, R35, R34 ;  /* 0x000000222369723e */ /* 0x000fe200000000ff */
[----:B------:R-:W-:Y:S01]  /*113f0*/  UIMAD UR9, UR9, UR4, URZ ;  /* 0x00000004090972a4 */ /* 0x000fe2000f8e023f */
[----:B------:R-:W-:Y:S01]  /*11400*/  IMAD.U32 R7, RZ, RZ, UR15 ;  /* 0x0000000fff077e24 */ /* 0x000fe2000f8e00ff */
[----:B------:R-:W-:Y:S01]  /*11410*/  F2FP.PACK_AB R35, R81, R80 ;  /* 0x000000505123723e */ /* 0x000fe200000000ff */
[----:B------:R-:W-:Y:S01]  /*11420*/  IMAD.U32 R6, RZ, RZ, UR14 ;  /* 0x0000000eff067e24 */ /* 0x000fe2000f8e00ff */
[----:B------:R-:W1:Y:S01]  /*11430*/  S2R R81, SR_CTAID.X ;  /* 0x0000000000517919 */ /* 0x000e620000002500 */
[----:B------:R-:W-:Y:S01]  /*11440*/  UIMAD UR5, UR11, UR5, UR9 ;  /* 0x000000050b0572a4 */ /* 0x000fe2000f8e0209 */
[----:B------:R-:W-:Y:S01]  /*11450*/  IMAD.MOV.U32 R80, RZ, RZ, c[0x0][0x4e8] ;  /* 0x00013a00ff507624 */ /* 0x000fe200078e00ff */
[----:B------:R-:W-:Y:S01]  /*11460*/  UIADD3 UR6, UR13, UR6, URZ ;  /* 0x000000060d067290 */ /* 0x000fe2000fffe03f */
[----:B------:R-:W-:Y:S01]  /*11470*/  F2FP.PACK_AB R44, R157, R156 ;  /* 0x0000009c9d2c723e */ /* 0x000fe200000000ff */
[----:B------:R-:W-:Y:S01]  /*11480*/  UIADD3 UR5, UR15, UR5, URZ ;  /* 0x000000050f057290 */ /* 0x000fe2000fffe03f */
[----:B---3--:R-:W-:-:S02]  /*11490*/  SHF.R.S32.HI R21, RZ, 0x1f, R13 ;  /* 0x0000001fff157819 */ /* 0x008fc4000001140d */
[C---:B------:R-:W-:Y:S01]  /*114a0*/  ISETP.NE.AND P3, PT, R80.reuse, 0x1, PT ;  /* 0x000000015000780c */ /* 0x040fe20003f65270 */
[----:B------:R-:W-:Y:S01]  /*114b0*/  IMAD.U32 R5, RZ, RZ, UR6 ;  /* 0x00000006ff057e24 */ /* 0x000fe2000f8e00ff */
[CC--:B------:R-:W-:Y:S01]  /*114c0*/  LEA.HI R0, R21.reuse, R13.reuse, RZ, 0x2 ;  /* 0x0000000d15007211 */ /* 0x0c0fe200078f10ff */
[----:B------:R-:W-:Y:S01]  /*114d0*/  IMAD R80, R80, c[0x0][0x388], RZ ;  /* 0x0000e20050507a24 */ /* 0x000fe200078e02ff */
[----:B------:R-:W-:Y:S02]  /*114e0*/  LEA.HI R8, R21, R13, RZ, 0x5 ;  /* 0x0000000d15087211 */ /* 0x000fe400078f28ff */
[--C-:B------:R-:W-:Y:S02]  /*114f0*/  SHF.R.S32.HI R7, RZ, 0x2, R0.reuse ;  /* 0x00000002ff077819 */ /* 0x100fe40000011400 */
[----:B------:R-:W-:Y:S02]  /*11500*/  SHF.R.S32.HI R3, RZ, 0x1f, R0 ;  /* 0x0000001fff037819 */ /* 0x000fe40000011400 */
[----:B------:R-:W-:-:S02]  /*11510*/  LOP3.LUT R0, R0, 0xfffffffc, RZ, 0xc0, !PT ;  /* 0xfffffffc00007812 */ /* 0x000fc400078ec0ff */
[----:B------:R-:W-:Y:S02]  /*11520*/  LOP3.LUT R4, R8, 0xffffffe0, RZ, 0xc0, !PT ;  /* 0xffffffe008047812 */ /* 0x000fe400078ec0ff */
[----:B------:R-:W-:Y:S01]  /*11530*/  LEA.HI R9, R3, R7, RZ, 0x3 ;  /* 0x0000000703097211 */ /* 0x000fe200078f18ff */
[----:B------:R-:W-:Y:S01]  /*11540*/  IMAD.IADD R10, R13, 0x1, -R0 ;  /* 0x000000010d0a7824 */ /* 0x000fe200078e0a00 */
[----:B------:R-:W-:Y:S01]  /*11550*/  LEA.HI R12, R21, R13, RZ, 0x3 ;  /* 0x0000000d150c7211 */ /* 0x000fe200078f18ff */
[----:B------:R-:W-:Y:S01]  /*11560*/  IMAD.IADD R0, R13, 0x1, -R4 ;  /* 0x000000010d007824 */ /* 0x000fe200078e0a04 */
[----:B------:R-:W-:Y:S01]  /*11570*/  LOP3.LUT R9, R9, 0xfffffff8, RZ, 0xc0, !PT ;  /* 0xfffffff809097812 */ /* 0x000fe200078ec0ff */
[----:B------:R-:W-:Y:S01]  /*11580*/  IMAD.MOV.U32 R4, RZ, RZ, R2 ;  /* 0x000000ffff047224 */ /* 0x000fe200078e0002 */
[----:B------:R-:W-:Y:S01]  /*11590*/  SHF.R.S32.HI R20, RZ, 0x3, R12 ;  /* 0x00000003ff147819 */ /* 0x000fe2000001140c */
[----:B------:R-:W-:Y:S01]  /*115a0*/  IMAD.MOV.U32 R2, RZ, RZ, R6 ;  /* 0x000000ffff027224 */ /* 0x000fe200078e0006 */
[----:B------:R-:W-:Y:S01]  /*115b0*/  SHF.R.S32.HI R6, RZ, 0x1f, R0 ;  /* 0x0000001fff067819 */ /* 0x000fe20000011400 */
[----:B------:R-:W-:Y:S01]  /*115c0*/  IMAD.IADD R9, R7, 0x1, -R9 ;  /* 0x0000000107097824 */ /* 0x000fe200078e0a09 */
[----:B------:R-:W-:Y:S01]  /*115d0*/  LOP3.LUT P0, RZ, R0, 0x3, RZ, 0xc0, !PT ;  /* 0x0000000300ff7812 */ /* 0x000fe2000780c0ff */
[----:B------:R-:W-:Y:S01]  /*115e0*/  IMAD.U32 R3, RZ, RZ, UR5 ;  /* 0x00000005ff037e24 */ /* 0x000fe2000f8e00ff */
[----:B------:R-:W-:Y:S01]  /*115f0*/  LEA.HI R18, R6, R0, RZ, 0x2 ;  /* 0x0000000006127211 */ /* 0x000fe200078f10ff */
[----:B--2---:R-:W-:Y:S01]  /*11600*/  IMAD.WIDE.U32 R16, R14, c[0x0][0x498], R4 ;  /* 0x000126000e107a25 */ /* 0x004fe200078e0004 */
[----:B------:R-:W-:-:S02]  /*11610*/  SHF.R.S32.HI R7, RZ, 0x1f, R14 ;  /* 0x0000001fff077819 */ /* 0x000fc4000001140e */
[--C-:B------:R-:W-:Y:S01]  /*11620*/  SHF.R.S32.HI R6, RZ, 0x5, R8.reuse ;  /* 0x00000005ff067819 */ /* 0x100fe20000011408 */
[----:B------:R-:W-:Y:S01]  /*11630*/  IMAD.SHL.U32 R5, R9, 0x40, RZ ;  /* 0x0000004009057824 */ /* 0x000fe200078e00ff */
[----:B------:R-:W-:Y:S01]  /*11640*/  SHF.R.S32.HI R0, RZ, 0x1f, R8 ;  /* 0x0000001fff007819 */ /* 0x000fe20000011408 */
[C---:B------:R-:W-:Y:S01]  /*11650*/  IMAD R22, R7.reuse, c[0x0][0x498], RZ ;  /* 0x0001260007167a24 */ /* 0x040fe200078e02ff */
[----:B------:R-:W-:Y:S01]  /*11660*/  LOP3.LUT R11, R12, 0xfffffff8, RZ, 0xc0, !PT ;  /* 0xfffffff80c0b7812 */ /* 0x000fe200078ec0ff */
[----:B------:R-:W-:Y:S01]  /*11670*/  IMAD R19, R7, c[0x0][0x3f0], RZ ;  /* 0x0000fc0007137a24 */ /* 0x000fe200078e02ff */
[----:B------:R-:W-:Y:S01]  /*11680*/  LEA.HI R0, R0, R6, RZ, 0x3 ;  /* 0x0000000600007211 */ /* 0x000fe200078f18ff */
[----:B------:R-:W-:Y:S01]  /*11690*/  IMAD.SHL.U32 R7, R20, 0x40, RZ ;  /* 0x0000004014077824 */ /* 0x000fe200078e00ff */
[----:B------:R-:W-:Y:S01]  /*116a0*/  LEA.HI R21, R21, R13, RZ, 0x6 ;  /* 0x0000000d15157211 */ /* 0x000fe200078f30ff */
[----:B------:R-:W-:Y:S01]  /*116b0*/  IMAD.IADD R11, R13, 0x1, -R11 ;  /* 0x000000010d0b7824 */ /* 0x000fe200078e0a0b */
[----:B------:R-:W-:Y:S01]  /*116c0*/  LOP3.LUT R4, R0, 0xffffff8, RZ, 0xc0, !PT ;  /* 0x0ffffff800047812 */ /* 0x000fe200078ec0ff */
[----:B------:R-:W-:Y:S01]  /*116d0*/  IMAD.WIDE.U32 R12, R14, c[0x0][0x3f0], R2 ;  /* 0x0000fc000e0c7a25 */ /* 0x000fe200078e0002 */
[----:B------:R-:W-:-:S02]  /*116e0*/  LEA.HI R3, R10, R10, RZ, 0x1 ;  /* 0x0000000a0a037211 */ /* 0x000fc400078f08ff */
[----:B------:R-:W-:Y:S01]  /*116f0*/  LOP3.LUT R2, R7, 0x1c0, RZ, 0xc0, !PT ;  /* 0x000001c007027812 */ /* 0x000fe200078ec0ff */
[----:B------:R-:W-:Y:S01]  /*11700*/  IMAD.SHL.U32 R0, R11, 0x8, RZ ;  /* 0x000000080b007824 */ /* 0x000fe200078e00ff */
[----:B------:R-:W-:Y:S01]  /*11710*/  R2P PR, R9, 0x6 ;  /* 0x0000000609007804 */ /* 0x000fe20000000000 */
[----:B------:R-:W-:Y:S01]  /*11720*/  IMAD R7, R11, 0x20, R20 ;  /* 0x000000200b077824 */ /* 0x000fe200078e0214 */
[----:B------:R-:W-:Y:S01]  /*11730*/  LOP3.LUT R8, R5, 0x1c0, RZ, 0xc0, !PT ;  /* 0x000001c005087812 */ /* 0x000fe200078ec0ff */
[----:B------:R-:W-:Y:S01]  /*11740*/  IMAD.IADD R11, R6, 0x1, -R4 ;  /* 0x00000001060b7824 */ /* 0x000fe200078e0a04 */
[----:B------:R-:W-:Y:S01]  /*11750*/  LOP3.LUT R4, R3, 0x1ffffffe, RZ, 0xc0, !PT ;  /* 0x1ffffffe03047812 */ /* 0x000fe200078ec0ff */
[----:B-1----:R-:W-:Y:S01]  /*11760*/  IMAD R7, R81, 0x80, R7 ;  /* 0x0000008051077824 */ /* 0x002fe200078e0207 */
[----:B------:R-:W-:Y:S01]  /*11770*/  SHF.R.U32.HI R3, RZ, 0x3, R2 ;  /* 0x00000003ff037819 */ /* 0x000fe20000011602 */
[----:B------:R-:W-:Y:S01]  /*11780*/  IMAD R22, R14, c[0x0][0x49c], R22 ;  /* 0x000127000e167a24 */ /* 0x000fe200078e0216 */
[----:B------:R-:W-:Y:S01]  /*11790*/  LOP3.LUT R2, R2, 0x38, R0, 0xf8, !PT ;  /* 0x0000003802027812 */ /* 0x000fe200078ef800 */
[----:B------:R-:W-:Y:S01]  /*117a0*/  IMAD R19, R14, c[0x0][0x3f4], R19 ;  /* 0x0000fd000e137a24 */ /* 0x000fe200078e0213 */
[----:B------:R-:W-:Y:S01]  /*117b0*/  F2FP.PACK_AB R158, R159, R158 ;  /* 0x0000009e9f9e723e */ /* 0x000fe200000000ff */
[----:B------:R-:W-:Y:S01]  /*117c0*/  IMAD R15, R6, 0x200, R10 ;  /* 0x00000200060f7824 */ /* 0x000fe200078e020a */
[----:B------:R-:W-:Y:S01]  /*117d0*/  F2FP.PACK_AB R93, R153, R152 ;  /* 0x00000098995d723e */ /* 0x000fe200000000ff */
[----:B------:R-:W-:Y:S01]  /*117e0*/  IMAD.IADD R14, R10, 0x1, -R4 ;  /* 0x000000010a0e7824 */ /* 0x000fe200078e0a04 */
[----:B------:R-:W-:Y:S01]  /*117f0*/  LOP3.LUT R10, R2, R3, RZ, 0x3c, !PT ;  /* 0x00000003020a7212 */ /* 0x000fe200078e3cff */
[----:B------:R-:W-:Y:S01]  /*11800*/  @P3 IMAD.HI.U32 R3, R7, c[0x0][0x4ec], RZ ;  /* 0x00013b0007033a27 */ /* 0x000fe200078e00ff */
[----:B------:R-:W-:-:S02]  /*11810*/  LOP3.LUT R4, R9, 0x1, RZ, 0xc0, !PT ;  /* 0x0000000109047812 */ /* 0x000fc400078ec0ff */
[----:B------:R-:W-:Y:S01]  /*11820*/  LEA.HI R9, R8, R8, RZ, 0x1d ;  /* 0x0000000808097211 */ /* 0x000fe200078fe8ff */
[----:B------:R-:W-:Y:S01]  /*11830*/  IMAD.MOV.U32 R2, RZ, RZ, R7 ;  /* 0x000000ffff027224 */ /* 0x000fe200078e0007 */
[----:B------:R-:W-:Y:S01]  /*11840*/  ISETP.NE.U32.AND P4, PT, R4, 0x1, PT ;  /* 0x000000010400780c */ /* 0x000fe20003f85070 */
[----:B------:R-:W-:Y:S01]  /*11850*/  IMAD.SHL.U32 R6, R21, 0x8, RZ ;  /* 0x0000000815067824 */ /* 0x000fe200078e00ff */
[----:B------:R-:W-:Y:S01]  /*11860*/  @P3 SHF.R.U32.HI R2, RZ, c[0x0][0x4f0], R3 ;  /* 0x00013c00ff023a19 */ /* 0x000fe20000011603 */
[----:B------:R-:W-:Y:S01]  /*11870*/  IMAD.IADD R5, R13, 0x1, R19 ;  /* 0x000000010d057824 */ /* 0x000fe200078e0213 */
[----:B------:R-:W-:Y:S02]  /*11880*/  SHF.R.S32.HI R4, RZ, 0x2, R18 ;  /* 0x00000002ff047819 */ /* 0x000fe40000011412 */
[----:B------:R-:W-:Y:S01]  /*11890*/  LOP3.LUT R18, R10, 0x7ffffe00, R6, 0xf8, !PT ;  /* 0x7ffffe000a127812 */ /* 0x000fe200078ef806 */
[--C-:B------:R-:W-:Y:S01]  /*118a0*/  IMAD.MOV R8, RZ, RZ, -R2.reuse ;  /* 0x000000ffff087224 */ /* 0x100fe200078e0a02 */
[----:B------:R-:W-:Y:S01]  /*118b0*/  SHF.R.S32.HI R6, RZ, 0x1f, R2 ;  /* 0x0000001fff067819 */ /* 0x000fe20000011402 */
[----:B------:R-:W-:Y:S01]  /*118c0*/  IMAD R3, R11, 0x10, R4 ;  /* 0x000000100b037824 */ /* 0x000fe200078e0204 */
[----:B------:R-:W-:Y:S01]  /*118d0*/  F2FP.PACK_AB R154, R155, R154 ;  /* 0x0000009a9b9a723e */ /* 0x000fe200000000ff */
[----:B------:R-:W-:Y:S01]  /*118e0*/  IMAD.MOV.U32 R4, RZ, RZ, R12 ;  /* 0x000000ffff047224 */ /* 0x000fe200078e000c */
[----:B------:R-:W-:Y:S01]  /*118f0*/  F2FP.PACK_AB R148, R149, R148 ;  /* 0x000000949594723e */ /* 0x000fe200000000ff */
[----:B------:R-:W-:Y:S01]  /*11900*/  IMAD R12, R8, c[0x0][0x4e8], R7 ;  /* 0x00013a00080c7a24 */ /* 0x000fe200078e0207 */
[----:B------:R-:W-:Y:S01]  /*11910*/  F2FP.PACK_AB R150, R151, R150 ;  /* 0x000000969796723e */ /* 0x000fe200000000ff */
[----:B------:R-:W-:Y:S01]  /*11920*/  IMAD.U32 R10, R15, 0x2, R9 ;  /* 0x000000020f0a7824 */ /* 0x000fe200078e0009 */
[----:B------:R-:W-:Y:S01]  /*11930*/  F2FP.PACK_AB R144, R145, R144 ;  /* 0x000000909190723e */ /* 0x000fe200000000ff */
[--C-:B------:R-:W-:Y:S01]  /*11940*/  IMAD R8, R14, 0x8, R3.reuse ;  /* 0x000000080e087824 */ /* 0x100fe200078e0203 */
[----:B------:R-:W-:Y:S01]  /*11950*/  F2FP.PACK_AB R146, R147, R146 ;  /* 0x000000929392723e */ /* 0x000fe200000000ff */
[----:B------:R-:W-:Y:S01]  /*11960*/  IMAD R9, R6, c[0x0][0x3e0], RZ ;  /* 0x0000f80006097a24 */ /* 0x000fe200078e02ff */
[----:B------:R-:W-:Y:S01]  /*11970*/  F2FP.PACK_AB R140, R141, R140 ;  /* 0x0000008c8d8c723e */ /* 0x000fe200000000ff */
[----:B------:R-:W-:Y:S01]  /*11980*/  IMAD R3, R81, 0x80, R3 ;  /* 0x0000008051037824 */ /* 0x000fe200078e0203 */
[----:B------:R-:W-:Y:S01]  /*11990*/  F2FP.PACK_AB R142, R143, R142 ;  /* 0x0000008e8f8e723e */ /* 0x000fe200000000ff */
[----:B------:R-:W-:Y:S01]  /*119a0*/  IMAD R8, R81, 0x80, R8 ;  /* 0x0000008051087824 */ /* 0x000fe200078e0208 */
[----:B------:R-:W-:Y:S01]  /*119b0*/  F2FP.PACK_AB R136, R137, R136 ;  /* 0x000000888988723e */ /* 0x000fe200000000ff */
[----:B------:R-:W-:Y:S01]  /*119c0*/  IMAD.WIDE.U32 R6, R2, c[0x0][0x3e0], R4 ;  /* 0x0000f80002067a25 */ /* 0x000fe200078e0004 */
[----:B------:R-:W-:-:S02]  /*119d0*/  ISETP.GE.OR P6, PT, R3, R80, P0 ;  /* 0x000000500300720c */ /* 0x000fc400007c6670 */
[----:B------:R-:W-:Y:S01]  /*119e0*/  IADD3 R3, R3, 0x8, RZ ;  /* 0x0000000803037810 */ /* 0x000fe20007ffe0ff */
[----:B------:R-:W-:Y:S01]  /*119f0*/  IMAD R9, R2, c[0x0][0x3e4], R9 ;  /* 0x0000f90002097a24 */ /* 0x000fe200078e0209 */
[----:B------:R-:W-:Y:S01]  /*11a00*/  F2FP.PACK_AB R138, R139, R138 ;  /* 0x0000008a8b8a723e */ /* 0x000fe200000000ff */
[----:B------:R-:W-:Y:S01]  /*11a10*/  IMAD.SHL.U32 R2, R10, 0x2, RZ ;  /* 0x000000020a027824 */ /* 0x000fe200078e00ff */
[----:B------:R-:W-:Y:S01]  /*11a20*/  ISETP.GE.OR P5, PT, R3, R80, P0 ;  /* 0x000000500300720c */ /* 0x000fe200007a6670 */
[----:B------:R-:W-:Y:S01]  /*11a30*/  @P3 IMAD.HI.U32 R5, R8, c[0x0][0x4ec], RZ ;  /* 0x00013b0008053a27 */ /* 0x000fe200078e00ff */
[----:B------:R-:W-:Y:S01]  /*11a40*/  BAR.SYNC.DEFER_BLOCKING 0x1, 0x100 ;  /* 0x0044000000007b1d */ /* 0x000fe20000010000 */
[----:B------:R-:W-:Y:S02]  /*11a50*/  F2FP.PACK_AB R113, R31, R30 ;  /* 0x0000001e1f71723e */ /* 0x000fe400000000ff */
[----:B------:R-:W-:Y:S01]  /*11a60*/  IMAD.IADD R7, R7, 0x1, R9 ;  /* 0x0000000107077824 */ /* 0x000fe200078e0209 */
[C---:B------:R-:W-:Y:S01]  /*11a70*/  IADD3 R9, R2.reuse, 0x80, RZ ;  /* 0x0000008002097810 */ /* 0x040fe20007ffe0ff */
[----:B------:R-:W-:Y:S01]  /*11a80*/  IMAD.MOV.U32 R4, RZ, RZ, R8 ;  /* 0x000000ffff047224 */ /* 0x000fe200078e0008 */
[----:B------:R-:W-:Y:S01]  /*11a90*/  @P3 SHF.R.U32.HI R4, RZ, c[0x0][0x4f0], R5 ;  /* 0x00013c00ff043a19 */ /* 0x000fe20000011605 */
[----:B------:R-:W-:Y:S01]  /*11aa0*/  IMAD.MOV.U32 R14, RZ, RZ, 0x40 ;  /* 0x00000040ff0e7424 */ /* 0x000fe200078e00ff */
[----:B------:R-:W-:-:S02]  /*11ab0*/  IADD3 R3, R2, 0x70, RZ ;  /* 0x0000007002037810 */ /* 0x000fc40007ffe0ff */
[----:B------:R-:W-:Y:S02]  /*11ac0*/  @P4 IADD3 R3, R9, 0x10, RZ ;  /* 0x0000001009034810 */ /* 0x000fe40007ffe0ff */
[----:B------:R-:W-:Y:S02]  /*11ad0*/  SHF.R.S32.HI R9, RZ, 0x1f, R12 ;  /* 0x0000001fff097819 */ /* 0x000fe4000001140c */
[--C-:B------:R-:W-:Y:S02]  /*11ae0*/  SHF.R.S32.HI R5, RZ, 0x1f, R4.reuse ;  /* 0x0000001fff057819 */ /* 0x100fe40000011404 */
[----:B------:R-:W-:Y:S01]  /*11af0*/  IADD3 R10, P0, R4, R16, RZ ;  /* 0x00000010040a7210 */ /* 0x000fe20007f1e0ff */
[----:B------:R-:W-:Y:S01]  /*11b00*/  IMAD.MOV R4, RZ, RZ, -R4 ;  /* 0x000000ffff047224 */ /* 0x000fe200078e0a04 */
[----:B------:R-:W-:Y:S01]  /*11b10*/  SEL R14, R14, 0xffffffc0, !P2 ;  /* 0xffffffc00e0e7807 */ /* 0x000fe20005000000 */
[----:B------:R-:W-:Y:S01]  /*11b20*/  IMAD R9, R9, c[0x0][0x3d8], RZ ;  /* 0x0000f60009097a24 */ /* 0x000fe200078e02ff */
[----:B------:R-:W-:Y:S01]  /*11b30*/  IADD3.X R11, R5, R17, R22, P0, !PT ;  /* 0x00000011050b7210 */ /* 0x000fe200007fe416 */
[----:B------:R-:W-:Y:S01]  /*11b40*/  IMAD R8, R4, c[0x0][0x4e8], R8 ;  /* 0x00013a0004087a24 */ /* 0x000fe200078e0208 */
[----:B------:R-:W-:Y:S01]  /*11b50*/  F2FP.PACK_AB R69, R39, R38 ;  /* 0x000000262745723e */ /* 0x000fe200000000ff */
[C---:B------:R-:W-:Y:S01]  /*11b60*/  IMAD R17, R12.reuse, c[0x0][0x3dc], R9 ;  /* 0x0000f7000c117a24 */ /* 0x040fe200078e0209 */
[----:B------:R-:W-:Y:S01]  /*11b70*/  STS [R2+0x80], R44 ;  /* 0x0000802c02007388 */ /* 0x000fe20000000800 */
[----:B------:R-:W-:Y:S01]  /*11b80*/  IMAD.MOV.U32 R5, RZ, RZ, 0x20 ;  /* 0x00000020ff057424 */ /* 0x000fe200078e00ff */
[----:B------:R-:W-:Y:S01]  /*11b90*/  F2FP.PACK_AB R42, R43, R42 ;  /* 0x0000002a2b2a723e */ /* 0x000fe200000000ff */
[----:B------:R-:W-:Y:S01]  /*11ba0*/  IMAD.WIDE.U32 R12, R12, c[0x0][0x3d8], R6 ;  /* 0x0000f6000c0c7a25 */ /* 0x000fe200078e0006 */
[----:B------:R-:W-:Y:S01]  /*11bb0*/  SHF.R.S32.HI R6, RZ, 0x1f, R8 ;  /* 0x0000001fff067819 */ /* 0x000fe20000011408 */
[----:B------:R-:W-:Y:S01]  /*11bc0*/  STS [R2+0x480], R158 ;  /* 0x0004809e02007388 */ /* 0x000fe20000000800 */
[----:B------:R-:W-:Y:S01]  /*11bd0*/  SEL R5, R5, 0xffffffe0, !P1 ;  /* 0xffffffe005057807 */ /* 0x000fe20004800000 */
[----:B------:R-:W-:Y:S01]  /*11be0*/  IMAD.WIDE.U32 R10, R8, c[0x0][0x488], R10 ;  /* 0x00012200080a7a25 */ /* 0x000fe200078e000a */
[----:B------:R-:W-:Y:S01]  /*11bf0*/  F2FP.PACK_AB R46, R47, R46 ;  /* 0x0000002e2f2e723e */ /* 0x000fe200000000ff */
[----:B------:R-:W-:Y:S01]  /*11c00*/  STS [R3], R93 ;  /* 0x0000005d03007388 */ /* 0x000fe20000000800 */
[----:B------:R-:W-:Y:S01]  /*11c10*/  F2FP.PACK_AB R48, R49, R48 ;  /* 0x000000303130723e */ /* 0x000fe200000000ff */
[----:B------:R-:W-:Y:S01]  /*11c20*/  IMAD R6, R6, c[0x0][0x488], RZ ;  /* 0x0001220006067a24 */ /* 0x000fe200078e02ff */
[----:B------:R-:W-:Y:S01]  /*11c30*/  F2FP.PACK_AB R50, R51, R50 ;  /* 0x000000323332723e */ /* 0x000fe200000000ff */
[----:B------:R-:W-:Y:S01]  /*11c40*/  IMAD.IADD R4, R2, 0x1, R5 ;  /* 0x0000000102047824 */ /* 0x000fe200078e0205 */
[----:B------:R-:W-:Y:S01]  /*11c50*/  STS [R3+0x400], R154 ;  /* 0x0004009a03007388 */ /* 0x000fe20000000800 */
[----:B------:R-:W-:Y:S01]  /*11c60*/  IMAD R8, R8, c[0x0][0x48c], R6 ;  /* 0x0001230008087a24 */ /* 0x000fe200078e0206 */
[----:B------:R-:W-:Y:S01]  /*11c70*/  F2FP.PACK_AB R52, R53, R52 ;  /* 0x000000343534723e */ /* 0x000fe200000000ff */
[--C-:B------:R-:W-:Y:S01]  /*11c80*/  IMAD.IADD R5, R5, 0x1, R3.reuse ;  /* 0x0000000105057824 */ /* 0x100fe200078e0203 */
[----:B------:R-:W-:Y:S01]  /*11c90*/  STS [R4+0x80], R148 ;  /* 0x0000809404007388 */ /* 0x000fe20000000800 */
[----:B------:R-:W-:Y:S01]  /*11ca0*/  IMAD.IADD R7, R2, 0x1, R14 ;  /* 0x0000000102077824 */ /* 0x000fe200078e020e */
[----:B------:R-:W-:Y:S01]  /*11cb0*/  F2FP.PACK_AB R54, R55, R54 ;  /* 0x000000363736723e */ /* 0x000fe200000000ff */
[C---:B------:R-:W-:Y:S01]  /*11cc0*/  IMAD.IADD R9, R14.reuse, 0x1, R3 ;  /* 0x000000010e097824 */ /* 0x040fe200078e0203 */
[----:B------:R-:W-:Y:S01]  /*11cd0*/  STS [R4+0x480], R150 ;  /* 0x0004809604007388 */ /* 0x000fe20000000800 */
[----:B------:R-:W-:Y:S01]  /*11ce0*/  IMAD.IADD R6, R14, 0x1, R4 ;  /* 0x000000010e067824 */ /* 0x000fe200078e0204 */
[----:B------:R-:W-:Y:S01]  /*11cf0*/  F2FP.PACK_AB R56, R57, R56 ;  /* 0x000000383938723e */ /* 0x000fe200000000ff */
[----:B------:R-:W-:Y:S01]  /*11d00*/  IMAD.IADD R11, R11, 0x1, R8 ;  /* 0x000000010b0b7824 */ /* 0x000fe200078e0208 */
[----:B------:R-:W-:Y:S01]  /*11d10*/  STS [R5], R144 ;  /* 0x0000009005007388 */ /* 0x000fe20000000800 */
[----:B------:R-:W-:Y:S01]  /*11d20*/  IMAD.IADD R8, R5, 0x1, R14 ;  /* 0x0000000105087824 */ /* 0x000fe200078e020e */
        /* <DEDUP_REMOVED lines=45> */
[----:B------:R-:W-:Y:S01]  /*12000*/  LEA R16, P0, R10, c[0x0][0x450], 0x2 ;  /* 0x000114000a107a11 */ /* 0x000fe200078010ff */
        /* <DEDUP_REMOVED lines=10> */
[----:B------:R-:W-:-:S03]  /*120b0*/  LEA.HI.X R11, R10, c[0x0][0x454], R11, 0x2, P0 ;  /* 0x000115000a0b7a11 */ /* 0x000fc600000f140b */
        /* <DEDUP_REMOVED lines=23> */
[----:B------:R2:W-:Y:S04]  /*12230*/  STS [R2+0xc480], R102 ;  /* 0x00c4806602007388 */ /* 0x0005e80000000800 */
[----:B------:R-:W-:Y:S04]  /*12240*/  STS [R3+0xc000], R29 ;  /* 0x00c0001d03007388 */ /* 0x000fe80000000800 */
[----:B------:R3:W-:Y:S04]  /*12250*/  STS [R3+0xc400], R106 ;  /* 0x00c4006a03007388 */ /* 0x0007e80000000800 */
[----:B------:R4:W-:Y:S04]  /*12260*/  STS [R4+0xc080], R28 ;  /* 0x00c0801c04007388 */ /* 0x0009e80000000800 */
[----:B------:R-:W-:Y:S04]  /*12270*/  STS [R4+0xc480], R110 ;  /* 0x00c4806e04007388 */ /* 0x000fe80000000800 */
[----:B------:R-:W-:Y:S01]  /*12280*/  STS [R5+0xc000], R27 ;  /* 0x00c0001b05007388 */ /* 0x000fe20000000800 */
[----:B-1----:R-:W-:-:S03]  /*12290*/  LEA R30, P0, R12, c[0x0][0x380], 0x1 ;  /* 0x0000e0000c1e7a11 */ /* 0x002fc600078008ff */
[----:B------:R-:W-:Y:S01]  /*122a0*/  STS [R5+0xc400], R114 ;  /* 0x00c4007205007388 */ /* 0x000fe20000000800 */
[----:B--2---:R-:W-:-:S03]  /*122b0*/  IMAD.SHL.U32 R2, R18, 0x2, RZ ;  /* 0x0000000212027824 */ /* 0x004fc600078e00ff */
[----:B------:R-:W-:Y:S04]  /*122c0*/  STS [R7+0xc080], R26 ;  /* 0x00c0801a07007388 */ /* 0x000fe80000000800 */
[----:B------:R-:W-:Y:S01]  /*122d0*/  STS [R7+0xc480], R118 ;  /* 0x00c4807607007388 */ /* 0x000fe20000000800 */
[----:B---3--:R-:W-:-:S03]  /*122e0*/  IMAD.IADD R3, R13, 0x1, R17 ;  /* 0x000000010d037824 */ /* 0x008fc600078e0211 */
[----:B------:R-:W-:Y:S01]  /*122f0*/  STS [R9+0xc000], R25 ;  /* 0x00c0001909007388 */ /* 0x000fe20000000800 */
[----:B----4-:R-:W-:Y:S01]  /*12300*/  IMAD R28, R81, 0x80, R20 ;  /* 0x00000080511c7824 */ /* 0x010fe200078e0214 */
[----:B------:R-:W-:Y:S02]  /*12310*/  LEA.HI.X R29, R12, c[0x0][0x384], R3, 0x1, P0 ;  /* 0x0000e1000c1d7a11 */ /* 0x000fe400000f0c03 */
[----:B------:R-:W-:Y:S02]  /*12320*/  STS [R9+0xc400], R122 ;  /* 0x00c4007a09007388 */ /* 0x000fe40000000800 */
[----:B------:R-:W-:Y:S02]  /*12330*/  ISETP.GE.AND P0, PT, R28, R80, PT ;  /* 0x000000501c00720c */ /* 0x000fe40003f06270 */
        /* <DEDUP_REMOVED lines=8> */
[----:B------:R-:W2:Y:S04]  /*123c0*/  SHFL.IDX PT, R11, R11, 0x1, 0x1c1f ;  /* 0x003c1f000b0b7f89 */ /* 0x000ea800000e0000 */
[----:B------:R3:W4:Y:S04]  /*123d0*/  SHFL.IDX PT, R4, R30, RZ, 0x181f ;  /* 0x00181fff1e047589 */ /* 0x00072800000e0000 */
[----:B------:R3:W3:Y:S04]  /*123e0*/  SHFL.IDX PT, R5, R29, RZ, 0x181f ;  /* 0x00181fff1d057589 */ /* 0x0006e800000e0000 */
[----:B-1----:R1:W-:Y:S04]  /*123f0*/  @!P6 ST.E [R14.64], R36 ;  /* 0x000000240e00e985 */ /* 0x0023e8000c101912 */
[----:B--2---:R1:W-:Y:S04]  /*12400*/  @!P5 ST.E [R10.64], R37 ;  /* 0x000000250a00d985 */ /* 0x0043e8000c101912 */
[----:B------:R1:W2:Y:S04]  /*12410*/  LDS.128 R44, [R2+0x1080] ;  /* 0x00108000022c7984 */ /* 0x0002a80000000c00 */
        /* <DEDUP_REMOVED lines=10> */
[----:B------:R1:W1:Y:S01]  /*124c0*/  LDS.128 R76, [R2+0xf080] ;  /* 0x00f08000024c7984 */ /* 0x0002620000000c00 */
        /* <DEDUP_REMOVED lines=10> */
[----:B-1----:R1:W3:Y:S01]  /*12570*/  LDS.128 R12, [R2+0xc080] ;  /* 0x00c08000020c7984 */ /* 0x0022e20000000c00 */
        /* <DEDUP_REMOVED lines=17> */
[----:B------:R1:W-:Y:S02]  /*12690*/  @!P0 ST.E.128 [R2.64], R12 ;  /* 0x0000000c02008985 */ /* 0x0003e4000c101d12 */
.L_x_224:
[----:B--234-:R-:W-:Y:S05]  /*126a0*/  BSYNC B0 ;  /* 0x0000000000007941 */ /* 0x01cfea0003800000 */
.L_x_223:
        /* <DEDUP_REMOVED lines=30> */
.L_x_226:
[----:B------:R-:W-:Y:S05]  /*12890*/  BSYNC B0 ;  /* 0x0000000000007941 */ /* 0x000fea0003800000 */
.L_x_225:
[----:B--2---:R-:W-:Y:S01]  /*128a0*/  IADD3 R4, R28, 0x40, RZ ;  /* 0x000000401c047810 */ /* 0x004fe20007ffe0ff */
[----:B------:R2:W4:Y:S01]  /*128b0*/  SHFL.IDX PT, R3, R29, 0x2, 0x181f ;  /* 0x00581f001d037f89 */ /* 0x00052200000e0000 */
        /* <DEDUP_REMOVED lines=28> */
.L_x_228:
[----:B------:R-:W-:Y:S05]  /*12a80*/  BSYNC B0 ;  /* 0x0000000000007941 */ /* 0x000fea0003800000 */
.L_x_227:
[----:B---3--:R-:W-:Y:S01]  /*12a90*/  IADD3 R4, R28, 0x60, RZ ;  /* 0x000000601c047810 */ /* 0x008fe20007ffe0ff */
[----:B----4-:R3:W4:Y:S03]  /*12aa0*/  SHFL.IDX PT, R3, R29, 0x3, 0x181f ;  /* 0x00781f001d037f89 */ /* 0x01072600000e0000 */
        /* <DEDUP_REMOVED lines=15> */
[----:B------:R1:W-:Y:S01]  /*12ba0*/  @!P2 ST.E.128 [R8.64], R72 ;  /* 0x000000480800a985 */ /* 0x0003e2000c101d12 */
[----:B------:R-:W-:Y:S01]  /*12bb0*/  IADD3 R0, R0, 0xc0, RZ ;  /* 0x000000c000007810 */ /* 0x000fe20007ffe0ff */
[----:B------:R-:W-:-:S04]  /*12bc0*/  @!P1 IMAD.WIDE R6, R5, 0x2, R2 ;  /* 0x0000000205069825 */ /* 0x000fc800078e0202 */
[----:B------:R-:W-:Y:S01]  /*12bd0*/  @!P0 IMAD.WIDE R4, R4, 0x2, R2 ;  /* 0x0000000204048825 */ /* 0x000fe200078e0202 */
        /* <DEDUP_REMOVED lines=10> */
.L_x_222:
[----:B------:R-:W3:Y:S01]  /*12c80*/  S2R R9, SR_TID.X ;  /* 0x0000000000097919 */ /* 0x000ee20000002100 */
[----:B------:R-:W-:Y:S03]  /*12c90*/  BSSY B0, `(.L_x_229) ;  /* 0x0000028000007945 */ /* 0x000fe60003800000 */
[----:B------:R-:W4:Y:S01]  /*12ca0*/  S2R R10, SR_CTAID.Z ;  /* 0x00000000000a7919 */ /* 0x000f220000002700 */
[----:B---3--:R-:W-:Y:S02]  /*12cb0*/  ISETP.GT.AND P0, PT, R9, 0x7f, PT ;  /* 0x0000007f0900780c */ /* 0x008fe40003f04270 */
[----:B----4-:R-:W-:-:S11]  /*12cc0*/  SHF.R.S32.HI R11, RZ, 0x1f, R10 ;  /* 0x0000001fff0b7819 */ /* 0x010fd6000001140a */
[----:B------:R-:W-:Y:S05]  /*12cd0*/  @P0 BRA `(.L_x_230) ;  /* 0x0000023000000947 */ /* 0x000fea0003800000 */
[----:B------:R-:W3:Y:S01]  /*12ce0*/  S2R R5, SR_CTAID.X ;  /* 0x0000000000057919 */ /* 0x000ee20000002500 */
[----:B-1----:R-:W-:-:S05]  /*12cf0*/  MOV R2, c[0x0][0x4e8] ;  /* 0x00013a0000027a02 */ /* 0x002fca0000000f00 */
[----:B------:R-:W-:Y:S01]  /*12d00*/  IMAD R0, R2, c[0x0][0x388], RZ ;  /* 0x0000e20002007a24 */ /* 0x000fe200078e02ff */
[----:B---3--:R-:W-:-:S04]  /*12d10*/  LEA R5, R5, R9, 0x7 ;  /* 0x0000000905057211 */ /* 0x008fc800078e38ff */
[----:B------:R-:W-:-:S13]  /*12d20*/  ISETP.GE.AND P0, PT, R5, R0, PT ;  /* 0x000000000500720c */ /* 0x000fda0003f06270 */
[----:B------:R-:W-:Y:S05]  /*12d30*/  @P0 BRA `(.L_x_230) ;  /* 0x000001d000000947 */ /* 0x000fea0003800000 */
[----:B------:R-:W-:Y:S01]  /*12d40*/  ISETP.NE.AND P0, PT, R2, 0x1, PT ;  /* 0x000000010200780c */ /* 0x000fe20003f05270 */
[----:B------:R-:W-:Y:S01]  /*12d50*/  ULDC.64 UR4, c[0x0][0x490] ;  /* 0x0001240000047ab9 */ /* 0x000fe20000000a00 */
[----:B------:R-:W-:Y:S01]  /*12d60*/  MOV R0, R5 ;  /* 0x0000000500007202 */ /* 0x000fe20000000f00 */
[----:B------:R-:W-:Y:S01]  /*12d70*/  UIMAD UR6, UR9, UR4, URZ ;  /* 0x00000004090672a4 */ /* 0x000fe2000f8e023f */
[----:B------:R-:W-:Y:S01]  /*12d80*/  IMAD R6, R11, c[0x0][0x498], RZ ;  /* 0x000126000b067a24 */ /* 0x000fe200078e02ff */
[----:B--2---:R-:W-:Y:S02]  /*12d90*/  UIMAD.WIDE.U32 UR12, UR11, UR4, URZ ;  /* 0x000000040b0c72a5 */ /* 0x004fe4000f8e003f */
[----:B------:R-:W-:Y:S01]  /*12da0*/  UIMAD UR4, UR11, UR5, UR6 ;  /* 0x000000050b0472a4 */ /* 0x000fe2000f8e0206 */
[----:B------:R-:W-:-:S03]  /*12db0*/  IMAD R6, R10, c[0x0][0x49c], R6 ;  /* 0x000127000a067a24 */ /* 0x000fc600078e0206 */
[----:B------:R-:W-:Y:S01]  /*12dc0*/  UIADD3 UR4, UR13, UR4, URZ ;  /* 0x000000040d047290 */ /* 0x000fe2000fffe03f */
[----:B------:R-:W-:Y:S01]  /*12dd0*/  MOV R3, UR13 ;  /* 0x0000000d00037c02 */ /* 0x000fe20008000f00 */
[----:B------:R-:W-:-:S04]  /*12de0*/  @P0 IMAD.HI.U32 R2, R5, c[0x0][0x4ec], RZ ;  /* 0x00013b0005020a27 */ /* 0x000fc800078e00ff */
[----:B------:R-:W-:Y:S01]  /*12df0*/  IMAD.U32 R3, RZ, RZ, UR4 ;  /* 0x00000004ff037e24 */ /* 0x000fe2000f8e00ff */
[----:B------:R-:W-:Y:S01]  /*12e00*/  @P0 SHF.R.U32.HI R0, RZ, c[0x0][0x4f0], R2 ;  /* 0x00013c00ff000a19 */ /* 0x000fe20000011602 */
[----:B------:R-:W-:-:S03]  /*12e10*/  IMAD.U32 R2, RZ, RZ, UR12 ;  /* 0x0000000cff027e24 */ /* 0x000fc6000f8e00ff */
[----:B------:R-:W-:Y:S01]  /*12e20*/  IADD3 R4, -R0, RZ, RZ ;  /* 0x000000ff00047210 */ /* 0x000fe20007ffe1ff */
[----:B------:R-:W-:Y:S01]  /*12e30*/  IMAD.WIDE.U32 R2, R10, c[0x0][0x498], R2 ;  /* 0x000126000a027a25 */ /* 0x000fe200078e0002 */
[----:B------:R-:W-:-:S03]  /*12e40*/  SHF.R.S32.HI R7, RZ, 0x1f, R0 ;  /* 0x0000001fff077819 */ /* 0x000fc60000011400 */
[----:B------:R-:W-:Y:S01]  /*12e50*/  IMAD R4, R4, c[0x0][0x4e8], R5 ;  /* 0x00013a0004047a24 */ /* 0x000fe200078e0205 */
[----:B------:R-:W-:-:S04]  /*12e60*/  IADD3 R2, P0, R0, R2, RZ ;  /* 0x0000000200027210 */ /* 0x000fc80007f1e0ff */
[----:B------:R-:W-:Y:S02]  /*12e70*/  SHF.R.S32.HI R5, RZ, 0x1f, R4 ;  /* 0x0000001fff057819 */ /* 0x000fe40000011404 */
[----:B------:R-:W-:-:S03]  /*12e80*/  IADD3.X R3, R7, R3, R6, P0, !PT ;  /* 0x0000000307037210 */ /* 0x000fc600007fe406 */
[----:B------:R-:W-:Y:S02]  /*12e90*/  IMAD R0, R5, c[0x0][0x488], RZ ;  /* 0x0001220005007a24 */ /* 0x000fe400078e02ff */
[----:B------:R-:W-:-:S04]  /*12ea0*/  IMAD.WIDE.U32 R2, R4, c[0x0][0x488], R2 ;  /* 0x0001220004027a25 */ /* 0x000fc800078e0002 */
[----:B------:R-:W-:Y:S01]  /*12eb0*/  IMAD R0, R4, c[0x0][0x48c], R0 ;  /* 0x0001230004007a24 */ /* 0x000fe200078e0200 */
[----:B------:R-:W-:-:S04]  /*12ec0*/  LEA R4, P0, R2, c[0x0][0x450], 0x2 ;  /* 0x0001140002047a11 */ /* 0x000fc800078010ff */
[----:B------:R-:W-:-:S04]  /*12ed0*/  IADD3 R0, R3, R0, RZ ;  /* 0x0000000003007210 */ /* 0x000fc80007ffe0ff */
[----:B------:R-:W-:Y:S01]  /*12ee0*/  LEA.HI.X R5, R2, c[0x0][0x454], R0, 0x2, P0 ;  /* 0x0001150002057a11 */ /* 0x000fe200000f1400 */
[----:B------:R-:W-:-:S05]  /*12ef0*/  IMAD.MOV.U32 R0, RZ, RZ, -0x800000 ;  /* 0xff800000ff007424 */ /* 0x000fca00078e00ff */
[----:B------:R1:W-:Y:S02]  /*12f00*/  STG.E [R4.64], R0 ;  /* 0x0000000004007986 */ /* 0x0003e4000c101912 */
.L_x_230:
[----:B------:R-:W-:Y:S05]  /*12f10*/  BSYNC B0 ;  /* 0x0000000000007941 */ /* 0x000fea0003800000 */
.L_x_229:
[----:B------:R-:W3:Y:S01]  /*12f20*/  S2R R14, SR_CTAID.X ;  /* 0x00000000000e7919 */ /* 0x000ee20000002500 */
[----:B-1----:R-:W-:Y:S01]  /*12f30*/  SHF.R.S32.HI R0, RZ, 0x1f, R9 ;  /* 0x0000001fff007819 */ /* 0x002fe20000011409 */
[----:B------:R-:W-:Y:S01]  /*12f40*/  IMAD.MOV.U32 R17, RZ, RZ, c[0x0][0x4e8] ;  /* 0x00013a00ff117624 */ /* 0x000fe200078e00ff */
[----:B------:R-:W-:Y:S01]  /*12f50*/  ULDC.64 UR4, c[0x0][0x3e8] ;  /* 0x0000fa0000047ab9 */ /* 0x000fe20000000a00 */
[----:B------:R-:W-:Y:S01]  /*12f60*/  IMAD R7, R11, c[0x0][0x3f0], RZ ;  /* 0x0000fc000b077a24 */ /* 0x000fe200078e02ff */
[----:B------:R-:W-:Y:S01]  /*12f70*/  LEA.HI R0, R0, R9, RZ, 0x3 ;  /* 0x0000000900007211 */ /* 0x000fe200078f18ff */
[----:B------:R-:W-:Y:S01]  /*12f80*/  UIMAD UR9, UR9, UR4, URZ ;  /* 0x00000004090972a4 */ /* 0x000fe2000f8e023f */
[----:B------:R-:W-:Y:S01]  /*12f90*/  ISETP.NE.AND P0, PT, R17, 0x1, PT ;  /* 0x000000011100780c */ /* 0x000fe20003f05270 */
[----:B------:R-:W-:Y:S01]  /*12fa0*/  UIMAD.WIDE.U32 UR6, UR11, UR4, URZ ;  /* 0x000000040b0672a5 */ /* 0x000fe2000f8e003f */
[----:B------:R-:W-:Y:S01]  /*12fb0*/  LOP3.LUT R2, R0, 0xfffffff8, RZ, 0xc0, !PT ;  /* 0xfffffff800027812 */ /* 0x000fe200078ec0ff */
[----:B------:R-:W-:Y:S01]  /*12fc0*/  UIMAD UR4, UR11, UR5, UR9 ;  /* 0x000000050b0472a4 */ /* 0x000fe2000f8e0209 */
[----:B------:R-:W-:Y:S01]  /*12fd0*/  SHF.R.S32.HI R8, RZ, 0x3, R0 ;  /* 0x00000003ff087819 */ /* 0x000fe20000011400 */
[----:B------:R-:W-:Y:S01]  /*12fe0*/  IMAD R7, R10, c[0x0][0x3f4], R7 ;  /* 0x0000fd000a077a24 */ /* 0x000fe200078e0207 */
[----:B------:R-:W-:Y:S01]  /*12ff0*/  BSSY B0, `(.L_x_231) ;  /* 0x000003a000007945 */ /* 0x000fe20003800000 */
[----:B------:R-:W-:Y:S01]  /*13000*/  IMAD.IADD R9, R9, 0x1, -R2 ;  /* 0x0000000109097824 */ /* 0x000fe200078e0a02 */
[----:B------:R-:W-:Y:S01]  /*13010*/  UIADD3 UR4, UR7, UR4, URZ ;  /* 0x0000000407047290 */ /* 0x000fe2000fffe03f */
[----:B------:R-:W-:Y:S01]  /*13020*/  IMAD.U32 R3, RZ, RZ, UR7 ;  /* 0x00000007ff037e24 */ /* 0x000fe2000f8e00ff */
[----:B------:R-:W-:Y:S01]  /*13030*/  MOV R2, UR6 ;  /* 0x0000000600027c02 */ /* 0x000fe20008000f00 */
[----:B------:R-:W-:Y:S01]  /*13040*/  IMAD R17, R17, c[0x0][0x388], RZ ;  /* 0x0000e20011117a24 */ /* 0x000fe200078e02ff */
[----:B------:R-:W-:-:S02]  /*13050*/  LEA R0, R9, R8, 0x5 ;  /* 0x0000000809007211 */ /* 0x000fc400078e28ff */
[----:B------:R-:W-:-:S03]  /*13060*/  MOV R3, UR4 ;  /* 0x0000000400037c02 */ /* 0x000fc60008000f00 */
[C---:B---3--:R-:W-:Y:S01]  /*13070*/  IMAD R4, R14.reuse, 0x80, R0 ;  /* 0x000000800e047824 */ /* 0x048fe200078e0200 */
[----:B------:R-:W-:Y:S01]  /*13080*/  LEA R14, R14, R8, 0x7 ;  /* 0x000000080e0e7211 */ /* 0x000fe200078e38ff */
[----:B------:R-:W-:-:S04]  /*13090*/  IMAD.WIDE.U32 R2, R10, c[0x0][0x3f0], R2 ;  /* 0x0000fc000a027a25 */ /* 0x000fc800078e0002 */
[----:B------:R-:W-:-:S04]  /*130a0*/  @P0 IMAD.HI.U32 R5, R4, c[0x0][0x4ec], RZ ;  /* 0x00013b0004050a27 */ /* 0x000fc800078e00ff */
[----:B------:R-:W-:Y:S01]  /*130b0*/  IMAD.MOV.U32 R0, RZ, RZ, R4 ;  /* 0x000000ffff007224 */ /* 0x000fe200078e0004 */
[----:B------:R-:W-:Y:S01]  /*130c0*/  @P0 SHF.R.U32.HI R0, RZ, c[0x0][0x4f0], R5 ;  /* 0x00013c00ff000a19 */ /* 0x000fe20000011605 */
[----:B------:R-:W-:-:S03]  /*130d0*/  IMAD.IADD R3, R3, 0x1, R7 ;  /* 0x0000000103037824 */ /* 0x000fc600078e0207 */
[----:B------:R-:W-:Y:S01]  /*130e0*/  SHF.R.S32.HI R6, RZ, 0x1f, R0 ;  /* 0x0000001fff067819 */ /* 0x000fe20000011400 */
[C---:B------:R-:W-:Y:S01]  /*130f0*/  IMAD.WIDE.U32 R2, R0.reuse, c[0x0][0x3e0], R2 ;  /* 0x0000f80000027a25 */ /* 0x040fe200078e0002 */
[----:B------:R-:W-:-:S03]  /*13100*/  IADD3 R5, -R0, RZ, RZ ;  /* 0x000000ff00057210 */ /* 0x000fc60007ffe1ff */
[----:B------:R-:W-:Y:S02]  /*13110*/  IMAD R6, R6, c[0x0][0x3e0], RZ ;  /* 0x0000f80006067a24 */ /* 0x000fe400078e02ff */
[----:B------:R-:W-:Y:S02]  /*13120*/  IMAD R5, R5, c[0x0][0x4e8], R4 ;  /* 0x00013a0005057a24 */ /* 0x000fe400078e0204 */
[----:B------:R-:W-:-:S03]  /*13130*/  IMAD R0, R0, c[0x0][0x3e4], R6 ;  /* 0x0000f90000007a24 */ /* 0x000fc600078e0206 */
[----:B------:R-:W-:Y:S02]  /*13140*/  SHF.R.S32.HI R4, RZ, 0x1f, R5 ;  /* 0x0000001fff047819 */ /* 0x000fe40000011405 */
[----:B------:R-:W-:-:S03]  /*13150*/  IADD3 R3, R3, R0, RZ ;  /* 0x0000000003037210 */ /* 0x000fc60007ffe0ff */
[----:B------:R-:W-:Y:S02]  /*13160*/  IMAD R0, R4, c[0x0][0x3d8], RZ ;  /* 0x0000f60004007a24 */ /* 0x000fe400078e02ff */
[----:B------:R-:W-:-:S04]  /*13170*/  IMAD.WIDE.U32 R2, R5, c[0x0][0x3d8], R2 ;  /* 0x0000f60005027a25 */ /* 0x000fc800078e0002 */
[----:B------:R-:W-:Y:S01]  /*13180*/  IMAD R0, R5, c[0x0][0x3dc], R0 ;  /* 0x0000f70005007a24 */ /* 0x000fe200078e0200 */
[----:B------:R-:W-:-:S03]  /*13190*/  LEA R16, P0, R2, c[0x0][0x380], 0x1 ;  /* 0x0000e00002107a11 */ /* 0x000fc600078008ff */
[----:B------:R-:W-:-:S05]  /*131a0*/  IMAD.IADD R0, R3, 0x1, R0 ;  /* 0x0000000103007824 */ /* 0x000fca00078e0200 */
[----:B------:R-:W-:Y:S01]  /*131b0*/  LEA.HI.X R15, R2, c[0x0][0x384], R0, 0x1, P0 ;  /* 0x0000e100020f7a11 */ /* 0x000fe200000f0c00 */
[----:B------:R-:W-:Y:S01]  /*131c0*/  IMAD.SHL.U32 R0, R9, 0x8, RZ ;  /* 0x0000000809007824 */ /* 0x000fe200078e00ff */
[----:B------:R-:W-:Y:S01]  /*131d0*/  ISETP.GE.AND P0, PT, R14, R17, PT ;  /* 0x000000110e00720c */ /* 0x000fe20003f06270 */
[----:B------:R1:W3:Y:S03]  /*131e0*/  SHFL.IDX PT, R2, R16, RZ, 0x181f ;  /* 0x00181fff10027589 */ /* 0x0002e600000e0000 */
[C---:B------:R-:W-:Y:S01]  /*131f0*/  IADD3 R11, R0.reuse, 0x40, RZ ;  /* 0x00000040000b7810 */ /* 0x040fe20007ffe0ff */
[----:B------:R1:W4:Y:S01]  /*13200*/  SHFL.IDX PT, R3, R15, RZ, 0x181f ;  /* 0x00181fff0f037589 */ /* 0x00032200000e0000 */
[C---:B------:R-:W-:Y:S02]  /*13210*/  IADD3 R12, R0.reuse, 0x80, RZ ;  /* 0x00000080000c7810 */ /* 0x040fe40007ffe0ff */
[----:B------:R-:W-:-:S05]  /*13220*/  IADD3 R13, R0, 0xc0, RZ ;  /* 0x000000c0000d7810 */ /* 0x000fca0007ffe0ff */
        /* <DEDUP_REMOVED lines=22> */
.L_x_232:
[----:B------:R-:W-:Y:S05]  /*13390*/  BSYNC B0 ;  /* 0x0000000000007941 */ /* 0x000fea0003800000 */
.L_x_231:
[----:B---3--:R-:W-:Y:S01]  /*133a0*/  IADD3 R4, R14, 0x20, RZ ;  /* 0x000000200e047810 */ /* 0x008fe20007ffe0ff */
[----:B----4-:R3:W4:Y:S01]  /*133b0*/  SHFL.IDX PT, R3, R15, 0x1, 0x181f ;  /* 0x00381f000f037f89 */ /* 0x01072200000e0000 */
        /* <DEDUP_REMOVED lines=25> */
.L_x_234:
[----:B------:R-:W-:Y:S05]  /*13550*/  BSYNC B0 ;  /* 0x0000000000007941 */ /* 0x000fea0003800000 */
.L_x_233:
[----:B-1----:R-:W-:Y:S01]  /*13560*/  IADD3 R4, R14, 0x40, RZ ;  /* 0x000000400e047810 */ /* 0x002fe20007ffe0ff */
[----:B----4-:R1:W4:Y:S01]  /*13570*/  SHFL.IDX PT, R3, R15, 0x2, 0x181f ;  /* 0x00581f000f037f89 */ /* 0x01032200000e0000 */
        /* <DEDUP_REMOVED lines=25> */
.L_x_236:
[----:B------:R-:W-:Y:S05]  /*13710*/  BSYNC B0 ;  /* 0x0000000000007941 */ /* 0x000fea0003800000 */
.L_x_235:
[----:B---3--:R-:W-:Y:S01]  /*13720*/  IADD3 R4, R14, 0x60, RZ ;  /* 0x000000600e047810 */ /* 0x008fe20007ffe0ff */
[----:B----4-:R3:W4:Y:S03]  /*13730*/  SHFL.IDX PT, R3, R15, 0x3, 0x181f ;  /* 0x00781f000f037f89 */ /* 0x01072600000e0000 */
[----:B------:R-:W-:Y:S01]  /*13740*/  ISETP.GE.AND P0, PT, R4, R17, PT ;  /* 0x000000110400720c */ /* 0x000fe20003f06270 */
[----:B------:R3:W1:-:S12]  /*13750*/  SHFL.IDX PT, R2, R16, 0x3, 0x181f ;  /* 0x00781f0010027f89 */ /* 0x00065800000e0000 */
        /* <DEDUP_REMOVED lines=24> */
.L_x_172:
[----:B-1----:R-:W-:Y:S02]  /*138e0*/  MOV R3, R12 ;  /* 0x0000000c00037202 */ /* 0x002fe40000000f00 */
[----:B------:R-:W-:Y:S02]  /*138f0*/  MOV R2, 0x13910 ;  /* 0x0001391000027802 */ /* 0x000fe40000000f00 */
[----:B------:R-:W-:Y:S05]  /*13900*/  CALL.REL.NOINC `($__internal_0_$__cuda_sm70_shflsync_idx_p) ;  /* 0x000001f000007944 */ /* 0x000fea0003c00000 */
[----:B------:R-:W-:Y:S01]  /*13910*/  IMAD.MOV.U32 R7, RZ, RZ, R14 ;  /* 0x000000ffff077224 */ /* 0x000fe200078e000e */
[----:B------:R-:W-:Y:S02]  /*13920*/  MOV R3, R15 ;  /* 0x0000000f00037202 */ /* 0x000fe40000000f00 */
[----:B------:R-:W-:Y:S02]  /*13930*/  MOV R2, 0x13950 ;  /* 0x0001395000027802 */ /* 0x000fe40000000f00 */
[----:B-1---5:R-:W-:Y:S05]  /*13940*/  CALL.REL.NOINC `($__internal_0_$__cuda_sm70_shflsync_idx_p) ;  /* 0x000001b000007944 */ /* 0x022fea0003c00000 */
[----:B------:R-:W-:Y:S01]  /*13950*/  MOV R2, R14 ;  /* 0x0000000e00027202 */ /* 0x000fe20000000f00 */
[----:B-1---5:R-:W-:Y:S05]  /*13960*/  BRA `(.L_x_237) ;  /* 0xfffee83000007947 */ /* 0x022fea000383ffff */
.L_x_188:
[----:B------:R-:W-:Y:S02]  /*13970*/  MOV R2, 0x13990 ;  /* 0x0001399000027802 */ /* 0x000fe40000000f00 */
[----:B-12--5:R-:W-:Y:S05]  /*13980*/  CALL.REL.NOINC `($__internal_0_$__cuda_sm70_shflsync_idx_p) ;  /* 0x0000017000007944 */ /* 0x026fea0003c00000 */
[----:B------:R-:W-:Y:S01]  /*13990*/  MOV R3, R12 ;  /* 0x0000000c00037202 */ /* 0x000fe20000000f00 */
[----:B-----5:R-:W-:Y:S01]  /*139a0*/  IMAD.MOV.U32 R4, RZ, RZ, R14 ;  /* 0x000000ffff047224 */ /* 0x020fe200078e000e */
[----:B------:R-:W-:Y:S02]  /*139b0*/  MOV R2, 0x139d0 ;  /* 0x000139d000027802 */ /* 0x000fe40000000f00 */
[----:B-1----:R-:W-:Y:S05]  /*139c0*/  CALL.REL.NOINC `($__internal_0_$__cuda_sm70_shflsync_idx_p) ;  /* 0x0000013000007944 */ /* 0x002fea0003c00000 */
[----:B-----5:R-:W-:Y:S01]  /*139d0*/  MOV R0, R14 ;  /* 0x0000000e00007202 */ /* 0x020fe20000000f00 */
[----:B-1----:R-:W-:-:S05]  /*139e0*/  BRA `(.L_x_238) ;  /* 0xffff283000007947 */ /* 0x002fca000383ffff */
.L_x_205:
[----:B--2---:R-:W-:Y:S02]  /*139f0*/  MOV R3, R6 ;  /* 0x0000000600037202 */ /* 0x004fe40000000f00 */
[----:B------:R-:W-:Y:S02]  /*13a00*/  MOV R2, 0x13a20 ;  /* 0x00013a2000027802 */ /* 0x000fe40000000f00 */
[----:B-1---5:R-:W-:Y:S05]  /*13a10*/  CALL.REL.NOINC `($__internal_0_$__cuda_sm70_shflsync_idx_p) ;  /* 0x000000e000007944 */ /* 0x022fea0003c00000 */
[----:B------:R-:W-:Y:S01]  /*13a20*/  MOV R3, R7 ;  /* 0x0000000700037202 */ /* 0x000fe20000000f00 */
[----:B-----5:R-:W-:Y:S01]  /*13a30*/  IMAD.MOV.U32 R4, RZ, RZ, R14 ;  /* 0x000000ffff047224 */ /* 0x020fe200078e000e */
[----:B------:R-:W-:Y:S02]  /*13a40*/  MOV R2, 0x13a60 ;  /* 0x00013a6000027802 */ /* 0x000fe40000000f00 */
[----:B-1----:R-:W-:Y:S05]  /*13a50*/  CALL.REL.NOINC `($__internal_0_$__cuda_sm70_shflsync_idx_p) ;  /* 0x000000a000007944 */ /* 0x002fea0003c00000 */
[----:B------:R-:W-:Y:S01]  /*13a60*/  MOV R2, R14 ;  /* 0x0000000e00027202 */ /* 0x000fe20000000f00 */
[----:B-1---5:R-:W-:-:S05]  /*13a70*/  BRA `(.L_x_239) ;  /* 0xffff67a000007947 */ /* 0x022fca000383ffff */
.L_x_211:
[----:B------:R-:W-:Y:S02]  /*13a80*/  MOV R2, 0x13aa0 ;  /* 0x00013aa000027802 */ /* 0x000fe40000000f00 */
[----:B----45:R-:W-:Y:S05]  /*13a90*/  CALL.REL.NOINC `($__internal_0_$__cuda_sm70_shflsync_idx_p) ;  /* 0x0000006000007944 */ /* 0x030fea0003c00000 */
[----:B------:R-:W-:Y:S01]  /*13aa0*/  MOV R3, R6 ;  /* 0x0000000600037202 */ /* 0x000fe20000000f00 */
[----:B-----5:R-:W-:Y:S01]  /*13ab0*/  IMAD.MOV.U32 R4, RZ, RZ, R14 ;  /* 0x000000ffff047224 */ /* 0x020fe200078e000e */
[----:B------:R-:W-:Y:S02]  /*13ac0*/  MOV R2, 0x13ae0 ;  /* 0x00013ae000027802 */ /* 0x000fe40000000f00 */
[----:B-1----:R-:W-:Y:S05]  /*13ad0*/  CALL.REL.NOINC `($__internal_0_$__cuda_sm70_shflsync_idx_p) ;  /* 0x0000002000007944 */ /* 0x002fea0003c00000 */
[----:B-----5:R-:W-:Y:S01]  /*13ae0*/  MOV R0, R14 ;  /* 0x0000000e00007202 */ /* 0x020fe20000000f00 */
[----:B-1----:R-:W-:-:S05]  /*13af0*/  BRA `(.L_x_240) ;  /* 0xffff966000007947 */ /* 0x002fca000383ffff */
        .weak           $__internal_0_$__cuda_sm70_shflsync_idx_p
        .type           $__internal_0_$__cuda_sm70_shflsync_idx_p,@function
        .size           $__internal_0_$__cuda_sm70_shflsync_idx_p,(.L_x_1769 - $__internal_0_$__cuda_sm70_shflsync_idx_p)
$__internal_0_$__cuda_sm70_shflsync_idx_p:
[----:B------:R1:W-:Y:S01]  /*13b00*/  STL [R1+0x78], R4 ;  /* 0x0000780401007387 */ /* 0x0003e20000100800 */
[----:B------:R-:W-:-:S03]  /*13b10*/  MOV R14, 0x1 ;  /* 0x00000001000e7802 */ /* 0x000fc60000000f00 */
[----:B------:R2:W-:Y:S01]  /*13b20*/  STL [R1+0x74], R0 ;  /* 0x0000740001007387 */ /* 0x0005e20000100800 */
[----:B-1----:R-:W-:Y:S02]  /*13b30*/  IMAD.MOV.U32 R4, RZ, RZ, -0x1 ;  /* 0xffffffffff047424 */ /* 0x002fe400078e00ff */
[----:B--2---:R-:W-:Y:S02]  /*13b40*/  IMAD.MOV.U32 R0, RZ, RZ, 0x181f ;  /* 0x0000181fff007424 */ /* 0x004fe400078e00ff */
[----:B------:R-:W-:Y:S04]  /*13b50*/  WARPSYNC R4 ;  /* 0x0000000400007348 */ /* 0x000fe80003800000 */
[----:B------:R1:W2:Y:S04]  /*13b60*/  SHFL.IDX PT, R14, R3, R14, R0 ;  /* 0x0000000e030e7389 */ /* 0x0002a800000e0000 */
[----:B-1----:R1:W5:Y:S04]  /*13b70*/  LDL.LU R4, [R1+0x78] ;  /* 0x0000780001047983 */ /* 0x0023680000300800 */
[----:B------:R1:W5:Y:S01]  /*13b80*/  LDL.LU R0, [R1+0x74] ;  /* 0x0000740001007983 */ /* 0x0003620000300800 */
[----:B------:R-:W-:-:S04]  /*13b90*/  MOV R3, 0x0 ;  /* 0x0000000000037802 */ /* 0x000fc80000000f00 */
[----:B--2---:R-:W-:Y:S05]  /*13ba0*/  RET.REL.NODEC R2 `(_ZN7cutlass13device_kernelIN5flash19enable_sm80_to_sm89INS1_16FlashAttnFwdSm80INS1_25CollectiveMainloopFwdSm80ILi8ELi1ELb1EN4cute5tupleIJNS5_1CILi128EEENS7_ILi48EEENS7_ILi256EEEEEELi256ENS_6half_tEfNS_4arch4Sm80ELb0ELb1ELb0ELb0ELb1ELb0ELb1ELb0EEENS1_21CollectiveEpilogueFwdINS6_IJS8_SA_S9_EEENS6_IJNS7_ILi1EEESI_SI_EEESC_SE_Li256ELb0ELb1ELb0ELb0EEENS1_19SingleTileSchedulerILb0ELb0ELb1ELi128EEEEEEEEEvNT_6ParamsE) ;  /* 0xfffec45002007950 */ /* 0x004fea0003c3ffff */
.L_x_241:
        /* <DEDUP_REMOVED lines=13> */
.L_x_1769:


//--------------------- .text._ZN7cutlass13device_kernelIN5flash19enable_sm80_to_sm89INS1_16FlashAttnFwdSm80INS1_25CollectiveMainloopFwdSm80ILi8ELi1ELb1EN4cute5tupleIJNS5_1CILi128EEENS7_ILi48EEENS7_ILi256EEEEEELi256ENS_6half_tEfNS_4arch4Sm80ELb0ELb1ELb0ELb1ELb1ELb0ELb1ELb0EEENS1_21CollectiveEpilogueFwdINS6_IJS8_SA_S9_EEENS6_IJNS7_ILi1EEESI_SI_EEESC_SE_Li256ELb1ELb1ELb0ELb0EEENS1_19SingleTileSchedulerILb1ELb0ELb1ELi128EEEEEEEEEvNT_6ParamsE --------------------------
	.section	.text._ZN7cutlass13device_kernelIN5flash19enable_sm80_to_sm89INS1_16FlashAttnFwdSm80INS1_25CollectiveMainloopFwdSm80ILi8ELi1ELb1EN4cute5tupleIJNS5_1CILi128EEENS7_ILi48EEENS7_ILi256EEEEEELi256ENS_6half_tEfNS_4arch4Sm80ELb0ELb1ELb0ELb1ELb1ELb0ELb1ELb0EEENS1_21CollectiveEpilogueFwdINS6_IJS8_SA_S9_EEENS6_IJNS7_ILi1EEESI_SI_EEESC_SE_Li256ELb1ELb1ELb0ELb0EEENS1_19SingleTileSchedulerILb1ELb0ELb1ELi128EEEEEEEEEvNT_6ParamsE,"ax",@progbits
	.sectioninfo	@"SHI_REGISTERS=255"
	.align	128
.text._ZN7cutlass13device_kernelIN5flash19enable_sm80_to_sm89INS1_16FlashAttnFwdSm80INS1_25CollectiveMainloopFwdSm80ILi8ELi1ELb1EN4cute5tupleIJNS5_1CILi128EEENS7_ILi48EEENS7_ILi256EEEEEELi256ENS_6half_tEfNS_4arch4Sm80ELb0ELb1ELb0ELb1ELb1ELb0ELb1ELb0EEENS1_21CollectiveEpilogueFwdINS6_IJS8_SA_S9_EEENS6_IJNS7_ILi1EEESI_SI_EEESC_SE_Li256ELb1ELb1ELb0ELb0EEENS1_19SingleTileSchedulerILb1ELb0ELb1ELi128EEEEEEEEEvNT_6ParamsE:
        .type           _ZN7cutlass13device_kernelIN5flash19enable_sm80_to_sm89INS1_16FlashAttnFwdSm80INS1_25CollectiveMainloopFwdSm80ILi8ELi1ELb1EN4cute5tupleIJNS5_1CILi128EEENS7_ILi48EEENS7_ILi256EEEEEELi256ENS_6half_tEfNS_4arch4Sm80ELb0ELb1ELb0ELb1ELb1ELb0ELb1ELb0EEENS1_21CollectiveEpilogueFwdINS6_IJS8_SA_S9_EEENS6_IJNS7_ILi1EEESI_SI_EEESC_SE_Li256ELb1ELb1ELb0ELb0EEENS1_19SingleTileSchedulerILb1ELb0ELb1ELi128EEEEEEEEEvNT_6ParamsE,@function
        .size           _ZN7cutlass13device_kernelIN5flash19enable_sm80_to_sm89INS1_16FlashAttnFwdSm80INS1_25CollectiveMainloopFwdSm80ILi8ELi1ELb1EN4cute5tupleIJNS5_1CILi128EEENS7_ILi48EEENS7_ILi256EEEEEELi256ENS_6half_tEfNS_4arch4Sm80ELb0ELb1ELb0ELb1ELb1ELb0ELb1ELb0EEENS1_21CollectiveEpilogueFwdINS6_IJS8_SA_S9_EEENS6_IJNS7_ILi1EEESI_SI_EEESC_SE_Li256ELb1ELb1ELb0ELb0EEENS1_19SingleTileSchedulerILb1ELb0ELb1ELi128EEEEEEEEEvNT_6ParamsE,(.L_x_1771 - _ZN7cutlass13device_kernelIN5flash19enable_sm80_to_sm89INS1_16FlashAttnFwdSm80INS1_25CollectiveMainloopFwdSm80ILi8ELi1ELb1EN4cute5tupleIJNS5_1CILi128EEENS7_ILi48EEENS7_ILi256EEEEEELi256ENS_6half_tEfNS_4arch4Sm80ELb0ELb1ELb0ELb1ELb1ELb0ELb1ELb0EEENS1_21CollectiveEpilogueFwdINS6_IJS8_SA_S9_EEENS6_IJNS7_ILi1EEESI_SI_EEESC_SE_Li256ELb1ELb1ELb0ELb0EEENS1_19SingleTileSchedulerILb1ELb0ELb1ELi128EEEEEEEEEvNT_6ParamsE)
        .other          _ZN7cutlass13device_kernelIN5flash19enable_sm80_to_sm89INS1_16FlashAttnFwdSm80INS1_25CollectiveMainloopFwdSm80ILi8ELi1ELb1EN4cute5tupleIJNS5_1CILi128EEENS7_ILi48EEENS7_ILi256EEEEEELi256ENS_6half_tEfNS_4arch4Sm80ELb0ELb1ELb0ELb1ELb1ELb0ELb1ELb0EEENS1_21CollectiveEpilogueFwdINS6_IJS8_SA_S9_EEENS6_IJNS7_ILi1EEESI_SI_EEESC_SE_Li256ELb1ELb1ELb0ELb0EEENS1_19SingleTileSchedulerILb1ELb0ELb1ELi128EEEEEEEEEvNT_6ParamsE,@"STO_CUDA_ENTRY STV_DEFAULT"
_ZN7cutlass13device_kernelIN5flash19enable_sm80_to_sm89INS1_16FlashAttnFwdSm80INS1_25CollectiveMainloopFwdSm80ILi8ELi1ELb1EN4cute5tupleIJNS5_1CILi128EEENS7_ILi48EEENS7_ILi256EEEEEELi256ENS_6half_tEfNS_4arch4Sm80ELb0ELb1ELb0ELb1ELb1ELb0ELb1ELb0EEENS1_21CollectiveEpilogueFwdINS6_IJS8_SA_S9_EEENS6_IJNS7_ILi1EEESI_SI_EEESC_SE_Li256ELb1ELb1ELb0ELb0EEENS1_19SingleTileSchedulerILb1ELb0ELb1ELi128EEEEEEEEEvNT_6ParamsE:
        /* <DEDUP_REMOVED lines=21> */
.L_x_243:
        /* <DEDUP_REMOVED lines=13> */
.L_x_245:
[----:B------:R-:W-:Y:S02]  /*0220*/  ULDC UR5, c[0x0][0x54c] ;  /* 0x0001530000057ab9 */ /* 0x000fe40000000800 */
.L_x_244:
[----:B------:R-:W-:Y:S02]  /*0230*/  ULDC UR4, c[0x0][0x548] ;  /* 0x0001520000047ab9 */ /* 0x000fe40000000800 */
[----:B------:R-:W-:-:S02]  /*0240*/  USHF.L.U32 UR23, UR28, 0x7, URZ ;  /* 0x000000071c177899 */ /* 0x000fc4000800063f */
[----:B------:R-:W-:-:S04]  /*0250*/  UIMAD UR4, UR5, UR4, URZ ;  /* 0x00000004050472a4 */ /* 0x000fc8000f8e023f */
[----:B------:R-:W-:-:S04]  /*0260*/  UISETP.GE.AND UP0, UPT, UR23, UR4, UPT ;  /* 0x000000041700728c */ /* 0x000fc8000bf06270 */
[----:B------:R-:W-:Y:S01]  /*0270*/  USEL UR13, UR13, 0xffffffff, !UP0 ;  /* 0xffffffff0d0d7887 */ /* 0x000fe2000c000000 */
[----:B------:R-:W-:Y:S05]  /*0280*/  BRA `(.L_x_246) ;  /* 0x000001b000007947 */ /* 0x000fea0003800000 */
.L_x_242:
        /* <DEDUP_REMOVED lines=8> */
.L_x_247:
        /* <DEDUP_REMOVED lines=13> */
.L_x_249:
[----:B------:R-:W-:Y:S02]  /*03e0*/  ULDC UR5, c[0x0][0x54c] ;  /* 0x0001530000057ab9 */ /* 0x000fe40000000800 */
.L_x_248:
[----:B------:R-:W-:Y:S02]  /*03f0*/  ULDC UR4, c[0x0][0x548] ;  /* 0x0001520000047ab9 */ /* 0x000fe40000000800 */
[----:B------:R-:W-:-:S02]  /*0400*/  USHF.L.U32 UR23, UR28, 0x7, URZ ;  /* 0x000000071c177899 */ /* 0x000fc4000800063f */
[----:B------:R-:W-:-:S04]  /*0410*/  UIMAD UR4, UR5, UR4, URZ ;  /* 0x00000004050472a4 */ /* 0x000fc8000f8e023f */
[----:B------:R-:W-:-:S04]  /*0420*/  UISETP.GE.AND UP0, UPT, UR23, UR4, UPT ;  /* 0x000000041700728c */ /* 0x000fc8000bf06270 */
[----:B------:R-:W-:-:S06]  /*0430*/  USEL UR13, UR13, 0xffffffff, !UP0 ;  /* 0xffffffff0d0d7887 */ /* 0x000fcc000c000000 */
.L_x_246:
[----:B------:R-:W-:-:S13]  /*0440*/  ISETP.LE.AND P0, PT, RZ, UR13, PT ;  /* 0x0000000dff007c0c */ /* 0x000fda000bf03270 */
[----:B------:R-:W-:Y:S05]  /*0450*/  @!P0 EXIT ;  /* 0x000000000000894d */ /* 0x000fea0003800000 */
[----:B------:R-:W-:Y:S02]  /*0460*/  ULDC.64 UR8, c[0x0][0x370] ;  /* 0x0000dc0000087ab9 */ /* 0x000fe40000000a00 */
[----:B------:R-:W-:Y:S02]  /*0470*/  UISETP.NE.U32.AND UP2, UPT, URZ, UR8, UPT ;  /* 0x000000083f00728c */ /* 0x000fe4000bf45070 */
[----:B------:R-:W-:Y:S02]  /*0480*/  ULDC.64 UR4, c[0x0][0x360] ;  /* 0x0000d80000047ab9 */ /* 0x000fe40000000a00 */
[----:B------:R-:W-:Y:S02]  /*0490*/  UISETP.NE.U32.AND UP0, UPT, URZ, UR4, UPT ;  /* 0x000000043f00728c */ /* 0x000fe4000bf05070 */
[----:B------:R-:W-:Y:S02]  /*04a0*/  ULDC.64 UR6, c[0x0][0x348] ;  /* 0x0000d20000067ab9 */ /* 0x000fe40000000a00 */
[----:B------:R-:W-:-:S02]  /*04b0*/  UISETP.NE.AND.EX UP2, UPT, URZ, UR9, UPT, UP2 ;  /* 0x000000093f00728c */ /* 0x000fc4000bf45320 */
[----:B------:R-:W-:Y:S02]  /*04c0*/  UISETP.NE.U32.AND UP1, UPT, URZ, UR6, UPT ;  /* 0x000000063f00728c */ /* 0x000fe4000bf25070 */
[----:B------:R-:W-:Y:S02]  /*04d0*/  UISETP.NE.AND.EX UP0, UPT, URZ, UR5, UPT, UP0 ;  /* 0x000000053f00728c */ /* 0x000fe4000bf05300 */
[----:B------:R-:W-:Y:S01]  /*04e0*/  UISETP.NE.AND.EX UP1, UPT, URZ, UR7, UPT, UP1 ;  /* 0x000000073f00728c */ /* 0x000fe2000bf25310 */
[----:B------:R-:W-:Y:S01]  /*04f0*/  PLOP3.LUT P2, PT, PT, PT, UP2, 0x80, 0x0 ;  /* 0x000000000000781c */ /* 0x000fe20003f4f028 */
[----:B------:R-:W-:Y:S02]  /*0500*/  ULDC.64 UR8, c[0x0][0x370] ;  /* 0x0000dc0000087ab9 */ /* 0x000fe40000000a00 */
[----:B------:R-:W-:Y:S01]  /*0510*/  ULDC.64 UR6, c[0x0][0x348] ;  /* 0x0000d20000067ab9 */ /* 0x000fe20000000a00 */
[----:B------:R-:W-:Y:S01]  /*0520*/  PLOP3.LUT P0, PT, PT, PT, UP0, 0x80, 0x0 ;  /* 0x000000000000781c */ /* 0x000fe20003f0f008 */
[----:B------:R-:W-:Y:S01]  /*0530*/  ULDC.64 UR4, c[0x0][0x360] ;  /* 0x0000d80000047ab9 */ /* 0x000fe20000000a00 */
[----:B------:R-:W-:Y:S01]  /*0540*/  PLOP3.LUT P1, PT, PT, PT, UP1, 0x80, 0x0 ;  /* 0x000000000000781c */ /* 0x000fe20003f2f018 */
[----:B------:R-:W-:-:S02]  /*0550*/  @UP2 UIMAD.WIDE UR8, UR13, UR16, UR8 ;  /* 0x000000100d0822a5 */ /* 0x000fc4000f8e0208 */
[----:B------:R-:W-:Y:S02]  /*0560*/  @UP0 UIMAD.WIDE UR4, UR13, UR16, UR4 ;  /* 0x000000100d0402a5 */ /* 0x000fe4000f8e0204 */
[----:B------:R-:W-:Y:S02]  /*0570*/  UIMAD.WIDE UR6, UR13, UR16, UR6 ;  /* 0x000000100d0672a5 */ /* 0x000fe4000f8e0206 */
[----:B------:R-:W-:Y:S02]  /*0580*/  IMAD.U32 R3, RZ, RZ, UR9 ;  /* 0x00000009ff037e24 */ /* 0x000fe4000f8e00ff */
[----:B------:R-:W-:Y:S01]  /*0590*/  IMAD.U32 R2, RZ, RZ, UR8 ;  /* 0x00000008ff027e24 */ /* 0x000fe2000f8e00ff */
[----:B------:R-:W-:Y:S01]  /*05a0*/  MOV R4, UR4 ;  /* 0x0000000400047c02 */ /* 0x000fe20008000f00 */
[----:B------:R-:W-:Y:S01]  /*05b0*/  IMAD.U32 R5, RZ, RZ, UR5 ;  /* 0x00000005ff057e24 */ /* 0x000fe2000f8e00ff */
[----:B------:R-:W-:Y:S01]  /*05c0*/  MOV R6, UR6 ;  /* 0x0000000600067c02 */ /* 0x000fe20008000f00 */
[----:B------:R-:W-:Y:S01]  /*05d0*/  IMAD.U32 R7, RZ, RZ, UR7 ;  /* 0x00000007ff077e24 */ /* 0x000fe2000f8e00ff */
[----:B------:R1:W2:Y:S04]  /*05e0*/  @P2 LDG.E R3, [R2.64] ;  /* 0x0000001202032981 */ /* 0x0002a8000c1e1900 */
[----:B------:R-:W3:Y:S04]  /*05f0*/  @P0 LDG.E R0, [R4.64] ;  /* 0x0000001204000981 */ /* 0x000ee8000c1e1900 */
[----:B-1----:R-:W4:Y:S01]  /*0600*/  @P1 LDG.E R2, [R6.64] ;  /* 0x0000001206021981 */ /* 0x002f22000c1e1900 */
[----:B------:R-:W1:Y:S01]  /*0610*/  S2UR UR10, SR_CTAID.Y ;  /* 0x00000000000a79c3 */ /* 0x000e620000002600 */
[----:B------:R-:W-:-:S02]  /*0620*/  UMOV UR11, URZ ;  /* 0x0000003f000b7c82 */ /* 0x000fc40008000000 */
[----:B------:R-:W-:Y:S02]  /*0630*/  ULDC UR12, c[0x0][0x168] ;  /* 0x00005a00000c7ab9 */ /* 0x000fe40000000800 */
[----:B------:R-:W-:Y:S02]  /*0640*/  UMOV UR22, URZ ;  /* 0x0000003f00167c82 */ /* 0x000fe40008000000 */
[----:B------:R-:W-:Y:S02]  /*0650*/  ULDC UR4, c[0x0][0x2ac] ;  /* 0x0000ab0000047ab9 */ /* 0x000fe40000000800 */
[----:B------:R-:W-:Y:S02]  /*0660*/  ULDC UR8, c[0x0][0x1d0] ;  /* 0x0000740000087ab9 */ /* 0x000fe40000000800 */
[----:B------:R-:W-:Y:S02]  /*0670*/  UIMAD UR8, UR4, UR8, URZ ;  /* 0x00000008040872a4 */ /* 0x000fe4000f8e023f */
[----:B-1----:R-:W-:Y:S01]  /*0680*/  USHF.R.S32.HI UR9, URZ, 0x1f, UR10 ;  /* 0x0000001f3f097899 */ /* 0x002fe2000801140a */
[----:B--2---:R1:W2:Y:S08]  /*0690*/  @P2 R2UR UR11, R3 ;  /* 0x00000000030b23c2 */ /* 0x0042b000000e0000 */
[----:B---3--:R1:W3:Y:S08]  /*06a0*/  @P0 R2UR UR12, R0 ;  /* 0x00000000000c03c2 */ /* 0x0082f000000e0000 */
[----:B----4-:R1:W4:Y:S02]  /*06b0*/  @P1 R2UR UR22, R2 ;  /* 0x00000000021613c2 */ /* 0x01032400000e0000 */
[----:B-1--4-:R-:W-:Y:S05]  /*06c0*/  @P0 BRA `(.L_x_250) ;  /* 0x0000006000000947 */ /* 0x012fea0003800000 */
[----:B--2---:R-:W-:Y:S05]  /*06d0*/  @!P1 BRA `(.L_x_250) ;  /* 0x0000005000009947 */ /* 0x004fea0003800000 */
[----:B------:R-:W2:Y:S04]  /*06e0*/  LDG.E R2, [R6.64] ;  /* 0x0000001206027981 */ /* 0x000ea8000c1e1900 */
[----:B------:R-:W4:Y:S01]  /*06f0*/  LDG.E R0, [R6.64+0x4] ;  /* 0x0000041206007981 */ /* 0x000f22000c1e1900 */
[----:B--23--:R-:W1:Y:S08]  /*0700*/  R2UR UR12, R2 ;  /* 0x00000000020c73c2 */ /* 0x00ce7000000e0000 */
[----:B----4-:R-:W1:Y:S02]  /*0710*/  R2UR UR4, R0 ;  /* 0x00000000000473c2 */ /* 0x010e6400000e0000 */
[----:B-1----:R-:W-:-:S06]  /*0720*/  UIADD3 UR12, -UR12, UR4, URZ ;  /* 0x000000040c0c7290 */ /* 0x002fcc000fffe13f */
.L_x_250:
[----:B--2---:R-:W-:-:S04]  /*0730*/  ISETP.NE.U32.AND P0, PT, RZ, c[0x0][0x368], PT ;  /* 0x0000da00ff007a0c */ /* 0x004fc80003f05070 */
        /* <DEDUP_REMOVED lines=9> */
.L_x_251:
        /* <DEDUP_REMOVED lines=8> */
[----:B------:R-:W4:Y:S01]  /*0850*/  LDG.E R0, [R2.64+0x4] ;  /* 0x0000041202007981 */ /* 0x000f22000c1e1900 */
[----:B--2---:R-:W1:Y:S08]  /*0860*/  R2UR UR4, R4 ;  /* 0x00000000040473c2 */ /* 0x004e7000000e0000 */
[----:B----4-:R-:W1:Y:S02]  /*0870*/  R2UR UR8, R0 ;  /* 0x00000000000873c2 */ /* 0x010e6400000e0000 */
[----:B-1----:R-:W-:-:S06]  /*0880*/  UIADD3 UR8, -UR4, UR8, URZ ;  /* 0x0000000804087290 */ /* 0x002fcc000fffe13f */
.L_x_252:
[----:B------:R-:W-:Y:S02]  /*0890*/  ULDC UR4, c[0x0][0x2c4] ;  /* 0x0000b10000047ab9 */ /* 0x000fe40000000800 */
[----:B------:R-:W-:-:S02]  /*08a0*/  UISETP.NE.AND UP0, UPT, UR4, 0x1, UPT ;  /* 0x000000010400788c */ /* 0x000fc4000bf05270 */
[----:B------:R-:W-:Y:S02]  /*08b0*/  ULDC.64 UR6, c[0x0][0x2c8] ;  /* 0x0000b20000067ab9 */ /* 0x000fe40000000a00 */
[----:B------:R-:W-:Y:S02]  /*08c0*/  UIADD3 UR14, UR23, 0x7f, URZ ;  /* 0x0000007f170e7890 */ /* 0x000fe4000fffe03f */
[----:B------:R-:W-:Y:S02]  /*08d0*/  ULDC.64 UR4, c[0x0][0x328] ;  /* 0x0000ca0000047ab9 */ /* 0x000fe40000000a00 */
[----:B------:R-:W-:Y:S02]  /*08e0*/  UP2UR UR15, UPR, URZ, 0x1 ;  /* 0x000000013f0f7883 */ /* 0x000fe40008000000 */
[----:B------:R-:W-:Y:S02]  /*08f0*/  UIADD3 UR8, -UR11, UR8, URZ ;  /* 0x000000080b087290 */ /* 0x000fe4000fffe13f */
[----:B------:R-:W-:-:S04]  /*0900*/  @UP0 UIADD3 UR20, UR23, 0x7f, URZ ;  /* 0x0000007f17140890 */ /* 0x000fc8000fffe03f */
[----:B------:R-:W-:Y:S02]  /*0910*/  UIMAD.WIDE.U32 UR20, UR20, UR6, URZ ;  /* 0x00000006141472a5 */ /* 0x000fe4000f8e003f */
[----:B---3--:R-:W-:Y:S02]  /*0920*/  UIADD3 UR6, UR8, 0x1, -UR12 ;  /* 0x0000000108067890 */ /* 0x008fe4000fffe80c */
[----:B------:R-:W-:Y:S02]  /*0930*/  @UP0 USHF.R.U32.HI UR14, URZ, UR7, UR21 ;  /* 0x000000073f0e0299 */ /* 0x000fe40008011615 */
[----:B------:R-:W-:Y:S02]  /*0940*/  UISETP.GE.AND UP0, UPT, UR5, 0x1, UPT ;  /* 0x000000010500788c */ /* 0x000fe4000bf06270 */
[----:B------:R-:W-:Y:S02]  /*0950*/  UIADD3 UR6, UR6, UR14, URZ ;  /* 0x0000000e06067290 */ /* 0x000fe4000fffe03f */
[----:B------:R-:W-:-:S02]  /*0960*/  UP2UR UR14, UPR, URZ, 0x1 ;  /* 0x000000013f0e7883 */ /* 0x000fc40008000000 */
[----:B------:R-:W-:Y:S01]  /*0970*/  PLOP3.LUT P0, PT, PT, PT, UP0, 0x40, 0x0 ;  /* 0x000000000000781c */ /* 0x000fe20003f0e808 */
[----:B------:R-:W-:-:S12]  /*0980*/  UIADD3 UR4, UR6, UR4, URZ ;  /* 0x0000000406047290 */ /* 0x000fd8000fffe03f */
[----:B------:R-:W-:Y:S05]  /*0990*/  @P0 BRA `(.L_x_253) ;  /* 0x0000012000000947 */ /* 0x000fea0003800000 */
[----:B------:R-:W-:Y:S01]  /*09a0*/  ISETP.LT.AND P0, PT, RZ, UR6, PT ;  /* 0x00000006ff007c0c */ /* 0x000fe2000bf01270 */
[----:B------:R-:W-:-:S12]  /*09b0*/  UIADD3 UR17, UR6, -0x1, URZ ;  /* 0xffffffff06117890 */ /* 0x000fd8000fffe03f */
        /* <DEDUP_REMOVED lines=8> */
.L_x_254:
[----:B------:R-:W-:Y:S02]  /*0a40*/  UISETP.NE.AND UP0, UPT, UR5, 0x1, UPT ;  /* 0x000000010500788c */ /* 0x000fe4000bf05270 */
[----:B------:R-:W-:Y:S02]  /*0a50*/  ULDC.64 UR6, c[0x0][0x330] ;  /* 0x0000cc0000067ab9 */ /* 0x000fe40000000a00 */
[----:B------:R-:W-:-:S07]  /*0a60*/  UIMAD.WIDE.U32 UR20, UR17, UR6, URZ ;  /* 0x00000006111472a5 */ /* 0x000fce000f8e003f */
[----:B------:R-:W-:Y:S02]  /*0a70*/  @UP0 USHF.R.U32.HI UR17, URZ, UR7, UR21 ;  /* 0x000000073f110299 */ /* 0x000fe40008011615 */
.L_x_255:
[----:B------:R-:W-:Y:S02]  /*0a80*/  ULDC UR6, c[0x0][0x32c] ;  /* 0x0000cb0000067ab9 */ /* 0x000fe40000000800 */
[----:B------:R-:W-:-:S04]  /*0a90*/  UIMAD UR6, UR17, UR5, UR6 ;  /* 0x00000005110672a4 */ /* 0x000fc8000f8e0206 */
[----:B------:R-:W-:-:S04]  /*0aa0*/  UISETP.LT.AND UP0, UPT, UR4, UR6, UPT ;  /* 0x000000060400728c */ /* 0x000fc8000bf01270 */
[----:B------:R-:W-:Y:S02]  /*0ab0*/  USEL UR4, UR4, UR6, UP0 ;  /* 0x0000000604047287 */ /* 0x000fe40008000000 */
.L_x_253:
[----:B------:R-:W-:Y:S02]  /*0ac0*/  UISETP.NE.AND UP0, UPT, UR15, URZ, UPT ;  /* 0x0000003f0f00728c */ /* 0x000fe4000bf05270 */
[----:B------:R-:W-:Y:S02]  /*0ad0*/  ULDC.64 UR6, c[0x0][0x2c8] ;  /* 0x0000b20000067ab9 */ /* 0x000fe40000000a00 */
[----:B------:R-:W-:Y:S02]  /*0ae0*/  UIADD3 UR26, UR4, 0x2f, URZ ;  /* 0x0000002f041a7890 */ /* 0x000fe4000fffe03f */
[----:B------:R-:W-:Y:S02]  /*0af0*/  UIMAD.WIDE.U32 UR20, UR23, UR6, URZ ;  /* 0x00000006171472a5 */ /* 0x000fe4000f8e003f */
[----:B------:R-:W-:Y:S02]  /*0b00*/  UIMAD.WIDE UR26, UR26, 0x2aaaaaab, URZ ;  /* 0x2aaaaaab1a1a78a5 */ /* 0x000fe4000f8e023f */
[----:B------:R-:W-:-:S02]  /*0b10*/  UIADD3 UR24, UR8, 0x2f, URZ ;  /* 0x0000002f08187890 */ /* 0x000fc4000fffe03f */
[----:B------:R-:W-:Y:S02]  /*0b20*/  UISETP.GE.AND UP2, UPT, UR5, 0x1, UPT ;  /* 0x000000010500788c */ /* 0x000fe4000bf46270 */
[----:B------:R-:W-:Y:S02]  /*0b30*/  @UP0 UMOV UR17, UR21 ;  /* 0x0000001500110c82 */ /* 0x000fe40008000000 */
[----:B------:R-:W-:Y:S02]  /*0b40*/  UMOV UR4, UR23 ;  /* 0x0000001700047c82 */ /* 0x000fe40008000000 */
[----:B------:R-:W-:Y:S01]  /*0b50*/  UIMAD.WIDE UR24, UR24, 0x2aaaaaab, URZ ;  /* 0x2aaaaaab181878a5 */ /* 0x000fe2000f8e023f */
[----:B------:R-:W-:Y:S01]  /*0b60*/  PLOP3.LUT P0, PT, PT, PT, UP2, 0x40, 0x0 ;  /* 0x000000000000781c */ /* 0x000fe20003f0e828 */
[----:B------:R-:W-:Y:S02]  /*0b70*/  @UP0 USHF.R.U32.HI UR4, URZ, UR7, UR17 ;  /* 0x000000073f040299 */ /* 0x000fe40008011611 */
[----:B------:R-:W-:-:S02]  /*0b80*/  USHF.R.U32.HI UR7, URZ, 0x1f, UR25 ;  /* 0x0000001f3f077899 */ /* 0x000fc40008011619 */
[----:B------:R-:W-:Y:S02]  /*0b90*/  UMOV UR17, UR27 ;  /* 0x0000001b00117c82 */ /* 0x000fe40008000000 */
[----:B------:R-:W-:Y:S02]  /*0ba0*/  USHF.R.U32.HI UR21, URZ, 0x1f, UR17 ;  /* 0x0000001f3f157899 */ /* 0x000fe40008011611 */
        /* <DEDUP_REMOVED lines=13> */
[----:B------:R-:W-:Y:S02]  /*0c80*/  UISETP.NE.AND UP0, UPT, UR5, 0x1, UPT ;  /* 0x000000010500788c */ /* 0x000fe4000bf05270 */
[----:B------:R-:W-:Y:S02]  /*0c90*/  ULOP3.LUT UR7, URZ, UR7, URZ, 0x33, !UPT ;  /* 0x000000073f077292 */ /* 0x000fe4000f8e333f */
[----:B------:R-:W-:Y:S02]  /*0ca0*/  ULDC.64 UR4, c[0x0][0x330] ;  /* 0x0000cc0000047ab9 */ /* 0x000fe40000000a00 */
[----:B------:R-:W-:-:S07]  /*0cb0*/  UIMAD.WIDE.U32 UR24, UR7, UR4, URZ ;  /* 0x00000004071872a5 */ /* 0x000fce000f8e003f */
[----:B------:R-:W-:Y:S02]  /*0cc0*/  @UP0 UMOV UR17, UR25 ;  /* 0x0000001900110c82 */ /* 0x000fe40008000000 */
[----:B------:R-:W-:-:S04]  /*0cd0*/  @UP0 USHF.R.U32.HI UR7, URZ, UR5, UR17 ;  /* 0x000000053f070299 */ /* 0x000fc80008011611 */
[----:B------:R-:W-:Y:S01]  /*0ce0*/  ULOP3.LUT UR7, URZ, UR7, URZ, 0x33, !UPT ;  /* 0x000000073f077292 */ /* 0x000fe2000f8e333f */
[----:B------:R-:W-:Y:S05]  /*0cf0*/  BRA `(.L_x_258) ;  /* 0x0000005000007947 */ /* 0x000fea0003800000 */
.L_x_257:
[----:B------:R-:W-:-:S03]  /*0d00*/  UISETP.NE.AND UP0, UPT, UR5, 0x1, UPT ;  /* 0x000000010500788c */ /* 0x000fc6000bf05270 */
[----:B------:R-:W-:Y:S02]  /*0d10*/  ULDC.64 UR4, c[0x0][0x330] ;  /* 0x0000cc0000047ab9 */ /* 0x000fe40000000a00 */
[----:B------:R-:W-:-:S07]  /*0d20*/  UIMAD.WIDE.U32 UR24, UR7, UR4, URZ ;  /* 0x00000004071872a5 */ /* 0x000fce000f8e003f */
[----:B------:R-:W-:Y:S02]  /*0d30*/  @UP0 UMOV UR17, UR25 ;  /* 0x0000001900110c82 */ /* 0x000fe40008000000 */
[----:B------:R-:W-:Y:S02]  /*0d40*/  @UP0 USHF.R.U32.HI UR7, URZ, UR5, UR17 ;  /* 0x000000053f070299 */ /* 0x000fe40008011611 */
.L_x_258:
[----:B------:R-:W-:Y:S02]  /*0d50*/  ULDC UR4, c[0x0][0x32c] ;  /* 0x0000cb0000047ab9 */ /* 0x000fe40000000800 */
[----:B------:R-:W-:-:S04]  /*0d60*/  UIMAD UR4, UR7, UR4, URZ ;  /* 0x00000004070472a4 */ /* 0x000fc8000f8e023f */
[----:B------:R-:W-:-:S04]  /*0d70*/  UISETP.LT.AND UP0, UPT, UR6, UR4, UPT ;  /* 0x000000040600728c */ /* 0x000fc8000bf01270 */
[----:B------:R-:W-:-:S04]  /*0d80*/  USEL UR6, UR6, UR4, !UP0 ;  /* 0x0000000406067287 */ /* 0x000fc8000c000000 */
.L_x_256:
[----:B------:R-:W-:Y:S01]  /*0d90*/  UIMAD.WIDE UR4, UR6, 0x2aaaaaab, URZ ;  /* 0x2aaaaaab060478a5 */ /* 0x000fe2000f8e023f */
[----:B------:R-:W-:Y:S01]  /*0da0*/  PLOP3.LUT P2, PT, PT, PT, PT, 0x80, 0x0 ;  /* 0x000000000000781c */ /* 0x000fe20003f4f070 */
[----:B------:R-:W-:Y:S01]  /*0db0*/  CS2R R10, SRZ ;  /* 0x00000000000a7805 */ /* 0x000fe2000001ff00 */
[----:B------:R-:W-:Y:S01]  /*0dc0*/  IMAD.MOV.U32 R130, RZ, RZ, RZ ;  /* 0x000000ffff827224 */ /* 0x000fe200078e00ff */
[----:B------:R-:W-:Y:S01]  /*0dd0*/  USHF.R.U32.HI UR4, URZ, 0x1f, UR5 ;  /* 0x0000001f3f047899 */ /* 0x000fe20008011605 */
[----:B------:R-:W-:Y:S01]  /*0de0*/  CS2R R128, SRZ ;  /* 0x0000000000807805 */ /* 0x000fe2000001ff00 */
[----:B------:R-:W-:Y:S01]  /*0df0*/  CS2R R14, SRZ ;  /* 0x00000000000e7805 */ /* 0x000fe2000001ff00 */
[----:B------:R-:W-:Y:S01]  /*0e00*/  IMAD.MOV.U32 R126, RZ, RZ, RZ ;  /* 0x000000ffff7e7224 */ /* 0x000fe200078e00ff */
[----:B------:R-:W-:Y:S01]  /*0e10*/  ULEA.HI.SX32 UR4, UR5, UR4, 0x1d ;  /* 0x0000000405047291 */ /* 0x000fe2000f8fea3f */
[----:B------:R-:W-:Y:S01]  /*0e20*/  CS2R R124, SRZ ;  /* 0x00000000007c7805 */ /* 0x000fe2000001ff00 */
[----:B------:R-:W-:Y:S01]  /*0e30*/  MOV R122, RZ ;  /* 0x000000ff007a7202 */ /* 0x000fe20000000f00 */
[----:B------:R-:W-:Y:S01]  /*0e40*/  CS2R R120, SRZ ;  /* 0x0000000000787805 */ /* 0x000fe2000001ff00 */
[----:B------:R-:W-:Y:S01]  /*0e50*/  UISETP.LT.AND UP0, UPT, URZ, UR4, UPT ;  /* 0x000000043f00728c */ /* 0x000fe2000bf01270 */
[----:B------:R-:W-:Y:S01]  /*0e60*/  CS2R R12, SRZ ;  /* 0x00000000000c7805 */ /* 0x000fe2000001ff00 */
[----:B------:R-:W-:Y:S01]  /*0e70*/  IMAD.MOV.U32 R118, RZ, RZ, RZ ;  /* 0x000000ffff767224 */ /* 0x000fe200078e00ff */
[----:B------:R-:W-:Y:S01]  /*0e80*/  CS2R R116, SRZ ;  /* 0x0000000000747805 */ /* 0x000fe2000001ff00 */
[----:B------:R-:W-:Y:S01]  /*0e90*/  USEL UR7, URZ, UR4, !UP0 ;  /* 0x000000043f077287 */ /* 0x000fe2000c000000 */
[----:B------:R-:W-:Y:S01]  /*0ea0*/  CS2R R16, SRZ ;  /* 0x0000000000107805 */ /* 0x000fe2000001ff00 */
[----:B------:R-:W-:Y:S01]  /*0eb0*/  MOV R114, RZ ;  /* 0x000000ff00727202 */ /* 0x000fe20000000f00 */
[----:B------:R-:W-:Y:S01]  /*0ec0*/  CS2R R112, SRZ ;  /* 0x0000000000707805 */ /* 0x000fe2000001ff00 */
[----:B------:R-:W-:Y:S01]  /*0ed0*/  UISETP.GT.AND UP0, UPT, UR21, UR7, UPT ;  /* 0x000000071500728c */ /* 0x000fe2000bf04270 */
[----:B------:R-:W-:Y:S01]  /*0ee0*/  CS2R R18, SRZ ;  /* 0x0000000000127805 */ /* 0x000fe2000001ff00 */
[----:B------:R-:W-:Y:S01]  /*0ef0*/  IMAD.MOV.U32 R110, RZ, RZ, RZ ;  /* 0x000000ffff6e7224 */ /* 0x000fe200078e00ff */
        /* <DEDUP_REMOVED lines=49> */
[----:B------:R-:W-:Y:S01]  /*1210*/  MOV R144, RZ ;  /* 0x000000ff00907202 */ /* 0x000fe20000000f00 */
        /* <DEDUP_REMOVED lines=9> */
[----:B------:R-:W-:-:S02]  /*12b0*/  UISETP.NE.U32.AND UP0, UPT, URZ, UR4, UPT ;  /* 0x000000043f00728c */ /* 0x000fc4000bf05070 */
[----:B------:R-:W-:Y:S02]  /*12c0*/  UISETP.NE.AND UP2, UPT, UR15, URZ, UPT ;  /* 0x0000003f0f00728c */ /* 0x000fe4000bf45270 */
[----:B------:R-:W-:-:S03]  /*12d0*/  UISETP.NE.AND.EX UP0, UPT, URZ, UR5, UPT, UP0 ;  /* 0x000000053f00728c */ /* 0x000fc6000bf05300 */
[----:B------:R-:W-:-:S03]  /*12e0*/  ULDC.64 UR4, c[0x0][0x340] ;  /* 0x0000d00000047ab9 */ /* 0x000fc60000000a00 */
[----:B------:R-:W-:-:S05]  /*12f0*/  PLOP3.LUT P0, PT, PT, PT, UP0, 0x80, 0x0 ;  /* 0x000000000000781c */ /* 0x000fca0003f0f008 */
[----:B------:R-:W-:-:S06]  /*1300*/  @UP0 UIMAD.WIDE UR4, UR13, UR16, UR4 ;  /* 0x000000100d0402a5 */ /* 0x000fcc000f8e0204 */
[----:B------:R-:W-:Y:S02]  /*1310*/  IMAD.U32 R2, RZ, RZ, UR4 ;  /* 0x00000004ff027e24 */ /* 0x000fe4000f8e00ff */
[----:B------:R-:W-:Y:S01]  /*1320*/  IMAD.U32 R3, RZ, RZ, UR5 ;  /* 0x00000005ff037e24 */ /* 0x000fe2000f8e00ff */
[----:B------:R-:W-:Y:S01]  /*1330*/  SHF.R.S32.HI R66, RZ, 0x1f, R44 ;  /* 0x0000001fff427819 */ /* 0x000fe2000001142c */
[----:B------:R-:W-:Y:S01]  /*1340*/  UMOV UR25, 0x30 ;  /* 0x0000003000197882 */ /* 0x000fe20000000000 */
[----:B------:R-:W-:Y:S01]  /*1350*/  IMAD.MOV.U32 R4, RZ, RZ, c[0x0][0x2b8] ;  /* 0x0000ae00ff047624 */ /* 0x000fe200078e00ff */
[----:B------:R-:W-:Y:S01]  /*1360*/  ULDC.64 UR4, c[0x0][0x2b0] ;  /* 0x0000ac0000047ab9 */ /* 0x000fe20000000a00 */
[----:B------:R-:W-:Y:S01]  /*1370*/  LEA.HI R21, R66, R44, RZ, 0x3 ;  /* 0x0000002c42157211 */ /* 0x000fe200078f18ff */
[----:B------:R-:W2:Y:S01]  /*1380*/  @P0 LDG.E R0, [R2.64] ;  /* 0x0000001202000981 */ /* 0x000ea2000c1e1900 */
[----:B------:R-:W-:Y:S01]  /*1390*/  UIMAD UR24, UR21, UR25, -0x30 ;  /* 0xffffffd0151874a4 */ /* 0x000fe2000f8e0219 */
[----:B------:R-:W-:Y:S01]  /*13a0*/  ISETP.NE.AND P1, PT, R4, 0x1, PT ;  /* 0x000000010400780c */ /* 0x000fe20003f25270 */
[----:B------:R-:W-:Y:S01]  /*13b0*/  IMAD.MOV.U32 R24, RZ, RZ, RZ ;  /* 0x000000ffff187224 */ /* 0x000fe200078e00ff */
[----:B------:R-:W-:Y:S01]  /*13c0*/  SHF.R.S32.HI R23, RZ, 0x3, R21 ;  /* 0x00000003ff177819 */ /* 0x000fe20000011415 */
[----:B------:R-:W-:Y:S01]  /*13d0*/  BAR.SYNC.DEFER_BLOCKING 0x0 ;  /* 0x0000000000007b1d */ /* 0x000fe20000010000 */
[----:B------:R-:W-:-:S05]  /*13e0*/  USEL UR27, UR13, URZ, !UP1 ;  /* 0x0000003f0d1b7287 */ /* 0x000fca000c800000 */
[----:B--2---:R1:W2:Y:S02]  /*13f0*/  @P0 R2UR UR26, R0 ;  /* 0x00000000001a03c2 */ /* 0x0042a400000e0000 */
[----:B--2---:R-:W-:Y:S02]  /*1400*/  @!UP0 UMOV UR26, UR13 ;  /* 0x0000000d001a8c82 */ /* 0x004fe40008000000 */
[----:B------:R-:W-:Y:S02]  /*1410*/  USHF.R.S32.HI UR6, URZ, 0x1f, UR26 ;  /* 0x0000001f3f067899 */ /* 0x000fe4000801141a */
[----:B------:R-:W-:Y:S02]  /*1420*/  UIMAD.WIDE.U32 UR16, UR26, UR4, URZ ;  /* 0x000000041a1072a5 */ /* 0x000fe4000f8e003f */
[----:B------:R-:W-:-:S04]  /*1430*/  UIMAD UR6, UR6, UR4, URZ ;  /* 0x00000004060672a4 */ /* 0x000fc8000f8e023f */
[----:B------:R-:W-:Y:S01]  /*1440*/  UIMAD UR6, UR26, UR5, UR6 ;  /* 0x000000051a0672a4 */ /* 0x000fe2000f8e0206 */
[----:B-1----:R-:W-:-:S03]  /*1450*/  LOP3.LUT R0, R21, 0xfffffff8, RZ, 0xc0, !PT ;  /* 0xfffffff815007812 */ /* 0x002fc600078ec0ff */
[----:B------:R-:W-:Y:S02]  /*1460*/  UIADD3 UR6, UR17, UR6, URZ ;  /* 0x0000000611067290 */ /* 0x000fe4000fffe03f */
[----:B------:R-:W-:Y:S01]  /*1470*/  USHF.R.S32.HI UR26, URZ, 0x1f, UR22 ;  /* 0x0000001f3f1a7899 */ /* 0x000fe20008011416 */
[----:B------:R-:W-:Y:S01]  /*1480*/  IMAD.IADD R17, R44, 0x1, -R0 ;  /* 0x000000012c117824 */ /* 0x000fe200078e0a00 */
[----:B------:R-:W-:-:S03]  /*1490*/  ULDC.64 UR4, c[0x0][0x178] ;  /* 0x00005e0000047ab9 */ /* 0x000fc60000000a00 */
[----:B------:R-:W-:-:S05]  /*14a0*/  IMAD R31, R17, 0x20, R23 ;  /* 0x00000020111f7824 */ /* 0x000fca00078e0217 */
[----:B------:R-:W-:Y:S01]  /*14b0*/  IADD3 R0, R31, UR24, RZ ;  /* 0x000000181f007c10 */ /* 0x000fe2000fffe0ff */
[----:B------:R-:W-:Y:S02]  /*14c0*/  UIMAD UR26, UR26, UR4, URZ ;  /* 0x000000041a1a72a4 */ /* 0x000fe4000f8e023f */
[----:B------:R-:W-:Y:S01]  /*14d0*/  UIMAD.WIDE.U32 UR30, UR22, UR4, URZ ;  /* 0x00000004161e72a5 */ /* 0x000fe2000f8e003f */
[C---:B------:R-:W-:Y:S01]  /*14e0*/  ISETP.GE.AND P0, PT, R0.reuse, UR8, PT ;  /* 0x0000000800007c0c */ /* 0x040fe2000bf06270 */
[----:B------:R-:W-:Y:S01]  /*14f0*/  IMAD.SHL.U32 R39, R17, 0x8, RZ ;  /* 0x0000000811277824 */ /* 0x000fe200078e00ff */
[----:B------:R-:W-:Y:S02]  /*1500*/  IADD3 R8, R0, UR11, RZ ;  /* 0x0000000b00087c10 */ /* 0x000fe4000fffe0ff */
[----:B------:R-:W-:Y:S01]  /*1510*/  LEA.HI R22, R66, R44, RZ, 0x4 ;  /* 0x0000002c42167211 */ /* 0x000fe200078f20ff */
[----:B------:R-:W-:Y:S01]  /*1520*/  UIMAD UR29, UR21, -0x30, UR25 ;  /* 0xffffffd0151d78a4 */ /* 0x000fe2000f8e0219 */
[C---:B------:R-:W-:Y:S01]  /*1530*/  ISETP.GT.OR P0, PT, R31.reuse, 0x2f, P0 ;  /* 0x0000002f1f00780c */ /* 0x040fe20000704670 */
[----:B------:R-:W-:Y:S01]  /*1540*/  @P1 IMAD.HI.U32 R0, R8, c[0x0][0x2bc], RZ ;  /* 0x0000af0008001a27 */ /* 0x000fe200078e00ff */
[----:B------:R-:W-:Y:S01]  /*1550*/  IADD3 R4, R31, UR23, RZ ;  /* 0x000000171f047c10 */ /* 0x000fe2000fffe0ff */
[----:B------:R-:W-:Y:S02]  /*1560*/  STL [R1+0x48], R31 ;  /* 0x0000481f01007387 */ /* 0x000fe40000100800 */
[----:B------:R-:W-:Y:S01]  /*1570*/  IMAD.MOV.U32 R7, RZ, RZ, R8 ;  /* 0x000000ffff077224 */ /* 0x000fe200078e0008 */
[----:B------:R-:W-:-:S07]  /*1580*/  @P1 SHF.R.U32.HI R7, RZ, c[0x0][0x2c0], R0 ;  /* 0x0000b000ff071a19 */ /* 0x000fce0000011600 */
[----:B------:R-:W-:-:S04]  /*1590*/  @!P0 IADD3 R0, P2, R7, UR16, RZ ;  /* 0x0000001007008c10 */ /* 0x000fc8000ff5e0ff */
[----:B------:R-:W-:Y:S02]  /*15a0*/  @!P0 LEA R2, P1, R0, c[0x0][0x2a0], 0x2 ;  /* 0x0000a80000028a11 */ /* 0x000fe400078210ff */
[----:B------:R-:W-:-:S04]  /*15b0*/  @!P0 LEA.HI.X.SX32 R3, R7, UR6, 0x1, P2 ;  /* 0x0000000607038c11 */ /* 0x000fc800090f0eff */
[----:B------:R-:W-:-:S05]  /*15c0*/  @!P0 LEA.HI.X R3, R0, c[0x0][0x2a4], R3, 0x2, P1 ;  /* 0x0000a90000038a11 */ /* 0x000fca00008f1403 */
[----:B------:R1:W2:Y:S01]  /*15d0*/  @!P0 LDG.E R24, [R2.64] ;  /* 0x0000001202188981 */ /* 0x0002a2000c1e1900 */
[----:B------:R-:W-:Y:S01]  /*15e0*/  UIMAD UR26, UR22, UR5, UR26 ;  /* 0x00000005161a72a4 */ /* 0x000fe2000f8e021a */
[----:B------:R-:W-:Y:S01]  /*15f0*/  PLOP3.LUT P1, PT, PT, PT, UP2, 0x80, 0x0 ;  /* 0x000000000000781c */ /* 0x000fe20003f2f028 */
[----:B------:R-:W-:Y:S01]  /*1600*/  IMAD.MOV.U32 R0, RZ, RZ, R4 ;  /* 0x000000ffff007224 */ /* 0x000fe200078e0004 */
[----:B------:R-:W-:Y:S01]  /*1610*/  ULDC.64 UR4, c[0x0][0x1b8] ;  /* 0x00006e0000047ab9 */ /* 0x000fe20000000a00 */
[----:B------:R-:W-:Y:S01]  /*1620*/  PLOP3.LUT P0, PT, PT, PT, UP2, 0x80, 0x0 ;  /* 0x000000000000781c */ /* 0x000fe20003f0f028 */
[----:B------:R-:W-:Y:S01]  /*1630*/  UIADD3 UR31, UR31, UR26, URZ ;  /* 0x0000001a1f1f7290 */ /* 0x000fe2000fffe03f */
[----:B------:R-:W-:Y:S01]  /*1640*/  IADD3 R15, R23, UR23, RZ ;  /* 0x00000017170f7c10 */ /* 0x000fe2000fffe0ff */
[----:B------:R-:W-:Y:S01]  /*1650*/  UIMAD UR22, UR9, UR4, URZ ;  /* 0x00000004091672a4 */ /* 0x000fe2000f8e023f */
[C---:B------:R-:W-:Y:S01]  /*1660*/  IADD3 R29, R39.reuse, 0x40, RZ ;  /* 0x00000040271d7810 */ /* 0x040fe20007ffe0ff */
[----:B------:R-:W-:Y:S01]  /*1670*/  USHF.R.S32.HI UR26, URZ, 0x1f, UR13 ;  /* 0x0000001f3f1a7899 */ /* 0x000fe2000801140d */
[C---:B------:R-:W-:Y:S01]  /*1680*/  IADD3 R30, R39.reuse, 0xc0, RZ ;  /* 0x000000c0271e7810 */ /* 0x040fe20007ffe0ff */
[----:B------:R-:W-:Y:S01]  /*1690*/  UIMAD UR22, UR10, UR5, UR22 ;  /* 0x000000050a1672a4 */ /* 0x000fe2000f8e0216 */
[C---:B------:R-:W-:Y:S01]  /*16a0*/  IADD3 R28, R39.reuse, 0x80, RZ ;  /* 0x00000080271c7810 */ /* 0x040fe20007ffe0ff */
[----:B------:R-:W-:Y:S01]  /*16b0*/  UIMAD.WIDE.U32 UR30, UR10, UR4, UR30 ;  /* 0x000000040a1e72a5 */ /* 0x000fe2000f8e001e */
[----:B------:R-:W-:Y:S01]  /*16c0*/  ISETP.GE.AND P3, PT, R39, c[0x0][0x198], PT ;  /* 0x0000660027007a0c */ /* 0x000fe20003f66270 */
[----:B------:R-:W-:Y:S01]  /*16d0*/  USEL UR26, UR26, URZ, !UP1 ;  /* 0x0000003f1a1a7287 */ /* 0x000fe2000c800000 */
[C---:B------:R-:W-:Y:S01]  /*16e0*/  ISETP.GE.AND P2, PT, R29.reuse, c[0x0][0x198], PT ;  /* 0x000066001d007a0c */ /* 0x040fe20003f46270 */
[----:B------:R-:W-:Y:S01]  /*16f0*/  ULDC.64 UR4, c[0x0][0x1c0] ;  /* 0x0000700000047ab9 */ /* 0x000fe20000000a00 */
[----:B------:R-:W-:Y:S01]  /*1700*/  ISETP.GE.AND P4, PT, R28, c[0x0][0x198], PT ;  /* 0x000066001c007a0c */ /* 0x000fe20003f86270 */
[----:B------:R-:W-:Y:S01]  /*1710*/  UIMAD UR26, UR26, UR4, URZ ;  /* 0x000000041a1a72a4 */ /* 0x000fe2000f8e023f */
[----:B------:R-:W-:Y:S01]  /*1720*/  ISETP.GE.AND P5, PT, R30, c[0x0][0x198], PT ;  /* 0x000066001e007a0c */ /* 0x000fe20003fa6270 */
[----:B------:R-:W-:Y:S01]  /*1730*/  UIADD3 UR31, UR31, UR22, URZ ;  /* 0x000000161f1f7290 */ /* 0x000fe2000fffe03f */
[----:B------:R-:W-:Y:S01]  /*1740*/  ISETP.GE.AND P6, PT, R29, c[0x0][0x1d4], PT ;  /* 0x000075001d007a0c */ /* 0x000fe20003fc6270 */
[----:B------:R-:W-:Y:S01]  /*1750*/  UIMAD UR5, UR27, UR5, UR26 ;  /* 0x000000051b0572a4 */ /* 0x000fe2000f8e021a */
[----:B-1----:R-:W-:Y:S01]  /*1760*/  @P1 IMAD.HI.U32 R2, R4, c[0x0][0x2c8], RZ ;  /* 0x0000b20004021a27 */ /* 0x002fe200078e00ff */
[----:B------:R-:W-:Y:S01]  /*1770*/  UIMAD.WIDE.U32 UR30, UR27, UR4, UR30 ;  /* 0x000000041b1e72a5 */ /* 0x000fe2000f8e001e */
[----:B------:R-:W-:Y:S01]  /*1780*/  LEA.HI R65, R66, R44, RZ, 0x5 ;  /* 0x0000002c42417211 */ /* 0x000fe200078f28ff */
[----:B------:R-:W-:Y:S01]  /*1790*/  UIADD3 UR32, UR8, UR29, URZ ;  /* 0x0000001d08207290 */ /* 0x000fe2000fffe03f */
[----:B------:R-:W-:Y:S01]  /*17a0*/  BSSY B0, `(.L_x_260) ;  /* 0x0000138000007945 */ /* 0x000fe20003800000 */
[----:B------:R-:W-:Y:S01]  /*17b0*/  @P0 SHF.R.U32.HI R0, RZ, c[0x0][0x2cc], R2 ;  /* 0x0000b300ff000a19 */ /* 0x000fe20000011602 */
[----:B------:R-:W-:Y:S01]  /*17c0*/  UIADD3 UR5, UR31, UR5, URZ ;  /* 0x000000051f057290 */ /* 0x000fe2000fffe03f */
[----:B------:R-:W-:Y:S01]  /*17d0*/  IMAD.U32 R3, RZ, RZ, UR31 ;  /* 0x0000001fff037e24 */ /* 0x000fe2000f8e00ff */
[----:B------:R-:W-:Y:S01]  /*17e0*/  UISETP.LT.AND UP0, UPT, UR32, 0x30, UPT ;  /* 0x000000302000788c */ /* 0x000fe2000bf01270 */
[--C-:B------:R-:W-:Y:S01]  /*17f0*/  SHF.R.S32.HI R6, RZ, 0x1f, R0.reuse ;  /* 0x0000001fff067819 */ /* 0x100fe20000011400 */
[----:B------:R-:W-:Y:S01]  /*1800*/  IMAD.MOV R5, RZ, RZ, -R0 ;  /* 0x000000ffff057224 */ /* 0x000fe200078e0a00 */
[----:B------:R-:W-:Y:S01]  /*1810*/  SHF.R.S32.HI R64, RZ, 0x5, R65 ;  /* 0x00000005ff407819 */ /* 0x000fe20000011441 */
[----:B------:R-:W-:Y:S01]  /*1820*/  IMAD.U32 R2, RZ, RZ, UR30 ;  /* 0x0000001eff027e24 */ /* 0x000fe2000f8e00ff */
[----:B------:R-:W-:Y:S01]  /*1830*/  ULDC UR30, c[0x0][0x2c4] ;  /* 0x0000b100001e7ab9 */ /* 0x000fe20000000800 */
[----:B------:R-:W-:Y:S01]  /*1840*/  IMAD.U32 R3, RZ, RZ, UR5 ;  /* 0x00000005ff037e24 */ /* 0x000fe2000f8e00ff */
[----:B------:R-:W-:Y:S01]  /*1850*/  UIMAD UR30, UR12, UR30, URZ ;  /* 0x0000001e0c1e72a4 */ /* 0x000fe2000f8e023f */
[----:B------:R-:W-:Y:S01]  /*1860*/  IMAD R6, R6, c[0x0][0x1b0], RZ ;  /* 0x00006c0006067a24 */ /* 0x000fe200078e02ff */
[----:B------:R-:W-:Y:S01]  /*1870*/  ULDC.64 UR4, c[0x0][0x1e8] ;  /* 0x00007a0000047ab9 */ /* 0x000fe20000000a00 */
[----:B------:R-:W-:Y:S01]  /*1880*/  IMAD R4, R5, c[0x0][0x2c4], R4 ;  /* 0x0000b10005047a24 */ /* 0x000fe200078e0204 */
[----:B------:R-:W-:Y:S01]  /*1890*/  UIMAD.WIDE.U32 UR26, UR10, UR4, URZ ;  /* 0x000000040a1a72a5 */ /* 0x000fe2000f8e003f */
[C---:B------:R-:W-:Y:S01]  /*18a0*/  IMAD R5, R0.reuse, c[0x0][0x1b4], R6 ;  /* 0x00006d0000057a24 */ /* 0x040fe200078e0206 */
[----:B------:R-:W-:Y:S01]  /*18b0*/  UIMAD UR22, UR9, UR4, URZ ;  /* 0x00000004091672a4 */ /* 0x000fe2000f8e023f */
[----:B------:R-:W-:Y:S01]  /*18c0*/  IMAD.WIDE.U32 R2, R0, c[0x0][0x1b0], R2 ;  /* 0x00006c0000027a25 */ /* 0x000fe200078e0002 */
[----:B------:R-:W-:Y:S01]  /*18d0*/  SHF.R.S32.HI R0, RZ, 0x1f, R4 ;  /* 0x0000001fff007819 */ /* 0x000fe20000011404 */
[----:B------:R-:W-:-:S02]  /*18e0*/  USEL UR4, UR32, 0x30, UP0 ;  /* 0x0000003020047887 */ /* 0x000fc40008000000 */
[----:B------:R-:W-:Y:S01]  /*18f0*/  IMAD.IADD R3, R3, 0x1, R5 ;  /* 0x0000000103037824 */ /* 0x000fe200078e0205 */
[----:B------:R-:W-:Y:S01]  /*1900*/  UIMAD UR22, UR10, UR5, UR22 ;  /* 0x000000050a1672a4 */ /* 0x000fe2000f8e0216 */
[----:B------:R-:W-:Y:S02]  /*1910*/  IMAD R0, R0, c[0x0][0x1a8], RZ ;  /* 0x00006a0000007a24 */ /* 0x000fe400078e02ff */
[----:B------:R-:W-:Y:S01]  /*1920*/  IMAD.WIDE.U32 R2, R4, c[0x0][0x1a8], R2 ;  /* 0x00006a0004027a25 */ /* 0x000fe200078e0002 */
[----:B------:R-:W-:-:S03]  /*1930*/  UIADD3 UR22, UR27, UR22, URZ ;  /* 0x000000161b167290 */ /* 0x000fc6000fffe03f */
[----:B------:R-:W-:Y:S01]  /*1940*/  IMAD R5, R4, c[0x0][0x1ac], R0 ;  /* 0x00006b0004057a24 */ /* 0x000fe200078e0200 */
[----:B------:R-:W-:Y:S01]  /*1950*/  LEA R13, P0, R2, c[0x0][0x160], 0x1 ;  /* 0x00005800020d7a11 */ /* 0x000fe200078008ff */
[----:B------:R-:W-:Y:S02]  /*1960*/  IMAD.SHL.U32 R6, R23, 0x40, RZ ;  /* 0x0000004017067824 */ /* 0x000fe400078e00ff */
[----:B------:R-:W-:Y:S01]  /*1970*/  IMAD.IADD R3, R3, 0x1, R5 ;  /* 0x0000000103037824 */ /* 0x000fe200078e0205 */
[----:B------:R-:W-:Y:S02]  /*1980*/  LEA.HI R5, R66, R44, RZ, 0x6 ;  /* 0x0000002c42057211 */ /* 0x000fe400078f30ff */
[----:B------:R-:W-:Y:S02]  /*1990*/  LOP3.LUT R0, R6, 0x1c0, RZ, 0xc0, !PT ;  /* 0x000001c006007812 */ /* 0x000fe400078ec0ff */
[----:B------:R-:W-:Y:S01]  /*19a0*/  LEA.HI.X R12, R2, c[0x0][0x164], R3, 0x1, P0 ;  /* 0x00005900020c7a11 */ /* 0x000fe200000f0c03 */
[----:B------:R-:W-:Y:S01]  /*19b0*/  IMAD.SHL.U32 R5, R5, 0x8, RZ ;  /* 0x0000000805057824 */ /* 0x000fe200078e00ff */
[----:B------:R-:W-:Y:S01]  /*19c0*/  SHFL.IDX PT, R2, R13, RZ, 0x181f ;  /* 0x00181fff0d027589 */ /* 0x000fe200000e0000 */
[----:B------:R-:W-:-:S02]  /*19d0*/  SHF.R.U32.HI R4, RZ, 0x3, R0 ;  /* 0x00000003ff047819 */ /* 0x000fc40000011600 */
[----:B------:R-:W-:Y:S01]  /*19e0*/  LOP3.LUT R0, R0, 0x38, R39, 0xf8, !PT ;  /* 0x0000003800007812 */ /* 0x000fe200078ef827 */
[----:B------:R-:W1:Y:S01]  /*19f0*/  SHFL.IDX PT, R3, R12, RZ, 0x181f ;  /* 0x00181fff0c037589 */ /* 0x000e6200000e0000 */
[----:B------:R-:W-:Y:S02]  /*1a00*/  ISETP.GE.AND P0, PT, R15, UR30, PT ;  /* 0x0000001e0f007c0c */ /* 0x000fe4000bf06270 */
[----:B------:R-:W-:Y:S01]  /*1a10*/  LOP3.LUT R4, R0, R4, RZ, 0x3c, !PT ;  /* 0x0000000400047212 */ /* 0x000fe200078e3cff */
[----:B------:R-:W-:-:S03]  /*1a20*/  IMAD.MOV R0, RZ, RZ, -R7 ;  /* 0x000000ffff007224 */ /* 0x000fc600078e0a07 */
[----:B------:R-:W-:Y:S01]  /*1a30*/  LOP3.LUT R6, R4, 0xfffffe00, R5, 0xf8, !PT ;  /* 0xfffffe0004067812 */ /* 0x000fe200078ef805 */
[----:B------:R-:W-:Y:S01]  /*1a40*/  IMAD R25, R0, c[0x0][0x2b8], R8 ;  /* 0x0000ae0000197a24 */ /* 0x000fe200078e0208 */
[----:B------:R-:W-:Y:S02]  /*1a50*/  SHF.R.S32.HI R4, RZ, 0x1f, R29 ;  /* 0x0000001fff047819 */ /* 0x000fe4000001141d */
[----:B------:R-:W-:Y:S01]  /*1a60*/  SHF.R.S32.HI R5, RZ, 0x1f, R30 ;  /* 0x0000001fff057819 */ /* 0x000fe2000001141e */
[----:B------:R-:W-:Y:S01]  /*1a70*/  IMAD.SHL.U32 R45, R6, 0x2, RZ ;  /* 0x00000002062d7824 */ /* 0x000fe200078e00ff */
[----:B------:R-:W-:Y:S02]  /*1a80*/  SHF.R.S32.HI R0, RZ, 0x1f, R28 ;  /* 0x0000001fff007819 */ /* 0x000fe4000001141c */
[----:B------:R-:W-:Y:S02]  /*1a90*/  LEA.HI R4, R4, R29, RZ, 0x3 ;  /* 0x0000001d04047211 */ /* 0x000fe400078f18ff */
[----:B------:R-:W-:-:S02]  /*1aa0*/  LEA.HI R5, R5, R30, RZ, 0x3 ;  /* 0x0000001e05057211 */ /* 0x000fc400078f18ff */
[----:B------:R-:W-:Y:S02]  /*1ab0*/  LEA.HI R0, R0, R28, RZ, 0x3 ;  /* 0x0000001c00007211 */ /* 0x000fe400078f18ff */
[----:B------:R-:W-:Y:S02]  /*1ac0*/  LOP3.LUT R38, R4, 0xfffffff8, RZ, 0xc0, !PT ;  /* 0xfffffff804267812 */ /* 0x000fe400078ec0ff */
[----:B------:R-:W-:Y:S01]  /*1ad0*/  LOP3.LUT R37, R0, 0xfffffff8, RZ, 0xc0, !PT ;  /* 0xfffffff800257812 */ /* 0x000fe200078ec0ff */
[----:B-1----:R-:W-:Y:S01]  /*1ae0*/  @!P0 IMAD.WIDE R6, R39, 0x2, R2 ;  /* 0x0000000227068825 */ /* 0x002fe200078e0202 */
[----:B------:R-:W-:Y:S01]  /*1af0*/  LOP3.LUT R36, R5, 0xfffffff8, RZ, 0xc0, !PT ;  /* 0xfffffff805247812 */ /* 0x000fe200078ec0ff */
[----:B------:R-:W-:Y:S01]  /*1b00*/  SHFL.IDX PT, R4, R13, 0x1, 0x181f ;  /* 0x00381f000d047f89 */ /* 0x000fe200000e0000 */
[----:B------:R-:W-:Y:S01]  /*1b10*/  SHF.R.S32.HI R16, RZ, 0x1f, R25 ;  /* 0x0000001fff107819 */ /* 0x000fe20000011419 */
[----:B------:R-:W-:Y:S02]  /*1b20*/  @!P0 IMAD.WIDE R8, R38, 0x2, R2 ;  /* 0x0000000226088825 */ /* 0x000fe400078e0202 */
[----:B------:R-:W1:Y:S02]  /*1b30*/  SHFL.IDX PT, R5, R12, 0x1, 0x181f ;  /* 0x00381f000c057f89 */ /* 0x000e6400000e0000 */
[----:B------:R-:W-:-:S02]  /*1b40*/  IMAD R0, R16, c[0x0][0x1e0], RZ ;  /* 0x0000780010007a24 */ /* 0x000fc400078e02ff */
[----:B------:R3:W-:Y:S02]  /*1b50*/  @!P0 LDGSTS.E.BYPASS.LTC128B.128 [R45+0x4080], [R6.64], !P3 ;  /* 0x04080000062d8fae */ /* 0x0007e4000d901d52 */
[----:B------:R-:W-:Y:S02]  /*1b60*/  IMAD R0, R25, c[0x0][0x1e4], R0 ;  /* 0x0000790019007a24 */ /* 0x000fe400078e0200 */
[----:B------:R4:W-:Y:S01]  /*1b70*/  @!P0 LDGSTS.E.BYPASS.LTC128B.128 [R45+0x8080], [R8.64], !P2 ;  /* 0x08080000082d8fae */ /* 0x0009e2000d101d52 */
[----:B---3--:R-:W-:-:S04]  /*1b80*/  @!P0 IMAD.WIDE R6, R37, 0x2, R2 ;  /* 0x0000000225068825 */ /* 0x008fc800078e0202 */
[----:B------:R-:W-:Y:S01]  /*1b90*/  @!P0 IMAD.WIDE R2, R36, 0x2, R2 ;  /* 0x0000000224028825 */ /* 0x000fe200078e0202 */
[----:B----4-:R-:W-:Y:S01]  /*1ba0*/  IADD3 R8, R15, 0x20, RZ ;  /* 0x000000200f087810 */ /* 0x010fe20007ffe0ff */
[----:B------:R3:W-:Y:S04]  /*1bb0*/  @!P0 LDGSTS.E.BYPASS.LTC128B.128 [R45+0xc080], [R6.64], !P4 ;  /* 0x0c080000062d8fae */ /* 0x0007e8000e101d52 */
[----:B------:R4:W-:Y:S01]  /*1bc0*/  @!P0 LDGSTS.E.BYPASS.LTC128B.128 [R45+0x10080], [R2.64], !P5 ;  /* 0x10080000022d8fae */ /* 0x0009e2000e901d52 */
[----:B------:R-:W-:-:S13]  /*1bd0*/  ISETP.GE.AND P0, PT, R8, UR30, PT ;  /* 0x0000001e08007c0c */ /* 0x000fda000bf06270 */
[----:B-1----:R-:W-:-:S04]  /*1be0*/  @!P0 IMAD.WIDE R10, R39, 0x2, R4 ;  /* 0x00000002270a8825 */ /* 0x002fc800078e0204 */
[--C-:B------:R-:W-:Y:S01]  /*1bf0*/  @!P0 IMAD.WIDE R8, R38, 0x2, R4.reuse ;  /* 0x0000000226088825 */ /* 0x100fe200078e0204 */
[----:B------:R1:W-:Y:S03]  /*1c00*/  @!P0 LDGSTS.E.BYPASS.LTC128B.128 [R45+0x5080], [R10.64], !P3 ;  /* 0x050800000a2d8fae */ /* 0x0003e6000d901d52 */
[----:B---3--:R-:W-:Y:S01]  /*1c10*/  @!P0 IMAD.WIDE R6, R37, 0x2, R4 ;  /* 0x0000000225068825 */ /* 0x008fe200078e0204 */
[----:B------:R3:W-:Y:S03]  /*1c20*/  @!P0 LDGSTS.E.BYPASS.LTC128B.128 [R45+0x9080], [R8.64], !P2 ;  /* 0x09080000082d8fae */ /* 0x0007e6000d101d52 */
[----:B----4-:R-:W-:Y:S01]  /*1c30*/  IMAD.WIDE.U32 R2, R25, c[0x0][0x1e0], RZ ;  /* 0x0000780019027a25 */ /* 0x010fe200078e00ff */
[----:B------:R4:W-:Y:S03]  /*1c40*/  @!P0 LDGSTS.E.BYPASS.LTC128B.128 [R45+0xd080], [R6.64], !P4 ;  /* 0x0d080000062d8fae */ /* 0x0009e6000e101d52 */
[----:B------:R-:W-:-:S02]  /*1c50*/  IMAD.IADD R3, R3, 0x1, R0 ;  /* 0x0000000103037824 */ /* 0x000fc400078e0200 */
[----:B------:R-:W-:-:S05]  /*1c60*/  @!P0 IMAD.WIDE R4, R36, 0x2, R4 ;  /* 0x0000000224048825 */ /* 0x000fca00078e0204 */
[----:B------:R5:W-:Y:S01]  /*1c70*/  @!P0 LDGSTS.E.BYPASS.LTC128B.128 [R45+0x11080], [R4.64], !P5 ;  /* 0x11080000042d8fae */ /* 0x000be2000e901d52 */
[C---:B---3--:R-:W-:Y:S02]  /*1c80*/  IADD3 R8, R15.reuse, 0x40, RZ ;  /* 0x000000400f087810 */ /* 0x048fe40007ffe0ff */
[----:B------:R-:W-:Y:S02]  /*1c90*/  SHF.R.S32.HI R9, RZ, 0x4, R22 ;  /* 0x00000004ff097819 */ /* 0x000fe40000011416 */
[----:B------:R-:W-:Y:S02]  /*1ca0*/  ISETP.GE.AND P0, PT, R8, UR30, PT ;  /* 0x0000001e08007c0c */ /* 0x000fe4000bf06270 */
[----:B------:R-:W-:Y:S01]  /*1cb0*/  IADD3 R8, R15, 0x60, RZ ;  /* 0x000000600f087810 */ /* 0x000fe20007ffe0ff */
[----:B-----5:R-:W-:Y:S01]  /*1cc0*/  IMAD.SHL.U32 R4, R17, 0x40, RZ ;  /* 0x0000004011047824 */ /* 0x020fe200078e00ff */
[----:B------:R-:W-:Y:S02]  /*1cd0*/  LEA.HI R5, R22, R9, RZ, 0x1 ;  /* 0x0000000916057211 */ /* 0x000fe400078f08ff */
[----:B--2---:R-:W-:Y:S01]  /*1ce0*/  SHF.R.S32.HI R20, RZ, 0x1f, R24 ;  /* 0x0000001fff147819 */ /* 0x004fe20000011418 */
[----:B----4-:R-:W-:Y:S01]  /*1cf0*/  IMAD.WIDE.U32 R6, R24, c[0x0][0x1f0], R2 ;  /* 0x00007c0018067a25 */ /* 0x010fe200078e0002 */
[----:B------:R-:W-:Y:S03]  /*1d00*/  STL [R1+0x24], R24 ;  /* 0x0000241801007387 */ /* 0x000fe60000100800 */
[----:B------:R-:W-:Y:S01]  /*1d10*/  IMAD R3, R20, c[0x0][0x1f0], RZ ;  /* 0x00007c0014037a24 */ /* 0x000fe200078e02ff */
[----:B------:R-:W-:Y:S01]  /*1d20*/  IADD3 R0, P1, R6, UR26, RZ ;  /* 0x0000001a06007c10 */ /* 0x000fe2000ff3e0ff */
[----:B------:R-:W-:Y:S02]  /*1d30*/  SHFL.IDX PT, R2, R13, 0x2, 0x181f ;  /* 0x00581f000d027f89 */ /* 0x000fe400000e0000 */
[----:B------:R-:W-:-:S02]  /*1d40*/  IMAD R6, R24, c[0x0][0x1f4], R3 ;  /* 0x00007d0018067a24 */ /* 0x000fc400078e0203 */
[----:B------:R-:W1:Y:S03]  /*1d50*/  SHFL.IDX PT, R3, R12, 0x2, 0x181f ;  /* 0x00581f000c037f89 */ /* 0x000e6600000e0000 */
[----:B------:R-:W-:Y:S01]  /*1d60*/  IADD3.X R6, R7, UR22, R6, P1, !PT ;  /* 0x0000001607067c10 */ /* 0x000fe20008ffe406 */
[----:B------:R-:W-:Y:S01]  /*1d70*/  STL [R1+0x30], R39 ;  /* 0x0000302701007387 */ /* 0x000fe20000100800 */
[----:B------:R-:W-:-:S03]  /*1d80*/  LEA R19, P1, R0, c[0x0][0x1c8], 0x1 ;  /* 0x0000720000137a11 */ /* 0x000fc600078208ff */
[----:B------:R-:W-:Y:S01]  /*1d90*/  SHFL.IDX PT, R7, R12, 0x3, 0x181f ;  /* 0x00781f000c077f89 */ /* 0x000fe200000e0000 */
[----:B------:R-:W-:Y:S02]  /*1da0*/  LEA.HI.X R18, R0, c[0x0][0x1cc], R6, 0x1, P1 ;  /* 0x0000730000127a11 */ /* 0x000fe400008f0c06 */
[----:B------:R-:W-:Y:S01]  /*1db0*/  LOP3.LUT R0, R4, 0x1c0, RZ, 0xc0, !PT ;  /* 0x000001c004007812 */ /* 0x000fe200078ec0ff */
[----:B------:R2:W3:Y:S01]  /*1dc0*/  SHFL.IDX PT, R6, R13, 0x3, 0x181f ;  /* 0x00781f000d067f89 */ /* 0x0004e200000e0000 */
[----:B------:R-:W-:Y:S02]  /*1dd0*/  LOP3.LUT R4, R5, 0xfffffffe, RZ, 0xc0, !PT ;  /* 0xfffffffe05047812 */ /* 0x000fe400078ec0ff */
[----:B------:R-:W-:Y:S01]  /*1de0*/  ISETP.GE.AND P1, PT, R8, UR30, PT ;  /* 0x0000001e08007c0c */ /* 0x000fe2000bf26270 */
[----:B------:R-:W-:Y:S01]  /*1df0*/  STL [R1+0x28], R25 ;  /* 0x0000281901007387 */ /* 0x000fe20000100800 */
[----:B------:R-:W-:Y:S01]  /*1e00*/  LOP3.LUT R5, R0, 0x8, R21, 0xf8, !PT ;  /* 0x0000000800057812 */ /* 0x000fe200078ef815 */
[----:B------:R-:W-:Y:S01]  /*1e10*/  IMAD.IADD R15, R9, 0x1, -R4 ;  /* 0x00000001090f7824 */ /* 0x000fe200078e0a04 */
[----:B------:R-:W-:Y:S01]  /*1e20*/  SHF.R.U32.HI R0, RZ, 0x3, R0 ;  /* 0x00000003ff007819 */ /* 0x000fe20000011600 */
[----:B------:R-:W-:Y:S03]  /*1e30*/  SHFL.IDX PT, R4, R19, RZ, 0x181f ;  /* 0x00181fff13047589 */ /* 0x000fe600000e0000 */
[----:B------:R-:W-:Y:S01]  /*1e40*/  LOP3.LUT R21, R5, R0, RZ, 0x3c, !PT ;  /* 0x0000000005157212 */ /* 0x000fe200078e3cff */
[--C-:B-1----:R-:W-:Y:S01]  /*1e50*/  @!P0 IMAD.WIDE R10, R38, 0x2, R2.reuse ;  /* 0x00000002260a8825 */ /* 0x102fe200078e0202 */
[----:B------:R-:W1:Y:S03]  /*1e60*/  SHFL.IDX PT, R5, R18, RZ, 0x181f ;  /* 0x00181fff12057589 */ /* 0x000e6600000e0000 */
[--C-:B------:R-:W-:Y:S01]  /*1e70*/  @!P0 IMAD.WIDE R8, R37, 0x2, R2.reuse ;  /* 0x0000000225088825 */ /* 0x100fe200078e0202 */
[----:B------:R-:W-:Y:S03]  /*1e80*/  STL [R1+0x8], R45 ;  /* 0x0000082d01007387 */ /* 0x000fe60000100800 */
[----:B------:R-:W-:Y:S01]  /*1e90*/  IMAD R0, R16, c[0x0][0x208], RZ ;  /* 0x0000820010007a24 */ /* 0x000fe200078e02ff */
[----:B------:R-:W-:Y:S01]  /*1ea0*/  STL [R1+0x60], R38 ;  /* 0x0000602601007387 */ /* 0x000fe20000100800 */
[----:B--2---:R-:W-:-:S03]  /*1eb0*/  @!P0 IMAD.WIDE R12, R39, 0x2, R2 ;  /* 0x00000002270c8825 */ /* 0x004fc600078e0202 */
[----:B------:R-:W-:Y:S01]  /*1ec0*/  STL [R1+0x5c], R37 ;  /* 0x00005c2501007387 */ /* 0x000fe20000100800 */
[----:B------:R-:W-:-:S03]  /*1ed0*/  IMAD R0, R25, c[0x0][0x20c], R0 ;  /* 0x0000830019007a24 */ /* 0x000fc600078e0200 */
[----:B------:R2:W-:Y:S04]  /*1ee0*/  @!P0 LDGSTS.E.BYPASS.LTC128B.128 [R45+0x6080], [R12.64], !P3 ;  /* 0x060800000c2d8fae */ /* 0x0005e8000d901d52 */
[----:B------:R3:W-:Y:S04]  /*1ef0*/  @!P0 LDGSTS.E.BYPASS.LTC128B.128 [R45+0xa080], [R10.64], !P2 ;  /* 0x0a0800000a2d8fae */ /* 0x0007e8000d101d52 */
[----:B------:R4:W-:Y:S04]  /*1f00*/  @!P0 LDGSTS.E.BYPASS.LTC128B.128 [R45+0xe080], [R8.64], !P4 ;  /* 0x0e080000082d8fae */ /* 0x0009e8000e101d52 */
[----:B------:R-:W-:Y:S01]  /*1f10*/  STL [R1+0x34], R36 ;  /* 0x0000342401007387 */ /* 0x000fe20000100800 */
[----:B--2---:R-:W-:Y:S01]  /*1f20*/  IADD3 R13, -R23, UR4, RZ ;  /* 0x00000004170d7c10 */ /* 0x004fe2000fffe1ff */
[----:B------:R-:W-:-:S02]  /*1f30*/  ULDC.64 UR4, c[0x0][0x210] ;  /* 0x0000840000047ab9 */ /* 0x000fc40000000a00 */
[----:B------:R-:W-:Y:S01]  /*1f40*/  UIMAD UR25, UR9, UR4, URZ ;  /* 0x00000004091972a4 */ /* 0x000fe2000f8e023f */
[----:B---3--:R-:W-:Y:S01]  /*1f50*/  @!P1 IMAD.WIDE R10, R39, 0x2, R6 ;  /* 0x00000002270a9825 */ /* 0x008fe200078e0206 */
[----:B------:R-:W-:Y:S02]  /*1f60*/  UIMAD.WIDE.U32 UR30, UR10, UR4, URZ ;  /* 0x000000040a1e72a5 */ /* 0x000fe4000f8e003f */
[----:B------:R-:W-:Y:S01]  /*1f70*/  UIMAD UR25, UR10, UR5, UR25 ;  /* 0x000000050a1972a4 */ /* 0x000fe2000f8e0219 */
[----:B----4-:R-:W-:Y:S01]  /*1f80*/  @!P0 IMAD.WIDE R8, R36, 0x2, R2 ;  /* 0x0000000224088825 */ /* 0x010fe200078e0202 */
[----:B------:R-:W-:Y:S02]  /*1f90*/  UIADD3 UR4, UR21, -0x1, URZ ;  /* 0xffffffff15047890 */ /* 0x000fe4000fffe03f */
[----:B------:R-:W-:Y:S01]  /*1fa0*/  UIADD3 UR25, UR31, UR25, URZ ;  /* 0x000000191f197290 */ /* 0x000fe2000fffe03f */
[----:B------:R-:W-:Y:S01]  /*1fb0*/  IMAD.WIDE.U32 R2, R25, c[0x0][0x208], RZ ;  /* 0x0000820019027a25 */ /* 0x000fe200078e00ff */
[----:B------:R2:W-:Y:S01]  /*1fc0*/  @!P0 LDGSTS.E.BYPASS.LTC128B.128 [R45+0x12080], [R8.64], !P5 ;  /* 0x12080000082d8fae */ /* 0x0005e2000e901d52 */
[----:B------:R-:W-:-:S02]  /*1fd0*/  ISETP.GE.AND P0, PT, R13, 0x1, PT ;  /* 0x000000010d00780c */ /* 0x000fc40003f06270 */
[----:B------:R-:W-:Y:S01]  /*1fe0*/  ISETP.GE.AND P5, PT, R28, c[0x0][0x1d4], PT ;  /* 0x000075001c007a0c */ /* 0x000fe20003fa6270 */
[----:B------:R3:W-:Y:S01]  /*1ff0*/  @!P1 LDGSTS.E.BYPASS.LTC128B.128 [R45+0x7080], [R10.64], !P3 ;  /* 0x070800000a2d9fae */ /* 0x0007e2000d901d52 */
[----:B------:R-:W-:Y:S01]  /*2000*/  ISETP.GE.AND P3, PT, R39, c[0x0][0x1d4], PT ;  /* 0x0000750027007a0c */ /* 0x000fe20003f66270 */
[----:B------:R-:W-:Y:S01]  /*2010*/  IMAD.IADD R3, R3, 0x1, R0 ;  /* 0x0000000103037824 */ /* 0x000fe200078e0200 */
[----:B------:R-:W-:Y:S01]  /*2020*/  LOP3.LUT R0, R22, 0xfffffff0, RZ, 0xc0, !PT ;  /* 0xfffffff016007812 */ /* 0x000fe200078ec0ff */
[----:B--2---:R-:W-:-:S04]  /*2030*/  @!P1 IMAD.WIDE R8, R38, 0x2, R6 ;  /* 0x0000000226089825 */ /* 0x004fc800078e0206 */
[--C-:B---3--:R-:W-:Y:S01]  /*2040*/  @!P1 IMAD.WIDE R10, R37, 0x2, R6.reuse ;  /* 0x00000002250a9825 */ /* 0x108fe200078e0206 */
[----:B------:R1:W-:Y:S01]  /*2050*/  @!P1 LDGSTS.E.BYPASS.LTC128B.128 [R45+0xb080], [R8.64], !P2 ;  /* 0x0b080000082d9fae */ /* 0x0003e2000d101d52 */
[----:B------:R-:W-:Y:S02]  /*2060*/  ISETP.GE.AND P2, PT, R30, c[0x0][0x198], PT ;  /* 0x000066001e007a0c */ /* 0x000fe40003f46270 */
[----:B------:R-:W-:Y:S01]  /*2070*/  @!P1 IMAD.WIDE R6, R36, 0x2, R6 ;  /* 0x0000000224069825 */ /* 0x000fe200078e0206 */
[----:B------:R2:W-:Y:S01]  /*2080*/  @!P1 LDGSTS.E.BYPASS.LTC128B.128 [R45+0xf080], [R10.64], !P4 ;  /* 0x0f0800000a2d9fae */ /* 0x0005e2000e101d52 */
[----:B------:R-:W-:-:S09]  /*2090*/  ISETP.GE.AND P4, PT, R30, c[0x0][0x1d4], PT ;  /* 0x000075001e007a0c */ /* 0x000fd20003f86270 */
[----:B------:R3:W-:Y:S01]  /*20a0*/  @!P1 LDGSTS.E.BYPASS.LTC128B.128 [R45+0x13080], [R6.64], !P2 ;  /* 0x13080000062d9fae */ /* 0x0007e2000d101d52 */
[----:B------:R-:W-:Y:S02]  /*20b0*/  LOP3.LUT P1, RZ, R17, 0x2, RZ, 0xc0, !PT ;  /* 0x0000000211ff7812 */ /* 0x000fe4000782c0ff */
[C---:B------:R-:W-:Y:S01]  /*20c0*/  ISETP.GE.AND P2, PT, R39.reuse, c[0x0][0x1d4], PT ;  /* 0x0000750027007a0c */ /* 0x040fe20003f46270 */
[----:B------:R-:W0:Y:S01]  /*20d0*/  LDGDEPBAR ;  /* 0x00000000000079af */ /* 0x000e220000000000 */
[----:B-1----:R-:W-:-:S05]  /*20e0*/  @P0 IMAD.WIDE R8, R39, 0x2, R4 ;  /* 0x0000000227080825 */ /* 0x002fca00078e0204 */
[----:B------:R1:W-:Y:S01]  /*20f0*/  @P0 LDGSTS.E.BYPASS.LTC128B.128 [R45+0x14080], [R8.64], !P3 ;  /* 0x14080000082d0fae */ /* 0x0003e2000d901d52 */
[----:B---3--:R-:W-:-:S05]  /*2100*/  @P0 IMAD.WIDE R6, R38, 0x2, R4 ;  /* 0x0000000226060825 */ /* 0x008fca00078e0204 */
[----:B------:R3:W-:Y:S01]  /*2110*/  @P0 LDGSTS.E.BYPASS.LTC128B.128 [R45+0x15880], [R6.64], !P6 ;  /* 0x15880000062d0fae */ /* 0x0007e2000f101d52 */
[----:B-1----:R-:W-:-:S04]  /*2120*/  @P0 IMAD.WIDE R8, R37, 0x2, R4 ;  /* 0x0000000225080825 */ /* 0x002fc800078e0204 */
[----:B------:R-:W-:Y:S01]  /*2130*/  @P0 IMAD.WIDE R4, R36, 0x2, R4 ;  /* 0x0000000224040825 */ /* 0x000fe200078e0204 */
[----:B------:R1:W-:Y:S04]  /*2140*/  @P0 LDGSTS.E.BYPASS.LTC128B.128 [R45+0x17080], [R8.64], !P5 ;  /* 0x17080000082d0fae */ /* 0x0003e8000e901d52 */
[----:B------:R4:W-:Y:S01]  /*2150*/  @P0 LDGSTS.E.BYPASS.LTC128B.128 [R45+0x18880], [R4.64], !P4 ;  /* 0x18880000042d0fae */ /* 0x0009e2000e101d52 */
[----:B---3--:R-:W-:-:S05]  /*2160*/  IMAD.IADD R7, R44, 0x1, -R0 ;  /* 0x000000012c077824 */ /* 0x008fca00078e0a00 */
[----:B------:R-:W-:-:S04]  /*2170*/  SHF.R.S32.HI R0, RZ, 0x1f, R7 ;  /* 0x0000001fff007819 */ /* 0x000fc80000011407 */
[----:B------:R-:W-:Y:S01]  /*2180*/  LEA.HI R12, R0, R7, RZ, 0x3 ;  /* 0x00000007000c7211 */ /* 0x000fe200078f18ff */
[----:B------:R-:W-:-:S04]  /*2190*/  IMAD R0, R20, c[0x0][0x218], RZ ;  /* 0x0000860014007a24 */ /* 0x000fc800078e02ff */
[----:B------:R-:W-:Y:S02]  /*21a0*/  IMAD R6, R24, c[0x0][0x21c], R0 ;  /* 0x0000870018067a24 */ /* 0x000fe400078e0200 */
[----:B------:R-:W-:Y:S01]  /*21b0*/  IMAD R0, R15, 0x200, R21 ;  /* 0x000002000f007824 */ /* 0x000fe200078e0215 */
[----:B-1----:R-:W-:-:S03]  /*21c0*/  LOP3.LUT R8, R12, 0xfffffff8, RZ, 0xc0, !PT ;  /* 0xfffffff80c087812 */ /* 0x002fc600078ec0ff */
[----:B------:R-:W-:Y:S02]  /*21d0*/  IMAD.SHL.U32 R236, R0, 0x2, RZ ;  /* 0x0000000200ec7824 */ /* 0x000fe400078e00ff */
[----:B----4-:R-:W-:Y:S02]  /*21e0*/  IMAD.WIDE.U32 R4, R24, c[0x0][0x218], R2 ;  /* 0x0000860018047a25 */ /* 0x010fe400078e0002 */
[----:B------:R-:W-:Y:S01]  /*21f0*/  SHFL.IDX PT, R2, R19, 0x1, 0x181f ;  /* 0x00381f0013027f89 */ /* 0x000fe200000e0000 */
[----:B------:R-:W-:Y:S01]  /*2200*/  IADD3 R243, R236, 0x140a0, RZ ;  /* 0x000140a0ecf37810 */ /* 0x000fe20007ffe0ff */
[----:B------:R-:W-:Y:S01]  /*2210*/  IMAD.IADD R9, R7, 0x1, -R8 ;  /* 0x0000000107097824 */ /* 0x000fe200078e0a08 */
[----:B--2---:R-:W-:Y:S01]  /*2220*/  IADD3 R10, P0, R4, UR30, RZ ;  /* 0x0000001e040a7c10 */ /* 0x004fe2000ff1e0ff */
[----:B------:R-:W1:Y:S01]  /*2230*/  SHFL.IDX PT, R3, R18, 0x1, 0x181f ;  /* 0x00381f0012037f89 */ /* 0x000e6200000e0000 */
[----:B------:R-:W-:Y:S01]  /*2240*/  IADD3 R4, R236, 0x14080, RZ ;  /* 0x00014080ec047810 */ /* 0x000fe20007ffe0ff */
[----:B------:R-:W-:Y:S01]  /*2250*/  IMAD.SHL.U32 R0, R9, 0x40, RZ ;  /* 0x0000004009007824 */ /* 0x000fe200078e00ff */
[----:B------:R-:W-:Y:S01]  /*2260*/  IADD3.X R11, R5, UR25, R6, P0, !PT ;  /* 0x00000019050b7c10 */ /* 0x000fe200087fe406 */
[----:B------:R-:W-:Y:S01]  /*2270*/  IMAD.SHL.U32 R5, R15, 0x8, RZ ;  /* 0x000000080f057824 */ /* 0x000fe200078e00ff */
[----:B------:R-:W-:-:S02]  /*2280*/  ISETP.GT.AND P0, PT, R13, 0x20, PT ;  /* 0x000000200d00780c */ /* 0x000fc40003f04270 */
[----:B------:R-:W-:Y:S02]  /*2290*/  LOP3.LUT R0, R0, 0x1c0, RZ, 0xc0, !PT ;  /* 0x000001c000007812 */ /* 0x000fe400078ec0ff */
[----:B------:R-:W-:Y:S02]  /*22a0*/  @P1 IADD3 R243, R4, -0x20, RZ ;  /* 0xffffffe004f31810 */ /* 0x000fe40007ffe0ff */
[----:B------:R-:W-:Y:S02]  /*22b0*/  LOP3.LUT R8, R0, 0x8, R5, 0xf8, !PT ;  /* 0x0000000800087812 */ /* 0x000fe400078ef805 */
[----:B------:R-:W-:Y:S02]  /*22c0*/  SHF.R.U32.HI R0, RZ, 0x3, R0 ;  /* 0x00000003ff007819 */ /* 0x000fe40000011600 */
[----:B------:R-:W-:Y:S02]  /*22d0*/  LEA R13, P1, R10, c[0x0][0x1f8], 0x1 ;  /* 0x00007e000a0d7a11 */ /* 0x000fe400078208ff */
[----:B------:R-:W-:-:S02]  /*22e0*/  LOP3.LUT R0, R8, R0, RZ, 0x3c, !PT ;  /* 0x0000000008007212 */ /* 0x000fc400078e3cff */
[----:B------:R-:W-:Y:S02]  /*22f0*/  LEA.HI.X R8, R10, c[0x0][0x1fc], R11, 0x1, P1 ;  /* 0x00007f000a087a11 */ /* 0x000fe400008f0c0b */
[----:B------:R-:W-:Y:S01]  /*2300*/  LOP3.LUT P1, RZ, R9, 0x4, RZ, 0xc0, !PT ;  /* 0x0000000409ff7812 */ /* 0x000fe2000782c0ff */
[----:B------:R-:W-:Y:S01]  /*2310*/  SHFL.IDX PT, R10, R13, RZ, 0x181f ;  /* 0x00181fff0d0a7589 */ /* 0x000fe200000e0000 */
[----:B-1----:R-:W-:-:S03]  /*2320*/  @P0 IMAD.WIDE R4, R39, 0x2, R2 ;  /* 0x0000000227040825 */ /* 0x002fc600078e0202 */
[----:B------:R-:W1:Y:S01]  /*2330*/  SHFL.IDX PT, R11, R8, RZ, 0x181f ;  /* 0x00181fff080b7589 */ /* 0x000e6200000e0000 */
[----:B------:R-:W-:-:S03]  /*2340*/  @P0 IMAD.WIDE R6, R38, 0x2, R2 ;  /* 0x0000000226060825 */ /* 0x000fc600078e0202 */
[----:B------:R2:W-:Y:S01]  /*2350*/  @P0 LDGSTS.E.BYPASS.LTC128B.128 [R45+0x15080], [R4.64], !P3 ;  /* 0x15080000042d0fae */ /* 0x0005e2000d901d52 */
[----:B------:R-:W-:-:S03]  /*2360*/  ISETP.GT.AND P3, PT, R31, 0x2f, PT ;  /* 0x0000002f1f00780c */ /* 0x000fc60003f64270 */
[----:B------:R3:W-:Y:S01]  /*2370*/  @P0 LDGSTS.E.BYPASS.LTC128B.128 [R45+0x16880], [R6.64], !P6 ;  /* 0x16880000062d0fae */ /* 0x0007e2000f101d52 */
[----:B--2---:R-:W-:-:S04]  /*2380*/  @P0 IMAD.WIDE R4, R37, 0x2, R2 ;  /* 0x0000000225040825 */ /* 0x004fc800078e0202 */
[----:B------:R-:W-:Y:S01]  /*2390*/  @P0 IMAD.WIDE R2, R36, 0x2, R2 ;  /* 0x0000000224020825 */ /* 0x000fe200078e0202 */
[----:B------:R2:W-:Y:S01]  /*23a0*/  @P0 LDGSTS.E.BYPASS.LTC128B.128 [R45+0x18080], [R4.64], !P5 ;  /* 0x18080000042d0fae */ /* 0x0005e2000e901d52 */
[----:B---3--:R-:W-:Y:S02]  /*23b0*/  IADD3 R7, -R23, UR32, RZ ;  /* 0x0000002017077c10 */ /* 0x008fe4000fffe1ff */
[----:B------:R-:W-:Y:S01]  /*23c0*/  IMAD.MOV.U32 R6, RZ, RZ, 0x10 ;  /* 0x00000010ff067424 */ /* 0x000fe200078e00ff */
[----:B------:R1:W-:Y:S01]  /*23d0*/  @P0 LDGSTS.E.BYPASS.LTC128B.128 [R45+0x19880], [R2.64], !P4 ;  /* 0x19880000022d0fae */ /* 0x0003e2000e101d52 */
[----:B------:R-:W-:Y:S02]  /*23e0*/  LOP3.LUT P0, RZ, R9, 0x2, RZ, 0xc0, !PT ;  /* 0x0000000209ff7812 */ /* 0x000fe4000780c0ff */
[----:B------:R-:W-:Y:S01]  /*23f0*/  SHF.R.S32.HI R9, RZ, 0x1f, R39 ;  /* 0x0000001fff097819 */ /* 0x000fe20000011427 */
[----:B------:R-:W0:Y:S01]  /*2400*/  LDGDEPBAR ;  /* 0x00000000000079af */ /* 0x000e220000000000 */
[----:B------:R-:W-:-:S02]  /*2410*/  SEL R6, R6, 0xfffffff0, !P0 ;  /* 0xfffffff006067807 */ /* 0x000fc40004000000 */
[----:B------:R-:W-:Y:S01]  /*2420*/  ISETP.LT.OR P0, PT, R7, 0x1, P2 ;  /* 0x000000010700780c */ /* 0x000fe20001701670 */
[----:B------:R3:W-:Y:S01]  /*2430*/  STL [R1+0x70], R9 ;  /* 0x0000700901007387 */ /* 0x0007e20000100800 */
[----:B------:R-:W-:Y:S01]  /*2440*/  ISETP.GE.AND P2, PT, R28, c[0x0][0x1d4], PT ;  /* 0x000075001c007a0c */ /* 0x000fe20003f46270 */
[----:B--2---:R-:W-:Y:S02]  /*2450*/  IMAD.SHL.U32 R5, R12, 0x40, RZ ;  /* 0x000000400c057824 */ /* 0x004fe400078e00ff */
[----:B------:R-:W-:Y:S02]  /*2460*/  IMAD.MOV.U32 R4, RZ, RZ, 0x20 ;  /* 0x00000020ff047424 */ /* 0x000fe400078e00ff */
[----:B-1----:R-:W-:Y:S01]  /*2470*/  IMAD.WIDE R2, R39, 0x2, R10 ;  /* 0x0000000227027825 */ /* 0x002fe200078e020a */
[----:B------:R-:W-:-:S04]  /*2480*/  DEPBAR.LE SB0, 0x1 ;  /* 0x000080400000791a */ /* 0x000fc80000000000 */
[----:B------:R-:W-:Y:S02]  /*2490*/  LOP3.LUT R5, R0, 0xfffffe00, R5, 0xf8, !PT ;  /* 0xfffffe0000057812 */ /* 0x000fe400078ef805 */
[----:B------:R-:W-:Y:S01]  /*24a0*/  SEL R0, R4, 0xffffffe0, !P1 ;  /* 0xffffffe004007807 */ /* 0x000fe20004800000 */
[----:B------:R-:W-:Y:S01]  /*24b0*/  BAR.SYNC.DEFER_BLOCKING 0x0 ;  /* 0x0000000000007b1d */ /* 0x000fe20000010000 */
[----:B------:R-:W-:Y:S01]  /*24c0*/  ISETP.GE.AND P1, PT, R29, c[0x0][0x1d4], PT ;  /* 0x000075001d007a0c */ /* 0x000fe20003f26270 */
[----:B------:R-:W-:Y:S01]  /*24d0*/  IMAD R220, R64, 0x400, R5 ;  /* 0x0000040040dc7824 */ /* 0x000fe200078e0205 */
[----:B---3--:R-:W-:-:S04]  /*24e0*/  SHF.R.S32.HI R9, RZ, 0x1f, R36 ;  /* 0x0000001fff097819 */ /* 0x008fc80000011424 */
[C---:B------:R-:W-:Y:S01]  /*24f0*/  LEA R228, R220.reuse, 0x4080, 0x1 ;  /* 0x00004080dce47811 */ /* 0x040fe200078e08ff */
[----:B------:R-:W-:-:S04]  /*2500*/  IMAD.SHL.U32 R220, R220, 0x2, RZ ;  /* 0x00000002dcdc7824 */ /* 0x000fc800078e00ff */
[--C-:B------:R-:W-:Y:S02]  /*2510*/  IMAD R224, R6, 0x2, R228.reuse ;  /* 0x0000000206e07824 */ /* 0x100fe400078e02e4 */
[C---:B------:R-:W-:Y:S02]  /*2520*/  IMAD R228, R0.reuse, 0x2, R228 ;  /* 0x0000000200e47824 */ /* 0x040fe400078e02e4 */
[----:B------:R-:W-:Y:S01]  /*2530*/  IMAD R232, R0, 0x2, R224 ;  /* 0x0000000200e87824 */ /* 0x000fe200078e02e0 */
        /* <DEDUP_REMOVED lines=39> */
[----:B------:R-:W-:-:S04]  /*27b0*/  LOP3.LUT P0, RZ, R17, 0x4, RZ, 0xc0, !PT ;  /* 0x0000000411ff7812 */ /* 0x000fc8000780c0ff */
[----:B------:R-:W-:Y:S02]  /*27c0*/  SEL R4, R4, 0xffffffe0, !P0 ;  /* 0xffffffe004047807 */ /* 0x000fe40004000000 */
        /* <DEDUP_REMOVED lines=12> */
[----:B------:R-:W2:Y:S04]  /*2890*/  SHFL.IDX PT, R8, R8, 0x1, 0x181f ;  /* 0x00381f0008087f89 */ /* 0x000ea800000e0000 */
[----:B-1----:R1:W3:Y:S02]  /*28a0*/  SHFL.IDX PT, R2, R13, 0x1, 0x181f ;  /* 0x00381f000d027f89 */ /* 0x0022e400000e0000 */
.L_x_332:
[----:B------:R-:W4:Y:S04]  /*28b0*/  LDL R10, [R1+0x5c] ;  /* 0x00005c00010a7983 */ /* 0x000f280000100800 */
[----:B------:R-:W5:Y:S04]  /*28c0*/  LDL R11, [R1+0x64] ;  /* 0x00006400010b7983 */ /* 0x000f680000100800 */
[----:B---3--:R-:W3:Y:S04]  /*28d0*/  LDL R18, [R1+0x70] ;  /* 0x0000700001127983 */ /* 0x008ee80000100800 */
[----:B--2---:R-:W2:Y:S04]  /*28e0*/  LDL R9, [R1+0x8] ;  /* 0x0000080001097983 */ /* 0x004ea80000100800 */
[----:B------:R-:W2:Y:S04]  /*28f0*/  LDL R16, [R1+0x34] ;  /* 0x0000340001107983 */ /* 0x000ea80000100800 */
[----:B------:R-:W2:Y:S04]  /*2900*/  LDL R17, [R1+0x50] ;  /* 0x0000500001117983 */ /* 0x000ea80000100800 */
[----:B------:R-:W1:Y:S01]  /*2910*/  S2R R19, SR_TID.X ;  /* 0x0000000000137919 */ /* 0x000e620000002100 */
[----:B------:R-:W-:-:S02]  /*2920*/  SHF.R.S32.HI R12, RZ, 0x1f, R29 ;  /* 0x0000001fff0c7819 */ /* 0x000fc4000001141d */
[----:B-1----:R-:W-:Y:S02]  /*2930*/  SHF.R.S32.HI R13, RZ, 0x1f, R29 ;  /* 0x0000001fff0d7819 */ /* 0x002fe4000001141d */
[-C--:B------:R-:W-:Y:S02]  /*2940*/  LEA.HI R12, R12, R29.reuse, RZ, 0x3 ;  /* 0x0000001d0c0c7211 */ /* 0x080fe400078f18ff */
[----:B------:R-:W-:Y:S02]  /*2950*/  LEA.HI R13, R13, R29, RZ, 0x3 ;  /* 0x0000001d0d0d7211 */ /* 0x000fe400078f18ff */
[----:B------:R-:W-:Y:S02]  /*2960*/  LOP3.LUT R12, R12, 0xfffffff8, RZ, 0xc0, !PT ;  /* 0xfffffff80c0c7812 */ /* 0x000fe400078ec0ff */
[----:B------:R-:W-:Y:S02]  /*2970*/  LOP3.LUT R13, R13, 0xfffffff8, RZ, 0xc0, !PT ;  /* 0xfffffff80d0d7812 */ /* 0x000fe400078ec0ff */
[----:B------:R-:W-:-:S02]  /*2980*/  LEA R14, P0, R12, R2, 0x1 ;  /* 0x000000020c0e7211 */ /* 0x000fc400078008ff */
[----:B------:R-:W-:Y:S02]  /*2990*/  SHF.R.S32.HI R13, RZ, 0x1f, R13 ;  /* 0x0000001fff0d7819 */ /* 0x000fe4000001140d */
[----:B------:R-:W-:-:S04]  /*29a0*/  LEA.HI R3, R66, R19, RZ, 0x3 ;  /* 0x0000001342037211 */ /* 0x000fc800078f18ff */
[----:B------:R-:W-:Y:S02]  /*29b0*/  LOP3.LUT R3, R3, 0xfffffff8, RZ, 0xc0, !PT ;  /* 0xfffffff803037812 */ /* 0x000fe400078ec0ff */
[----:B------:R-:W-:-:S03]  /*29c0*/  LEA.HI.X R15, R12, R8, R13, 0x1, P0 ;  /* 0x000000080c0f7211 */ /* 0x000fc600000f0c0d */
[----:B------:R-:W-:-:S04]  /*29d0*/  IMAD.IADD R3, R19, 0x1, -R3 ;  /* 0x0000000113037824 */ /* 0x000fc800078e0a03 */
[----:B------:R-:W-:Y:S01]  /*29e0*/  IMAD.SHL.U32 R3, R3, 0x8, RZ ;  /* 0x0000000803037824 */ /* 0x000fe200078e00ff */
[----:B----4-:R-:W-:-:S04]  /*29f0*/  LEA R12, P0, R10, R2, 0x1 ;  /* 0x000000020a0c7211 */ /* 0x010fc800078008ff */
[----:B-----5:R-:W-:Y:S02]  /*2a00*/  LEA.HI.X R13, R10, R8, R11, 0x1, P0 ;  /* 0x000000080a0d7211 */ /* 0x020fe400000f0c0b */
[----:B------:R-:W-:-:S04]  /*2a10*/  LEA R10, P0, R3, R2, 0x1 ;  /* 0x00000002030a7211 */ /* 0x000fc800078008ff */
[C---:B---3--:R-:W-:Y:S02]  /*2a20*/  LEA.HI.X R11, R3.reuse, R8, R18, 0x1, P0 ;  /* 0x00000008030b7211 */ /* 0x048fe400000f0c12 */
[----:B------:R-:W-:-:S04]  /*2a30*/  ISETP.GE.AND P0, PT, R3, c[0x0][0x1d4], PT ;  /* 0x0000750003007a0c */ /* 0x000fc80003f06270 */
[----:B------:R-:W-:-:S13]  /*2a40*/  ISETP.LT.OR P0, PT, R7, 0x21, P0 ;  /* 0x000000210700780c */ /* 0x000fda0000701670 */
[----:B------:R-:W-:Y:S01]  /*2a50*/  @!PT LDS RZ, [RZ] ;  /* 0x00000000fffff984 */ /* 0x000fe20000000800 */
[----:B------:R-:W-:Y:S01]  /*2a60*/  @!PT LDS RZ, [RZ] ;  /* 0x00000000fffff984 */ /* 0x000fe20000000800 */
[----:B------:R-:W-:Y:S01]  /*2a70*/  @!PT LDS RZ, [RZ] ;  /* 0x00000000fffff984 */ /* 0x000fe20000000800 */
[----:B--2---:R1:W-:Y:S01]  /*2a80*/  LDGSTS.E.BYPASS.LTC128B.128 [R9+0x5080], [R10.64], !P0 ;  /* 0x050800000a097fae */ /* 0x0043e2000c101d52 */
[----:B------:R-:W-:-:S04]  /*2a90*/  LEA R2, P0, R16, R2, 0x1 ;  /* 0x0000000210027211 */ /* 0x000fc800078008ff */
        /* <DEDUP_REMOVED lines=8> */
.L_x_261:
[----:B--234-:R-:W-:Y:S05]  /*2b20*/  BSYNC B0 ;  /* 0x0000000000007941 */ /* 0x01cfea0003800000 */
.L_x_260:
[----:B------:R-:W0:Y:S01]  /*2b30*/  LDGDEPBAR ;  /* 0x00000000000079af */ /* 0x000e220000000000 */
[----:B------:R-:W-:Y:S01]  /*2b40*/  WARPSYNC 0xffffffff ;  /* 0xffffffff00007948 */ /* 0x000fe20003800000 */
[C---:B-1----:R-:W-:Y:S01]  /*2b50*/  HMMA.16816.F32 R8, R160.reuse, R22, RZ ;  /* 0x00000016a008723c */ /* 0x042fe200000018ff */
[C---:B------:R-:W-:Y:S01]  /*2b60*/  IMAD R242, R4.reuse, 0x2, R236 ;  /* 0x0000000204f27824 */ /* 0x040fe200078e02ec */
[----:B------:R-:W-:Y:S01]  /*2b70*/  LDSM.16.M88.4 R60, [R243+0x5800] ;  /* 0x00580000f33c783b */ /* 0x000fe20000000200 */
[----:B------:R-:W-:Y:S01]  /*2b80*/  IMAD R239, R4, 0x2, R243 ;  /* 0x0000000204ef7824 */ /* 0x000fe200078e02f3 */
[----:B------:R-:W-:Y:S01]  /*2b90*/  UISETP.GT.AND UP0, UPT, UR4, UR7, UPT ;  /* 0x000000070400728c */ /* 0x000fe2000bf04270 */
[C---:B------:R-:W-:Y:S01]  /*2ba0*/  IADD3 R252, R243.reuse, 0x1800, RZ ;  /* 0x00001800f3fc7810 */ /* 0x040fe20007ffe0ff */
[----:B------:R-:W1:Y:S01]  /*2bb0*/  LDSM.16.M88.4 R36, [R242+0x14080] ;  /* 0x01408000f224783b */ /* 0x000e620000000200 */
[C---:B------:R-:W-:Y:S01]  /*2bc0*/  IADD3 R251, R243.reuse, 0x2000, RZ ;  /* 0x00002000f3fb7810 */ /* 0x040fe20007ffe0ff */
[----:B------:R-:W-:Y:S01]  /*2bd0*/  HMMA.16816.F32 R12, R160, R20, RZ ;  /* 0x00000014a00c723c */ /* 0x000fe200000018ff */
[----:B------:R-:W-:Y:S01]  /*2be0*/  IADD3 R250, R243, 0x2800, RZ ;  /* 0x00002800f3fa7810 */ /* 0x000fe20007ffe0ff */
[----:B------:R-:W2:Y:S01]  /*2bf0*/  LDSM.16.M88.4 R44, [R242+0x14880] ;  /* 0x01488000f22c783b */ /* 0x000ea20000000200 */
[----:B------:R-:W-:-:S02]  /*2c00*/  PLOP3.LUT P0, PT, PT, PT, UP0, 0x40, 0x0 ;  /* 0x000000000000781c */ /* 0x000fc40003f0e808 */
[C---:B------:R-:W-:Y:S01]  /*2c10*/  IADD3 R249, R243.reuse, 0x3000, RZ ;  /* 0x00003000f3f97810 */ /* 0x040fe20007ffe0ff */
[----:B------:R-:W3:Y:S01]  /*2c20*/  LDSM.16.M88.4 R52, [R242+0x15080] ;  /* 0x01508000f234783b */ /* 0x000ee20000000200 */
[C---:B------:R-:W-:Y:S01]  /*2c30*/  IADD3 R248, R243.reuse, 0x3800, RZ ;  /* 0x00003800f3f87810 */ /* 0x040fe20007ffe0ff */
[C---:B------:R-:W-:Y:S01]  /*2c40*/  HMMA.16816.F32 R16, R160.reuse, R24, RZ ;  /* 0x00000018a010723c */ /* 0x040fe200000018ff */
[C---:B------:R-:W-:Y:S02]  /*2c50*/  IADD3 R247, R243.reuse, 0x4000, RZ ;  /* 0x00004000f3f77810 */ /* 0x040fe40007ffe0ff */
[C---:B------:R-:W-:Y:S02]  /*2c60*/  IADD3 R246, R243.reuse, 0x4800, RZ ;  /* 0x00004800f3f67810 */ /* 0x040fe40007ffe0ff */
[C---:B------:R-:W-:Y:S02]  /*2c70*/  IADD3 R245, R243.reuse, 0x5000, RZ ;  /* 0x00005000f3f57810 */ /* 0x040fe40007ffe0ff */
[----:B------:R-:W-:Y:S01]  /*2c80*/  IADD3 R244, R243, 0x5800, RZ ;  /* 0x00005800f3f47810 */ /* 0x000fe20007ffe0ff */
[C---:B------:R-:W-:Y:S08]  /*2c90*/  HMMA.16816.F32 R20, R160.reuse, R26, RZ ;  /* 0x0000001aa014723c */ /* 0x040ff000000018ff */
        /* <DEDUP_REMOVED lines=136> */
[----:B------:R-:W1:Y:S04]  /*3520*/  S2R R75, SR_TID.X ;  /* 0x00000000004b7919 */ /* 0x000e680000002100 */
[----:B------:R2:W5:Y:S04]  /*3530*/  LDL R71, [R1+0x64] ;  /* 0x0000640001477983 */ /* 0x0005680000100800 */
[----:B------:R2:W5:Y:S04]  /*3540*/  LDL R67, [R1+0x8] ;  /* 0x0000080001437983 */ /* 0x0005680000100800 */
[----:B------:R2:W5:Y:S04]  /*3550*/  LDL R68, [R1+0x34] ;  /* 0x0000340001447983 */ /* 0x0005680000100800 */
[----:B------:R2:W5:Y:S04]  /*3560*/  LDL R69, [R1+0x50] ;  /* 0x0000500001457983 */ /* 0x0005680000100800 */
[----:B------:R2:W5:Y:S01]  /*3570*/  LDL R70, [R1+0x5c] ;  /* 0x00005c0001467983 */ /* 0x0005620000100800 */
[----:B-1----:R-:W-:-:S02]  /*3580*/  LEA.HI R73, R66, R75, RZ, 0x3 ;  /* 0x0000004b42497211 */ /* 0x002fc400078f18ff */
[----:B------:R-:W-:Y:S02]  /*3590*/  LEA.HI R74, R66, R75, RZ, 0x3 ;  /* 0x0000004b424a7211 */ /* 0x000fe400078f18ff */
[----:B------:R-:W-:Y:S02]  /*35a0*/  LOP3.LUT R73, R73, 0xfffffff8, RZ, 0xc0, !PT ;  /* 0xfffffff849497812 */ /* 0x000fe400078ec0ff */
[----:B------:R-:W-:-:S03]  /*35b0*/  SHF.R.S32.HI R74, RZ, 0x3, R74 ;  /* 0x00000003ff4a7819 */ /* 0x000fc6000001144a */
[----:B------:R-:W-:-:S04]  /*35c0*/  IMAD.IADD R73, R75, 0x1, -R73 ;  /* 0x000000014b497824 */ /* 0x000fc800078e0a49 */
[----:B------:R-:W-:Y:S02]  /*35d0*/  IMAD R73, R73, 0x20, R74 ;  /* 0x0000002049497824 */ /* 0x000fe400078e024a */
[----:B------:R-:W-:Y:S02]  /*35e0*/  IMAD.MOV.U32 R10, RZ, RZ, RZ ;  /* 0x000000ffff0a7224 */ /* 0x000fe400078e00ff */
[----:B--2---:R-:W-:Y:S02]  /*35f0*/  IMAD.MOV.U32 R72, RZ, RZ, R7 ;  /* 0x000000ffff487224 */ /* 0x004fe400078e0007 */
[----:B---3--:R-:W-:Y:S02]  /*3600*/  IMAD.MOV.U32 R7, RZ, RZ, R2 ;  /* 0x000000ffff077224 */ /* 0x008fe400078e0002 */
[----:B------:R-:W-:-:S05]  /*3610*/  IMAD.MOV.U32 R2, RZ, RZ, c[0x0][0x2b8] ;  /* 0x0000ae00ff027624 */ /* 0x000fca00078e00ff */
[----:B------:R-:W-:Y:S01]  /*3620*/  ISETP.NE.AND P1, PT, R2, 0x1, PT ;  /* 0x000000010200780c */ /* 0x000fe20003f25270 */
[----:B------:R-:W-:Y:S02]  /*3630*/  IMAD.U32 R2, RZ, RZ, UR11 ;  /* 0x0000000bff027e24 */ /* 0x000fe4000f8e00ff */
[----:B----4-:R-:W-:-:S03]  /*3640*/  IMAD.MOV.U32 R75, RZ, RZ, R3 ;  /* 0x000000ffff4b7224 */ /* 0x010fc600078e0003 */
[----:B------:R-:W-:-:S04]  /*3650*/  IADD3 R2, R73, UR24, R2 ;  /* 0x0000001849027c10 */ /* 0x000fc8000fffe002 */
[----:B------:R-:W-:-:S05]  /*3660*/  IADD3 R3, R2, -0x30, RZ ;  /* 0xffffffd002037810 */ /* 0x000fca0007ffe0ff */
[----:B------:R-:W-:-:S04]  /*3670*/  @P1 IMAD.HI.U32 R4, R3, c[0x0][0x2bc], RZ ;  /* 0x0000af0003041a27 */ /* 0x000fc800078e00ff */
[----:B------:R-:W-:Y:S01]  /*3680*/  IMAD.MOV.U32 R2, RZ, RZ, R3 ;  /* 0x000000ffff027224 */ /* 0x000fe200078e0003 */
[----:B------:R-:W-:Y:S01]  /*3690*/  @P1 SHF.R.U32.HI R2, RZ, c[0x0][0x2c0], R4 ;  /* 0x0000b000ff021a19 */ /* 0x000fe20000011604 */
[----:B------:R-:W-:-:S03]  /*36a0*/  IMAD.MOV.U32 R73, RZ, RZ, R7 ;  /* 0x000000ffff497224 */ /* 0x000fc600078e0007 */
[----:B------:R-:W-:-:S04]  /*36b0*/  @!P3 IADD3 R4, P0, R2, UR16, RZ ;  /* 0x000000100204bc10 */ /* 0x000fc8000ff1e0ff */
[----:B------:R-:W-:Y:S02]  /*36c0*/  @!P3 LEA.HI.X.SX32 R7, R2, UR6, 0x1, P0 ;  /* 0x000000060207bc11 */ /* 0x000fe400080f0eff */
[----:B------:R-:W-:-:S04]  /*36d0*/  @!P3 LEA R8, P0, R4, c[0x0][0x2a0], 0x2 ;  /* 0x0000a8000408ba11 */ /* 0x000fc800078010ff */
[----:B------:R-:W-:-:S05]  /*36e0*/  @!P3 LEA.HI.X R9, R4, c[0x0][0x2a4], R7, 0x2, P0 ;  /* 0x0000a9000409ba11 */ /* 0x000fca00000f1407 */
[----:B------:R-:W2:Y:S01]  /*36f0*/  @!P3 LDG.E R10, [R8.64] ;  /* 0x00000012080ab981 */ /* 0x000ea2000c1e1900 */
[----:B------:R-:W-:-:S04]  /*3700*/  IMAD.MOV R2, RZ, RZ, -R2 ;  /* 0x000000ffff027224 */ /* 0x000fc800078e0a02 */
[----:B------:R-:W-:Y:S01]  /*3710*/  IMAD R11, R2, c[0x0][0x2b8], R3 ;  /* 0x0000ae00020b7a24 */ /* 0x000fe200078e0203 */
[----:B------:R-:W1:Y:S04]  /*3720*/  S2R R76, SR_TID.X ;  /* 0x00000000004c7919 */ /* 0x000e680000002100 */
[----:B------:R-:W-:-:S05]  /*3730*/  SHF.R.S32.HI R2, RZ, 0x1f, R11 ;  /* 0x0000001fff027819 */ /* 0x000fca000001140b */
[----:B------:R-:W-:Y:S02]  /*3740*/  IMAD R4, R2, c[0x0][0x1e0], RZ ;  /* 0x0000780002047a24 */ /* 0x000fe400078e02ff */
[----:B------:R-:W-:-:S04]  /*3750*/  IMAD.WIDE.U32 R2, R11, c[0x0][0x1e0], RZ ;  /* 0x000078000b027a25 */ /* 0x000fc800078e00ff */
[----:B------:R-:W-:-:S04]  /*3760*/  IMAD R4, R11, c[0x0][0x1e4], R4 ;  /* 0x000079000b047a24 */ /* 0x000fc800078e0204 */
[----:B------:R-:W-:Y:S01]  /*3770*/  IMAD.IADD R3, R3, 0x1, R4 ;  /* 0x0000000103037824 */ /* 0x000fe200078e0204 */
[----:B------:R-:W-:Y:S01]  /*3780*/  STL [R1+0x28], R11 ;  /* 0x0000280b01007387 */ /* 0x000fe20000100800 */
[----:B-1----:R-:W-:-:S04]  /*3790*/  LEA.HI R74, R66, R76, RZ, 0x3 ;  /* 0x0000004c424a7211 */ /* 0x002fc800078f18ff */
[----:B------:R-:W-:-:S05]  /*37a0*/  LOP3.LUT R74, R74, 0xfffffff8, RZ, 0xc0, !PT ;  /* 0xfffffff84a4a7812 */ /* 0x000fca00078ec0ff */
[----:B------:R-:W-:Y:S01]  /*37b0*/  IMAD.IADD R74, R76, 0x1, -R74 ;  /* 0x000000014c4a7824 */ /* 0x000fe200078e0a4a */
[----:B------:R-:W-:Y:S03]  /*37c0*/  BSSY B0, `(.L_x_264) ;  /* 0x0000020000007945 */ /* 0x000fe60003800000 */
[----:B------:R-:W-:-:S05]  /*37d0*/  IMAD.SHL.U32 R74, R74, 0x8, RZ ;  /* 0x000000084a4a7824 */ /* 0x000fca00078e00ff */
[----:B------:R-:W-:Y:S02]  /*37e0*/  ISETP.GE.AND P1, PT, R74, c[0x0][0x1d4], PT ;  /* 0x000075004a007a0c */ /* 0x000fe40003f26270 */
[----:B--2---:R-:W-:Y:S01]  /*37f0*/  SHF.R.S32.HI R4, RZ, 0x1f, R10 ;  /* 0x0000001fff047819 */ /* 0x004fe2000001140a */
[----:B------:R-:W-:-:S04]  /*3800*/  IMAD.WIDE.U32 R2, R10, c[0x0][0x1f0], R2 ;  /* 0x00007c000a027a25 */ /* 0x000fc800078e0002 */
[----:B------:R-:W-:Y:S01]  /*3810*/  IMAD R4, R4, c[0x0][0x1f0], RZ ;  /* 0x00007c0004047a24 */ /* 0x000fe200078e02ff */
[----:B------:R1:W-:Y:S03]  /*3820*/  STL [R1+0x24], R10 ;  /* 0x0000240a01007387 */ /* 0x0003e60000100800 */
[----:B------:R-:W-:Y:S01]  /*3830*/  IMAD R4, R10, c[0x0][0x1f4], R4 ;  /* 0x00007d000a047a24 */ /* 0x000fe200078e0204 */
[----:B------:R-:W-:-:S04]  /*3840*/  IADD3 R2, P0, R2, UR26, RZ ;  /* 0x0000001a02027c10 */ /* 0x000fc8000ff1e0ff */
[----:B------:R-:W-:Y:S02]  /*3850*/  IADD3.X R3, R3, UR22, R4, P0, !PT ;  /* 0x0000001603037c10 */ /* 0x000fe400087fe404 */
[----:B------:R-:W-:-:S04]  /*3860*/  LEA R7, P0, R2, c[0x0][0x1c8], 0x1 ;  /* 0x0000720002077a11 */ /* 0x000fc800078008ff */
[----:B------:R-:W-:Y:S02]  /*3870*/  LEA.HI.X R4, R2, c[0x0][0x1cc], R3, 0x1, P0 ;  /* 0x0000730002047a11 */ /* 0x000fe400000f0c03 */
[----:B-1----:R-:W-:-:S04]  /*3880*/  LEA.HI R10, R66, R76, RZ, 0x3 ;  /* 0x0000004c420a7211 */ /* 0x002fc800078f18ff */
[----:B------:R-:W-:-:S04]  /*3890*/  SHF.R.S32.HI R10, RZ, 0x3, R10 ;  /* 0x00000003ff0a7819 */ /* 0x000fc8000001140a */
[----:B------:R-:W-:-:S04]  /*38a0*/  IADD3 R14, -R10, 0x30, RZ ;  /* 0x000000300a0e7810 */ /* 0x000fc80007ffe1ff */
[----:B------:R-:W-:Y:S01]  /*38b0*/  ISETP.GE.AND P0, PT, R14, 0x1, PT ;  /* 0x000000010e00780c */ /* 0x000fe20003f06270 */
[----:B------:R1:W2:Y:S04]  /*38c0*/  SHFL.IDX PT, R2, R7, RZ, 0x181f ;  /* 0x00181fff07027589 */ /* 0x0002a800000e0000 */
[----:B------:R1:W3:Y:S08]  /*38d0*/  SHFL.IDX PT, R3, R4, RZ, 0x181f ;  /* 0x00181fff04037589 */ /* 0x0002f000000e0000 */
[----:B------:R-:W-:Y:S05]  /*38e0*/  @!P0 BRA `(.L_x_265) ;  /* 0x000000d000008947 */ /* 0x000fea0003800000 */
[----:B--2---:R-:W-:-:S04]  /*38f0*/  LEA R12, P0, R74, R2, 0x1 ;  /* 0x000000024a0c7211 */ /* 0x004fc800078008ff */
[----:B---3--:R-:W-:Y:S02]  /*3900*/  LEA.HI.X R13, R74, R3, R75, 0x1, P0 ;  /* 0x000000034a0d7211 */ /* 0x008fe400000f0c4b */
[----:B------:R-:W-:-:S03]  /*3910*/  LEA R10, P0, R72, R2, 0x1 ;  /* 0x00000002480a7211 */ /* 0x000fc600078008ff */
[----:B------:R-:W-:Y:S01]  /*3920*/  @!PT LDS RZ, [RZ] ;  /* 0x00000000fffff984 */ /* 0x000fe20000000800 */
[----:B-----5:R2:W-:Y:S01]  /*3930*/  LDGSTS.E.BYPASS.LTC128B.128 [R67+0x14080], [R12.64], !P1 ;  /* 0x140800000c437fae */ /* 0x0205e2000c901d52 */
        /* <DEDUP_REMOVED lines=8> */
.L_x_265:
[----:B------:R-:W-:Y:S05]  /*39c0*/  BSYNC B0 ;  /* 0x0000000000007941 */ /* 0x000fea0003800000 */
.L_x_264:
[----:B------:R-:W-:Y:S01]  /*39d0*/  ISETP.GE.AND P0, PT, R14, 0x21, PT ;  /* 0x000000210e00780c */ /* 0x000fe20003f06270 */
[----:B--23--:R2:W3:Y:S01]  /*39e0*/  SHFL.IDX PT, R3, R4, 0x1, 0x181f ;  /* 0x00381f0004037f89 */ /* 0x00c4e200000e0000 */
[----:B------:R-:W-:Y:S03]  /*39f0*/  BSSY B0, `(.L_x_263) ;  /* 0x0000010000007945 */ /* 0x000fe60003800000 */
[----:B------:R2:W4:Y:S08]  /*3a00*/  SHFL.IDX PT, R2, R7, 0x1, 0x181f ;  /* 0x00381f0007027f89 */ /* 0x00053000000e0000 */
[----:B------:R-:W-:Y:S05]  /*3a10*/  @!P0 BRA `(.L_x_266) ;  /* 0x000000d000008947 */ /* 0x000fea0003800000 */
[----:B----4-:R-:W-:-:S04]  /*3a20*/  LEA R12, P0, R74, R2, 0x1 ;  /* 0x000000024a0c7211 */ /* 0x010fc800078008ff */
        /* <DEDUP_REMOVED lines=12> */
.L_x_266:
[----:B------:R-:W-:Y:S05]  /*3af0*/  BSYNC B0 ;  /* 0x0000000000007941 */ /* 0x000fea0003800000 */
.L_x_263:
[----:B---3--:R-:W3:Y:S01]  /*3b00*/  S2R R8, SR_TID.X ;  /* 0x0000000000087919 */ /* 0x008ee20000002100 */
[----:B----4-:R-:W-:Y:S01]  /*3b10*/  LOP3.LUT R2, R65, 0xffffffe0, RZ, 0xc0, !PT ;  /* 0xffffffe041027812 */ /* 0x010fe200078ec0ff */
[----:B------:R-:W-:Y:S01]  /*3b20*/  UISETP.NE.AND UP1, UPT, UR15, URZ, UPT ;  /* 0x0000003f0f00728c */ /* 0x000fe2000bf25270 */
[----:B-12---:R-:W-:Y:S01]  /*3b30*/  SHF.R.S32.HI R7, RZ, 0x1f, R64 ;  /* 0x0000001fff077819 */ /* 0x006fe20000011440 */
[----:B------:R-:W-:Y:S01]  /*3b40*/  UISETP.NE.AND UP0, UPT, UR14, URZ, UPT ;  /* 0x0000003f0e00728c */ /* 0x000fe2000bf05270 */
[----:B------:R-:W0:Y:S01]  /*3b50*/  LDGDEPBAR ;  /* 0x00000000000079af */ /* 0x000e220000000000 */
[----:B------:R-:W-:Y:S01]  /*3b60*/  ULDC UR24, c[0x0][0x324] ;  /* 0x0000c90000187ab9 */ /* 0x000fe20000000800 */
[----:B------:R-:W-:Y:S01]  /*3b70*/  LEA.HI R7, R7, R64, RZ, 0x3 ;  /* 0x0000004007077211 */ /* 0x000fe200078f18ff */
[----:B------:R-:W-:Y:S01]  /*3b80*/  ULOP3.LUT UR24, URZ, UR24, URZ, 0x33, !UPT ;  /* 0x000000183f187292 */ /* 0x000fe2000f8e333f */
[----:B------:R-:W-:Y:S02]  /*3b90*/  PLOP3.LUT P0, PT, PT, PT, UP1, 0x80, 0x0 ;  /* 0x000000000000781c */ /* 0x000fe40003f0f018 */
[----:B------:R-:W-:-:S05]  /*3ba0*/  LOP3.LUT R7, R7, 0xffffff8, RZ, 0xc0, !PT ;  /* 0x0ffffff807077812 */ /* 0x000fca00078ec0ff */
[----:B------:R-:W-:Y:S01]  /*3bb0*/  IMAD.IADD R9, R64, 0x1, -R7 ;  /* 0x0000000140097824 */ /* 0x000fe200078e0a07 */
[----:B---3--:R-:W-:Y:S01]  /*3bc0*/  LEA.HI R3, R66, R8, RZ, 0x2 ;  /* 0x0000000842037211 */ /* 0x008fe200078f10ff */
        /* <DEDUP_REMOVED lines=20> */
[----:B------:R-:W-:Y:S02]  /*3d10*/  IMAD.U32 R2, RZ, RZ, UR32 ;  /* 0x00000020ff027e24 */ /* 0x000fe4000f8e00ff */
[----:B------:R-:W-:-:S02]  /*3d20*/  IMAD.SHL.U32 R11, R3, 0x2, RZ ;  /* 0x00000002030b7824 */ /* 0x000fc400078e00ff */
[----:B------:R-:W-:-:S03]  /*3d30*/  IMAD.U32 R3, RZ, RZ, UR29 ;  /* 0x0000001dff037e24 */ /* 0x000fc6000f8e00ff */
[C---:B------:R-:W-:Y:S01]  /*3d40*/  IADD3 R2, -R11.reuse, 0x1, R2 ;  /* 0x000000010b027810 */ /* 0x040fe20007ffe102 */
[----:B------:R3:W-:Y:S01]  /*3d50*/  STL [R1+0x54], R11 ;  /* 0x0000540b01007387 */ /* 0x0007e20000100800 */
[----:B------:R-:W-:Y:S02]  /*3d60*/  IADD3 R9, -R11, UR8, R3 ;  /* 0x000000080b097c10 */ /* 0x000fe4000fffe103 */
[----:B------:R-:W-:-:S04]  /*3d70*/  IADD3 R2, R2, -UR12, RZ ;  /* 0x8000000c02027c10 */ /* 0x000fc8000fffe0ff */
        /* <DEDUP_REMOVED lines=9> */
[----:B------:R-:W-:-:S04]  /*3e10*/  IADD3 R4, -R12, UR8, R4 ;  /* 0x000000080c047c10 */ /* 0x000fc8000fffe104 */
[----:B------:R-:W-:-:S13]  /*3e20*/  ISETP.GT.AND P0, PT, R4, -0x1, PT ;  /* 0xffffffff0400780c */ /* 0x000fda0003f04270 */
[----:B------:R-:W-:Y:S05]  /*3e30*/  @P0 BRA `(.L_x_269) ;  /* 0x0000007000000947 */ /* 0x000fea0003800000 */
[----:B------:R-:W-:Y:S01]  /*3e40*/  IMAD.MOV.U32 R12, RZ, RZ, 0x1 ;  /* 0x00000001ff0c7424 */ /* 0x000fe200078e00ff */
[----:B------:R-:W-:-:S04]  /*3e50*/  LOP3.LUT R4, RZ, R4, RZ, 0x33, !PT ;  /* 0x00000004ff047212 */ /* 0x000fc800078e33ff */
[----:B------:R-:W-:-:S13]  /*3e60*/  ISETP.NE.AND P0, PT, R12, c[0x0][0x32c], PT ;  /* 0x0000cb000c007a0c */ /* 0x000fda0003f05270 */
[----:B------:R-:W-:-:S05]  /*3e70*/  @P0 IMAD.HI.U32 R12, R4, c[0x0][0x330], RZ ;  /* 0x0000cc00040c0a27 */ /* 0x000fca00078e00ff */
[----:B------:R-:W-:-:S04]  /*3e80*/  @P0 SHF.R.U32.HI R4, RZ, c[0x0][0x334], R12 ;  /* 0x0000cd00ff040a19 */ /* 0x000fc8000001160c */
[----:B------:R-:W-:Y:S01]  /*3e90*/  LOP3.LUT R4, RZ, R4, RZ, 0x33, !PT ;  /* 0x00000004ff047212 */ /* 0x000fe200078e33ff */
[----:B------:R-:W-:Y:S05]  /*3ea0*/  BRA `(.L_x_270) ;  /* 0x0000004000007947 */ /* 0x000fea0003800000 */
.L_x_269:
[----:B------:R-:W-:-:S04]  /*3eb0*/  MOV R12, 0x1 ;  /* 0x00000001000c7802 */ /* 0x000fc80000000f00 */
[----:B------:R-:W-:-:S13]  /*3ec0*/  ISETP.NE.AND P0, PT, R12, c[0x0][0x32c], PT ;  /* 0x0000cb000c007a0c */ /* 0x000fda0003f05270 */
[----:B------:R-:W-:-:S05]  /*3ed0*/  @P0 IMAD.HI.U32 R12, R4, c[0x0][0x330], RZ ;  /* 0x0000cc00040c0a27 */ /* 0x000fca00078e00ff */
[----:B------:R-:W-:Y:S02]  /*3ee0*/  @P0 SHF.R.U32.HI R4, RZ, c[0x0][0x334], R12 ;  /* 0x0000cd00ff040a19 */ /* 0x000fe4000001160c */
.L_x_270:
[----:B------:R-:W-:Y:S05]  /*3ef0*/  BSYNC B0 ;  /* 0x0000000000007941 */ /* 0x000fea0003800000 */
.L_x_268:
[----:B------:R-:W-:-:S05]  /*3f00*/  IMAD R4, R4, c[0x0][0x32c], R11 ;  /* 0x0000cb0004047a24 */ /* 0x000fca00078e020b */
[----:B------:R-:W-:Y:S02]  /*3f10*/  IADD3 R12, R4, c[0x0][0x32c], RZ ;  /* 0x0000cb00040c7a10 */ /* 0x000fe40007ffe0ff */
[----:B------:R-:W-:Y:S02]  /*3f20*/  IMNMX R2, R2, R4, !PT ;  /* 0x0000000402027217 */ /* 0x000fe40007800200 */
[----:B------:R-:W-:Y:S02]  /*3f30*/  IMNMX R3, R3, R12, PT ;  /* 0x0000000c03037217 */ /* 0x000fe40003800200 */
.L_x_267:
        /* <DEDUP_REMOVED lines=86> */
.L_x_273:
[----:B------:R-:W-:-:S04]  /*44a0*/  MOV R7, 0x1 ;  /* 0x0000000100077802 */ /* 0x000fc80000000f00 */
[----:B------:R-:W-:-:S13]  /*44b0*/  ISETP.NE.AND P0, PT, R7, c[0x0][0x32c], PT ;  /* 0x0000cb0007007a0c */ /* 0x000fda0003f05270 */
[----:B------:R-:W-:-:S05]  /*44c0*/  @P0 IMAD.HI.U32 R7, R4, c[0x0][0x330], RZ ;  /* 0x0000cc0004070a27 */ /* 0x000fca00078e00ff */
[----:B------:R-:W-:Y:S02]  /*44d0*/  @P0 SHF.R.U32.HI R4, RZ, c[0x0][0x334], R7 ;  /* 0x0000cd00ff040a19 */ /* 0x000fe40000011607 */
.L_x_274:
[----:B------:R-:W-:Y:S05]  /*44e0*/  BSYNC B0 ;  /* 0x0000000000007941 */ /* 0x000fea0003800000 */
.L_x_272:
[----:B------:R-:W-:-:S05]  /*44f0*/  IMAD R4, R4, c[0x0][0x32c], R11 ;  /* 0x0000cb0004047a24 */ /* 0x000fca00078e020b */
[----:B------:R-:W-:Y:S02]  /*4500*/  IADD3 R7, R4, c[0x0][0x32c], RZ ;  /* 0x0000cb0004077a10 */ /* 0x000fe40007ffe0ff */
[----:B------:R-:W-:Y:S02]  /*4510*/  IMNMX R2, R2, R4, !PT ;  /* 0x0000000402027217 */ /* 0x000fe40007800200 */
[----:B------:R-:W-:Y:S02]  /*4520*/  IMNMX R3, R3, R7, PT ;  /* 0x0000000703037217 */ /* 0x000fe40003800200 */
.L_x_271:
        /* <DEDUP_REMOVED lines=25> */
[----:B-----5:R-:W-:Y:S01]  /*46c0*/  LDSM.16.MT88.4 R68, [R238+0x4880] ;  /* 0x00488000ee44783b */ /* 0x020fe20000004200 */
[----:B------:R-:W-:Y:S01]  /*46d0*/  ISETP.GT.AND P0, PT, R2, 0x1, P0 ;  /* 0x000000010200780c */ /* 0x000fe20000704270 */
[----:B------:R-:W-:Y:S01]  /*46e0*/  IMAD R240, R0, 0x2, R238 ;  /* 0x0000000200f07824 */ /* 0x000fe200078e02ee */
[----:B------:R-:W-:Y:S01]  /*46f0*/  FMNMX.FTZ R133, R22, R133, !PT ;  /* 0x0000008516857209 */ /* 0x000fe20007810000 */
[----:B------:R-:W-:Y:S01]  /*4700*/  LDSM.16.MT88.4 R72, [R238+0x5880] ;  /* 0x00588000ee48783b */ /* 0x000fe20000004200 */
[----:B------:R-:W-:-:S02]  /*4710*/  ISETP.LT.OR P0, PT, R3, 0x2, P0 ;  /* 0x000000020300780c */ /* 0x000fc40000701670 */
[----:B------:R-:W-:Y:S01]  /*4720*/  FMNMX.FTZ R133, R91, R133, !PT ;  /* 0x000000855b857209 */ /* 0x000fe20007810000 */
[----:B------:R-:W-:Y:S01]  /*4730*/  LDSM.16.MT88.4 R64, [R237+0x5880] ;  /* 0x00588000ed40783b */ /* 0x000fe20000004200 */
[----:B------:R-:W-:Y:S02]  /*4740*/  FSEL R7, R35, -INF , !P0 ;  /* 0xff80000023077808 */ /* 0x000fe40004000000 */
[----:B------:R-:W-:Y:S01]  /*4750*/  PLOP3.LUT P0, PT, PT, PT, UP2, 0x40, 0x0 ;  /* 0x000000000000781c */ /* 0x000fe20003f0e828 */
[----:B------:R-:W-:Y:S01]  /*4760*/  UISETP.NE.AND UP2, UPT, UR33, URZ, UPT ;  /* 0x0000003f2100728c */ /* 0x000fe2000bf45270 */
[----:B------:R-:W-:Y:S01]  /*4770*/  FMNMX.FTZ R133, R90, R133, !PT ;  /* 0x000000855a857209 */ /* 0x000fe20007810000 */
[----:B------:R-:W-:Y:S01]  /*4780*/  LDSM.16.MT88.4 R32, [R238+0x4080] ;  /* 0x00408000ee20783b */ /* 0x000fe20000004200 */
[----:B------:R-:W-:Y:S02]  /*4790*/  ISETP.GT.AND P0, PT, R2, 0x8, P0 ;  /* 0x000000080200780c */ /* 0x000fe40000704270 */
        /* <DEDUP_REMOVED lines=8> */
[----:B------:R-:W-:Y:S01]  /*4820*/  LEA R241, R0, R237, 0x1 ;  /* 0x000000ed00f17211 */ /* 0x000fe200078e08ff */
[----:B------:R-:W-:Y:S01]  /*4830*/  STL [R1+0x78], R161 ;  /* 0x000078a101007387 */ /* 0x000fe20000100800 */
[----:B------:R-:W-:-:S03]  /*4840*/  ISETP.GT.AND P0, PT, R2, 0x9, P0 ;  /* 0x000000090200780c */ /* 0x000fc60000704270 */
[----:B------:R-:W-:Y:S01]  /*4850*/  STL [R1+0x74], R160 ;  /* 0x000074a001007387 */ /* 0x000fe20000100800 */
[----:B------:R-:W-:-:S04]  /*4860*/  ISETP.LT.OR P0, PT, R3, 0xa, P0 ;  /* 0x0000000a0300780c */ /* 0x000fc80000701670 */
[----:B------:R-:W-:Y:S02]  /*4870*/  FSEL R10, R47, -INF , !P0 ;  /* 0xff8000002f0a7808 */ /* 0x000fe40004000000 */
[----:B------:R-:W-:Y:S01]  /*4880*/  PLOP3.LUT P0, PT, PT, PT, UP0, 0x40, 0x0 ;  /* 0x000000000000781c */ /* 0x000fe20003f0e808 */
[----:B------:R-:W-:Y:S01]  /*4890*/  UISETP.NE.AND UP0, UPT, UR5, URZ, UPT ;  /* 0x0000003f0500728c */ /* 0x000fe2000bf05270 */
[----:B------:R-:W-:Y:S02]  /*48a0*/  LDSM.16.MT88.4 R44, [R241+0x4880] ;  /* 0x00488000f12c783b */ /* 0x000fe40000004200 */
[----:B------:R-:W-:Y:S01]  /*48b0*/  ISETP.GT.AND P0, PT, R2, 0x10, P0 ;  /* 0x000000100200780c */ /* 0x000fe20000704270 */
[----:B------:R-:W-:-:S03]  /*48c0*/  ULDC.64 UR4, c[0x0][0x2c8] ;  /* 0x0000b20000047ab9 */ /* 0x000fc60000000a00 */
[----:B------:R-:W-:-:S04]  /*48d0*/  ISETP.LT.OR P0, PT, R3, 0x11, P0 ;  /* 0x000000110300780c */ /* 0x000fc80000701670 */
[----:B------:R-:W-:Y:S02]  /*48e0*/  FSEL R9, R30, -INF , !P0 ;  /* 0xff8000001e097808 */ /* 0x000fe40004000000 */
[----:B------:R-:W-:Y:S01]  /*48f0*/  PLOP3.LUT P0, PT, PT, PT, UP6, 0x40, 0x0 ;  /* 0x000000000000781c */ /* 0x000fe20003f0e868 */
[----:B------:R-:W-:-:S03]  /*4900*/  UISETP.NE.AND UP6, UPT, UR14, URZ, UPT ;  /* 0x0000003f0e00728c */ /* 0x000fc6000bfc5270 */
[----:B------:R-:W-:-:S04]  /*4910*/  ISETP.GT.AND P0, PT, R2, 0x11, P0 ;  /* 0x000000110200780c */ /* 0x000fc80000704270 */
[----:B------:R-:W-:-:S04]  /*4920*/  ISETP.LT.OR P0, PT, R3, 0x12, P0 ;  /* 0x000000120300780c */ /* 0x000fc80000701670 */
[----:B------:R-:W-:Y:S02]  /*4930*/  FSEL R12, R31, -INF , !P0 ;  /* 0xff8000001f0c7808 */ /* 0x000fe40004000000 */
[----:B------:R-:W-:Y:S01]  /*4940*/  PLOP3.LUT P0, PT, PT, PT, UP5, 0x40, 0x0 ;  /* 0x000000000000781c */ /* 0x000fe20003f0e858 */
[----:B------:R-:W-:Y:S01]  /*4950*/  LDSM.16.MT88.4 R28, [R237+0x4880] ;  /* 0x00488000ed1c783b */ /* 0x000fe20000004200 */
[----:B------:R-:W-:Y:S02]  /*4960*/  UISETP.NE.AND UP5, UPT, UR15, URZ, UPT ;  /* 0x0000003f0f00728c */ /* 0x000fe4000bfa5270 */
[----:B------:R-:W-:-:S04]  /*4970*/  ISETP.GT.AND P0, PT, R2, 0x18, P0 ;  /* 0x000000180200780c */ /* 0x000fc80000704270 */
[----:B------:R-:W-:-:S04]  /*4980*/  ISETP.LT.OR P0, PT, R3, 0x19, P0 ;  /* 0x000000190300780c */ /* 0x000fc80000701670 */
[----:B------:R-:W-:Y:S02]  /*4990*/  FSEL R13, R42, -INF , !P0 ;  /* 0xff8000002a0d7808 */ /* 0x000fe40004000000 */
[----:B------:R-:W-:-:S04]  /*49a0*/  PLOP3.LUT P0, PT, PT, PT, UP4, 0x40, 0x0 ;  /* 0x000000000000781c */ /* 0x000fc80003f0e848 */
[----:B------:R-:W-:-:S04]  /*49b0*/  ISETP.GT.AND P0, PT, R2, 0x19, P0 ;  /* 0x000000190200780c */ /* 0x000fc80000704270 */
[----:B------:R-:W-:-:S04]  /*49c0*/  ISETP.LT.OR P0, PT, R3, 0x1a, P0 ;  /* 0x0000001a0300780c */ /* 0x000fc80000701670 */
[----:B------:R-:W-:Y:S02]  /*49d0*/  FSEL R14, R43, -INF , !P0 ;  /* 0xff8000002b0e7808 */ /* 0x000fe40004000000 */
[----:B------:R-:W-:Y:S01]  /*49e0*/  PLOP3.LUT P0, PT, PT, PT, UP3, 0x40, 0x0 ;  /* 0x000000000000781c */ /* 0x000fe20003f0e838 */
[----:B------:R-:W-:Y:S03]  /*49f0*/  LDSM.16.MT88.4 R40, [R240+0x4880] ;  /* 0x00488000f028783b */ /* 0x000fe60000004200 */
        /* <DEDUP_REMOVED lines=13> */
[----:B------:R-:W-:Y:S02]  /*4ad0*/  ISETP.GT.AND P0, PT, R2, 0x29, P0 ;  /* 0x000000290200780c */ /* 0x000fe40000704270 */
[----:B------:R-:W1:Y:S02]  /*4ae0*/  SHFL.BFLY PT, R2, R133, 0x2, 0x1f ;  /* 0x0c401f0085027f89 */ /* 0x000e6400000e0000 */
[----:B------:R-:W-:-:S04]  /*4af0*/  ISETP.LT.OR P0, PT, R3, 0x2a, P0 ;  /* 0x0000002a0300780c */ /* 0x000fc80000701670 */
[----:B------:R-:W-:Y:S02]  /*4b00*/  FSEL R85, R39, -INF , !P0 ;  /* 0xff80000027557808 */ /* 0x000fe40004000000 */
[----:B------:R-:W-:Y:S01]  /*4b10*/  LDSM.16.MT88.4 R36, [R237+0x6080] ;  /* 0x00608000ed24783b */ /* 0x000fe20000004200 */
[----:B-1----:R-:W-:-:S05]  /*4b20*/  FMNMX.FTZ R133, R133, R2, !PT ;  /* 0x0000000285857209 */ /* 0x002fca0007810000 */
[----:B------:R-:W1:Y:S02]  /*4b30*/  SHFL.BFLY PT, R2, R133, 0x1, 0x1f ;  /* 0x0c201f0085027f89 */ /* 0x000e6400000e0000 */
[----:B-1----:R-:W-:Y:S02]  /*4b40*/  FMNMX.FTZ R133, R133, R2, !PT ;  /* 0x0000000285857209 */ /* 0x002fe40007810000 */
[----:B------:R-:W-:Y:S02]  /*4b50*/  FMNMX.FTZ R2, R8, R7, !PT ;  /* 0x0000000708027209 */ /* 0x000fe40007810000 */
[C---:B------:R-:W-:Y:S01]  /*4b60*/  FSETP.NEU.FTZ.AND P0, PT, R133.reuse, -INF , PT ;  /* 0xff8000008500780b */ /* 0x040fe20003f1d000 */
[----:B------:R-:W-:Y:S01]  /*4b70*/  FMUL.FTZ R3, R133, c[0x0][0x2d0] ;  /* 0x0000b40085037a20 */ /* 0x000fe20000410000 */
[----:B------:R-:W-:-:S04]  /*4b80*/  FMNMX.FTZ R2, R4, R2, !PT ;  /* 0x0000000204027209 */ /* 0x000fc80007810000 */
[----:B------:R-:W-:Y:S02]  /*4b90*/  FMNMX.FTZ R2, R10, R2, !PT ;  /* 0x000000020a027209 */ /* 0x000fe40007810000 */
[----:B------:R-:W-:Y:S02]  /*4ba0*/  FSEL R3, R3, RZ, P0 ;  /* 0x000000ff03037208 */ /* 0x000fe40000000000 */
[----:B------:R-:W-:-:S03]  /*4bb0*/  FMNMX.FTZ R2, R9, R2, !PT ;  /* 0x0000000209027209 */ /* 0x000fc60007810000 */
[--C-:B------:R-:W-:Y:S01]  /*4bc0*/  FFMA.FTZ R16, R16, c[0x0][0x2d0], -R3.reuse ;  /* 0x0000b40010107a23 */ /* 0x100fe20000010803 */
[----:B------:R-:W-:Y:S01]  /*4bd0*/  FMNMX.FTZ R2, R12, R2, !PT ;  /* 0x000000020c027209 */ /* 0x000fe20007810000 */
[--C-:B------:R-:W-:Y:S02]  /*4be0*/  FFMA.FTZ R19, R19, c[0x0][0x2d0], -R3.reuse ;  /* 0x0000b40013137a23 */ /* 0x100fe40000010803 */
[--C-:B------:R-:W-:Y:S01]  /*4bf0*/  FFMA.FTZ R18, R18, c[0x0][0x2d0], -R3.reuse ;  /* 0x0000b40012127a23 */ /* 0x100fe20000010803 */
[----:B------:R-:W-:Y:S01]  /*4c00*/  FMNMX.FTZ R2, R13, R2, !PT ;  /* 0x000000020d027209 */ /* 0x000fe20007810000 */
[--C-:B------:R-:W-:Y:S01]  /*4c10*/  FFMA.FTZ R17, R17, c[0x0][0x2d0], -R3.reuse ;  /* 0x0000b40011117a23 */ /* 0x100fe20000010803 */
[----:B------:R-:W-:Y:S01]  /*4c20*/  MUFU.EX2 R110, R16 ;  /* 0x00000010006e7308 */ /* 0x000fe20000000800 */
[--C-:B------:R-:W-:Y:S01]  /*4c30*/  FFMA.FTZ R15, R15, c[0x0][0x2d0], -R3.reuse ;  /* 0x0000b4000f0f7a23 */ /* 0x100fe20000010803 */
[----:B------:R-:W-:Y:S01]  /*4c40*/  FMNMX.FTZ R2, R14, R2, !PT ;  /* 0x000000020e027209 */ /* 0x000fe20007810000 */
[----:B------:R-:W-:-:S02]  /*4c50*/  FFMA.FTZ R21, R21, c[0x0][0x2d0], -R3 ;  /* 0x0000b40015157a23 */ /* 0x000fc40000010803 */
[----:B------:R-:W-:Y:S01]  /*4c60*/  FFMA.FTZ R20, R20, c[0x0][0x2d0], -R3 ;  /* 0x0000b40014147a23 */ /* 0x000fe20000010803 */
[----:B------:R-:W-:Y:S02]  /*4c70*/  FMNMX.FTZ R2, R84, R2, !PT ;  /* 0x0000000254027209 */ /* 0x000fe40007810000 */
[----:B------:R-:W-:Y:S02]  /*4c80*/  MUFU.EX2 R116, R19 ;  /* 0x0000001300747308 */ /* 0x000fe40000000800 */
[----:B------:R-:W-:-:S04]  /*4c90*/  FMNMX.FTZ R2, R86, R2, !PT ;  /* 0x0000000256027209 */ /* 0x000fc80007810000 */
[----:B------:R-:W-:Y:S02]  /*4ca0*/  FMNMX.FTZ R2, R88, R2, !PT ;  /* 0x0000000258027209 */ /* 0x000fe40007810000 */
[----:B------:R-:W-:Y:S02]  /*4cb0*/  MUFU.EX2 R124, R18 ;  /* 0x00000012007c7308 */ /* 0x000fe40000000800 */
[----:B------:R-:W-:-:S05]  /*4cc0*/  FMNMX.FTZ R2, R85, R2, !PT ;  /* 0x0000000255027209 */ /* 0x000fca0007810000 */
[----:B------:R-:W1:Y:S01]  /*4cd0*/  SHFL.BFLY PT, R11, R2, 0x2, 0x1f ;  /* 0x0c401f00020b7f89 */ /* 0x000e6200000e0000 */
[----:B------:R2:W-:Y:S08]  /*4ce0*/  MUFU.EX2 R128, R17 ;  /* 0x0000001100807308 */ /* 0x0005f00000000800 */
[----:B------:R-:W-:Y:S01]  /*4cf0*/  MUFU.EX2 R109, R15 ;  /* 0x0000000f006d7308 */ /* 0x000fe20000000800 */
[----:B--2---:R-:W-:Y:S07]  /*4d00*/  LDSM.16.MT88.4 R16, [R237+0x4080] ;  /* 0x00408000ed10783b */ /* 0x004fee0000004200 */
[----:B------:R-:W-:Y:S01]  /*4d10*/  MUFU.EX2 R108, R21 ;  /* 0x00000015006c7308 */ /* 0x000fe20000000800 */
[----:B-1----:R-:W-:-:S07]  /*4d20*/  FMNMX.FTZ R2, R2, R11, !PT ;  /* 0x0000000b02027209 */ /* 0x002fce0007810000 */
[----:B------:R-:W1:Y:S01]  /*4d30*/  MUFU.EX2 R117, R20 ;  /* 0x0000001400757308 */ /* 0x000e620000000800 */
[----:B------:R-:W2:Y:S02]  /*4d40*/  SHFL.BFLY PT, R132, R2, 0x1, 0x1f ;  /* 0x0c201f0002847f89 */ /* 0x000ea400000e0000 */
[----:B--2---:R-:W-:-:S04]  /*4d50*/  FMNMX.FTZ R132, R132, R2, !PT ;  /* 0x0000000284847209 */ /* 0x004fc80007810000 */
[C---:B------:R-:W-:Y:S01]  /*4d60*/  FSETP.NEU.FTZ.AND P0, PT, R132.reuse, -INF , PT ;  /* 0xff8000008400780b */ /* 0x040fe20003f1d000 */
[----:B------:R-:W-:-:S05]  /*4d70*/  FMUL.FTZ R2, R132, c[0x0][0x2d0] ;  /* 0x0000b40084027a20 */ /* 0x000fca0000410000 */
[----:B------:R-:W-:-:S05]  /*4d80*/  FSEL R2, R2, RZ, P0 ;  /* 0x000000ff02027208 */ /* 0x000fca0000000000 */
[--C-:B------:R-:W-:Y:S02]  /*4d90*/  FFMA.FTZ R4, R4, c[0x0][0x2d0], -R2.reuse ;  /* 0x0000b40004047a23 */ /* 0x100fe40000010802 */
[--C-:B------:R-:W-:Y:S02]  /*4da0*/  FFMA.FTZ R8, R8, c[0x0][0x2d0], -R2.reuse ;  /* 0x0000b40008087a23 */ /* 0x100fe40000010802 */
[----:B------:R2:W-:Y:S01]  /*4db0*/  MUFU.EX2 R78, R4 ;  /* 0x00000004004e7308 */ /* 0x0005e20000000800 */
[--C-:B------:R-:W-:Y:S02]  /*4dc0*/  FFMA.FTZ R7, R7, c[0x0][0x2d0], -R2.reuse ;  /* 0x0000b40007077a23 */ /* 0x100fe40000010802 */
[----:B------:R-:W-:-:S05]  /*4dd0*/  FFMA.FTZ R0, R14, c[0x0][0x2d0], -R2 ;  /* 0x0000b4000e007a23 */ /* 0x000fca0000010802 */
[----:B------:R3:W-:Y:S01]  /*4de0*/  MUFU.EX2 R77, R8 ;  /* 0x00000008004d7308 */ /* 0x0007e20000000800 */
[----:B--2---:R-:W-:-:S07]  /*4df0*/  FFMA.FTZ R4, R10, c[0x0][0x2d0], -R2 ;  /* 0x0000b4000a047a23 */ /* 0x004fce0000010802 */
[----:B------:R-:W-:Y:S01]  /*4e00*/  MUFU.EX2 R76, R7 ;  /* 0x00000007004c7308 */ /* 0x000fe20000000800 */
[----:B-1----:R-:W-:Y:S02]  /*4e10*/  F2FP.PACK_AB R10, R117, R108 ;  /* 0x0000006c750a723e */ /* 0x002fe400000000ff */
[----:B---3--:R-:W-:-:S05]  /*4e20*/  F2FP.PACK_AB R8, R109, R110 ;  /* 0x0000006e6d08723e */ /* 0x008fca00000000ff */
[----:B------:R1:W2:Y:S08]  /*4e30*/  MUFU.EX2 R79, R4 ;  /* 0x00000004004f7308 */ /* 0x0002b00000000800 */
[----:B------:R-:W-:Y:S01]  /*4e40*/  MUFU.EX2 R82, R0 ;  /* 0x0000000000527308 */ /* 0x000fe20000000800 */
[----:B-1----:R-:W-:Y:S01]  /*4e50*/  FFMA.FTZ R4, R22, c[0x0][0x2d0], -R3 ;  /* 0x0000b40016047a23 */ /* 0x002fe20000010803 */
[----:B--2---:R-:W-:-:S06]  /*4e60*/  F2FP.PACK_AB R11, R79, R78 ;  /* 0x0000004e4f0b723e */ /* 0x004fcc00000000ff */
[----:B------:R1:W2:Y:S02]  /*4e70*/  MUFU.EX2 R129, R4 ;  /* 0x0000000400817308 */ /* 0x0002a40000000800 */
[----:B-1----:R-:W-:Y:S01]  /*4e80*/  FFMA.FTZ R4, R9, c[0x0][0x2d0], -R2 ;  /* 0x0000b40009047a23 */ /* 0x002fe20000010802 */
[----:B------:R-:W-:Y:S02]  /*4e90*/  F2FP.PACK_AB R9, R76, R77 ;  /* 0x0000004d4c09723e */ /* 0x000fe400000000ff */
[----:B--2---:R-:W-:-:S03]  /*4ea0*/  F2FP.PACK_AB R6, R129, R128 ;  /* 0x000000808106723e */ /* 0x004fc600000000ff */
[----:B------:R1:W-:Y:S02]  /*4eb0*/  MUFU.EX2 R80, R4 ;  /* 0x0000000400507308 */ /* 0x0003e40000000800 */
[C---:B------:R-:W-:Y:S08]  /*4ec0*/  HMMA.16816.F32 R20, R8.reuse, R16, RZ ;  /* 0x000000100814723c */ /* 0x040ff000000018ff */
[----:B------:R-:W-:Y:S01]  /*4ed0*/  HMMA.16816.F32 R16, R8, R18, RZ ;  /* 0x000000120810723c */ /* 0x000fe200000018ff */
[----:B-1----:R-:W-:-:S04]  /*4ee0*/  FFMA.FTZ R4, R12, c[0x0][0x2d0], -R2 ;  /* 0x0000b4000c047a23 */ /* 0x002fc80000010802 */
[----:B------:R1:W2:Y:S03]  /*4ef0*/  MUFU.EX2 R81, R4 ;  /* 0x0000000400517308 */ /* 0x0002a60000000800 */
[----:B------:R-:W-:Y:S01]  /*4f00*/  HMMA.16816.F32 R60, R8, R34, RZ ;  /* 0x00000022083c723c */ /* 0x000fe200000018ff */
[----:B-1----:R-:W-:Y:S01]  /*4f10*/  FFMA.FTZ R4, R13, c[0x0][0x2d0], -R2 ;  /* 0x0000b4000d047a23 */ /* 0x002fe20000010802 */
[----:B--2---:R-:W-:-:S06]  /*4f20*/  F2FP.PACK_AB R5, R81, R80 ;  /* 0x000000505105723e */ /* 0x004fcc00000000ff */
[C---:B------:R-:W-:Y:S01]  /*4f30*/  HMMA.16816.F32 R12, R8.reuse, R32, RZ ;  /* 0x00000020080c723c */ /* 0x040fe200000018ff */
[----:B------:R1:W2:Y:S07]  /*4f40*/  MUFU.EX2 R83, R4 ;  /* 0x0000000400537308 */ /* 0x0002ae0000000800 */
[----:B------:R-:W-:Y:S01]  /*4f50*/  HMMA.16816.F32 R32, R8, R26, RZ ;  /* 0x0000001a0820723c */ /* 0x000fe200000018ff */
[----:B-1----:R-:W-:Y:S02]  /*4f60*/  F2FP.PACK_AB R4, R124, R116 ;  /* 0x000000747c04723e */ /* 0x002fe400000000ff */
[----:B--2---:R-:W-:-:S07]  /*4f70*/  F2FP.PACK_AB R7, R82, R83 ;  /* 0x000000535207723e */ /* 0x004fce00000000ff */
[C---:B------:R-:W-:Y:S08]  /*4f80*/  HMMA.16816.F32 R48, R4.reuse, R30, R16 ;  /* 0x0000001e0430723c */ /* 0x040ff00000001810 */
[----:B------:R-:W-:Y:S08]  /*4f90*/  HMMA.16816.F32 R148, R4, R68, R12 ;  /* 0x000000440494723c */ /* 0x000ff0000000180c */
[----:B------:R-:W-:Y:S08]  /*4fa0*/  HMMA.16816.F32 R12, R8, R72, RZ ;  /* 0x00000048080c723c */ /* 0x000ff000000018ff */
[----:B------:R-:W-:Y:S01]  /*4fb0*/  HMMA.16816.F32 R156, R4, R28, R20 ;  /* 0x0000001c049c723c */ /* 0x000fe20000001814 */
[----:B------:R-:W-:Y:S01]  /*4fc0*/  IMAD.MOV.U32 R123, RZ, RZ, R50 ;  /* 0x000000ffff7b7224 */ /* 0x000fe200078e0032 */
[----:B------:R-:W-:Y:S01]  /*4fd0*/  MOV R122, R51 ;  /* 0x00000033007a7202 */ /* 0x000fe20000000f00 */
[----:B------:R-:W-:-:S02]  /*4fe0*/  IMAD.MOV.U32 R121, RZ, RZ, R48 ;  /* 0x000000ffff797224 */ /* 0x000fc400078e0030 */
[----:B------:R-:W-:-:S03]  /*4ff0*/  IMAD.MOV.U32 R120, RZ, RZ, R49 ;  /* 0x000000ffff787224 */ /* 0x000fc600078e0031 */
[C---:B------:R-:W-:Y:S08]  /*5000*/  HMMA.16816.F32 R20, R8.reuse, R64, RZ ;  /* 0x000000400814723c */ /* 0x040ff000000018ff */
[C---:B------:R-:W-:Y:S08]  /*5010*/  HMMA.16816.F32 R48, R8.reuse, R24, RZ ;  /* 0x000000180830723c */ /* 0x040ff000000018ff */
[C---:B------:R-:W-:Y:S08]  /*5020*/  HMMA.16816.F32 R28, R8.reuse, R56, RZ ;  /* 0x00000038081c723c */ /* 0x040ff000000018ff */
[----:B------:R-:W-:Y:S08]  /*5030*/  HMMA.16816.F32 R24, R8, R58, RZ ;  /* 0x0000003a0818723c */ /* 0x000ff000000018ff */
[----:B------:R-:W-:Y:S08]  /*5040*/  HMMA.16816.F32 R12, R4, R52, R12 ;  /* 0x00000034040c723c */ /* 0x000ff0000000180c */
[C---:B------:R-:W-:Y:S08]  /*5050*/  HMMA.16816.F32 R56, R8.reuse, R74, RZ ;  /* 0x0000004a0838723c */ /* 0x040ff000000018ff */
[----:B------:R-:W-:Y:S01]  /*5060*/  HMMA.16816.F32 R16, R8, R66, RZ ;  /* 0x000000420810723c */ /* 0x000fe200000018ff */
[----:B------:R-:W1:Y:S07]  /*5070*/  LDSM.16.MT88.4 R64, [R241+0x5880] ;  /* 0x00588000f140783b */ /* 0x000e6e0000004200 */
[----:B------:R-:W-:Y:S01]  /*5080*/  HMMA.16816.F32 R20, R4, R36, R20 ;  /* 0x000000240414723c */ /* 0x000fe20000001814 */
[----:B------:R-:W-:Y:S01]  /*5090*/  IMAD.MOV.U32 R99, RZ, RZ, R13 ;  /* 0x000000ffff637224 */ /* 0x000fe200078e000d */
[----:B------:R-:W-:Y:S01]  /*50a0*/  MOV R98, R12 ;  /* 0x0000000c00627202 */ /* 0x000fe20000000f00 */
[----:B------:R-:W-:-:S02]  /*50b0*/  IMAD.MOV.U32 R161, RZ, RZ, R14 ;  /* 0x000000ffffa17224 */ /* 0x000fc400078e000e */
[----:B------:R-:W-:-:S03]  /*50c0*/  IMAD.MOV.U32 R160, RZ, RZ, R15 ;  /* 0x000000ffffa07224 */ /* 0x000fc600078e000f */
[C---:B------:R-:W-:Y:S01]  /*50d0*/  HMMA.16816.F32 R12, R4.reuse, R54, R56 ;  /* 0x00000036040c723c */ /* 0x040fe20000001838 */
[----:B------:R-:W-:Y:S04]  /*50e0*/  LDSM.16.MT88.4 R52, [R238+0x7080] ;  /* 0x00708000ee34783b */ /* 0x000fe80000004200 */
[----:B------:R-:W-:Y:S03]  /*50f0*/  LDSM.16.MT88.4 R56, [R241+0x7080] ;  /* 0x00708000f138783b */ /* 0x000fe60000004200 */
[C---:B------:R-:W-:Y:S08]  /*5100*/  HMMA.16816.F32 R24, R4.reuse, R42, R24 ;  /* 0x0000002a0418723c */ /* 0x040ff00000001818 */
[----:B------:R-:W-:Y:S01]  /*5110*/  MOV R147, R20 ;  /* 0x0000001400937202 */ /* 0x000fe20000000f00 */
[----:B------:R-:W-:Y:S01]  /*5120*/  IMAD.MOV.U32 R146, RZ, RZ, R21 ;  /* 0x000000ffff927224 */ /* 0x000fe200078e0015 */
[----:B------:R-:W-:Y:S01]  /*5130*/  MOV R144, R23 ;  /* 0x0000001700907202 */ /* 0x000fe20000000f00 */
[----:B------:R-:W-:Y:S01]  /*5140*/  IMAD.MOV.U32 R145, RZ, RZ, R22 ;  /* 0x000000ffff917224 */ /* 0x000fe200078e0016 */
[C---:B------:R-:W-:Y:S01]  /*5150*/  HMMA.16816.F32 R16, R4.reuse, R38, R16 ;  /* 0x000000260410723c */ /* 0x040fe20000001810 */
[----:B------:R-:W2:Y:S03]  /*5160*/  LDSM.16.MT88.4 R20, [R241+0x6080] ;  /* 0x00608000f114783b */ /* 0x000ea60000004200 */
[----:B------:R-:W-:Y:S01]  /*5170*/  MOV R135, R12 ;  /* 0x0000000c00877202 */ /* 0x000fe20000000f00 */
[----:B------:R-:W-:Y:S01]  /*5180*/  IMAD.MOV.U32 R134, RZ, RZ, R13 ;  /* 0x000000ffff867224 */ /* 0x000fe200078e000d */
[----:B------:R-:W-:Y:S01]  /*5190*/  MOV R130, R15 ;  /* 0x0000000f00827202 */ /* 0x000fe20000000f00 */
[----:B------:R-:W-:Y:S01]  /*51a0*/  IMAD.MOV.U32 R131, RZ, RZ, R14 ;  /* 0x000000ffff837224 */ /* 0x000fe200078e000e */
[----:B------:R-:W-:Y:S01]  /*51b0*/  HMMA.16816.F32 R136, R4, R70, R60 ;  /* 0x000000460488723c */ /* 0x000fe2000000183c */
[----:B------:R-:W3:Y:S03]  /*51c0*/  LDSM.16.MT88.4 R60, [R240+0x5880] ;  /* 0x00588000f03c783b */ /* 0x000ee60000004200 */
[----:B------:R-:W-:Y:S01]  /*51d0*/  IMAD.MOV.U32 R168, RZ, RZ, R26 ;  /* 0x000000ffffa87224 */ /* 0x000fe200078e001a */
[----:B------:R-:W-:Y:S01]  /*51e0*/  MOV R127, R27 ;  /* 0x0000001b007f7202 */ /* 0x000fe20000000f00 */
[----:B------:R-:W-:Y:S01]  /*51f0*/  IMAD.MOV.U32 R126, RZ, RZ, R24 ;  /* 0x000000ffff7e7224 */ /* 0x000fe200078e0018 */
[----:B------:R-:W-:Y:S01]  /*5200*/  LDSM.16.MT88.4 R36, [R237+0x7880] ;  /* 0x00788000ed24783b */ /* 0x000fe20000004200 */
[----:B-1----:R-:W-:Y:S01]  /*5210*/  HMMA.16816.F32 R12, R8, R66, RZ ;  /* 0x00000042080c723c */ /* 0x002fe200000018ff */
[----:B------:R-:W-:-:S02]  /*5220*/  IMAD.MOV.U32 R125, RZ, RZ, R25 ;  /* 0x000000ffff7d7224 */ /* 0x000fc400078e0019 */
[----:B------:R-:W1:Y:S05]  /*5230*/  LDSM.16.MT88.4 R24, [R237+0x7080] ;  /* 0x00708000ed18783b */ /* 0x000e6a0000004200 */
[----:B------:R-:W-:Y:S01]  /*5240*/  IMAD.MOV.U32 R172, RZ, RZ, R18 ;  /* 0x000000ffffac7224 */ /* 0x000fe200078e0012 */
[----:B------:R-:W-:Y:S01]  /*5250*/  MOV R170, R16 ;  /* 0x0000001000aa7202 */ /* 0x000fe20000000f00 */
[----:B------:R-:W-:Y:S01]  /*5260*/  IMAD.MOV.U32 R171, RZ, RZ, R19 ;  /* 0x000000ffffab7224 */ /* 0x000fe200078e0013 */
[----:B------:R-:W-:Y:S01]  /*5270*/  HMMA.16816.F32 R92, R4, R46, R32 ;  /* 0x0000002e045c723c */ /* 0x000fe20000001820 */
[----:B------:R-:W-:-:S07]  /*5280*/  IMAD.MOV.U32 R169, RZ, RZ, R17 ;  /* 0x000000ffffa97224 */ /* 0x000fce00078e0011 */
[----:B------:R-:W-:Y:S08]  /*5290*/  HMMA.16816.F32 R16, R8, R64, RZ ;  /* 0x000000400810723c */ /* 0x000ff000000018ff */
[C---:B--2---:R-:W-:Y:S08]  /*52a0*/  HMMA.16816.F32 R12, R4.reuse, R22, R12 ;  /* 0x00000016040c723c */ /* 0x044ff0000000180c */
[----:B------:R-:W-:Y:S01]  /*52b0*/  HMMA.16816.F32 R28, R4, R40, R28 ;  /* 0x00000028041c723c */ /* 0x000fe2000000181c */
[----:B------:R-:W2:Y:S01]  /*52c0*/  LDSM.16.MT88.4 R40, [R240+0x6080] ;  /* 0x00608000f028783b */ /* 0x000ea20000004200 */
[----:B------:R-:W-:Y:S01]  /*52d0*/  MOV R155, R92 ;  /* 0x0000005c009b7202 */ /* 0x000fe20000000f00 */
[----:B------:R-:W-:Y:S01]  /*52e0*/  IMAD.MOV.U32 R154, RZ, RZ, R93 ;  /* 0x000000ffff9a7224 */ /* 0x000fe200078e005d */
[----:B------:R-:W-:Y:S01]  /*52f0*/  MOV R152, R95 ;  /* 0x0000005f00987202 */ /* 0x000fe20000000f00 */
[----:B------:R-:W-:-:S03]  /*5300*/  IMAD.MOV.U32 R153, RZ, RZ, R94 ;  /* 0x000000ffff997224 */ /* 0x000fc600078e005e */
[C---:B------:R-:W-:Y:S01]  /*5310*/  HMMA.16816.F32 R140, R4.reuse, R44, R48 ;  /* 0x0000002c048c723c */ /* 0x040fe20000001830 */
[----:B------:R-:W-:Y:S07]  /*5320*/  LDSM.16.MT88.4 R48, [R238+0x7880] ;  /* 0x00788000ee30783b */ /* 0x000fee0000004200 */
[----:B------:R-:W-:Y:S01]  /*5330*/  HMMA.16816.F32 R44, R4, R20, R16 ;  /* 0x00000014042c723c */ /* 0x000fe20000001810 */
[----:B------:R-:W-:Y:S01]  /*5340*/  IMAD.MOV.U32 R93, RZ, RZ, R14 ;  /* 0x000000ffff5d7224 */ /* 0x000fe200078e000e */
[----:B------:R-:W-:Y:S01]  /*5350*/  MOV R92, R15 ;  /* 0x0000000f005c7202 */ /* 0x000fe20000000f00 */
[----:B------:R-:W-:-:S02]  /*5360*/  IMAD.MOV.U32 R67, RZ, RZ, R13 ;  /* 0x000000ffff437224 */ /* 0x000fc400078e000d */
[----:B------:R-:W-:-:S03]  /*5370*/  IMAD.MOV.U32 R66, RZ, RZ, R12 ;  /* 0x000000ffff427224 */ /* 0x000fc600078e000c */
[----:B---3--:R-:W-:Y:S01]  /*5380*/  HMMA.16816.F32 R32, R8, R60, RZ ;  /* 0x0000003c0820723c */ /* 0x008fe200000018ff */
[----:B------:R-:W-:Y:S01]  /*5390*/  IMAD.MOV.U32 R119, RZ, RZ, R30 ;  /* 0x000000ffff777224 */ /* 0x000fe200078e001e */
[----:B------:R-:W-:Y:S01]  /*53a0*/  MOV R111, R28 ;  /* 0x0000001c006f7202 */ /* 0x000fe20000000f00 */
[----:B------:R-:W-:Y:S02]  /*53b0*/  IMAD.MOV.U32 R118, RZ, RZ, R31 ;  /* 0x000000ffff767224 */ /* 0x000fe400078e001f */
[----:B------:R-:W-:-:S03]  /*53c0*/  IMAD.MOV.U32 R103, RZ, RZ, R29 ;  /* 0x000000ffff677224 */ /* 0x000fc600078e001d */
[C---:B-1----:R-:W-:Y:S08]  /*53d0*/  HMMA.16816.F32 R12, R8.reuse, R26, RZ ;  /* 0x0000001a080c723c */ /* 0x042ff000000018ff */
[----:B------:R-:W-:Y:S01]  /*53e0*/  HMMA.16816.F32 R16, R8, R24, RZ ;  /* 0x000000180810723c */ /* 0x000fe200000018ff */
[----:B------:R-:W-:Y:S01]  /*53f0*/  IMAD.MOV.U32 R97, RZ, RZ, R45 ;  /* 0x000000ffff617224 */ /* 0x000fe200078e002d */
[----:B------:R-:W-:Y:S01]  /*5400*/  MOV R95, R47 ;  /* 0x0000002f005f7202 */ /* 0x000fe20000000f00 */
[----:B------:R-:W-:-:S02]  /*5410*/  IMAD.MOV.U32 R96, RZ, RZ, R46 ;  /* 0x000000ffff607224 */ /* 0x000fc400078e002e */
[----:B------:R-:W-:Y:S02]  /*5420*/  IMAD.MOV.U32 R94, RZ, RZ, R44 ;  /* 0x000000ffff5e7224 */ /* 0x000fe400078e002c */
[----:B------:R-:W-:Y:S01]  /*5430*/  LDSM.16.MT88.4 R44, [R241+0x7880] ;  /* 0x00788000f12c783b */ /* 0x000fe20000004200 */
[----:B------:R-:W-:Y:S03]  /*5440*/  HMMA.16816.F32 R28, R8, R62, RZ ;  /* 0x0000003e081c723c */ /* 0x000fe600000018ff */
[----:B------:R-:W1:Y:S05]  /*5450*/  LDSM.16.MT88.4 R60, [R240+0x7080] ;  /* 0x00708000f03c783b */ /* 0x000e6a0000004200 */
[----:B--2---:R-:W-:Y:S01]  /*5460*/  HMMA.16816.F32 R72, R4, R40, R32 ;  /* 0x000000280448723c */ /* 0x004fe20000001820 */
[----:B------:R-:W2:Y:S07]  /*5470*/  LDSM.16.MT88.4 R32, [R237+0x8880] ;  /* 0x00888000ed20783b */ /* 0x000eae0000004200 */
[----:B------:R-:W-:Y:S07]  /*5480*/  HMMA.16816.F32 R24, R8, R54, RZ ;  /* 0x000000360818723c */ /* 0x000fee00000018ff */
[----:B------:R-:W-:Y:S01]  /*5490*/  MOV R55, R95 ;  /* 0x0000005f00377202 */ /* 0x000fe20000000f00 */
[----:B------:R-:W-:Y:S01]  /*54a0*/  HMMA.16816.F32 R12, R4, R38, R12 ;  /* 0x00000026040c723c */ /* 0x000fe2000000180c */
[----:B------:R-:W-:-:S06]  /*54b0*/  IMAD.MOV.U32 R54, RZ, RZ, R96 ;  /* 0x000000ffff367224 */ /* 0x000fcc00078e0060 */
[----:B------:R-:W-:Y:S01]  /*54c0*/  IMAD.MOV.U32 R38, RZ, RZ, R121 ;  /* 0x000000ffff267224 */ /* 0x000fe200078e0079 */
[----:B------:R-:W-:Y:S01]  /*54d0*/  HMMA.16816.F32 R20, R4, R36, R16 ;  /* 0x000000240414723c */ /* 0x000fe20000001810 */
[----:B------:R-:W-:-:S07]  /*54e0*/  MOV R39, R120 ;  /* 0x0000007800277202 */ /* 0x000fce0000000f00 */
[----:B------:R-:W-:Y:S01]  /*54f0*/  HMMA.16816.F32 R68, R4, R42, R28 ;  /* 0x0000002a0444723c */ /* 0x000fe2000000181c */
[----:B------:R-:W3:Y:S07]  /*5500*/  LDSM.16.MT88.4 R40, [R240+0x7880] ;  /* 0x00788000f028783b */ /* 0x000eee0000004200 */
[----:B------:R-:W-:Y:S01]  /*5510*/  HMMA.16816.F32 R16, R8, R58, RZ ;  /* 0x0000003a0810723c */ /* 0x000fe200000018ff */
[----:B------:R-:W-:Y:S01]  /*5520*/  IMAD.MOV.U32 R102, RZ, RZ, R14 ;  /* 0x000000ffff667224 */ /* 0x000fe200078e000e */
[----:B------:R-:W-:Y:S01]  /*5530*/  MOV R100, R12 ;  /* 0x0000000c00647202 */ /* 0x000fe20000000f00 */
[----:B------:R-:W-:-:S02]  /*5540*/  IMAD.MOV.U32 R101, RZ, RZ, R15 ;  /* 0x000000ffff657224 */ /* 0x000fc400078e000f */
[----:B------:R-:W-:Y:S02]  /*5550*/  IMAD.MOV.U32 R0, RZ, RZ, R13 ;  /* 0x000000ffff007224 */ /* 0x000fe400078e000d */
[----:B------:R-:W-:Y:S01]  /*5560*/  IMAD.MOV.U32 R58, RZ, RZ, R93 ;  /* 0x000000ffff3a7224 */ /* 0x000fe200078e005d */
[C---:B------:R-:W-:Y:S01]  /*5570*/  HMMA.16816.F32 R28, R8.reuse, R52, RZ ;  /* 0x00000034081c723c */ /* 0x040fe200000018ff */
[----:B------:R-:W-:Y:S01]  /*5580*/  MOV R59, R92 ;  /* 0x0000005c003b7202 */ /* 0x000fe20000000f00 */
[----:B------:R-:W-:Y:S01]  /*5590*/  IMAD.MOV.U32 R64, RZ, RZ, R23 ;  /* 0x000000ffff407224 */ /* 0x000fe200078e0017 */
[----:B------:R-:W-:Y:S01]  /*55a0*/  MOV R65, R22 ;  /* 0x0000001600417202 */ /* 0x000fe20000000f00 */
[----:B------:R-:W-:Y:S01]  /*55b0*/  IMAD.MOV.U32 R37, RZ, RZ, R21 ;  /* 0x000000ffff257224 */ /* 0x000fe200078e0015 */
[----:B------:R-:W-:Y:S02]  /*55c0*/  MOV R36, R20 ;  /* 0x0000001400247202 */ /* 0x000fe40000000f00 */
[----:B------:R-:W-:Y:S01]  /*55d0*/  IMAD.MOV.U32 R52, RZ, RZ, R94 ;  /* 0x000000ffff347224 */ /* 0x000fe200078e005e */
[----:B-1----:R-:W-:Y:S01]  /*55e0*/  HMMA.16816.F32 R12, R8, R60, RZ ;  /* 0x0000003c080c723c */ /* 0x002fe200000018ff */
[----:B------:R-:W-:-:S06]  /*55f0*/  IMAD.MOV.U32 R53, RZ, RZ, R97 ;  /* 0x000000ffff357224 */ /* 0x000fcc00078e0061 */
[----:B------:R-:W-:Y:S01]  /*5600*/  IMAD.MOV.U32 R60, RZ, RZ, R66 ;  /* 0x000000ffff3c7224 */ /* 0x000fe200078e0042 */
[----:B------:R-:W-:Y:S01]  /*5610*/  HMMA.16816.F32 R92, R4, R50, R24 ;  /* 0x00000032045c723c */ /* 0x000fe20000001818 */
[----:B------:R-:W1:Y:S01]  /*5620*/  LDSM.16.MT88.4 R24, [R237+0x9080] ;  /* 0x00908000ed18783b */ /* 0x000e620000004200 */
[----:B------:R-:W-:Y:S01]  /*5630*/  IMAD.MOV.U32 R61, RZ, RZ, R67 ;  /* 0x000000ffff3d7224 */ /* 0x000fe200078e0043 */
[----:B------:R-:W-:Y:S01]  /*5640*/  MOV R66, R111 ;  /* 0x0000006f00427202 */ /* 0x000fe20000000f00 */
[----:B------:R-:W-:-:S03]  /*5650*/  IMAD.MOV.U32 R67, RZ, RZ, R103 ;  /* 0x000000ffff437224 */ /* 0x000fc600078e0067 */
[----:B------:R-:W-:Y:S01]  /*5660*/  IMAD.MOV.U32 R50, RZ, RZ, R168 ;  /* 0x000000ffff327224 */ /* 0x000fe200078e00a8 */
[----:B------:R-:W-:Y:S01]  /*5670*/  HMMA.16816.F32 R20, R8, R56, RZ ;  /* 0x000000380814723c */ /* 0x000fe200000018ff */
[----:B------:R-:W-:-:S06]  /*5680*/  MOV R51, R127 ;  /* 0x0000007f00337202 */ /* 0x000fcc0000000f00 */
[----:B------:R-:W-:Y:S01]  /*5690*/  IMAD.MOV.U32 R57, RZ, RZ, R99 ;  /* 0x000000ffff397224 */ /* 0x000fe200078e0063 */
[----:B------:R-:W-:Y:S01]  /*56a0*/  MOV R56, R98 ;  /* 0x0000006200387202 */ /* 0x000fe20000000f00 */
[C---:B------:R-:W-:Y:S07]  /*56b0*/  HMMA.16816.F32 R112, R4.reuse, R46, R16 ;  /* 0x0000002e0470723c */ /* 0x040fee0000001810 */
[----:B------:R-:W-:Y:S01]  /*56c0*/  IMAD.MOV.U32 R46, RZ, RZ, R172 ;  /* 0x000000ffff2e7224 */ /* 0x000fe200078e00ac */
[----:B------:R-:W-:Y:S01]  /*56d0*/  HMMA.16816.F32 R96, R4, R48, R28 ;  /* 0x000000300460723c */ /* 0x000fe2000000181c */
[----:B------:R-:W4:Y:S01]  /*56e0*/  LDSM.16.MT88.4 R28, [R238+0x8880] ;  /* 0x00888000ee1c783b */ /* 0x000f220000004200 */
[----:B------:R-:W-:-:S05]  /*56f0*/  IMAD.MOV.U32 R47, RZ, RZ, R171 ;  /* 0x000000ffff2f7224 */ /* 0x000fca00078e00ab */
[----:B------:R-:W-:Y:S01]  /*5700*/  IMAD.MOV.U32 R48, RZ, RZ, R126 ;  /* 0x000000ffff307224 */ /* 0x000fe200078e007e */
[----:B--2---:R-:W-:Y:S01]  /*5710*/  HMMA.16816.F32 R16, R8, R32, RZ ;  /* 0x000000200810723c */ /* 0x004fe200000018ff */
[----:B------:R-:W-:-:S06]  /*5720*/  IMAD.MOV.U32 R49, RZ, RZ, R125 ;  /* 0x000000ffff317224 */ /* 0x000fcc00078e007d */
[----:B------:R-:W-:Y:S01]  /*5730*/  IMAD.MOV.U32 R32, RZ, RZ, R102 ;  /* 0x000000ffff207224 */ /* 0x000fe200078e0066 */
[----:B---3--:R-:W-:Y:S01]  /*5740*/  HMMA.16816.F32 R104, R4, R40, R12 ;  /* 0x000000280468723c */ /* 0x008fe2000000180c */
[----:B------:R-:W-:-:S06]  /*5750*/  MOV R33, R101 ;  /* 0x0000006500217202 */ /* 0x000fcc0000000f00 */
[----:B------:R-:W-:Y:S01]  /*5760*/  MOV R40, R65 ;  /* 0x0000004100287202 */ /* 0x000fe20000000f00 */
[----:B------:R-:W-:Y:S01]  /*5770*/  HMMA.16816.F32 R12, R8, R34, RZ ;  /* 0x00000022080c723c */ /* 0x000fe200000018ff */
[----:B------:R-:W-:Y:S02]  /*5780*/  IMAD.MOV.U32 R41, RZ, RZ, R64 ;  /* 0x000000ffff297224 */ /* 0x000fe400078e0040 */
[----:B------:R-:W-:Y:S02]  /*5790*/  IMAD.MOV.U32 R64, RZ, RZ, R119 ;  /* 0x000000ffff407224 */ /* 0x000fe400078e0077 */
[----:B------:R-:W-:Y:S02]  /*57a0*/  IMAD.MOV.U32 R65, RZ, RZ, R118 ;  /* 0x000000ffff417224 */ /* 0x000fe400078e0076 */
[----:B------:R-:W-:Y:S01]  /*57b0*/  IMAD.MOV.U32 R35, RZ, RZ, R0 ;  /* 0x000000ffff237224 */ /* 0x000fe200078e0000 */
[----:B-1----:R-:W-:Y:S01]  /*57c0*/  HMMA.16816.F32 R172, R4, R24, R16 ;  /* 0x0000001804ac723c */ /* 0x002fe20000001810 */
[----:B------:R-:W1:Y:S01]  /*57d0*/  LDSM.16.MT88.4 R16, [R238+0x9080] ;  /* 0x00908000ee10783b */ /* 0x000e620000004200 */
[----:B------:R-:W-:-:S02]  /*57e0*/  FADD.FTZ R0, R110, R109 ;  /* 0x0000006d6e007221 */ /* 0x000fc40000010000 */
[----:B------:R-:W-:Y:S02]  /*57f0*/  IMAD.MOV.U32 R34, RZ, RZ, R100 ;  /* 0x000000ffff227224 */ /* 0x000fe400078e0064 */
[----:B------:R-:W-:Y:S02]  /*5800*/  FADD.FTZ R0, R108, R0 ;  /* 0x000000006c007221 */ /* 0x000fe40000010000 */
[----:B------:R-:W-:Y:S02]  /*5810*/  HMMA.16816.F32 R176, R4, R44, R20 ;  /* 0x0000002c04b0723c */ /* 0x000fe40000001814 */
[----:B------:R-:W-:-:S04]  /*5820*/  FADD.FTZ R0, R117, R0 ;  /* 0x0000000075007221 */ /* 0x000fc80000010000 */
[----:B------:R-:W-:Y:S01]  /*5830*/  FADD.FTZ R0, R116, R0 ;  /* 0x0000000074007221 */ /* 0x000fe20000010000 */
[----:B------:R-:W-:Y:S01]  /*5840*/  MOV R44, R170 ;  /* 0x000000aa002c7202 */ /* 0x000fe20000000f00 */
[----:B------:R-:W-:Y:S01]  /*5850*/  HMMA.16816.F32 R20, R8, R62, RZ ;  /* 0x0000003e0814723c */ /* 0x000fe200000018ff */
[----:B------:R-:W-:Y:S02]  /*5860*/  IMAD.MOV.U32 R45, RZ, RZ, R169 ;  /* 0x000000ffff2d7224 */ /* 0x000fe400078e00a9 */
[----:B------:R-:W-:Y:S02]  /*5870*/  FADD.FTZ R24, R124, R0 ;  /* 0x000000007c187221 */ /* 0x000fe40000010000 */
[----:B------:R-:W-:Y:S01]  /*5880*/  FADD.FTZ R0, R77, R76 ;  /* 0x0000004c4d007221 */ /* 0x000fe20000010000 */
[----:B------:R-:W-:Y:S01]  /*5890*/  MOV R76, R34 ;  /* 0x00000022004c7202 */ /* 0x000fe20000000f00 */
[----:B------:R-:W-:Y:S01]  /*58a0*/  IMAD.MOV.U32 R63, RZ, RZ, R37 ;  /* 0x000000ffff3f7224 */ /* 0x000fe200078e0025 */
[----:B------:R-:W-:Y:S01]  /*58b0*/  MOV R62, R36 ;  /* 0x00000024003e7202 */ /* 0x000fe20000000f00 */
[----:B------:R-:W-:Y:S01]  /*58c0*/  IMAD.MOV.U32 R37, RZ, RZ, R122 ;  /* 0x000000ffff257224 */ /* 0x000fe200078e007a */
[----:B------:R-:W-:Y:S01]  /*58d0*/  MOV R36, R123 ;  /* 0x0000007b00247202 */ /* 0x000fe20000000f00 */
[----:B------:R-:W-:Y:S01]  /*58e0*/  FADD.FTZ R0, R78, R0 ;  /* 0x000000004e007221 */ /* 0x000fe20000010000 */
[----:B------:R-:W-:Y:S01]  /*58f0*/  HMMA.16816.F32 R120, R4, R26, R12 ;  /* 0x0000001a0478723c */ /* 0x000fe2000000180c */
[----:B------:R-:W-:-:S02]  /*5900*/  IMAD.MOV.U32 R78, RZ, RZ, R32 ;  /* 0x000000ffff4e7224 */ /* 0x000fc400078e0020 */
[----:B------:R-:W-:Y:S01]  /*5910*/  IMAD.MOV.U32 R32, RZ, RZ, R62 ;  /* 0x000000ffff207224 */ /* 0x000fe200078e003e */
[----:B------:R-:W-:Y:S01]  /*5920*/  MOV R62, R40 ;  /* 0x00000028003e7202 */ /* 0x000fe20000000f00 */
[----:B------:R-:W-:Y:S02]  /*5930*/  IMAD.MOV.U32 R77, RZ, RZ, R35 ;  /* 0x000000ffff4d7224 */ /* 0x000fe400078e0023 */
[----:B------:R-:W-:Y:S01]  /*5940*/  FADD.FTZ R24, R128, R24 ;  /* 0x0000001880187221 */ /* 0x000fe20000010000 */
[----:B----4-:R-:W-:Y:S08]  /*5950*/  HMMA.16816.F32 R12, R8, R28, RZ ;  /* 0x0000001c080c723c */ /* 0x010ff000000018ff */
[----:B------:R-:W-:Y:S01]  /*5960*/  HMMA.16816.F32 R100, R4, R42, R20 ;  /* 0x0000002a0464723c */ /* 0x000fe20000001814 */
[----:B------:R-:W2:Y:S01]  /*5970*/  LDSM.16.MT88.4 R20, [R241+0x8880] ;  /* 0x00888000f114783b */ /* 0x000ea20000004200 */
[----:B------:R-:W-:-:S02]  /*5980*/  IMAD.MOV.U32 R34, RZ, RZ, R36 ;  /* 0x000000ffff227224 */ /* 0x000fc400078e0024 */
[----:B------:R-:W-:Y:S11]  /*5990*/  IMAD.MOV.U32 R40, RZ, RZ, R58 ;  /* 0x000000ffff287224 */ /* 0x000ff600078e003a */
[----:B------:R-:W-:Y:S01]  /*59a0*/  @!UPT UIADD3 URZ, URZ, URZ, URZ ;  /* 0x0000003f3f3ff290 */ /* 0x000fe2000fffe03f */
[----:B-1----:R-:W-:Y:S01]  /*59b0*/  HMMA.16816.F32 R108, R4, R16, R12 ;  /* 0x00000010046c723c */ /* 0x002fe2000000180c */
[----:B------:R-:W-:Y:S01]  /*59c0*/  MOV R35, R37 ;  /* 0x0000002500237202 */ /* 0x000fe20000000f00 */
[----:B------:R-:W-:Y:S01]  /*59d0*/  IMAD.MOV.U32 R28, RZ, RZ, R155 ;  /* 0x000000ffff1c7224 */ /* 0x000fe200078e009b */
[----:B------:R-:W-:Y:S02]  /*59e0*/  MOV R36, R147 ;  /* 0x0000009300247202 */ /* 0x000fe40000000f00 */
[----:B------:R-:W-:Y:S01]  /*59f0*/  MOV R29, R154 ;  /* 0x0000009a001d7202 */ /* 0x000fe20000000f00 */
[----:B------:R-:W-:Y:S02]  /*5a00*/  IMAD.MOV.U32 R43, RZ, RZ, R65 ;  /* 0x000000ffff2b7224 */ /* 0x000fe400078e0041 */
[----:B------:R-:W-:Y:S01]  /*5a10*/  HMMA.16816.F32 R12, R8, R30, RZ ;  /* 0x0000001e080c723c */ /* 0x000fe200000018ff */
[----:B------:R-:W-:Y:S01]  /*5a20*/  MOV R42, R64 ;  /* 0x00000040002a7202 */ /* 0x000fe20000000f00 */
[----:B------:R-:W-:Y:S11]  /*5a30*/  IMAD.MOV.U32 R58, RZ, RZ, R161 ;  /* 0x000000ffff3a7224 */ /* 0x000ff600078e00a1 */
[----:B------:R-:W-:Y:S11]  /*5a40*/  @!UPT UIADD3 URZ, URZ, URZ, URZ ;  /* 0x0000003f3f3ff290 */ /* 0x000ff6000fffe03f */
[----:B------:R-:W-:Y:S01]  /*5a50*/  HMMA.16816.F32 R116, R4, R18, R12 ;  /* 0x000000120474723c */ /* 0x000fe2000000180c */
[----:B------:R-:W1:Y:S01]  /*5a60*/  LDSM.16.MT88.4 R16, [R241+0x9080] ;  /* 0x00908000f110783b */ /* 0x000e620000004200 */
[----:B------:R-:W-:Y:S02]  /*5a70*/  IMAD.MOV.U32 R37, RZ, RZ, R146 ;  /* 0x000000ffff257224 */ /* 0x000fe400078e0092 */
[----:B------:R-:W-:Y:S01]  /*5a80*/  IMAD.MOV.U32 R30, RZ, RZ, R153 ;  /* 0x000000ffff1e7224 */ /* 0x000fe200078e0099 */
[----:B------:R-:W-:Y:S01]  /*5a90*/  MOV R65, R134 ;  /* 0x0000008600417202 */ /* 0x000fe20000000f00 */
[----:B------:R-:W-:Y:S01]  /*5aa0*/  IMAD.MOV.U32 R31, RZ, RZ, R152 ;  /* 0x000000ffff1f7224 */ /* 0x000fe200078e0098 */
[----:B------:R3:W5:Y:S01]  /*5ab0*/  LDL.LU R161, [R1+0x78] ;  /* 0x0000780001a17983 */ /* 0x0007620000300800 */
[----:B--2---:R-:W-:Y:S03]  /*5ac0*/  HMMA.16816.F32 R12, R8, R20, RZ ;  /* 0x00000014080c723c */ /* 0x004fe600000018ff */
[----:B------:R-:W-:Y:S04]  /*5ad0*/  LDSM.16.MT88.4 R152, [R237+0x5080] ;  /* 0x00508000ed98783b */ /* 0x000fe80000004200 */
[----:B------:R-:W-:Y:S01]  /*5ae0*/  FADD.FTZ R20, R79, R0 ;  /* 0x000000004f147221 */ /* 0x000fe20000010000 */
[----:B------:R-:W-:Y:S01]  /*5af0*/  MOV R79, R33 ;  /* 0x00000021004f7202 */ /* 0x000fe20000000f00 */
[----:B------:R-:W-:-:S02]  /*5b00*/  IMAD.MOV.U32 R33, RZ, RZ, R63 ;  /* 0x000000ffff217224 */ /* 0x000fc400078e003f */
[----:B------:R-:W-:Y:S11]  /*5b10*/  FFMA.FTZ R21, R89, c[0x0][0x2d0], -R3 ;  /* 0x0000b40059157a23 */ /* 0x000ff60000010803 */
[----:B------:R-:W-:Y:S02]  /*5b20*/  @!UPT UIADD3 URZ, URZ, URZ, URZ ;  /* 0x0000003f3f3ff290 */ /* 0x000fe4000fffe03f */
[----:B-1----:R-:W-:Y:S01]  /*5b30*/  HMMA.16816.F32 R168, R4, R16, R12 ;  /* 0x0000001004a8723c */ /* 0x002fe2000000180c */
[----:B------:R-:W-:Y:S02]  /*5b40*/  FFMA.FTZ R0, R84, c[0x0][0x2d0], -R2 ;  /* 0x0000b40054007a23 */ /* 0x000fe40000010802 */
[----:B------:R-:W-:Y:S02]  /*5b50*/  IMAD.MOV.U32 R63, RZ, RZ, R41 ;  /* 0x000000ffff3f7224 */ /* 0x000fe400078e0029 */
[----:B------:R-:W-:Y:S01]  /*5b60*/  IMAD.MOV.U32 R89, RZ, RZ, R33 ;  /* 0x000000ffff597224 */ /* 0x000fe200078e0021 */
[----:B------:R-:W-:Y:S02]  /*5b70*/  MUFU.EX2 R21, R21 ;  /* 0x0000001500157308 */ /* 0x000fe40000000800 */
[----:B------:R-:W-:Y:S01]  /*5b80*/  HMMA.16816.F32 R12, R8, R22, RZ ;  /* 0x00000016080c723c */ /* 0x000fe200000018ff */
[----:B------:R-:W-:Y:S01]  /*5b90*/  IMAD.MOV.U32 R33, RZ, RZ, R39 ;  /* 0x000000ffff217224 */ /* 0x000fe200078e0027 */
[----:B------:R-:W-:-:S05]  /*5ba0*/  MOV R41, R59 ;  /* 0x0000003b00297202 */ /* 0x000fca0000000f00 */
[--C-:B------:R-:W-:Y:S02]  /*5bb0*/  FFMA.FTZ R22, R90, c[0x0][0x2d0], -R3.reuse ;  /* 0x0000b4005a167a23 */ /* 0x100fe40000010803 */
[--C-:B------:R-:W-:Y:S11]  /*5bc0*/  FFMA.FTZ R23, R91, c[0x0][0x2d0], -R3.reuse ;  /* 0x0000b4005b177a23 */ /* 0x100ff60000010803 */
[----:B------:R-:W-:Y:S04]  /*5bd0*/  @!UPT UIADD3 URZ, URZ, URZ, URZ ;  /* 0x0000003f3f3ff290 */ /* 0x000fe8000fffe03f */
[----:B------:R-:W-:Y:S01]  /*5be0*/  HMMA.16816.F32 R124, R4, R18, R12 ;  /* 0x00000012047c723c */ /* 0x000fe2000000180c */
[----:B------:R-:W1:Y:S01]  /*5bf0*/  LDSM.16.MT88.4 R12, [R240+0x8880] ;  /* 0x00888000f00c783b */ /* 0x000e620000004200 */
[----:B------:R-:W-:Y:S01]  /*5c00*/  MOV R39, R144 ;  /* 0x0000009000277202 */ /* 0x000fe20000000f00 */
[----:B------:R-:W-:-:S05]  /*5c10*/  FFMA.FTZ R3, R87, c[0x0][0x2d0], -R3 ;  /* 0x0000b40057037a23 */ /* 0x000fca0000010803 */
[C---:B-1----:R-:W-:Y:S08]  /*5c20*/  HMMA.16816.F32 R16, R8.reuse, R12, RZ ;  /* 0x0000000c0810723c */ /* 0x042ff000000018ff */
[----:B------:R-:W-:Y:S01]  /*5c30*/  HMMA.16816.F32 R8, R8, R14, RZ ;  /* 0x0000000e0808723c */ /* 0x000fe200000018ff */
[----:B------:R-:W1:Y:S01]  /*5c40*/  LDSM.16.MT88.4 R12, [R240+0x9080] ;  /* 0x00908000f00c783b */ /* 0x000e620000004200 */
[----:B------:R-:W-:Y:S01]  /*5c50*/  IMAD.MOV.U32 R90, RZ, RZ, R62 ;  /* 0x000000ffff5a7224 */ /* 0x000fe200078e003e */
[----:B------:R-:W-:Y:S01]  /*5c60*/  MOV R91, R63 ;  /* 0x0000003f005b7202 */ /* 0x000fe20000000f00 */
[----:B------:R-:W-:Y:S11]  /*5c70*/  IMAD.MOV.U32 R62, RZ, RZ, R40 ;  /* 0x000000ffff3e7224 */ /* 0x000ff600078e0028 */
[----:B------:R-:W-:Y:S01]  /*5c80*/  @!UPT UIADD3 URZ, URZ, URZ, URZ ;  /* 0x0000003f3f3ff290 */ /* 0x000fe2000fffe03f */
[C---:B-1----:R-:W-:Y:S08]  /*5c90*/  HMMA.16816.F32 R16, R4.reuse, R12, R16 ;  /* 0x0000000c0410723c */ /* 0x042ff00000001810 */
[----:B------:R-:W-:Y:S07]  /*5ca0*/  HMMA.16816.F32 R12, R4, R14, R8 ;  /* 0x0000000e040c723c */ /* 0x000fee0000001808 */
[----:B------:R-:W-:Y:S01]  /*5cb0*/  FFMA.FTZ R4, R88, c[0x0][0x2d0], -R2 ;  /* 0x0000b40058047a23 */ /* 0x000fe20000010802 */
[----:B------:R-:W-:-:S02]  /*5cc0*/  MOV R88, R32 ;  /* 0x0000002000587202 */ /* 0x000fc40000000f00 */
[----:B------:R-:W-:Y:S01]  /*5cd0*/  MOV R32, R38 ;  /* 0x0000002600207202 */ /* 0x000fe20000000f00 */
[----:B------:R-:W-:Y:S02]  /*5ce0*/  IMAD.MOV.U32 R38, RZ, RZ, R145 ;  /* 0x000000ffff267224 */ /* 0x000fe400078e0091 */
[----:B------:R-:W1:Y:S01]  /*5cf0*/  LDSM.16.MT88.4 R144, [R238+0x5080] ;  /* 0x00508000ee90783b */ /* 0x000e620000004200 */
[----:B------:R2:W-:Y:S08]  /*5d00*/  MUFU.EX2 R7, R0 ;  /* 0x0000000000077308 */ /* 0x0005f00000000800 */
[----:B------:R-:W-:Y:S01]  /*5d10*/  MUFU.EX2 R8, R22 ;  /* 0x0000001600087308 */ /* 0x000fe20000000800 */
[----:B--2---:R-:W-:-:S02]  /*5d20*/  FFMA.FTZ R0, R86, c[0x0][0x2d0], -R2 ;  /* 0x0000b40056007a23 */ /* 0x004fc40000010802 */
[----:B------:R-:W-:-:S05]  /*5d30*/  FFMA.FTZ R2, R85, c[0x0][0x2d0], -R2 ;  /* 0x0000b40055027a23 */ /* 0x000fca0000010802 */
[----:B------:R-:W-:Y:S08]  /*5d40*/  MUFU.EX2 R5, R4 ;  /* 0x0000000400057308 */ /* 0x000ff00000000800 */
[----:B------:R-:W2:Y:S08]  /*5d50*/  MUFU.EX2 R9, R23 ;  /* 0x0000001700097308 */ /* 0x000eb00000000800 */
[----:B------:R4:W1:Y:S08]  /*5d60*/  MUFU.EX2 R22, R3 ;  /* 0x0000000300167308 */ /* 0x0008700000000800 */
[----:B------:R-:W1:Y:S08]  /*5d70*/  MUFU.EX2 R6, R0 ;  /* 0x0000000000067308 */ /* 0x000e700000000800 */
[----:B------:R-:W3:Y:S01]  /*5d80*/  MUFU.EX2 R4, R2 ;  /* 0x0000000200047308 */ /* 0x000ee20000000800 */
[----:B------:R-:W-:-:S02]  /*5d90*/  IMAD.MOV.U32 R63, RZ, RZ, R41 ;  /* 0x000000ffff3f7224 */ /* 0x000fc400078e0029 */
[----:B------:R-:W-:Y:S02]  /*5da0*/  IMAD.MOV.U32 R40, RZ, RZ, R66 ;  /* 0x000000ffff287224 */ /* 0x000fe400078e0042 */
[----:B------:R-:W-:Y:S01]  /*5db0*/  IMAD.MOV.U32 R41, RZ, RZ, R67 ;  /* 0x000000ffff297224 */ /* 0x000fe200078e0043 */
[----:B------:R-:W-:Y:S01]  /*5dc0*/  MOV R67, R130 ;  /* 0x0000008200437202 */ /* 0x000fe20000000f00 */
[----:B------:R-:W-:Y:S01]  /*5dd0*/  IMAD.MOV.U32 R66, RZ, RZ, R131 ;  /* 0x000000ffff427224 */ /* 0x000fe200078e0083 */
[----:B--2---:R-:W-:Y:S01]  /*5de0*/  F2FP.PACK_AB R128, R8, R9 ;  /* 0x000000090880723e */ /* 0x004fe200000000ff */
[----:B----4-:R-:W-:Y:S01]  /*5df0*/  FADD.FTZ R3, R129, R24 ;  /* 0x0000001881037221 */ /* 0x010fe20000010000 */
[----:B-1----:R-:W-:Y:S02]  /*5e00*/  F2FP.PACK_AB R130, R22, R21 ;  /* 0x000000151682723e */ /* 0x002fe400000000ff */
[----:B------:R-:W-:Y:S02]  /*5e10*/  F2FP.PACK_AB R129, R6, R7 ;  /* 0x000000070681723e */ /* 0x000fe400000000ff */
[----:B---3--:R-:W-:-:S07]  /*5e20*/  F2FP.PACK_AB R131, R4, R5 ;  /* 0x000000050483723e */ /* 0x008fce00000000ff */
[C---:B------:R-:W-:Y:S08]  /*5e30*/  HMMA.16816.F32 R148, R128.reuse, R144, R148 ;  /* 0x000000908094723c */ /* 0x040ff00000001894 */
[C---:B------:R-:W-:Y:S01]  /*5e40*/  HMMA.16816.F32 R144, R128.reuse, R146, R136 ;  /* 0x000000928090723c */ /* 0x040fe20000001888 */
[----:B------:R-:W1:Y:S07]  /*5e50*/  LDSM.16.MT88.4 R136, [R241+0x5080] ;  /* 0x00508000f188783b */ /* 0x000e6e0000004200 */
[C---:B------:R-:W-:Y:S08]  /*5e60*/  HMMA.16816.F32 R156, R128.reuse, R152, R156 ;  /* 0x00000098809c723c */ /* 0x040ff0000000189c */
[C---:B------:R-:W-:Y:S01]  /*5e70*/  HMMA.16816.F32 R152, R128.reuse, R154, R32 ;  /* 0x0000009a8098723c */ /* 0x040fe20000001820 */
[----:B------:R-:W2:Y:S07]  /*5e80*/  LDSM.16.MT88.4 R32, [R240+0x5080] ;  /* 0x00508000f020783b */ /* 0x000eae0000004200 */
[C---:B-1----:R-:W-:Y:S08]  /*5e90*/  HMMA.16816.F32 R140, R128.reuse, R136, R140 ;  /* 0x00000088808c723c */ /* 0x042ff0000000188c */
[C---:B------:R-:W-:Y:S08]  /*5ea0*/  HMMA.16816.F32 R136, R128.reuse, R138, R28 ;  /* 0x0000008a8088723c */ /* 0x040ff0000000181c */
[C---:B--2---:R-:W-:Y:S01]  /*5eb0*/  HMMA.16816.F32 R28, R128.reuse, R32, R40 ;  /* 0x00000020801c723c */ /* 0x044fe20000001828 */
[----:B------:R-:W1:Y:S07]  /*5ec0*/  LDSM.16.MT88.4 R40, [R237+0x6880] ;  /* 0x00688000ed28783b */ /* 0x000e6e0000004200 */
[----:B------:R-:W-:Y:S01]  /*5ed0*/  HMMA.16816.F32 R32, R128, R34, R48 ;  /* 0x000000228020723c */ /* 0x000fe20000001830 */
[----:B------:R-:W2:Y:S01]  /*5ee0*/  LDSM.16.MT88.4 R48, [R238+0x6880] ;  /* 0x00688000ee30783b */ /* 0x000ea20000004200 */
[----:B------:R-:W-:-:S02]  /*5ef0*/  IMAD.MOV.U32 R59, RZ, RZ, R160 ;  /* 0x000000ffff3b7224 */ /* 0x000fc400078e00a0 */
[----:B------:R-:W-:Y:S01]  /*5f00*/  IMAD.MOV.U32 R64, RZ, RZ, R135 ;  /* 0x000000ffff407224 */ /* 0x000fe200078e0087 */
[----:B------:R3:W5:Y:S03]  /*5f10*/  LDL.LU R160, [R1+0x74] ;  /* 0x0000740001a07983 */ /* 0x0007660000300800 */
[C---:B-1----:R-:W-:Y:S08]  /*5f20*/  HMMA.16816.F32 R36, R128.reuse, R40, R36 ;  /* 0x000000288024723c */ /* 0x042ff00000001824 */
[C---:B------:R-:W-:Y:S08]  /*5f30*/  HMMA.16816.F32 R40, R128.reuse, R42, R44 ;  /* 0x0000002a8028723c */ /* 0x040ff0000000182c */
[C---:B--2---:R-:W-:Y:S01]  /*5f40*/  HMMA.16816.F32 R44, R128.reuse, R48, R56 ;  /* 0x00000030802c723c */ /* 0x044fe20000001838 */
[----:B------:R-:W1:Y:S07]  /*5f50*/  LDSM.16.MT88.4 R56, [R241+0x6880] ;  /* 0x00688000f138783b */ /* 0x000e6e0000004200 */
[----:B------:R-:W-:Y:S01]  /*5f60*/  HMMA.16816.F32 R48, R128, R50, R64 ;  /* 0x000000328030723c */ /* 0x000fe20000001840 */
[----:B------:R-:W2:Y:S01]  /*5f70*/  LDSM.16.MT88.4 R64, [R240+0x6880] ;  /* 0x00688000f040783b */ /* 0x000ea20000004200 */
[----:B------:R-:W-:-:S04]  /*5f80*/  FADD.FTZ R0, R80, R20 ;  /* 0x0000001450007221 */ /* 0x000fc80000010000 */
[----:B------:R-:W-:-:S04]  /*5f90*/  FADD.FTZ R0, R81, R0 ;  /* 0x0000000051007221 */ /* 0x000fc80000010000 */
[----:B------:R-:W-:-:S04]  /*5fa0*/  FADD.FTZ R2, R83, R0 ;  /* 0x0000000053027221 */ /* 0x000fc80000010000 */
[----:B------:R-:W-:Y:S02]  /*5fb0*/  FADD.FTZ R2, R82, R2 ;  /* 0x0000000252027221 */ /* 0x000fe40000010000 */
[----:B------:R-:W-:Y:S01]  /*5fc0*/  LDSM.16.MT88.4 R80, [R238+0x8080] ;  /* 0x00808000ee50783b */ /* 0x000fe20000004200 */
[C---:B-1----:R-:W-:Y:S08]  /*5fd0*/  HMMA.16816.F32 R52, R128.reuse, R56, R52 ;  /* 0x000000388034723c */ /* 0x042ff00000001834 */
[C---:B------:R-:W-:Y:S08]  /*5fe0*/  HMMA.16816.F32 R56, R128.reuse, R58, R60 ;  /* 0x0000003a8038723c */ /* 0x040ff0000000183c */
[C---:B--2---:R-:W-:Y:S01]  /*5ff0*/  HMMA.16816.F32 R60, R128.reuse, R64, R72 ;  /* 0x00000040803c723c */ /* 0x044fe20000001848 */
[----:B------:R-:W1:Y:S07]  /*6000*/  LDSM.16.MT88.4 R72, [R237+0x8080] ;  /* 0x00808000ed48783b */ /* 0x000e6e0000004200 */
[C---:B------:R-:W-:Y:S08]  /*6010*/  HMMA.16816.F32 R64, R128.reuse, R66, R68 ;  /* 0x000000428040723c */ /* 0x040ff00000001844 */
[C---:B-1----:R-:W-:Y:S01]  /*6020*/  HMMA.16816.F32 R68, R128.reuse, R72, R88 ;  /* 0x000000488044723c */ /* 0x042fe20000001858 */
[----:B------:R-:W-:Y:S07]  /*6030*/  LDSM.16.MT88.4 R88, [R241+0x8080] ;  /* 0x00808000f158783b */ /* 0x000fee0000004200 */
[C---:B------:R-:W-:Y:S08]  /*6040*/  HMMA.16816.F32 R72, R128.reuse, R74, R76 ;  /* 0x0000004a8048723c */ /* 0x040ff0000000184c */
[C---:B------:R-:W-:Y:S01]  /*6050*/  HMMA.16816.F32 R76, R128.reuse, R80, R96 ;  /* 0x00000050804c723c */ /* 0x040fe20000001860 */
[----:B------:R-:W1:Y:S07]  /*6060*/  LDSM.16.MT88.4 R96, [R240+0x8080] ;  /* 0x00808000f060783b */ /* 0x000e6e0000004200 */
[C---:B------:R-:W-:Y:S08]  /*6070*/  HMMA.16816.F32 R80, R128.reuse, R82, R92 ;  /* 0x000000528050723c */ /* 0x040ff0000000185c */
[----:B-1----:R-:W-:Y:S01]  /*6080*/  HMMA.16816.F32 R92, R128, R96, R104 ;  /* 0x00000060805c723c */ /* 0x002fe20000001868 */
[----:B------:R-:W1:Y:S01]  /*6090*/  LDSM.16.MT88.4 R104, [R237+0x9880] ;  /* 0x00988000ed68783b */ /* 0x000e620000004200 */
[----:B------:R-:W-:-:S06]  /*60a0*/  FADD.FTZ R0, R9, R3 ;  /* 0x0000000309007221 */ /* 0x000fcc0000010000 */
[C---:B------:R-:W-:Y:S01]  /*60b0*/  HMMA.16816.F32 R84, R128.reuse, R88, R176 ;  /* 0x000000588054723c */ /* 0x040fe200000018b0 */
[----:B------:R-:W-:Y:S02]  /*60c0*/  FADD.FTZ R0, R8, R0 ;  /* 0x0000000008007221 */ /* 0x000fe40000010000 */
[----:B------:R-:W-:Y:S05]  /*60d0*/  LDSM.16.MT88.4 R8, [R240+0x9880] ;  /* 0x00988000f008783b */ /* 0x000fea0000004200 */
[C---:B------:R-:W-:Y:S01]  /*60e0*/  HMMA.16816.F32 R88, R128.reuse, R90, R112 ;  /* 0x0000005a8058723c */ /* 0x040fe20000001870 */
[----:B------:R-:W2:Y:S07]  /*60f0*/  LDSM.16.MT88.4 R112, [R238+0x9880] ;  /* 0x00988000ee70783b */ /* 0x000eae0000004200 */
[----:B------:R-:W-:Y:S01]  /*6100*/  HMMA.16816.F32 R96, R128, R98, R100 ;  /* 0x000000628060723c */ /* 0x000fe20000001864 */
[----:B------:R-:W-:-:S07]  /*6110*/  FADD.FTZ R7, R7, R2 ;  /* 0x0000000207077221 */ /* 0x000fce0000010000 */
[C---:B-1----:R-:W-:Y:S08]  /*6120*/  HMMA.16816.F32 R100, R128.reuse, R104, R172 ;  /* 0x000000688064723c */ /* 0x042ff000000018ac */
[----:B------:R-:W-:Y:S01]  /*6130*/  HMMA.16816.F32 R104, R128, R106, R120 ;  /* 0x0000006a8068723c */ /* 0x000fe20000001878 */
[----:B------:R-:W1:Y:S01]  /*6140*/  LDSM.16.MT88.4 R120, [R241+0x9880] ;  /* 0x00988000f178783b */ /* 0x000e620000004200 */
[----:B------:R-:W-:-:S02]  /*6150*/  FADD.FTZ R6, R6, R7 ;  /* 0x0000000706067221 */ /* 0x000fc40000010000 */
[----:B------:R-:W-:Y:S02]  /*6160*/  FADD.FTZ R0, R21, R0 ;  /* 0x0000000015007221 */ /* 0x000fe40000010000 */
[----:B------:R-:W-:Y:S02]  /*6170*/  FADD.FTZ R5, R5, R6 ;  /* 0x0000000605057221 */ /* 0x000fe40000010000 */
[----:B------:R-:W-:Y:S02]  /*6180*/  FADD.FTZ R2, R22, R0 ;  /* 0x0000000016027221 */ /* 0x000fe40000010000 */
[----:B------:R-:W-:Y:S01]  /*6190*/  FADD.FTZ R0, R4, R5 ;  /* 0x0000000504007221 */ /* 0x000fe20000010000 */
[----:B------:R-:W-:Y:S02]  /*61a0*/  @UP5 USHF.L.U32 UR28, UR28, 0x7, URZ ;  /* 0x000000071c1c5899 */ /* 0x000fe4000800063f */
[----:B------:R3:W-:Y:S04]  /*61b0*/  STL [R1+0x44], R2 ;  /* 0x0000440201007387 */ /* 0x0007e80000100800 */
[----:B------:R3:W-:Y:S01]  /*61c0*/  STL [R1+0x4c], R0 ;  /* 0x00004c0001007387 */ /* 0x0007e20000100800 */
[----:B------:R-:W-:Y:S01]  /*61d0*/  UIMAD.WIDE.U32 UR28, UR28, UR4, URZ ;  /* 0x000000041c1c72a5 */ /* 0x000fe2000f8e003f */
[----:B------:R-:W-:-:S03]  /*61e0*/  PLOP3.LUT P0, PT, PT, PT, UP6, 0x40, 0x0 ;  /* 0x000000000000781c */ /* 0x000fc60003f0e868 */
[----:B------:R-:W-:Y:S01]  /*61f0*/  @UP5 USHF.R.U32.HI UR23, URZ, UR5, UR29 ;  /* 0x000000053f175299 */ /* 0x000fe2000801161d */
[----:B--2---:R-:W-:Y:S03]  /*6200*/  HMMA.16816.F32 R108, R128, R112, R108 ;  /* 0x00000070806c723c */ /* 0x004fe6000000186c */
[----:B------:R-:W-:-:S03]  /*6210*/  UIADD3 UR4, UR20, UR23, URZ ;  /* 0x0000001714047290 */ /* 0x000fc6000fffe03f */
[----:B------:R-:W-:Y:S02]  /*6220*/  ULDC UR20, c[0x0][0x328] ;  /* 0x0000ca0000147ab9 */ /* 0x000fe40000000800 */
[----:B------:R-:W-:Y:S01]  /*6230*/  HMMA.16816.F32 R112, R128, R114, R116 ;  /* 0x000000728070723c */ /* 0x000fe20000001874 */
[----:B------:R-:W-:Y:S02]  /*6240*/  UIADD3 UR21, UR21, -0x2, URZ ;  /* 0xfffffffe15157890 */ /* 0x000fe4000fffe03f */
[----:B------:R-:W-:-:S05]  /*6250*/  UIADD3 UR20, UR4, UR20, URZ ;  /* 0x0000001404147290 */ /* 0x000fca000fffe03f */
[C---:B-1----:R-:W-:Y:S08]  /*6260*/  HMMA.16816.F32 R116, R128.reuse, R120, R168 ;  /* 0x000000788074723c */ /* 0x042ff000000018a8 */
[C---:B------:R-:W-:Y:S08]  /*6270*/  HMMA.16816.F32 R120, R128.reuse, R122, R124 ;  /* 0x0000007a8078723c */ /* 0x040ff0000000187c */
[C---:B------:R-:W-:Y:S08]  /*6280*/  HMMA.16816.F32 R124, R128.reuse, R8, R16 ;  /* 0x00000008807c723c */ /* 0x040ff00000001810 */
[----:B------:R-:W-:Y:S01]  /*6290*/  HMMA.16816.F32 R128, R128, R10, R12 ;  /* 0x0000000a8080723c */ /* 0x000fe2000000180c */
[----:B------:R-:W-:Y:S07]  /*62a0*/  @P0 BRA `(.L_x_275) ;  /* 0x0000016000000947 */ /* 0x000fee0003800000 */
[----:B---3--:R-:W-:Y:S01]  /*62b0*/  ISETP.LT.AND P0, PT, RZ, UR4, PT ;  /* 0x00000004ff007c0c */ /* 0x008fe2000bf01270 */
[----:B------:R-:W-:-:S12]  /*62c0*/  UIADD3 UR23, UR4, -0x1, URZ ;  /* 0xffffffff04177890 */ /* 0x000fd8000fffe03f */
[----:B------:R-:W-:Y:S05]  /*62d0*/  @P0 BRA `(.L_x_276) ;  /* 0x0000009000000947 */ /* 0x000fea0003800000 */
[----:B------:R-:W-:Y:S02]  /*62e0*/  UMOV UR23, 0x1 ;  /* 0x0000000100177882 */ /* 0x000fe40000000000 */
[----:B------:R-:W-:Y:S02]  /*62f0*/  ULDC UR5, c[0x0][0x32c] ;  /* 0x0000cb0000057ab9 */ /* 0x000fe40000000800 */
[----:B------:R-:W-:Y:S02]  /*6300*/  UISETP.NE.AND UP0, UPT, UR23, UR5, UPT ;  /* 0x000000051700728c */ /* 0x000fe4000bf05270 */
[----:B------:R-:W-:-:S03]  /*6310*/  UIADD3 UR23, -UR4, URZ, URZ ;  /* 0x0000003f04177290 */ /* 0x000fc6000fffe13f */
[----:B------:R-:W-:Y:S02]  /*6320*/  ULDC.64 UR4, c[0x0][0x330] ;  /* 0x0000cc0000047ab9 */ /* 0x000fe40000000a00 */
[----:B------:R-:W-:-:S04]  /*6330*/  UIMAD.WIDE.U32 UR28, UR23, UR4, URZ ;  /* 0x00000004171c72a5 */ /* 0x000fc8000f8e003f */
[----:B------:R-:W-:-:S04]  /*6340*/  @UP0 USHF.R.U32.HI UR23, URZ, UR5, UR29 ;  /* 0x000000053f170299 */ /* 0x000fc8000801161d */
[----:B------:R-:W-:Y:S01]  /*6350*/  ULOP3.LUT UR23, URZ, UR23, URZ, 0x33, !UPT ;  /* 0x000000173f177292 */ /* 0x000fe2000f8e333f */
[----:B------:R-:W-:Y:S05]  /*6360*/  BRA `(.L_x_277) ;  /* 0x0000006000007947 */ /* 0x000fea0003800000 */
.L_x_276:
[----:B------:R-:W-:Y:S02]  /*6370*/  UMOV UR5, 0x1 ;  /* 0x0000000100057882 */ /* 0x000fe40000000000 */
[----:B------:R-:W-:Y:S02]  /*6380*/  ULDC UR4, c[0x0][0x32c] ;  /* 0x0000cb0000047ab9 */ /* 0x000fe40000000800 */
[----:B------:R-:W-:-:S03]  /*6390*/  UISETP.NE.AND UP0, UPT, UR5, UR4, UPT ;  /* 0x000000040500728c */ /* 0x000fc6000bf05270 */
[----:B------:R-:W-:Y:S02]  /*63a0*/  ULDC.64 UR4, c[0x0][0x330] ;  /* 0x0000cc0000047ab9 */ /* 0x000fe40000000a00 */
[----:B------:R-:W-:-:S06]  /*63b0*/  UIMAD.WIDE.U32 UR28, UR23, UR4, URZ ;  /* 0x00000004171c72a5 */ /* 0x000fcc000f8e003f */
[----:B------:R-:W-:Y:S02]  /*63c0*/  @UP0 USHF.R.U32.HI UR23, URZ, UR5, UR29 ;  /* 0x000000053f170299 */ /* 0x000fe4000801161d */
.L_x_277:
[----:B------:R-:W-:Y:S02]  /*63d0*/  ULDC UR4, c[0x0][0x32c] ;  /* 0x0000cb0000047ab9 */ /* 0x000fe40000000800 */
[----:B------:R-:W-:-:S04]  /*63e0*/  UIMAD UR4, UR23, UR4, UR4 ;  /* 0x00000004170472a4 */ /* 0x000fc8000f8e0204 */
[----:B------:R-:W-:-:S04]  /*63f0*/  UISETP.LT.AND UP0, UPT, UR20, UR4, UPT ;  /* 0x000000041400728c */ /* 0x000fc8000bf01270 */
[----:B------:R-:W-:-:S04]  /*6400*/  USEL UR20, UR20, UR4, UP0 ;  /* 0x0000000414147287 */ /* 0x000fc80008000000 */
.L_x_275:
        /* <DEDUP_REMOVED lines=29> */
.L_x_291:
        /* <DEDUP_REMOVED lines=63> */
.L_x_333:
        /* <DEDUP_REMOVED lines=24> */
.L_x_280:
[----:B------:R-:W-:Y:S05]  /*6b50*/  BSYNC B0 ;  /* 0x0000000000007941 */ /* 0x000fea0003800000 */
.L_x_279:
        /* <DEDUP_REMOVED lines=228> */
.L_x_282:
        /* <DEDUP_REMOVED lines=16> */
[----:B---3--:R-:W-:Y:S04]  /*7aa0*/  IADD3 R0, -R170, 0x1, R0 ;  /* 0x00000001aa007810 */ /* 0x008fe80007ffe100 */
[----:B------:R-:W-:Y:S04]  /*7ab0*/  IADD3 R0, -R2, UR8, R0 ;  /* 0x0000000802007c10 */ /* 0x000fe8000fffe100 */
[C---:B------:R-:W-:Y:S02]  /*7ac0*/  IADD3 R169, R0.reuse, c[0x0][0x328], RZ ;  /* 0x0000ca0000a97a10 */ /* 0x040fe40007ffe0ff */
[----:B------:R-:W-:Y:S03]  /*7ad0*/  IADD3 R133, R0, UR24, RZ ;  /* 0x0000001800857c10 */ /* 0x000fe6000fffe0ff */
[--C-:B-1----:R-:W-:Y:S02]  /*7ae0*/  IMAD.IADD R2, R169, 0x1, R3.reuse ;  /* 0x00000001a9027824 */ /* 0x102fe400078e0203 */
[----:B------:R-:W-:Y:S01]  /*7af0*/  IMAD.IADD R0, R133, 0x1, R3 ;  /* 0x0000000185007824 */ /* 0x000fe200078e0203 */
[----:B------:R-:W-:-:S05]  /*7b00*/  @P0 BRA `(.L_x_283) ;  /* 0x0000019000000947 */ /* 0x000fca0003800000 */
[----:B------:R-:W-:Y:S01]  /*7b10*/  IMAD.U32 R168, RZ, RZ, UR12 ;  /* 0x0000000cffa87e24 */ /* 0x000fe2000f8e00ff */
[----:B------:R-:W-:Y:S04]  /*7b20*/  BSSY B0, `(.L_x_284) ;  /* 0x0000012000007945 */ /* 0x000fe80003800000 */
[----:B------:R-:W-:Y:S04]  /*7b30*/  IADD3 R3, -R168, UR8, R3 ;  /* 0x00000008a8037c10 */ /* 0x000fe8000fffe103 */
        /* <DEDUP_REMOVED lines=11> */
.L_x_285:
[----:B------:R-:W-:Y:S04]  /*7bf0*/  MOV R168, 0x1 ;  /* 0x0000000100a87802 */ /* 0x000fe80000000f00 */
[----:B------:R-:W-:Y:S11]  /*7c00*/  ISETP.NE.AND P0, PT, R168, c[0x0][0x32c], PT ;  /* 0x0000cb00a8007a0c */ /* 0x000ff60003f05270 */
[----:B------:R-:W-:Y:S02]  /*7c10*/  @!UPT UIADD3 URZ, URZ, URZ, URZ ;  /* 0x0000003f3f3ff290 */ /* 0x000fe4000fffe03f */
[----:B------:R-:W-:Y:S05]  /*7c20*/  @P0 IMAD.HI.U32 R168, R3, c[0x0][0x330], RZ ;  /* 0x0000cc0003a80a27 */ /* 0x000fea00078e00ff */
[----:B------:R-:W-:Y:S02]  /*7c30*/  @P0 SHF.R.U32.HI R3, RZ, c[0x0][0x334], R168 ;  /* 0x0000cd00ff030a19 */ /* 0x000fe400000116a8 */
.L_x_286:
[----:B------:R-:W-:Y:S05]  /*7c40*/  BSYNC B0 ;  /* 0x0000000000007941 */ /* 0x000fea0003800000 */
.L_x_284:
[----:B------:R-:W-:Y:S05]  /*7c50*/  IADD3 R168, -R170, UR20, RZ ;  /* 0x00000014aaa87c10 */ /* 0x000fea000fffe1ff */
[----:B------:R-:W-:Y:S05]  /*7c60*/  IMAD R3, R3, c[0x0][0x32c], R168 ;  /* 0x0000cb0003037a24 */ /* 0x000fea00078e02a8 */
[----:B------:R-:W-:Y:S02]  /*7c70*/  IMNMX R0, R0, R3, !PT ;  /* 0x0000000300007217 */ /* 0x000fe40007800200 */
[----:B------:R-:W-:Y:S04]  /*7c80*/  IADD3 R3, R3, c[0x0][0x32c], RZ ;  /* 0x0000cb0003037a10 */ /* 0x000fe80007ffe0ff */
[----:B------:R-:W-:Y:S02]  /*7c90*/  IMNMX R2, R2, R3, PT ;  /* 0x0000000302027217 */ /* 0x000fe40003800200 */
.L_x_283:
        /* <DEDUP_REMOVED lines=87> */
.L_x_289:
[----:B------:R-:W-:Y:S04]  /*8210*/  MOV R4, 0x1 ;  /* 0x0000000100047802 */ /* 0x000fe80000000f00 */
[----:B------:R-:W-:Y:S11]  /*8220*/  ISETP.NE.AND P0, PT, R4, c[0x0][0x32c], PT ;  /* 0x0000cb0004007a0c */ /* 0x000ff60003f05270 */
[----:B------:R-:W-:Y:S02]  /*8230*/  @!UPT UIADD3 URZ, URZ, URZ, URZ ;  /* 0x0000003f3f3ff290 */ /* 0x000fe4000fffe03f */
[----:B------:R-:W-:Y:S05]  /*8240*/  @P0 IMAD.HI.U32 R4, R0, c[0x0][0x330], RZ ;  /* 0x0000cc0000040a27 */ /* 0x000fea00078e00ff */
[----:B------:R-:W-:Y:S02]  /*8250*/  @P0 SHF.R.U32.HI R0, RZ, c[0x0][0x334], R4 ;  /* 0x0000cd00ff000a19 */ /* 0x000fe40000011604 */
.L_x_290:
[----:B------:R-:W-:Y:S05]  /*8260*/  BSYNC B0 ;  /* 0x0000000000007941 */ /* 0x000fea0003800000 */
.L_x_288:
[----:B------:R-:W-:Y:S05]  /*8270*/  IADD3 R4, -R170, UR20, RZ ;  /* 0x00000014aa047c10 */ /* 0x000fea000fffe1ff */
[----:B------:R-:W-:Y:S05]  /*8280*/  IMAD R0, R0, c[0x0][0x32c], R4 ;  /* 0x0000cb0000007a24 */ /* 0x000fea00078e0204 */
[----:B------:R-:W-:Y:S02]  /*8290*/  IMNMX R2, R2, R0, !PT ;  /* 0x0000000002027217 */ /* 0x000fe40007800200 */
[----:B------:R-:W-:Y:S04]  /*82a0*/  IADD3 R0, R0, c[0x0][0x32c], RZ ;  /* 0x0000cb0000007a10 */ /* 0x000fe80007ffe0ff */
[----:B------:R-:W-:Y:S02]  /*82b0*/  IMNMX R3, R3, R0, PT ;  /* 0x0000000003037217 */ /* 0x000fe40003800200 */
.L_x_287:
        /* <DEDUP_REMOVED lines=16> */
[----:B------:R-:W-:Y:S03]  /*83c0*/  UIADD3 UR21, UR5, -0x1, URZ ;  /* 0xffffffff05157890 */ /* 0x000fe6000fffe03f */
        /* <DEDUP_REMOVED lines=19> */
[--C-:B------:R-:W-:Y:S02]  /*8500*/  FFMA.FTZ R168, R168, c[0x0][0x2d0], -R4.reuse ;  /* 0x0000b400a8a87a23 */ /* 0x100fe40000010804 */
        /* <DEDUP_REMOVED lines=455> */
.L_x_278:
[----:B------:R-:W1:Y:S01]  /*a180*/  S2UR UR20, SR_CTAID.X ;  /* 0x00000000001479c3 */ /* 0x000e620000002500 */
[----:B------:R-:W-:-:S02]  /*a190*/  UISETP.NE.AND UP1, UPT, UR15, URZ, UPT ;  /* 0x0000003f0f00728c */ /* 0x000fc4000bf25270 */
[----:B------:R-:W-:Y:S02]  /*a1a0*/  ULDC.64 UR4, c[0x0][0x2c8] ;  /* 0x0000b20000047ab9 */ /* 0x000fe40000000a00 */
[----:B------:R-:W-:-:S06]  /*a1b0*/  UISETP.NE.AND UP0, UPT, UR14, URZ, UPT ;  /* 0x0000003f0e00728c */ /* 0x000fcc000bf05270 */
[----:B------:R-:W-:Y:S01]  /*a1c0*/  PLOP3.LUT P0, PT, PT, PT, UP0, 0x40, 0x0 ;  /* 0x000000000000781c */ /* 0x000fe20003f0e808 */
[----:B-1----:R-:W-:-:S04]  /*a1d0*/  ULEA UR20, UR20, 0x7f, 0x7 ;  /* 0x0000007f14147891 */ /* 0x002fc8000f8e383f */
[----:B------:R-:W-:Y:S02]  /*a1e0*/  UIMAD.WIDE.U32 UR28, UR20, UR4, URZ ;  /* 0x00000004141c72a5 */ /* 0x000fe4000f8e003f */
[----:B------:R-:W-:-:S05]  /*a1f0*/  UIADD3 UR4, UR8, 0x1, -UR12 ;  /* 0x0000000108047890 */ /* 0x000fca000fffe80c */
[----:B------:R-:W-:Y:S02]  /*a200*/  @UP1 UMOV UR23, UR29 ;  /* 0x0000001d00171c82 */ /* 0x000fe40008000000 */
[----:B------:R-:W-:-:S04]  /*a210*/  @UP1 USHF.R.U32.HI UR20, URZ, UR5, UR23 ;  /* 0x000000053f141299 */ /* 0x000fc80008011617 */
[----:B------:R-:W-:-:S03]  /*a220*/  UIADD3 UR23, UR4, UR20, URZ ;  /* 0x0000001404177290 */ /* 0x000fc6000fffe03f */
[----:B------:R-:W-:Y:S02]  /*a230*/  ULDC UR20, c[0x0][0x324] ;  /* 0x0000c90000147ab9 */ /* 0x000fe40000000800 */
[----:B------:R-:W-:Y:S01]  /*a240*/  UIADD3 UR20, UR23, -UR20, URZ ;  /* 0x8000001417147290 */ /* 0x000fe2000fffe03f */
[----:B------:R-:W-:Y:S05]  /*a250*/  @P0 BRA `(.L_x_292) ;  /* 0x0000016000000947 */ /* 0x000fea0003800000 */
[----:B------:R-:W-:-:S06]  /*a260*/  UISETP.GT.AND UP0, UPT, UR23, -0x1, UPT ;  /* 0xffffffff1700788c */ /* 0x000fcc000bf04270 */
[----:B------:R-:W-:-:S13]  /*a270*/  PLOP3.LUT P0, PT, PT, PT, UP0, 0x80, 0x0 ;  /* 0x000000000000781c */ /* 0x000fda0003f0f008 */
[----:B------:R-:W-:Y:S05]  /*a280*/  @P0 BRA `(.L_x_293) ;  /* 0x0000009000000947 */ /* 0x000fea0003800000 */
[----:B------:R-:W-:Y:S02]  /*a290*/  UMOV UR5, 0x1 ;  /* 0x0000000100057882 */ /* 0x000fe40000000000 */
[----:B------:R-:W-:Y:S02]  /*a2a0*/  ULDC UR4, c[0x0][0x32c] ;  /* 0x0000cb0000047ab9 */ /* 0x000fe40000000800 */
[----:B------:R-:W-:Y:S02]  /*a2b0*/  UISETP.NE.AND UP0, UPT, UR5, UR4, UPT ;  /* 0x000000040500728c */ /* 0x000fe4000bf05270 */
[----:B------:R-:W-:Y:S02]  /*a2c0*/  ULOP3.LUT UR23, URZ, UR23, URZ, 0x33, !UPT ;  /* 0x000000173f177292 */ /* 0x000fe4000f8e333f */
[----:B------:R-:W-:Y:S02]  /*a2d0*/  ULDC.64 UR4, c[0x0][0x330] ;  /* 0x0000cc0000047ab9 */ /* 0x000fe40000000a00 */
[----:B------:R-:W-:-:S05]  /*a2e0*/  UIMAD.WIDE.U32 UR28, UR23, UR4, URZ ;  /* 0x00000004171c72a5 */ /* 0x000fca000f8e003f */
[----:B------:R-:W-:-:S04]  /*a2f0*/  @UP0 USHF.R.U32.HI UR23, URZ, UR5, UR29 ;  /* 0x000000053f170299 */ /* 0x000fc8000801161d */
[----:B------:R-:W-:Y:S01]  /*a300*/  ULOP3.LUT UR23, URZ, UR23, URZ, 0x33, !UPT ;  /* 0x000000173f177292 */ /* 0x000fe2000f8e333f */
[----:B------:R-:W-:Y:S05]  /*a310*/  BRA `(.L_x_294) ;  /* 0x0000006000007947 */ /* 0x000fea0003800000 */
.L_x_293:
[----:B------:R-:W-:Y:S02]  /*a320*/  UMOV UR5, 0x1 ;  /* 0x0000000100057882 */ /* 0x000fe40000000000 */
[----:B------:R-:W-:Y:S02]  /*a330*/  ULDC UR4, c[0x0][0x32c] ;  /* 0x0000cb0000047ab9 */ /* 0x000fe40000000800 */
[----:B------:R-:W-:-:S03]  /*a340*/  UISETP.NE.AND UP0, UPT, UR5, UR4, UPT ;  /* 0x000000040500728c */ /* 0x000fc6000bf05270 */
[----:B------:R-:W-:Y:S02]  /*a350*/  ULDC.64 UR4, c[0x0][0x330] ;  /* 0x0000cc0000047ab9 */ /* 0x000fe40000000a00 */
[----:B------:R-:W-:-:S06]  /*a360*/  UIMAD.WIDE.U32 UR28, UR23, UR4, URZ ;  /* 0x00000004171c72a5 */ /* 0x000fcc000f8e003f */
[----:B------:R-:W-:Y:S02]  /*a370*/  @UP0 USHF.R.U32.HI UR23, URZ, UR5, UR29 ;  /* 0x000000053f170299 */ /* 0x000fe4000801161d */
.L_x_294:
[----:B------:R-:W-:Y:S02]  /*a380*/  ULDC UR4, c[0x0][0x32c] ;  /* 0x0000cb0000047ab9 */ /* 0x000fe40000000800 */
[----:B------:R-:W-:-:S04]  /*a390*/  UIMAD UR4, UR23, UR4, URZ ;  /* 0x00000004170472a4 */ /* 0x000fc8000f8e023f */
[----:B------:R-:W-:-:S04]  /*a3a0*/  UISETP.LT.AND UP0, UPT, UR20, UR4, UPT ;  /* 0x000000041400728c */ /* 0x000fc8000bf01270 */
[----:B------:R-:W-:-:S04]  /*a3b0*/  USEL UR20, UR20, UR4, !UP0 ;  /* 0x0000000414147287 */ /* 0x000fc8000c000000 */
.L_x_292:
        /* <DEDUP_REMOVED lines=27> */
.L_x_300:
        /* <DEDUP_REMOVED lines=28> */
[C---:B------:R-:W-:Y:S01]  /*a730*/  IMAD.WIDE.U32 R2, R5.reuse, c[0x0][0x208], RZ ;  /* 0x0000820005027a25 */ /* 0x040fe200078e00ff */
        /* <DEDUP_REMOVED lines=22> */
[C---:B------:R-:W-:Y:S02]  /*a8a0*/  IMAD.X R5, R3.reuse, 0x1, R14, P0 ;  /* 0x0000000103057824 */ /* 0x040fe400000e060e */
        /* <DEDUP_REMOVED lines=12> */
.L_x_334:
        /* <DEDUP_REMOVED lines=24> */
.L_x_297:
[----:B------:R-:W-:Y:S05]  /*aaf0*/  BSYNC B0 ;  /* 0x0000000000007941 */ /* 0x000fea0003800000 */
.L_x_296:
        /* <DEDUP_REMOVED lines=224> */
.L_x_299:
        /* <DEDUP_REMOVED lines=419> */
.L_x_295:
        /* <DEDUP_REMOVED lines=16> */
.L_x_314:
[----:B------:R-:W2:Y:S01]  /*d430*/  LDL R4, [R1+0x28] ;  /* 0x0000280001047983 */ /* 0x000ea20000100800 */
[----:B------:R-:W-:Y:S04]  /*d440*/  DEPBAR.LE SB0, 0x0 ;  /* 0x000080000000791a */ /* 0x000fe80000000000 */
[----:B------:R-:W3:Y:S01]  /*d450*/  LDL R8, [R1+0x38] ;  /* 0x0000380001087983 */ /* 0x000ee20000100800 */
[----:B------:R-:W-:Y:S03]  /*d460*/  BSSY B0, `(.L_x_302) ;  /* 0x000005f000007945 */ /* 0x000fe60003800000 */
[----:B------:R-:W4:Y:S04]  /*d470*/  LDL R6, [R1+0x24] ;  /* 0x0000240001067983 */ /* 0x000f280000100800 */
[----:B------:R-:W2:Y:S04]  /*d480*/  LDL R132, [R1+0x4] ;  /* 0x0000040001847983 */ /* 0x000ea80000100800 */
[----:B------:R-:W3:Y:S04]  /*d490*/  LDL R133, [R1+0x30] ;  /* 0x0000300001857983 */ /* 0x000ee80000100800 */
[----:B------:R-:W4:Y:S04]  /*d4a0*/  LDL R23, [R1] ;  /* 0x0000000001177983 */ /* 0x000f280000100800 */
[----:B------:R-:W4:Y:S04]  /*d4b0*/  LDL R5, [R1+0x40] ;  /* 0x0000400001057983 */ /* 0x000f280000100800 */
[----:B------:R-:W4:Y:S04]  /*d4c0*/  LDL R7, [R1+0x8] ;  /* 0x0000080001077983 */ /* 0x000f280000100800 */
        /* <DEDUP_REMOVED lines=9> */
[----:B------:R-:W-:Y:S04]  /*d560*/  LDSM.16.M88.4 R168, [R243] ;  /* 0x00000000f3a8783b */ /* 0x000fe80000000200 */
[----:B--2---:R-:W-:Y:S01]  /*d570*/  LDSM.16.M88.4 R172, [R132] ;  /* 0x0000000084ac783b */ /* 0x004fe20000000200 */
[----:B-1----:R-:W-:Y:S01]  /*d580*/  SHF.R.S32.HI R0, RZ, 0x1f, R4 ;  /* 0x0000001fff007819 */ /* 0x002fe20000011404 */
[----:B------:R-:W-:Y:S01]  /*d590*/  IMAD.WIDE.U32 R2, R4, c[0x0][0x208], RZ ;  /* 0x0000820004027a25 */ /* 0x000fe200078e00ff */
[----:B---3--:R-:W-:Y:S03]  /*d5a0*/  ISETP.GE.AND P1, PT, R133, c[0x0][0x1d4], PT ;  /* 0x0000750085007a0c */ /* 0x008fe60003f26270 */
[----:B------:R-:W-:Y:S01]  /*d5b0*/  IMAD R0, R0, c[0x0][0x208], RZ ;  /* 0x0000820000007a24 */ /* 0x000fe200078e02ff */
[----:B----4-:R-:W-:Y:S03]  /*d5c0*/  LDSM.16.M88.4 R176, [R23] ;  /* 0x0000000017b0783b */ /* 0x010fe60000000200 */
[----:B------:R-:W-:Y:S01]  /*d5d0*/  IMAD R0, R4, c[0x0][0x20c], R0 ;  /* 0x0000830004007a24 */ /* 0x000fe200078e0200 */
[----:B------:R-:W-:Y:S03]  /*d5e0*/  SHF.R.S32.HI R4, RZ, 0x1f, R6 ;  /* 0x0000001fff047819 */ /* 0x000fe60000011406 */
[----:B------:R-:W-:Y:S02]  /*d5f0*/  IMAD.IADD R3, R3, 0x1, R0 ;  /* 0x0000000103037824 */ /* 0x000fe400078e0200 */
[----:B------:R-:W-:Y:S02]  /*d600*/  IMAD R4, R4, c[0x0][0x218], RZ ;  /* 0x0000860004047a24 */ /* 0x000fe400078e02ff */
[C---:B------:R-:W-:Y:S04]  /*d610*/  IMAD.WIDE.U32 R2, R6.reuse, c[0x0][0x218], R2 ;  /* 0x0000860006027a25 */ /* 0x040fe800078e0002 */
[----:B------:R-:W-:Y:S01]  /*d620*/  IMAD R4, R6, c[0x0][0x21c], R4 ;  /* 0x0000870006047a24 */ /* 0x000fe200078e0204 */
[----:B------:R-:W-:Y:S01]  /*d630*/  IADD3 R0, P0, R2, UR30, RZ ;  /* 0x0000001e02007c10 */ /* 0x000fe2000ff1e0ff */
[C---:B------:R-:W-:Y:S01]  /*d640*/  IMAD.SHL.U32 R21, R14.reuse, 0x2, RZ ;  /* 0x000000020e157824 */ /* 0x040fe200078e00ff */
[----:B------:R-:W-:Y:S02]  /*d650*/  SHF.L.U64.HI R14, R14, 0x1, R22 ;  /* 0x000000010e0e7819 */ /* 0x000fe40000010216 */
[----:B------:R-:W-:Y:S02]  /*d660*/  IADD3.X R3, R3, UR25, R4, P0, !PT ;  /* 0x0000001903037c10 */ /* 0x000fe400087fe404 */
[----:B------:R-:W-:Y:S01]  /*d670*/  STL [R1+0x18], R21 ;  /* 0x0000181501007387 */ /* 0x000fe20000100800 */
[C---:B------:R-:W-:Y:S03]  /*d680*/  LEA R6, P0, R0.reuse, c[0x0][0x1f8], 0x1 ;  /* 0x00007e0000067a11 */ /* 0x040fe600078008ff */
[----:B------:R-:W-:Y:S01]  /*d690*/  STL [R1+0x1c], R14 ;  /* 0x00001c0e01007387 */ /* 0x000fe20000100800 */
[----:B------:R-:W-:Y:S03]  /*d6a0*/  LEA.HI.X R3, R0, c[0x0][0x1fc], R3, 0x1, P0 ;  /* 0x00007f0000037a11 */ /* 0x000fe600000f0c03 */
        /* <DEDUP_REMOVED lines=32> */
.L_x_335:
        /* <DEDUP_REMOVED lines=26> */
.L_x_303:
[----:B-1----:R-:W-:Y:S05]  /*da50*/  BSYNC B0 ;  /* 0x0000000000007941 */ /* 0x002fea0003800000 */
.L_x_302:
        /* <DEDUP_REMOVED lines=225> */
.L_x_305:
        /* <DEDUP_REMOVED lines=37> */
.L_x_308:
[----:B------:R-:W-:Y:S04]  /*eac0*/  MOV R168, 0x1 ;  /* 0x0000000100a87802 */ /* 0x000fe80000000f00 */
[----:B------:R-:W-:Y:S11]  /*ead0*/  ISETP.NE.AND P0, PT, R168, c[0x0][0x32c], PT ;  /* 0x0000cb00a8007a0c */ /* 0x000ff60003f05270 */
[----:B------:R-:W-:Y:S02]  /*eae0*/  @!UPT UIADD3 URZ, URZ, URZ, URZ ;  /* 0x0000003f3f3ff290 */ /* 0x000fe4000fffe03f */
[----:B------:R-:W-:Y:S05]  /*eaf0*/  @P0 IMAD.HI.U32 R168, R3, c[0x0][0x330], RZ ;  /* 0x0000cc0003a80a27 */ /* 0x000fea00078e00ff */
[----:B------:R-:W-:Y:S02]  /*eb00*/  @P0 SHF.R.U32.HI R3, RZ, c[0x0][0x334], R168 ;  /* 0x0000cd00ff030a19 */ /* 0x000fe400000116a8 */
.L_x_309:
[----:B------:R-:W-:Y:S05]  /*eb10*/  BSYNC B0 ;  /* 0x0000000000007941 */ /* 0x000fea0003800000 */
.L_x_307:
[----:B------:R-:W-:Y:S05]  /*eb20*/  IMAD R3, R3, c[0x0][0x32c], R170 ;  /* 0x0000cb0003037a24 */ /* 0x000fea00078e02aa */
[----:B------:R-:W-:Y:S02]  /*eb30*/  IMNMX R0, R0, R3, !PT ;  /* 0x0000000300007217 */ /* 0x000fe40007800200 */
[----:B------:R-:W-:Y:S04]  /*eb40*/  IADD3 R3, R3, c[0x0][0x32c], RZ ;  /* 0x0000cb0003037a10 */ /* 0x000fe80007ffe0ff */
[----:B------:R-:W-:Y:S02]  /*eb50*/  IMNMX R2, R2, R3, PT ;  /* 0x0000000302027217 */ /* 0x000fe40003800200 */
.L_x_306:
        /* <DEDUP_REMOVED lines=87> */
.L_x_312:
[----:B------:R-:W-:Y:S04]  /*f0d0*/  MOV R4, 0x1 ;  /* 0x0000000100047802 */ /* 0x000fe80000000f00 */
[----:B------:R-:W-:Y:S11]  /*f0e0*/  ISETP.NE.AND P0, PT, R4, c[0x0][0x32c], PT ;  /* 0x0000cb0004007a0c */ /* 0x000ff60003f05270 */
[----:B------:R-:W-:Y:S02]  /*f0f0*/  @!UPT UIADD3 URZ, URZ, URZ, URZ ;  /* 0x0000003f3f3ff290 */ /* 0x000fe4000fffe03f */
[----:B------:R-:W-:Y:S05]  /*f100*/  @P0 IMAD.HI.U32 R4, R0, c[0x0][0x330], RZ ;  /* 0x0000cc0000040a27 */ /* 0x000fea00078e00ff */
[----:B------:R-:W-:Y:S02]  /*f110*/  @P0 SHF.R.U32.HI R0, RZ, c[0x0][0x334], R4 ;  /* 0x0000cd00ff000a19 */ /* 0x000fe40000011604 */
.L_x_313:
[----:B------:R-:W-:Y:S05]  /*f120*/  BSYNC B0 ;  /* 0x0000000000007941 */ /* 0x000fea0003800000 */
.L_x_311:
[----:B------:R-:W-:Y:S05]  /*f130*/  IMAD R0, R0, c[0x0][0x32c], R170 ;  /* 0x0000cb0000007a24 */ /* 0x000fea00078e02aa */
[----:B------:R-:W-:Y:S02]  /*f140*/  IMNMX R2, R2, R0, !PT ;  /* 0x0000000002027217 */ /* 0x000fe40007800200 */
[----:B------:R-:W-:Y:S04]  /*f150*/  IADD3 R0, R0, c[0x0][0x32c], RZ ;  /* 0x0000cb0000007a10 */ /* 0x000fe80007ffe0ff */
[----:B------:R-:W-:Y:S02]  /*f160*/  IMNMX R3, R3, R0, PT ;  /* 0x0000000003037217 */ /* 0x000fe40003800200 */
.L_x_310:
        /* <DEDUP_REMOVED lines=492> */
.L_x_301:
        /* <DEDUP_REMOVED lines=47> */
[----:B------:R-:W-:Y:S01]  /*11320*/  MOV R56, 0xff800000 ;  /* 0xff80000000387802 */ /* 0x000fe20000000f00 */
[C---:B------:R-:W-:Y:S01]  /*11330*/  FMUL.FTZ R16, R2.reuse, R57 ;  /* 0x0000003902107220 */ /* 0x040fe20000410000 */
[----:B------:R-:W-:Y:S01]  /*11340*/  MOV R57, 0xff800000 ;  /* 0xff80000000397802 */ /* 0x000fe20000000f00 */
        /* <DEDUP_REMOVED lines=35> */
[----:B------:R-:W-:Y:S01]  /*11580*/  FMUL.FTZ R129, R2, R129 ;  /* 0x0000008102817220 */ /* 0x000fe20000410000 */
[----:B------:R-:W-:Y:S01]  /*11590*/  @P0 MOV R2, 0x3f317218 ;  /* 0x3f31721800020802 */ /* 0x000fe20000000f00 */
[----:B------:R-:W-:Y:S02]  /*115a0*/  @P1 FMUL.FTZ R4, R3, c[0x0][0x2d0] ;  /* 0x0000b40003041a20 */ /* 0x000fe40000410000 */
[----:B--2---:R-:W-:Y:S02]  /*115b0*/  @P1 FMUL.FTZ R5, R5, 0.69314718246459960938 ;  /* 0x3f31721805051820 */ /* 0x004fe40000410000 */
[----:B---3--:R-:W-:-:S02]  /*115c0*/  @P0 FMUL.FTZ R3, R6, 0.69314718246459960938 ;  /* 0x3f31721806030820 */ /* 0x008fc40000410000 */
[----:B------:R-:W-:Y:S02]  /*115d0*/  @P0 FMUL.FTZ R2, R2, c[0x0][0x2d0] ;  /* 0x0000b40002020a20 */ /* 0x000fe40000410000 */
[C---:B----4-:R-:W-:Y:S02]  /*115e0*/  FMUL.FTZ R158, R0.reuse, R158 ;  /* 0x0000009e009e7220 */ /* 0x050fe40000410000 */
        /* <DEDUP_REMOVED lines=62> */
[----:B------:R-:W-:Y:S02]  /*119d0*/  FMUL.FTZ R10, R0, R131 ;  /* 0x00000083000a7220 */ /* 0x000fe40000410000 */
[----:B------:R-:W-:-:S02]  /*119e0*/  @P1 FFMA.FTZ R56, R4, R133, R5 ;  /* 0x0000008504381223 */ /* 0x000fc40000010005 */
[----:B------:R-:W-:Y:S02]  /*119f0*/  @P0 FFMA.FTZ R57, R2, R132, R3 ;  /* 0x0000008402390223 */ /* 0x000fe40000010003 */
.L_x_259:
        /* <DEDUP_REMOVED lines=10> */
[----:B------:R-:W-:Y:S02]  /*11aa0*/  F2FP.PACK_AB R37, R12, R22 ;  /* 0x000000160c25723e */ /* 0x000fe400000000ff */
[----:B------:R-:W-:Y:S01]  /*11ab0*/  F2FP.PACK_AB R38, R9, R40 ;  /* 0x000000280926723e */ /* 0x000fe200000000ff */
[----:B------:R-:W-:Y:S01]  /*11ac0*/  ULDC.64 UR4, c[0x0][0x500] ;  /* 0x0001400000047ab9 */ /* 0x000fe20000000a00 */
[----:B------:R-:W-:Y:S01]  /*11ad0*/  F2FP.PACK_AB R8, R8, R156 ;  /* 0x0000009c0808723e */ /* 0x000fe200000000ff */
[----:B------:R-:W-:Y:S01]  /*11ae0*/  UIMAD.WIDE UR4, UR13, UR6, UR4 ;  /* 0x000000060d0472a5 */ /* 0x000fe2000f8e0204 */
[----:B------:R-:W-:-:S02]  /*11af0*/  F2FP.PACK_AB R158, R159, R158 ;  /* 0x0000009e9f9e723e */ /* 0x000fc400000000ff */
[----:B------:R-:W-:Y:S02]  /*11b00*/  F2FP.PACK_AB R6, R153, R152 ;  /* 0x000000989906723e */ /* 0x000fe400000000ff */
[----:B------:R-:W-:Y:S02]  /*11b10*/  F2FP.PACK_AB R154, R155, R154 ;  /* 0x0000009a9b9a723e */ /* 0x000fe400000000ff */
[----:B------:R-:W-:Y:S02]  /*11b20*/  F2FP.PACK_AB R5, R149, R148 ;  /* 0x000000949505723e */ /* 0x000fe400000000ff */
[----:B------:R-:W-:Y:S02]  /*11b30*/  F2FP.PACK_AB R150, R151, R150 ;  /* 0x000000969796723e */ /* 0x000fe400000000ff */
[----:B-1----:R-:W-:Y:S02]  /*11b40*/  SHF.R.S32.HI R47, RZ, 0x1f, R65 ;  /* 0x0000001fff2f7819 */ /* 0x002fe40000011441 */
[----:B------:R-:W-:-:S02]  /*11b50*/  F2FP.PACK_AB R7, R7, R144 ;  /* 0x000000900707723e */ /* 0x000fc400000000ff */
[CC--:B------:R-:W-:Y:S02]  /*11b60*/  LEA.HI R2, R47.reuse, R65.reuse, RZ, 0x2 ;  /* 0x000000412f027211 */ /* 0x0c0fe400078f10ff */
[----:B------:R-:W-:Y:S02]  /*11b70*/  LEA.HI R43, R47, R65, RZ, 0x5 ;  /* 0x000000412f2b7211 */ /* 0x000fe400078f28ff */
[--C-:B------:R-:W-:Y:S02]  /*11b80*/  SHF.R.S32.HI R4, RZ, 0x2, R2.reuse ;  /* 0x00000002ff047819 */ /* 0x100fe40000011402 */
[----:B------:R-:W-:Y:S02]  /*11b90*/  SHF.R.S32.HI R0, RZ, 0x1f, R2 ;  /* 0x0000001fff007819 */ /* 0x000fe40000011402 */
[----:B------:R-:W-:Y:S02]  /*11ba0*/  SHF.R.S32.HI R40, RZ, 0x5, R43 ;  /* 0x00000005ff287819 */ /* 0x000fe4000001142b */
[----:B------:R-:W-:-:S02]  /*11bb0*/  LEA.HI R0, R0, R4, RZ, 0x3 ;  /* 0x0000000400007211 */ /* 0x000fc400078f18ff */
[----:B------:R-:W-:Y:S02]  /*11bc0*/  F2FP.PACK_AB R146, R147, R146 ;  /* 0x000000929392723e */ /* 0x000fe400000000ff */
[----:B------:R-:W-:Y:S02]  /*11bd0*/  LOP3.LUT R0, R0, 0xfffffff8, RZ, 0xc0, !PT ;  /* 0xfffffff800007812 */ /* 0x000fe400078ec0ff */
[----:B------:R-:W-:Y:S02]  /*11be0*/  F2FP.PACK_AB R53, R141, R140 ;  /* 0x0000008c8d35723e */ /* 0x000fe400000000ff */
[----:B------:R-:W-:Y:S01]  /*11bf0*/  F2FP.PACK_AB R142, R143, R142 ;  /* 0x0000008e8f8e723e */ /* 0x000fe200000000ff */
[----:B------:R-:W-:Y:S01]  /*11c00*/  IMAD.IADD R4, R4, 0x1, -R0 ;  /* 0x0000000104047824 */ /* 0x000fe200078e0a00 */
[----:B------:R-:W-:Y:S02]  /*11c10*/  LOP3.LUT R0, R2, 0xfffffffc, RZ, 0xc0, !PT ;  /* 0xfffffffc02007812 */ /* 0x000fe400078ec0ff */
[----:B------:R-:W-:Y:S01]  /*11c20*/  F2FP.PACK_AB R52, R137, R136 ;  /* 0x000000888934723e */ /* 0x000fe200000000ff */
[C---:B------:R-:W-:Y:S01]  /*11c30*/  IMAD.SHL.U32 R2, R4.reuse, 0x40, RZ ;  /* 0x0000004004027824 */ /* 0x040fe200078e00ff */
[----:B------:R-:W-:Y:S01]  /*11c40*/  LOP3.LUT R3, R4, 0x1, RZ, 0xc0, !PT ;  /* 0x0000000104037812 */ /* 0x000fe200078ec0ff */
[----:B------:R-:W-:Y:S01]  /*11c50*/  IMAD.IADD R22, R65, 0x1, -R0 ;  /* 0x0000000141167824 */ /* 0x000fe200078e0a00 */
[----:B------:R-:W-:-:S02]  /*11c60*/  F2FP.PACK_AB R138, R139, R138 ;  /* 0x0000008a8b8a723e */ /* 0x000fc400000000ff */
[----:B------:R-:W-:Y:S01]  /*11c70*/  LOP3.LUT R0, R2, 0x1c0, RZ, 0xc0, !PT ;  /* 0x000001c002007812 */ /* 0x000fe200078ec0ff */
[----:B------:R-:W-:Y:S01]  /*11c80*/  IMAD R2, R40, 0x200, R22 ;  /* 0x0000020028027824 */ /* 0x000fe200078e0216 */
[----:B------:R-:W-:Y:S02]  /*11c90*/  ISETP.NE.U32.AND P0, PT, R3, 0x1, PT ;  /* 0x000000010300780c */ /* 0x000fe40003f05070 */
[----:B------:R-:W-:Y:S02]  /*11ca0*/  LEA.HI R0, R0, R0, RZ, 0x1d ;  /* 0x0000000000007211 */ /* 0x000fe400078fe8ff */
[----:B------:R-:W-:Y:S01]  /*11cb0*/  R2P PR, R4, 0x6 ;  /* 0x0000000604007804 */ /* 0x000fe20000000000 */
[----:B------:R-:W-:Y:S01]  /*11cc0*/  IMAD.MOV.U32 R4, RZ, RZ, 0x20 ;  /* 0x00000020ff047424 */ /* 0x000fe200078e00ff */
[----:B------:R-:W-:Y:S01]  /*11cd0*/  F2FP.PACK_AB R49, R29, R18 ;  /* 0x000000121d31723e */ /* 0x000fe200000000ff */
[----:B------:R-:W-:Y:S01]  /*11ce0*/  IMAD.U32 R0, R2, 0x2, R0 ;  /* 0x0000000202007824 */ /* 0x000fe200078e0000 */
[----:B------:R-:W-:-:S02]  /*11cf0*/  F2FP.PACK_AB R48, R31, R30 ;  /* 0x0000001e1f30723e */ /* 0x000fc400000000ff */
[----:B------:R-:W-:Y:S01]  /*11d00*/  SEL R4, R4, 0xffffffe0, !P1 ;  /* 0xffffffe004047807 */ /* 0x000fe20004800000 */
[----:B------:R-:W-:Y:S01]  /*11d10*/  IMAD.SHL.U32 R0, R0, 0x2, RZ ;  /* 0x0000000200007824 */ /* 0x000fe200078e00ff */
[----:B------:R-:W-:Y:S01]  /*11d20*/  BAR.SYNC.DEFER_BLOCKING 0x1, 0x100 ;  /* 0x0044000000007b1d */ /* 0x000fe20000010000 */
[----:B------:R-:W-:Y:S02]  /*11d30*/  F2FP.PACK_AB R45, R33, R20 ;  /* 0x00000014212d723e */ /* 0x000fe400000000ff */
[----:B------:R-:W-:Y:S02]  /*11d40*/  F2FP.PACK_AB R44, R35, R34 ;  /* 0x00000022232c723e */ /* 0x000fe400000000ff */
[C---:B------:R-:W-:Y:S02]  /*11d50*/  IADD3 R3, R0.reuse, 0x80, RZ ;  /* 0x0000008000037810 */ /* 0x040fe40007ffe0ff */
[C---:B------:R-:W-:Y:S02]  /*11d60*/  IADD3 R2, R0.reuse, 0x70, RZ ;  /* 0x0000007000027810 */ /* 0x040fe40007ffe0ff */
[----:B------:R-:W-:Y:S01]  /*11d70*/  @P0 IADD3 R2, R3, 0x10, RZ ;  /* 0x0000001003020810 */ /* 0x000fe20007ffe0ff */
[----:B------:R-:W-:Y:S01]  /*11d80*/  IMAD.IADD R3, R0, 0x1, R4 ;  /* 0x0000000100037824 */ /* 0x000fe200078e0204 */
[----:B------:R-:W-:-:S02]  /*11d90*/  F2FP.PACK_AB R36, R36, R23 ;  /* 0x000000172424723e */ /* 0x000fc400000000ff */
[----:B------:R-:W-:Y:S02]  /*11da0*/  F2FP.PACK_AB R50, R51, R50 ;  /* 0x000000323332723e */ /* 0x000fe400000000ff */
        /* <DEDUP_REMOVED lines=48> */
[----:B------:R-:W-:Y:S01]  /*120b0*/  F2FP.PACK_AB R13, R13, R118 ;  /* 0x000000760d0d723e */ /* 0x000fe200000000ff */
        /* <DEDUP_REMOVED lines=88> */
.L_x_316:
        /* <DEDUP_REMOVED lines=9> */
[----:B------:R-:W-:Y:S01]  /*126d0*/  USHF.R.S32.HI UR11, URZ, 0x1f, UR13 ;  /* 0x0000001f3f0b7899 */ /* 0x000fe2000801140d */
[----:B------:R-:W-:Y:S01]  /*126e0*/  LEA.HI R6, R47, R65, RZ, 0x3 ;  /* 0x000000412f067211 */ /* 0x000fe200078f18ff */
[----:B------:R-:W-:Y:S01]  /*126f0*/  ULDC.64 UR4, c[0x0][0x3a0] ;  /* 0x0000e80000047ab9 */ /* 0x000fe20000000a00 */
[----:B------:R-:W-:Y:S01]  /*12700*/  SHF.R.S32.HI R2, RZ, 0x1f, R3 ;  /* 0x0000001fff027819 */ /* 0x000fe20000011403 */
[----:B------:R-:W-:Y:S01]  /*12710*/  IMAD.IADD R4, R40, 0x1, -R0 ;  /* 0x0000000128047824 */ /* 0x000fe200078e0a00 */
[----:B------:R-:W-:Y:S01]  /*12720*/  LEA.HI R0, R22, R22, RZ, 0x1 ;  /* 0x0000001616007211 */ /* 0x000fe200078f08ff */
[----:B------:R-:W-:Y:S01]  /*12730*/  UIMAD UR8, UR9, UR6, URZ ;  /* 0x00000006090872a4 */ /* 0x000fe2000f8e023f */
[----:B------:R-:W-:Y:S01]  /*12740*/  LEA.HI R2, R2, R3, RZ, 0x2 ;  /* 0x0000000302027211 */ /* 0x000fe200078f10ff */
[----:B------:R-:W-:Y:S01]  /*12750*/  UMOV UR14, UR20 ;  /* 0x00000014000e7c82 */ /* 0x000fe20008000000 */
[----:B------:R-:W-:Y:S01]  /*12760*/  LOP3.LUT R0, R0, 0x1ffffffe, RZ, 0xc0, !PT ;  /* 0x1ffffffe00007812 */ /* 0x000fe200078ec0ff */
[----:B------:R-:W-:Y:S01]  /*12770*/  UMOV UR15, UR21 ;  /* 0x00000015000f7c82 */ /* 0x000fe20008000000 */
[----:B------:R-:W-:Y:S01]  /*12780*/  SHF.R.S32.HI R2, RZ, 0x2, R2 ;  /* 0x00000002ff027819 */ /* 0x000fe20000011402 */
[----:B------:R-:W-:Y:S01]  /*12790*/  UIMAD UR12, UR21, UR4, URZ ;  /* 0x00000004150c72a4 */ /* 0x000fe2000f8e023f */
[----:B------:R-:W-:Y:S01]  /*127a0*/  LOP3.LUT P2, RZ, R3, 0x3, RZ, 0xc0, !PT ;  /* 0x0000000303ff7812 */ /* 0x000fe2000784c0ff */
[----:B------:R-:W-:Y:S01]  /*127b0*/  IMAD.IADD R0, R22, 0x1, -R0 ;  /* 0x0000000116007824 */ /* 0x000fe200078e0a00 */
[----:B------:R-:W-:Y:S01]  /*127c0*/  USEL UR11, UR11, URZ, !UP1 ;  /* 0x0000003f0b0b7287 */ /* 0x000fe2000c800000 */
[----:B------:R-:W-:Y:S01]  /*127d0*/  IMAD R15, R4, 0x10, R2 ;  /* 0x00000010040f7824 */ /* 0x000fe200078e0202 */
[----:B------:R-:W-:Y:S01]  /*127e0*/  UIMAD.WIDE.U32 UR14, UR10, UR6, UR14 ;  /* 0x000000060a0e72a5 */ /* 0x000fe2000f8e000e */
[----:B------:R-:W-:Y:S01]  /*127f0*/  LOP3.LUT R4, R6, 0xfffffff8, RZ, 0xc0, !PT ;  /* 0xfffffff806047812 */ /* 0x000fe200078ec0ff */
[----:B------:R-:W-:Y:S01]  /*12800*/  UIMAD UR8, UR10, UR7, UR8 ;  /* 0x000000070a0872a4 */ /* 0x000fe2000f8e0208 */
[----:B------:R-:W-:Y:S01]  /*12810*/  IMAD R0, R0, 0x8, R15 ;  /* 0x0000000800007824 */ /* 0x000fe200078e020f */
[----:B------:R-:W-:Y:S01]  /*12820*/  UIMAD.WIDE.U32 UR16, UR20, UR4, URZ ;  /* 0x00000004141072a5 */ /* 0x000fe2000f8e003f */
[----:B------:R-:W-:Y:S01]  /*12830*/  SHF.R.S32.HI R14, RZ, 0x3, R6 ;  /* 0x00000003ff0e7819 */ /* 0x000fe20000011406 */
[----:B------:R-:W-:Y:S01]  /*12840*/  ULDC.64 UR6, c[0x0][0x498] ;  /* 0x0001260000067ab9 */ /* 0x000fe20000000a00 */
[----:B------:R-:W-:Y:S01]  /*12850*/  IMAD.IADD R7, R65, 0x1, -R4 ;  /* 0x0000000141077824 */ /* 0x000fe200078e0a04 */
[----:B-1----:R-:W-:Y:S01]  /*12860*/  LEA R0, R28, R0, 0x7 ;  /* 0x000000001c007211 */ /* 0x002fe200078e38ff */
[----:B------:R-:W-:Y:S01]  /*12870*/  UIMAD UR12, UR20, UR5, UR12 ;  /* 0x00000005140c72a4 */ /* 0x000fe2000f8e020c */
        /* <DEDUP_REMOVED lines=121> */
.L_x_318:
[----:B--234-:R-:W-:Y:S05]  /*13010*/  BSYNC B0 ;  /* 0x0000000000007941 */ /* 0x01cfea0003800000 */
.L_x_317:
        /* <DEDUP_REMOVED lines=30> */
.L_x_320:
[----:B------:R-:W-:Y:S05]  /*13200*/  BSYNC B0 ;  /* 0x0000000000007941 */ /* 0x000fea0003800000 */
.L_x_319:
        /* <DEDUP_REMOVED lines=30> */
.L_x_322:
[----:B------:R-:W-:Y:S05]  /*133f0*/  BSYNC B0 ;  /* 0x0000000000007941 */ /* 0x000fea0003800000 */
.L_x_321:
        /* <DEDUP_REMOVED lines=31> */
.L_x_315:
        /* <DEDUP_REMOVED lines=31> */
.L_x_323:
[----:B-1----:R-:W1:Y:S01]  /*137e0*/  S2R R8, SR_TID.X ;  /* 0x0000000000087919 */ /* 0x002e620000002100 */
[----:B------:R-:W-:Y:S01]  /*137f0*/  USHF.R.S32.HI UR6, URZ, 0x1f, UR13 ;  /* 0x0000001f3f067899 */ /* 0x000fe2000801140d */
[----:B------:R-:W-:Y:S01]  /*13800*/  BSSY B0, `(.L_x_324) ;  /* 0x0000029000007945 */ /* 0x000fe20003800000 */
[----:B------:R-:W-:-:S02]  /*13810*/  USEL UR13, UR13, URZ, !UP1 ;  /* 0x0000003f0d0d7287 */ /* 0x000fc4000c800000 */
[----:B------:R-:W-:Y:S01]  /*13820*/  USEL UR6, UR6, URZ, !UP1 ;  /* 0x0000003f06067287 */ /* 0x000fe2000c800000 */
[----:B-1----:R-:W-:-:S13]  /*13830*/  ISETP.GT.AND P0, PT, R8, 0x7f, PT ;  /* 0x0000007f0800780c */ /* 0x002fda0003f04270 */
        /* <DEDUP_REMOVED lines=37> */
.L_x_325:
[----:B------:R-:W-:Y:S05]  /*13a90*/  BSYNC B0 ;  /* 0x0000000000007941 */ /* 0x000fea0003800000 */
.L_x_324:
        /* <DEDUP_REMOVED lines=17> */
[----:B------:R-:W-:Y:S02]  /*13bb0*/  LEA R0, R8, R7, 0x5 ;  /* 0x0000000708007211 */ /* 0x000fe400078e28ff */
[----:B------:R-:W-:Y:S02]  /*13bc0*/  UIMAD UR7, UR10, UR5, UR7 ;  /* 0x000000050a0772a4 */ /* 0x000fe4000f8e0207 */
[----:B------:R-:W-:Y:S01]  /*13bd0*/  UIMAD.WIDE.U32 UR10, UR10, UR4, UR16 ;  /* 0x000000040a0a72a5 */ /* 0x000fe2000f8e0010 */
[C---:B--2---:R-:W-:Y:S02]  /*13be0*/  IMAD R0, R14.reuse, 0x80, R0 ;  /* 0x000000800e007824 */ /* 0x044fe400078e0200 */
        /* <DEDUP_REMOVED lines=56> */
.L_x_327:
[----:B------:R-:W-:Y:S05]  /*13f70*/  BSYNC B0 ;  /* 0x0000000000007941 */ /* 0x000fea0003800000 */
.L_x_326:
        /* <DEDUP_REMOVED lines=27> */
.L_x_329:
[----:B------:R-:W-:Y:S05]  /*14130*/  BSYNC B0 ;  /* 0x0000000000007941 */ /* 0x000fea0003800000 */
.L_x_328:
        /* <DEDUP_REMOVED lines=27> */
.L_x_331:
[----:B------:R-:W-:Y:S05]  /*142f0*/  BSYNC B0 ;  /* 0x0000000000007941 */ /* 0x000fea0003800000 */
.L_x_330:
        /* <DEDUP_REMOVED lines=28> */
.L_x_262:
[----:B-1----:R-:W-:Y:S01]  /*144c0*/  IMAD.MOV.U32 R3, RZ, RZ, R8 ;  /* 0x000000ffff037224 */ /* 0x002fe200078e0008 */
[----:B------:R-:W-:Y:S01]  /*144d0*/  MOV R15, 0x1 ;  /* 0x00000001000f7802 */ /* 0x000fe20000000f00 */
[----:B------:R-:W-:Y:S01]  /*144e0*/  IMAD.MOV.U32 R14, RZ, RZ, 0x181f ;  /* 0x0000181fff0e7424 */ /* 0x000fe200078e00ff */
[----:B------:R-:W-:Y:S02]  /*144f0*/  MOV R2, 0x14510 ;  /* 0x0001451000027802 */ /* 0x000fe40000000f00 */
[----:B------:R-:W-:Y:S05]  /*14500*/  CALL.REL.NOINC `($__internal_1_$__cuda_sm70_shflsync_idx_p) ;  /* 0x000002d000007944 */ /* 0x000fea0003c00000 */
[----:B------:R-:W-:Y:S01]  /*14510*/  IMAD.MOV.U32 R8, RZ, RZ, R14 ;  /* 0x000000ffff087224 */ /* 0x000fe200078e000e */
[----:B------:R-:W-:Y:S01]  /*14520*/  MOV R15, 0x1 ;  /* 0x00000001000f7802 */ /* 0x000fe20000000f00 */
[----:B------:R-:W-:Y:S01]  /*14530*/  IMAD.MOV.U32 R3, RZ, RZ, R13 ;  /* 0x000000ffff037224 */ /* 0x000fe200078e000d */
[----:B------:R-:W-:Y:S02]  /*14540*/  MOV R14, 0x181f ;  /* 0x0000181f000e7802 */ /* 0x000fe40000000f00 */
[----:B------:R-:W-:Y:S02]  /*14550*/  MOV R2, 0x14570 ;  /* 0x0001457000027802 */ /* 0x000fe40000000f00 */
[----:B-1---5:R-:W-:Y:S05]  /*14560*/  CALL.REL.NOINC `($__internal_1_$__cuda_sm70_shflsync_idx_p) ;  /* 0x0000027000007944 */ /* 0x022fea0003c00000 */
[----:B------:R-:W-:Y:S01]  /*14570*/  MOV R2, R14 ;  /* 0x0000000e00027202 */ /* 0x000fe20000000f00 */
[----:B-1---5:R-:W-:Y:S05]  /*14580*/  BRA `(.L_x_332) ;  /* 0xfffee32000007947 */ /* 0x022fea000383ffff */
.L_x_281:
[----:B--2---:R-:W-:Y:S01]  /*14590*/  MOV R14, 0x181f ;  /* 0x0000181f000e7802 */ /* 0x004fe20000000f00 */
[----:B------:R-:W-:Y:S01]  /*145a0*/  IMAD.MOV.U32 R15, RZ, RZ, 0x1 ;  /* 0x00000001ff0f7424 */ /* 0x000fe200078e00ff */
[----:B------:R-:W-:Y:S02]  /*145b0*/  MOV R2, 0x145d0 ;  /* 0x000145d000027802 */ /* 0x000fe40000000f00 */
[----:B-1---5:R-:W-:Y:S05]  /*145c0*/  CALL.REL.NOINC `($__internal_1_$__cuda_sm70_shflsync_idx_p) ;  /* 0x0000021000007944 */ /* 0x022fea0003c00000 */
[----:B------:R-:W-:Y:S01]  /*145d0*/  MOV R15, 0x1 ;  /* 0x00000001000f7802 */ /* 0x000fe20000000f00 */
[----:B------:R-:W-:Y:S01]  /*145e0*/  IMAD.MOV.U32 R4, RZ, RZ, R14 ;  /* 0x000000ffff047224 */ /* 0x000fe200078e000e */
[----:B------:R-:W-:Y:S01]  /*145f0*/  MOV R14, 0x181f ;  /* 0x0000181f000e7802 */ /* 0x000fe20000000f00 */
[----:B------:R-:W-:Y:S01]  /*14600*/  IMAD.MOV.U32 R3, RZ, RZ, R12 ;  /* 0x000000ffff037224 */ /* 0x000fe200078e000c */
[----:B------:R-:W-:Y:S02]  /*14610*/  MOV R2, 0x14630 ;  /* 0x0001463000027802 */ /* 0x000fe40000000f00 */
[----:B-1---5:R-:W-:Y:S05]  /*14620*/  CALL.REL.NOINC `($__internal_1_$__cuda_sm70_shflsync_idx_p) ;  /* 0x000001b000007944 */ /* 0x022fea0003c00000 */
[----:B-----5:R-:W-:Y:S01]  /*14630*/  MOV R0, R14 ;  /* 0x0000000e00007202 */ /* 0x020fe20000000f00 */
[----:B-1----:R-:W-:-:S05]  /*14640*/  BRA `(.L_x_333) ;  /* 0xffff238000007947 */ /* 0x002fca000383ffff */
.L_x_298:
[----:B------:R-:W-:Y:S01]  /*14650*/  MOV R15, 0x1 ;  /* 0x00000001000f7802 */ /* 0x000fe20000000f00 */
[----:B--2---:R-:W-:Y:S01]  /*14660*/  IMAD.MOV.U32 R3, RZ, RZ, R6 ;  /* 0x000000ffff037224 */ /* 0x004fe200078e0006 */
[----:B------:R-:W-:Y:S01]  /*14670*/  MOV R2, 0x146a0 ;  /* 0x000146a000027802 */ /* 0x000fe20000000f00 */
[----:B------:R-:W-:Y:S02]  /*14680*/  IMAD.MOV.U32 R14, RZ, RZ, 0x181f ;  /* 0x0000181fff0e7424 */ /* 0x000fe400078e00ff */
[----:B-1---5:R-:W-:Y:S05]  /*14690*/  CALL.REL.NOINC `($__internal_1_$__cuda_sm70_shflsync_idx_p) ;  /* 0x0000014000007944 */ /* 0x022fea0003c00000 */
[----:B------:R-:W-:Y:S01]  /*146a0*/  MOV R15, 0x1 ;  /* 0x00000001000f7802 */ /* 0x000fe20000000f00 */
[----:B------:R-:W-:Y:S01]  /*146b0*/  IMAD.MOV.U32 R4, RZ, RZ, R14 ;  /* 0x000000ffff047224 */ /* 0x000fe200078e000e */
[----:B------:R-:W-:Y:S01]  /*146c0*/  MOV R14, 0x181f ;  /* 0x0000181f000e7802 */ /* 0x000fe20000000f00 */
[----:B------:R-:W-:Y:S01]  /*146d0*/  IMAD.MOV.U32 R3, RZ, RZ, R7 ;  /* 0x000000ffff037224 */ /* 0x000fe200078e0007 */
[----:B------:R-:W-:Y:S02]  /*146e0*/  MOV R2, 0x14700 ;  /* 0x0001470000027802 */ /* 0x000fe40000000f00 */
[----:B-1---5:R-:W-:Y:S05]  /*146f0*/  CALL.REL.NOINC `($__internal_1_$__cuda_sm70_shflsync_idx_p) ;  /* 0x000000e000007944 */ /* 0x022fea0003c00000 */
[----:B------:R-:W-:Y:S01]  /*14700*/  MOV R2, R14 ;  /* 0x0000000e00027202 */ /* 0x000fe20000000f00 */
[----:B-1---5:R-:W-:-:S05]  /*14710*/  BRA `(.L_x_334) ;  /* 0xffff625000007947 */ /* 0x022fca000383ffff */
.L_x_304:
[----:B----4-:R-:W-:Y:S01]  /*14720*/  MOV R14, 0x181f ;  /* 0x0000181f000e7802 */ /* 0x010fe20000000f00 */
[----:B------:R-:W-:Y:S01]  /*14730*/  IMAD.MOV.U32 R15, RZ, RZ, 0x1 ;  /* 0x00000001ff0f7424 */ /* 0x000fe200078e00ff */
[----:B------:R-:W-:Y:S02]  /*14740*/  MOV R2, 0x14760 ;  /* 0x0001476000027802 */ /* 0x000fe40000000f00 */
[----:B-----5:R-:W-:Y:S05]  /*14750*/  CALL.REL.NOINC `($__internal_1_$__cuda_sm70_shflsync_idx_p) ;  /* 0x0000008000007944 */ /* 0x020fea0003c00000 */
        /* <DEDUP_REMOVED lines=8> */
        .weak           $__internal_1_$__cuda_sm70_shflsync_idx_p
        .type           $__internal_1_$__cuda_sm70_shflsync_idx_p,@function
        .size           $__internal_1_$__cuda_sm70_shflsync_idx_p,(.L_x_1771 - $__internal_1_$__cuda_sm70_shflsync_idx_p)
$__internal_1_$__cuda_sm70_shflsync_idx_p:
[----:B------:R1:W-:Y:S02]  /*147e0*/  STL [R1+0x74], R0 ;  /* 0x0000740001007387 */ /* 0x0003e40000100800 */
[----:B-1----:R-:W-:-:S04]  /*147f0*/  MOV R0, 0xffffffff ;  /* 0xffffffff00007802 */ /* 0x002fc80000000f00 */
[----:B------:R-:W-:Y:S04]  /*14800*/  WARPSYNC R0 ;  /* 0x0000000000007348 */ /* 0x000fe80003800000 */
[----:B------:R1:W2:Y:S04]  /*14810*/  SHFL.IDX PT, R14, R3, R15, R14 ;  /* 0x0000000f030e7389 */ /* 0x0002a800000e000e */
[----:B-1----:R1:W5:Y:S01]  /*14820*/  LDL.LU R0, [R1+0x74] ;  /* 0x0000740001007983 */ /* 0x0023620000300800 */
[----:B------:R-:W-:-:S04]  /*14830*/  MOV R3, 0x0 ;  /* 0x0000000000037802 */ /* 0x000fc80000000f00 */
[----:B--2---:R-:W-:Y:S05]  /*14840*/  RET.REL.NODEC R2 `(_ZN7cutlass13device_kernelIN5flash19enable_sm80_to_sm89INS1_16FlashAttnFwdSm80INS1_25CollectiveMainloopFwdSm80ILi8ELi1ELb1EN4cute5tupleIJNS5_1CILi128EEENS7_ILi48EEENS7_ILi256EEEEEELi256ENS_6half_tEfNS_4arch4Sm80ELb0ELb1ELb0ELb1ELb1ELb0ELb1ELb0EEENS1_21CollectiveEpilogueFwdINS6_IJS8_SA_S9_EEENS6_IJNS7_ILi1EEESI_SI_EEESC_SE_Li256ELb1ELb1ELb0ELb0EEENS1_19SingleTileSchedulerILb1ELb0ELb1ELi128EEEEEEEEEvNT_6ParamsE) ;  /* 0xfffeb7b002007950 */ /* 0x004fea0003c3ffff */
.L_x_336:
        /* <DEDUP_REMOVED lines=11> */
.L_x_1771:


//--------------------- .text._ZN7cutlass13device_kernelIN5flash19enable_sm80_to_sm89INS1_16FlashAttnFwdSm80INS1_25CollectiveMainloopFwdSm80ILi8ELi1ELb0EN4cute5tupleIJNS5_1CILi128EEENS7_ILi32EEENS7_ILi256EEEEEELi256ENS_6half_tEfNS_4arch4Sm80ELb0ELb1ELb0ELb1ELb1ELb1ELb1ELb0EEENS1_21CollectiveEpilogueFwdINS6_IJS8_SA_S9_EEENS6_IJNS7_ILi1EEESI_SI_EEESC_SE_Li256ELb1ELb1ELb0ELb0EEENS1_19SingleTileSchedulerILb1ELb0ELb1ELi128EEEEEEEEEvNT_6ParamsE --------------------------
	.section	.text._ZN7cutlass13device_kernelIN5flash19enable_sm80_to_sm89INS1_16FlashAttnFwdSm80INS1_25CollectiveMainloopFwdSm80ILi8ELi1ELb0EN4cute5tupleIJNS5_1CILi128EEENS7_ILi32EEENS7_ILi256EEEEEELi256ENS_6half_tEfNS_4arch4Sm80ELb0ELb1ELb0ELb1ELb1ELb1ELb1ELb0EEENS1_21CollectiveEpilogueFwdINS6_IJS8_SA_S9_EEENS6_IJNS7_ILi1EEESI_SI_EEESC_SE_Li256ELb1ELb1ELb0ELb0EEENS1_19SingleTileSchedulerILb1ELb0ELb1ELi128EEEEEEEEEvNT_6ParamsE,"ax",@progbits
	.sectioninfo	@"SHI_REGISTERS=249"
	.align	128
.text._ZN7cutlass13device_kernelIN5flash19enable_sm80_to_sm89INS1_16FlashAttnFwdSm80INS1_25CollectiveMainloopFwdSm80ILi8ELi1ELb0EN4cute5tupleIJNS5_1CILi128EEENS7_ILi32EEENS7_ILi256EEEEEELi256ENS_6half_tEfNS_4arch4Sm80ELb0ELb1ELb0ELb1ELb1ELb1ELb1ELb0EEENS1_21CollectiveEpilogueFwdINS6_IJS8_SA_S9_EEENS6_IJNS7_ILi1EEESI_SI_EEESC_SE_Li256ELb1ELb1ELb0ELb0EEENS1_19SingleTileSchedulerILb1ELb0ELb1ELi128EEEEEEEEEvNT_6ParamsE:
        .type           _ZN7cutlass13device_kernelIN5flash19enable_sm80_to_sm89INS1_16FlashAttnFwdSm80INS1_25CollectiveMainloopFwdSm80ILi8ELi1ELb0EN4cute5tupleIJNS5_1CILi128EEENS7_ILi32EEENS7_ILi256EEEEEELi256ENS_6half_tEfNS_4arch4Sm80ELb0ELb1ELb0ELb1ELb1ELb1ELb1ELb0EEENS1_21CollectiveEpilogueFwdINS6_IJS8_SA_S9_EEENS6_IJNS7_ILi1EEESI_SI_EEESC_SE_Li256ELb1ELb1ELb0ELb0EEENS1_19SingleTileSchedulerILb1ELb0ELb1ELi128EEEEEEEEEvNT_6ParamsE,@function
        .size           _ZN7cutlass13device_kernelIN5flash19enable_sm80_to_sm89INS1_16FlashAttnFwdSm80INS1_25CollectiveMainloopFwdSm80ILi8ELi1ELb0EN4cute5tupleIJNS5_1CILi128EEENS7_ILi32EEENS7_ILi256EEEEEELi256ENS_6half_tEfNS_4arch4Sm80ELb0ELb1ELb0ELb1ELb1ELb1ELb1ELb0EEENS1_21CollectiveEpilogueFwdINS6_IJS8_SA_S9_EEENS6_IJNS7_ILi1EEESI_SI_EEESC_SE_Li256ELb1ELb1ELb0ELb0EEENS1_19SingleTileSchedulerILb1ELb0ELb1ELi128EEEEEEEEEvNT_6ParamsE,(.L_x_1773 - _ZN7cutlass13device_kernelIN5flash19enable_sm80_to_sm89INS1_16FlashAttnFwdSm80INS1_25CollectiveMainloopFwdSm80ILi8ELi1ELb0EN4cute5tupleIJNS5_1CILi128EEENS7_ILi32EEENS7_ILi256EEEEEELi256ENS_6half_tEfNS_4arch4Sm80ELb0ELb1ELb0ELb1ELb1ELb1ELb1ELb0EEENS1_21CollectiveEpilogueFwdINS6_IJS8_SA_S9_EEENS6_IJNS7_ILi1EEESI_SI_EEESC_SE_Li256ELb1ELb1ELb0ELb0EEENS1_19SingleTileSchedulerILb1ELb0ELb1ELi128EEEEEEEEEvNT_6ParamsE)
        .other          _ZN7cutlass13device_kernelIN5flash19enable_sm80_to_sm89INS1_16FlashAttnFwdSm80INS1_25CollectiveMainloopFwdSm80ILi8ELi1ELb0EN4cute5tupleIJNS5_1CILi128EEENS7_ILi32EEENS7_ILi256EEEEEELi256ENS_6half_tEfNS_4arch4Sm80ELb0ELb1ELb0ELb1ELb1ELb1ELb1ELb0EEENS1_21CollectiveEpilogueFwdINS6_IJS8_SA_S9_EEENS6_IJNS7_ILi1EEESI_SI_EEESC_SE_Li256ELb1ELb1ELb0ELb0EEENS1_19SingleTileSchedulerILb1ELb0ELb1ELi128EEEEEEEEEvNT_6ParamsE,@"STO_CUDA_ENTRY STV_DEFAULT"
_ZN7cutlass13device_kernelIN5flash19enable_sm80_to_sm89INS1_16FlashAttnFwdSm80INS1_25CollectiveMainloopFwdSm80ILi8ELi1ELb0EN4cute5tupleIJNS5_1CILi128EEENS7_ILi32EEENS7_ILi256EEEEEELi256ENS_6half_tEfNS_4arch4Sm80ELb0ELb1ELb0ELb1ELb1ELb1ELb1ELb0EEENS1_21CollectiveEpilogueFwdINS6_IJS8_SA_S9_EEENS6_IJNS7_ILi1EEESI_SI_EEESC_SE_Li256ELb1ELb1ELb0ELb0EEENS1_19SingleTileSchedulerILb1ELb0ELb1ELi128EEEEEEEEEvNT_6ParamsE:
        /* <DEDUP_REMOVED lines=20> */
.L_x_338:
        /* <DEDUP_REMOVED lines=13> */
.L_x_340:
[----:B------:R-:W-:Y:S02]  /*0210*/  ULDC UR5, c[0x0][0x54c] ;  /* 0x0001530000057ab9 */ /* 0x000fe40000000800 */
.L_x_339:
[----:B------:R-:W-:Y:S02]  /*0220*/  ULDC UR4, c[0x0][0x548] ;  /* 0x0001520000047ab9 */ /* 0x000fe40000000800 */
[----:B------:R-:W-:-:S02]  /*0230*/  USHF.L.U32 UR15, UR14, 0x7, URZ ;  /* 0x000000070e0f7899 */ /* 0x000fc4000800063f */
[----:B------:R-:W-:-:S04]  /*0240*/  UIMAD UR4, UR5, UR4, URZ ;  /* 0x00000004050472a4 */ /* 0x000fc8000f8e023f */
[----:B------:R-:W-:-:S04]  /*0250*/  UISETP.GE.AND UP0, UPT, UR15, UR4, UPT ;  /* 0x000000040f00728c */ /* 0x000fc8000bf06270 */
[----:B------:R-:W-:Y:S01]  /*0260*/  USEL UR21, UR21, 0xffffffff, !UP0 ;  /* 0xffffffff15157887 */ /* 0x000fe2000c000000 */
[----:B------:R-:W-:Y:S05]  /*0270*/  BRA `(.L_x_341) ;  /* 0x000001b000007947 */ /* 0x000fea0003800000 */
.L_x_337:
        /* <DEDUP_REMOVED lines=8> */
.L_x_342:
        /* <DEDUP_REMOVED lines=13> */
.L_x_344:
[----:B------:R-:W-:Y:S02]  /*03d0*/  ULDC UR5, c[0x0][0x54c] ;  /* 0x0001530000057ab9 */ /* 0x000fe40000000800 */
.L_x_343:
[----:B------:R-:W-:Y:S02]  /*03e0*/  ULDC UR4, c[0x0][0x548] ;  /* 0x0001520000047ab9 */ /* 0x000fe40000000800 */
[----:B------:R-:W-:-:S02]  /*03f0*/  USHF.L.U32 UR15, UR14, 0x7, URZ ;  /* 0x000000070e0f7899 */ /* 0x000fc4000800063f */
[----:B------:R-:W-:-:S04]  /*0400*/  UIMAD UR4, UR5, UR4, URZ ;  /* 0x00000004050472a4 */ /* 0x000fc8000f8e023f */
[----:B------:R-:W-:-:S04]  /*0410*/  UISETP.GE.AND UP0, UPT, UR15, UR4, UPT ;  /* 0x000000040f00728c */ /* 0x000fc8000bf06270 */
[----:B------:R-:W-:-:S06]  /*0420*/  USEL UR21, UR21, 0xffffffff, !UP0 ;  /* 0xffffffff15157887 */ /* 0x000fcc000c000000 */
.L_x_341:
        /* <DEDUP_REMOVED lines=16> */
[----:B------:R-:W-:-:S03]  /*0530*/  UIMAD.WIDE UR6, UR21, UR22, UR6 ;  /* 0x00000016150672a5 */ /* 0x000fc6000f8e0206 */
[----:B------:R-:W-:Y:S01]  /*0540*/  @UP1 UIMAD.WIDE UR8, UR21, UR22, UR8 ;  /* 0x00000016150812a5 */ /* 0x000fe2000f8e0208 */
[----:B------:R-:W-:Y:S01]  /*0550*/  IMAD.U32 R6, RZ, RZ, UR4 ;  /* 0x00000004ff067e24 */ /* 0x000fe2000f8e00ff */
[----:B------:R-:W-:Y:S01]  /*0560*/  MOV R7, UR5 ;  /* 0x0000000500077c02 */ /* 0x000fe20008000f00 */
[----:B------:R-:W-:Y:S01]  /*0570*/  ULDC.64 UR4, c[0x0][0x358] ;  /* 0x0000d60000047ab9 */ /* 0x000fe20000000a00 */
[----:B------:R-:W-:Y:S01]  /*0580*/  ISETP.NE.U32.AND P4, PT, RZ, c[0x0][0x350], PT ;  /* 0x0000d400ff007a0c */ /* 0x000fe20003f85070 */
[----:B------:R-:W-:Y:S01]  /*0590*/  UISETP.NE.U32.AND UP1, UPT, URZ, UR4, UPT ;  /* 0x000000043f00728c */ /* 0x000fe2000bf25070 */
[----:B------:R-:W-:Y:S01]  /*05a0*/  IMAD.U32 R10, RZ, RZ, UR6 ;  /* 0x00000006ff0a7e24 */ /* 0x000fe2000f8e00ff */
[----:B------:R1:W2:Y:S01]  /*05b0*/  @P1 LDG.E R2, [R6.64] ;  /* 0x0000001806021981 */ /* 0x0002a2000c1e1900 */
[----:B------:R-:W-:Y:S01]  /*05c0*/  IMAD.U32 R11, RZ, RZ, UR7 ;  /* 0x00000007ff0b7e24 */ /* 0x000fe2000f8e00ff */
[----:B------:R-:W-:Y:S01]  /*05d0*/  UISETP.NE.AND.EX UP1, UPT, URZ, UR5, UPT, UP1 ;  /* 0x000000053f00728c */ /* 0x000fe2000bf25310 */
[----:B------:R-:W-:Y:S01]  /*05e0*/  IMAD.U32 R4, RZ, RZ, UR8 ;  /* 0x00000008ff047e24 */ /* 0x000fe2000f8e00ff */
[----:B------:R-:W-:Y:S01]  /*05f0*/  ULDC.64 UR6, c[0x0][0x350] ;  /* 0x0000d40000067ab9 */ /* 0x000fe20000000a00 */
[----:B------:R-:W-:Y:S01]  /*0600*/  ISETP.NE.AND.EX P4, PT, RZ, c[0x0][0x354], PT, P4 ;  /* 0x0000d500ff007a0c */ /* 0x000fe20003f85340 */
[----:B------:R-:W-:Y:S01]  /*0610*/  ULDC.64 UR4, c[0x0][0x358] ;  /* 0x0000d60000047ab9 */ /* 0x000fe20000000a00 */
[----:B------:R-:W-:Y:S01]  /*0620*/  IMAD.U32 R5, RZ, RZ, UR9 ;  /* 0x00000009ff057e24 */ /* 0x000fe2000f8e00ff */
        /* <DEDUP_REMOVED lines=32> */
.L_x_345:
        /* <DEDUP_REMOVED lines=10> */
.L_x_346:
[----:B------:R-:W-:Y:S05]  /*08d0*/  @!P4 BRA `(.L_x_347) ;  /* 0x000000500000c947 */ /* 0x000fea0003800000 */
[----:B-1--4-:R-:W4:Y:S04]  /*08e0*/  LDG.E R2, [R8.64] ;  /* 0x0000001808027981 */ /* 0x012f28000c1e1900 */
[----:B---3--:R-:W3:Y:S01]  /*08f0*/  LDG.E R3, [R8.64+0x4] ;  /* 0x0000041808037981 */ /* 0x008ee2000c1e1900 */
[----:B----4-:R-:W1:Y:S08]  /*0900*/  R2UR UR19, R2 ;  /* 0x00000000021373c2 */ /* 0x010e7000000e0000 */
[----:B---3--:R-:W1:Y:S02]  /*0910*/  R2UR UR4, R3 ;  /* 0x00000000030473c2 */ /* 0x008e6400000e0000 */
[----:B-1----:R-:W-:-:S06]  /*0920*/  UIADD3 UR19, -UR19, UR4, URZ ;  /* 0x0000000413137290 */ /* 0x002fcc000fffe13f */
.L_x_347:
[----:B-1--4-:R-:W4:Y:S01]  /*0930*/  @P0 LDG.E R2, [R6.64] ;  /* 0x0000001806020981 */ /* 0x012f22000c1e1900 */
[----:B------:R-:W-:-:S03]  /*0940*/  ULDC.64 UR4, c[0x0][0x378] ;  /* 0x0000de0000047ab9 */ /* 0x000fc60000000a00 */
[----:B---3--:R-:W3:Y:S01]  /*0950*/  @P0 LDG.E R3, [R6.64+0x4] ;  /* 0x0000041806030981 */ /* 0x008ee2000c1e1900 */
[----:B------:R-:W-:Y:S01]  /*0960*/  UISETP.NE.U32.AND UP0, UPT, URZ, UR4, UPT ;  /* 0x000000043f00728c */ /* 0x000fe2000bf05070 */
[----:B------:R-:W-:-:S03]  /*0970*/  IMAD.U32 R63, RZ, RZ, UR19 ;  /* 0x00000013ff3f7e24 */ /* 0x000fc6000f8e00ff */
[----:B------:R-:W-:-:S03]  /*0980*/  UISETP.NE.AND.EX UP0, UPT, URZ, UR5, UPT, UP0 ;  /* 0x000000053f00728c */ /* 0x000fc6000bf05300 */
[----:B------:R-:W-:Y:S02]  /*0990*/  ULDC.64 UR4, c[0x0][0x378] ;  /* 0x0000de0000047ab9 */ /* 0x000fe40000000a00 */
[----:B------:R-:W-:Y:S01]  /*09a0*/  UIADD3 UR23, -UR16, UR19, URZ ;  /* 0x0000001310177290 */ /* 0x000fe2000fffe13f */
[----:B------:R-:W-:-:S05]  /*09b0*/  PLOP3.LUT P1, PT, PT, PT, UP0, 0x80, 0x0 ;  /* 0x000000000000781c */ /* 0x000fca0003f2f008 */
[----:B------:R-:W-:-:S06]  /*09c0*/  @UP0 UIMAD.WIDE UR4, UR21, UR22, UR4 ;  /* 0x00000016150402a5 */ /* 0x000fcc000f8e0204 */
[----:B------:R-:W-:Y:S01]  /*09d0*/  IMAD.U32 R4, RZ, RZ, UR4 ;  /* 0x00000004ff047e24 */ /* 0x000fe2000f8e00ff */
[----:B------:R-:W-:Y:S01]  /*09e0*/  ULDC UR4, c[0x0][0x2c4] ;  /* 0x0000b10000047ab9 */ /* 0x000fe20000000800 */
[----:B------:R-:W-:Y:S01]  /*09f0*/  MOV R5, UR5 ;  /* 0x0000000500057c02 */ /* 0x000fe20008000f00 */
[----:B------:R-:W-:-:S03]  /*0a00*/  UISETP.NE.AND UP3, UPT, UR4, 0x1, UPT ;  /* 0x000000010400788c */ /* 0x000fc6000bf65270 */
[----:B------:R-:W-:Y:S01]  /*0a10*/  ULDC.64 UR4, c[0x0][0x2c8] ;  /* 0x0000b20000047ab9 */ /* 0x000fe20000000a00 */
[----:B------:R1:W5:Y:S07]  /*0a20*/  @P1 LDG.E R63, [R4.64] ;  /* 0x00000018043f1981 */ /* 0x00036e000c1e1900 */
[----:B------:R-:W-:-:S04]  /*0a30*/  @UP3 UIADD3 UR8, UR15, 0x7f, URZ ;  /* 0x0000007f0f083890 */ /* 0x000fc8000fffe03f */
[----:B------:R-:W-:Y:S01]  /*0a40*/  UIMAD.WIDE.U32 UR8, UR8, UR4, URZ ;  /* 0x00000004080872a5 */ /* 0x000fe2000f8e003f */
[----:B----4-:R-:W4:Y:S08]  /*0a50*/  @P0 R2UR UR6, R2 ;  /* 0x00000000020603c2 */ /* 0x010f3000000e0000 */
[----:B---3--:R-:W4:Y:S02]  /*0a60*/  @P0 R2UR UR7, R3 ;  /* 0x00000000030703c2 */ /* 0x008f2400000e0000 */
[----:B----4-:R-:W-:-:S02]  /*0a70*/  @UP1 UIADD3 UR18, -UR6, UR7, URZ ;  /* 0x0000000706121290 */ /* 0x010fc4000fffe13f */
[----:B------:R-:W-:Y:S02]  /*0a80*/  UIADD3 UR6, UR15, 0x7f, URZ ;  /* 0x0000007f0f067890 */ /* 0x000fe4000fffe03f */
[----:B------:R-:W-:Y:S02]  /*0a90*/  @UP3 USHF.R.U32.HI UR6, URZ, UR5, UR9 ;  /* 0x000000053f063299 */ /* 0x000fe40008011609 */
[----:B------:R-:W-:Y:S02]  /*0aa0*/  UIADD3 UR11, UR23, UR18, URZ ;  /* 0x00000012170b7290 */ /* 0x000fe4000fffe03f */
[----:B------:R-:W-:Y:S02]  /*0ab0*/  ULDC.64 UR4, c[0x0][0x328] ;  /* 0x0000ca0000047ab9 */ /* 0x000fe40000000a00 */
[----:B------:R-:W-:Y:S02]  /*0ac0*/  UISETP.GE.AND UP2, UPT, UR5, 0x1, UPT ;  /* 0x000000010500788c */ /* 0x000fe4000bf46270 */
[----:B--2---:R-:W-:-:S04]  /*0ad0*/  UIADD3 UR10, UR11, 0x1, -UR20 ;  /* 0x000000010b0a7890 */ /* 0x004fc8000fffe814 */
[----:B------:R-:W-:Y:S01]  /*0ae0*/  PLOP3.LUT P0, PT, PT, PT, UP2, 0x40, 0x0 ;  /* 0x000000000000781c */ /* 0x000fe20003f0e828 */
[----:B------:R-:W-:-:S04]  /*0af0*/  UIADD3 UR6, UR10, UR6, URZ ;  /* 0x000000060a067290 */ /* 0x000fc8000fffe03f */
[----:B------:R-:W-:-:S06]  /*0b00*/  UIADD3 UR4, UR6, UR4, URZ ;  /* 0x0000000406047290 */ /* 0x000fcc000fffe03f */
[----:B-1----:R-:W-:Y:S02]  /*0b10*/  IMAD.U32 R4, RZ, RZ, UR4 ;  /* 0x00000004ff047e24 */ /* 0x002fe4000f8e00ff */
        /* <DEDUP_REMOVED lines=11> */
.L_x_349:
[----:B------:R-:W-:Y:S02]  /*0bd0*/  UISETP.NE.AND UP0, UPT, UR5, 0x1, UPT ;  /* 0x000000010500788c */ /* 0x000fe4000bf05270 */
[----:B------:R-:W-:Y:S02]  /*0be0*/  ULDC.64 UR6, c[0x0][0x330] ;  /* 0x0000cc0000067ab9 */ /* 0x000fe40000000a00 */
[----:B------:R-:W-:-:S07]  /*0bf0*/  UIMAD.WIDE.U32 UR8, UR4, UR6, URZ ;  /* 0x00000006040872a5 */ /* 0x000fce000f8e003f */
[----:B------:R-:W-:Y:S02]  /*0c00*/  @UP0 USHF.R.U32.HI UR4, URZ, UR7, UR9 ;  /* 0x000000073f040299 */ /* 0x000fe40008011609 */
.L_x_350:
[----:B------:R-:W-:Y:S02]  /*0c10*/  ULDC UR6, c[0x0][0x32c] ;  /* 0x0000cb0000067ab9 */ /* 0x000fe40000000800 */
[----:B------:R-:W-:-:S06]  /*0c20*/  UIMAD UR6, UR4, UR5, UR6 ;  /* 0x00000005040672a4 */ /* 0x000fcc000f8e0206 */
[----:B------:R-:W-:Y:S02]  /*0c30*/  IMNMX R4, R4, UR6, PT ;  /* 0x0000000604047c17 */ /* 0x000fe4000b800200 */
.L_x_348:
[----:B------:R-:W-:Y:S01]  /*0c40*/  ULDC.64 UR6, c[0x0][0x2c8] ;  /* 0x0000b20000067ab9 */ /* 0x000fe20000000a00 */
[----:B------:R-:W-:Y:S01]  /*0c50*/  PLOP3.LUT P0, PT, PT, PT, UP2, 0x40, 0x0 ;  /* 0x000000000000781c */ /* 0x000fe20003f0e828 */
[----:B------:R-:W-:Y:S02]  /*0c60*/  UIMAD.WIDE.U32 UR26, UR15, UR6, URZ ;  /* 0x000000060f1a72a5 */ /* 0x000fe4000f8e003f */
[----:B------:R-:W-:Y:S02]  /*0c70*/  UIADD3 UR9, UR11, -UR20, URZ ;  /* 0x800000140b097290 */ /* 0x000fe4000fffe03f */
[----:B------:R-:W-:Y:S02]  /*0c80*/  UMOV UR6, UR15 ;  /* 0x0000000f00067c82 */ /* 0x000fe40008000000 */
[----:B------:R-:W-:Y:S02]  /*0c90*/  @UP3 USHF.R.U32.HI UR6, URZ, UR7, UR27 ;  /* 0x000000073f063299 */ /* 0x000fe4000801161b */
[----:B------:R-:W-:-:S02]  /*0ca0*/  UIADD3 UR4, UR11, 0x1f, URZ ;  /* 0x0000001f0b047890 */ /* 0x000fc4000fffe03f */
[----:B------:R-:W-:Y:S02]  /*0cb0*/  UIADD3 UR6, UR9, UR6, URZ ;  /* 0x0000000609067290 */ /* 0x000fe4000fffe03f */
[----:B------:R-:W-:Y:S02]  /*0cc0*/  ULDC UR7, c[0x0][0x324] ;  /* 0x0000c90000077ab9 */ /* 0x000fe40000000800 */
[----:B------:R-:W-:Y:S02]  /*0cd0*/  USHF.R.S32.HI UR8, URZ, 0x1f, UR4 ;  /* 0x0000001f3f087899 */ /* 0x000fe40008011404 */
[----:B------:R-:W-:Y:S02]  /*0ce0*/  UIADD3 UR7, UR6, -UR7, URZ ;  /* 0x8000000706077290 */ /* 0x000fe4000fffe03f */
[----:B------:R-:W-:-:S04]  /*0cf0*/  ULEA.HI UR8, UR8, UR4, URZ, 0x5 ;  /* 0x0000000408087291 */ /* 0x000fc8000f8f283f */
[----:B------:R-:W-:Y:S01]  /*0d00*/  USHF.R.S32.HI UR8, URZ, 0x5, UR8 ;  /* 0x000000053f087899 */ /* 0x000fe20008011408 */
[----:B------:R-:W-:Y:S01]  /*0d10*/  MOV R5, UR7 ;  /* 0x0000000700057c02 */ /* 0x000fe20008000f00 */
[----:B------:R-:W-:Y:S05]  /*0d20*/  @P0 BRA `(.L_x_351) ;  /* 0x0000013000000947 */ /* 0x000fea0003800000 */
        /* <DEDUP_REMOVED lines=11> */
.L_x_352:
[----:B------:R-:W-:-:S03]  /*0de0*/  UISETP.NE.AND UP0, UPT, UR5, 0x1, UPT ;  /* 0x000000010500788c */ /* 0x000fc6000bf05270 */
[----:B------:R-:W-:Y:S02]  /*0df0*/  ULDC.64 UR4, c[0x0][0x330] ;  /* 0x0000cc0000047ab9 */ /* 0x000fe40000000a00 */
[----:B------:R-:W-:-:S07]  /*0e00*/  UIMAD.WIDE.U32 UR26, UR6, UR4, URZ ;  /* 0x00000004061a72a5 */ /* 0x000fce000f8e003f */
[----:B------:R-:W-:Y:S02]  /*0e10*/  @UP0 UMOV UR7, UR27 ;  /* 0x0000001b00070c82 */ /* 0x000fe40008000000 */
[----:B------:R-:W-:Y:S02]  /*0e20*/  @UP0 USHF.R.U32.HI UR6, URZ, UR5, UR7 ;  /* 0x000000053f060299 */ /* 0x000fe40008011607 */
.L_x_353:
[----:B------:R-:W-:Y:S02]  /*0e30*/  ULDC UR4, c[0x0][0x32c] ;  /* 0x0000cb0000047ab9 */ /* 0x000fe40000000800 */
[----:B------:R-:W-:-:S06]  /*0e40*/  UIMAD UR4, UR6, UR4, URZ ;  /* 0x00000004060472a4 */ /* 0x000fcc000f8e023f */
[----:B------:R-:W-:Y:S02]  /*0e50*/  IMNMX R5, R5, UR4, !PT ;  /* 0x0000000405057c17 */ /* 0x000fe4000f800200 */
.L_x_351:
[----:B------:R-:W-:Y:S02]  /*0e60*/  IADD3 R4, R4, 0x1f, RZ ;  /* 0x0000001f04047810 */ /* 0x000fe40007ffe0ff */
[----:B------:R-:W-:Y:S02]  /*0e70*/  SHF.R.S32.HI R2, RZ, 0x1f, R5 ;  /* 0x0000001fff027819 */ /* 0x000fe40000011405 */
[----:B------:R-:W-:Y:S02]  /*0e80*/  SHF.R.S32.HI R3, RZ, 0x1f, R4 ;  /* 0x0000001fff037819 */ /* 0x000fe40000011404 */
[----:B------:R-:W-:Y:S02]  /*0e90*/  LEA.HI R2, R2, R5, RZ, 0x5 ;  /* 0x0000000502027211 */ /* 0x000fe400078f28ff */
[----:B------:R-:W-:Y:S02]  /*0ea0*/  LEA.HI R3, R3, R4, RZ, 0x5 ;  /* 0x0000000403037211 */ /* 0x000fe400078f28ff */
[----:B------:R-:W-:-:S02]  /*0eb0*/  SHF.R.S32.HI R76, RZ, 0x5, R2 ;  /* 0x00000005ff4c7819 */ /* 0x000fc40000011402 */
[----:B------:R-:W-:Y:S02]  /*0ec0*/  SHF.R.S32.HI R2, RZ, 0x5, R3 ;  /* 0x00000005ff027819 */ /* 0x000fe40000011403 */
[----:B------:R-:W-:Y:S02]  /*0ed0*/  IMNMX R76, RZ, R76, !PT ;  /* 0x0000004cff4c7217 */ /* 0x000fe40007800200 */
[----:B------:R-:W-:Y:S02]  /*0ee0*/  IMNMX R2, R2, UR8, PT ;  /* 0x0000000802027c17 */ /* 0x000fe4000b800200 */
[----:B------:R-:W-:Y:S02]  /*0ef0*/  LEA R76, R76, -UR23, 0x5 ;  /* 0x800000174c4c7c11 */ /* 0x000fe4000f8e28ff */
[----:B------:R-:W-:Y:S02]  /*0f00*/  LEA R2, R2, -UR23, 0x5 ;  /* 0x8000001702027c11 */ /* 0x000fe4000f8e28ff */
[----:B------:R-:W-:-:S02]  /*0f10*/  IMNMX R76, RZ, R76, !PT ;  /* 0x0000004cff4c7217 */ /* 0x000fc40007800200 */
[----:B------:R-:W-:-:S04]  /*0f20*/  IMNMX R5, R2, UR18, PT ;  /* 0x0000001202057c17 */ /* 0x000fc8000b800200 */
[----:B------:R-:W-:Y:S02]  /*0f30*/  ISETP.GT.AND P0, PT, R5, R76, PT ;  /* 0x0000004c0500720c */ /* 0x000fe40003f04270 */
[----:B------:R-:W-:-:S05]  /*0f40*/  SHF.R.U32.HI R76, RZ, 0x5, R76 ;  /* 0x00000005ff4c7819 */ /* 0x000fca000001164c */
[----:B------:R-:W-:-:S06]  /*0f50*/  IMAD.MOV.U32 R3, RZ, RZ, R76 ;  /* 0x000000ffff037224 */ /* 0x000fcc00078e004c */
[----:B------:R-:W-:-:S04]  /*0f60*/  @P0 IADD3 R5, R5, 0x1f, RZ ;  /* 0x0000001f05050810 */ /* 0x000fc80007ffe0ff */
[----:B------:R-:W-:-:S04]  /*0f70*/  @P0 SHF.R.S32.HI R2, RZ, 0x1f, R5 ;  /* 0x0000001fff020819 */ /* 0x000fc80000011405 */
[----:B------:R-:W-:-:S04]  /*0f80*/  @P0 LEA.HI R2, R2, R5, RZ, 0x5 ;  /* 0x0000000502020211 */ /* 0x000fc800078f28ff */
[----:B------:R-:W-:-:S04]  /*0f90*/  @P0 SHF.R.S32.HI R3, RZ, 0x5, R2 ;  /* 0x00000005ff030819 */ /* 0x000fc80000011402 */
[----:B------:R-:W-:-:S13]  /*0fa0*/  ISETP.GT.AND P0, PT, R3, R76, PT ;  /* 0x0000004c0300720c */ /* 0x000fda0003f04270 */
[----:B------:R-:W-:Y:S05]  /*0fb0*/  @!P0 BRA `(.L_x_354) ;  /* 0x00003da000008947 */ /* 0x000fea0003800000 */
[----:B------:R-:W-:Y:S02]  /*0fc0*/  ULDC.64 UR4, c[0x0][0x340] ;  /* 0x0000d00000047ab9 */ /* 0x000fe40000000a00 */
[----:B------:R-:W-:Y:S01]  /*0fd0*/  UISETP.NE.U32.AND UP0, UPT, URZ, UR4, UPT ;  /* 0x000000043f00728c */ /* 0x000fe2000bf05070 */
[----:B------:R-:W-:Y:S01]  /*0fe0*/  SHF.R.S32.HI R101, RZ, 0x1f, R62 ;  /* 0x0000001fff657819 */ /* 0x000fe2000001143e */
[----:B------:R-:W-:Y:S02]  /*0ff0*/  UMOV UR26, 0x5 ;  /* 0x00000005001a7882 */ /* 0x000fe40000000000 */
[----:B------:R-:W-:Y:S01]  /*1000*/  UISETP.NE.AND.EX UP0, UPT, URZ, UR5, UPT, UP0 ;  /* 0x000000053f00728c */ /* 0x000fe2000bf05300 */
[----:B------:R-:W-:Y:S01]  /*1010*/  IADD3 R99, R3, -0x1, RZ ;  /* 0xffffffff03637810 */ /* 0x000fe20007ffe0ff */
[----:B------:R-:W-:Y:S02]  /*1020*/  ULDC.64 UR6, c[0x0][0x238] ;  /* 0x00008e0000067ab9 */ /* 0x000fe40000000a00 */
[----:B------:R-:W-:-:S02]  /*1030*/  ULDC.64 UR4, c[0x0][0x340] ;  /* 0x0000d00000047ab9 */ /* 0x000fc40000000a00 */
[----:B------:R-:W-:-:S05]  /*1040*/  PLOP3.LUT P1, PT, PT, PT, UP0, 0x80, 0x0 ;  /* 0x000000000000781c */ /* 0x000fca0003f2f008 */
[----:B------:R-:W-:-:S06]  /*1050*/  @UP0 UIMAD.WIDE UR4, UR21, UR22, UR4 ;  /* 0x00000016150402a5 */ /* 0x000fcc000f8e0204 */
[----:B------:R-:W-:Y:S02]  /*1060*/  IMAD.U32 R8, RZ, RZ, UR4 ;  /* 0x00000004ff087e24 */ /* 0x000fe4000f8e00ff */
[----:B------:R-:W-:Y:S01]  /*1070*/  IMAD.U32 R9, RZ, RZ, UR5 ;  /* 0x00000005ff097e24 */ /* 0x000fe2000f8e00ff */
[----:B------:R-:W-:Y:S01]  /*1080*/  LEA.HI R7, R101, R62, RZ, 0x3 ;  /* 0x0000003e65077211 */ /* 0x000fe200078f18ff */
[----:B------:R-:W-:-:S03]  /*1090*/  ULDC.64 UR4, c[0x0][0x240] ;  /* 0x0000900000047ab9 */ /* 0x000fc60000000a00 */
[----:B------:R-:W2:Y:S01]  /*10a0*/  @P1 LDG.E R5, [R8.64] ;  /* 0x0000001808051981 */ /* 0x000ea2000c1e1900 */
        /* <DEDUP_REMOVED lines=9> */
[----:B------:R-:W-:Y:S01]  /*1140*/  IMAD.U32 R118, RZ, RZ, UR13 ;  /* 0x0000000dff767e24 */ /* 0x000fe2000f8e00ff */
[----:B------:R-:W-:Y:S01]  /*1150*/  LEA.HI.X.SX32 R121, R0, R2, 0x1, P0 ;  /* 0x0000000200797211 */ /* 0x000fe200000f0eff */
[C---:B------:R-:W-:Y:S01]  /*1160*/  IMAD.SHL.U32 R16, R4.reuse, 0x8, RZ ;  /* 0x0000000804107824 */ /* 0x040fe200078e00ff */
[----:B------:R-:W-:Y:S01]  /*1170*/  USHF.R.S32.HI UR6, URZ, 0x1f, UR21 ;  /* 0x0000001f3f067899 */ /* 0x000fe20008011415 */
[----:B------:R-:W-:Y:S01]  /*1180*/  IMAD.SHL.U32 R14, R4, 0x4, RZ ;  /* 0x00000004040e7824 */ /* 0x000fe200078e00ff */
[----:B------:R-:W-:Y:S01]  /*1190*/  UIMAD UR7, UR13, UR5, UR4 ;  /* 0x000000050d0772a4 */ /* 0x000fe2000f8e0204 */
[----:B------:R-:W-:Y:S01]  /*11a0*/  IMAD R7, R121, c[0x0][0x238], RZ ;  /* 0x00008e0079077a24 */ /* 0x000fe200078e02ff */
[--C-:B------:R-:W-:Y:S01]  /*11b0*/  SHF.R.S32.HI R17, RZ, 0x1f, R16.reuse ;  /* 0x0000001fff117819 */ /* 0x100fe20000011410 */
[----:B------:R-:W-:Y:S01]  /*11c0*/  IMAD R3, R99, -0x20, R77 ;  /* 0xffffffe063037824 */ /* 0x000fe200078e024d */
[----:B------:R-:W-:Y:S01]  /*11d0*/  IADD3 R12, R14, 0x40, RZ ;  /* 0x000000400e0c7810 */ /* 0x000fe20007ffe0ff */
[C---:B------:R-:W-:Y:S01]  /*11e0*/  IMAD R0, R120.reuse, c[0x0][0x23c], R7 ;  /* 0x00008f0078007a24 */ /* 0x040fe200078e0207 */
[----:B------:R-:W-:Y:S01]  /*11f0*/  LEA.HI R101, R101, R62, RZ, 0x6 ;  /* 0x0000003e65657211 */ /* 0x000fe200078f30ff */
[----:B------:R-:W-:Y:S01]  /*1200*/  IMAD.WIDE.U32 R6, R120, c[0x0][0x238], R16 ;  /* 0x00008e0078067a25 */ /* 0x000fe200078e0010 */
[----:B------:R-:W-:Y:S01]  /*1210*/  USEL UR32, UR21, URZ, !UP1 ;  /* 0x0000003f15207287 */ /* 0x000fe2000c800000 */
[----:B------:R-:W-:Y:S01]  /*1220*/  ISETP.GT.AND P3, PT, R3, RZ, PT ;  /* 0x000000ff0300720c */ /* 0x000fe20003f64270 */
[----:B------:R-:W-:Y:S01]  /*1230*/  USEL UR31, UR6, URZ, !UP1 ;  /* 0x0000003f061f7287 */ /* 0x000fe2000c800000 */
[----:B------:R-:W-:Y:S01]  /*1240*/  IMAD.IADD R11, R14, 0x1, R12 ;  /* 0x000000010e0b7824 */ /* 0x000fe200078e020c */
[----:B------:R-:W-:Y:S01]  /*1250*/  ULDC.64 UR4, c[0x0][0x248] ;  /* 0x0000920000047ab9 */ /* 0x000fe20000000a00 */
[----:B------:R-:W-:Y:S01]  /*1260*/  IMAD.IADD R7, R7, 0x1, R0 ;  /* 0x0000000107077824 */ /* 0x000fe200078e0200 */
[----:B------:R-:W-:Y:S01]  /*1270*/  ISETP.GE.AND P2, PT, R16, c[0x0][0x1d4], PT ;  /* 0x0000750010007a0c */ /* 0x000fe20003f46270 */
[----:B------:R-:W-:Y:S01]  /*1280*/  IMAD.SHL.U32 R103, R107, 0x40, RZ ;  /* 0x000000406b677824 */ /* 0x000fe200078e00ff */
[----:B------:R-:W-:Y:S01]  /*1290*/  ISETP.GE.AND P0, PT, R11, c[0x0][0x1d4], PT ;  /* 0x000075000b007a0c */ /* 0x000fe20003f06270 */
[----:B------:R-:W-:Y:S01]  /*12a0*/  IMAD.WIDE.U32 R118, R118, c[0x0][0x240], R6 ;  /* 0x0000900076767a25 */ /* 0x000fe200078e0006 */
[----:B------:R-:W-:Y:S01]  /*12b0*/  UIMAD UR4, UR31, UR4, URZ ;  /* 0x000000041f0472a4 */ /* 0x000fe2000f8e023f */
[----:B------:R-:W-:Y:S01]  /*12c0*/  IADD3 R105, R16, 0x80, RZ ;  /* 0x0000008010697810 */ /* 0x000fe20007ffe0ff */
[----:B------:R-:W-:Y:S01]  /*12d0*/  BSSY B0, `(.L_x_355) ;  /* 0x0000034000007945 */ /* 0x000fe20003800000 */
[----:B------:R-:W-:Y:S01]  /*12e0*/  SEL R0, RZ, 0xffffffff, P0 ;  /* 0xffffffffff007807 */ /* 0x000fe20000000000 */
[----:B------:R-:W-:Y:S01]  /*12f0*/  IMAD.SHL.U32 R101, R101, 0x8, RZ ;  /* 0x0000000865657824 */ /* 0x000fe200078e00ff */
[----:B------:R-:W-:Y:S01]  /*1300*/  IADD3 R119, R119, UR7, RZ ;  /* 0x0000000777777c10 */ /* 0x000fe2000fffe0ff */
[----:B------:R-:W-:Y:S01]  /*1310*/  IMAD.U32 R116, RZ, RZ, UR32 ;  /* 0x00000020ff747e24 */ /* 0x000fe2000f8e00ff */
[----:B------:R-:W-:Y:S01]  /*1320*/  LOP3.LUT R103, R103, 0x1c0, RZ, 0xc0, !PT ;  /* 0x000001c067677812 */ /* 0x000fe200078ec0ff */
[----:B------:R-:W-:Y:S01]  /*1330*/  IMAD.SHL.U32 R0, R0, 0x2, RZ ;  /* 0x0000000200007824 */ /* 0x000fe200078e00ff */
[----:B------:R-:W-:Y:S01]  /*1340*/  IADD3 R104, R16, 0xc0, RZ ;  /* 0x000000c010687810 */ /* 0x000fe20007ffe0ff */
[----:B------:R-:W-:Y:S01]  /*1350*/  UIMAD UR5, UR32, UR5, UR4 ;  /* 0x00000005200572a4 */ /* 0x000fe2000f8e0204 */
[----:B------:R-:W-:Y:S01]  /*1360*/  SEL R3, RZ, 0x1, P2 ;  /* 0x00000001ff037807 */ /* 0x000fe20001000000 */
[----:B------:R-:W-:Y:S01]  /*1370*/  IMAD.WIDE.U32 R118, R116, c[0x0][0x248], R118 ;  /* 0x0000920074767a25 */ /* 0x000fe200078e0076 */
[----:B------:R-:W-:-:S02]  /*1380*/  LOP3.LUT R101, R101, 0xfffffe00, RZ, 0xc0, !PT ;  /* 0xfffffe0065657812 */ /* 0x000fc400078ec0ff */
[----:B------:R-:W-:Y:S02]  /*1390*/  LOP3.LUT R100, R103, 0x38, R16, 0xf8, !PT ;  /* 0x0000003867647812 */ /* 0x000fe400078ef810 */
[----:B------:R-:W-:Y:S02]  /*13a0*/  SHF.R.U32.HI R102, RZ, 0x3, R103 ;  /* 0x00000003ff667819 */ /* 0x000fe40000011667 */
[----:B------:R-:W-:Y:S02]  /*13b0*/  ISETP.GE.AND P0, PT, R104, c[0x0][0x1d4], PT ;  /* 0x0000750068007a0c */ /* 0x000fe40003f06270 */
[----:B------:R-:W-:Y:S02]  /*13c0*/  LOP3.LUT R0, R0, 0x2, R3, 0xe2, !PT ;  /* 0x0000000200007812 */ /* 0x000fe400078ee203 */
[----:B------:R-:W-:Y:S02]  /*13d0*/  LOP3.LUT R100, R101, R100, R102, 0xf6, !PT ;  /* 0x0000006465647212 */ /* 0x000fe400078ef666 */
[----:B------:R-:W-:-:S02]  /*13e0*/  SEL R94, RZ, 0x8, P0 ;  /* 0x00000008ff5e7807 */ /* 0x000fc40000000000 */
[----:B------:R-:W-:Y:S01]  /*13f0*/  IADD3 R123, R119, UR5, RZ ;  /* 0x00000005777b7c10 */ /* 0x000fe2000fffe0ff */
[----:B------:R-:W-:Y:S01]  /*1400*/  IMAD.SHL.U32 R100, R100, 0x2, RZ ;  /* 0x0000000264647824 */ /* 0x000fe200078e00ff */
[----:B--2---:R-:W1:Y:S01]  /*1410*/  @P1 R2UR UR28, R5 ;  /* 0x00000000051c13c2 */ /* 0x004e6200000e0000 */
        /* <DEDUP_REMOVED lines=14> */
[----:B------:R-:W-:Y:S01]  /*1500*/  IMAD.SHL.U32 R6, R3, 0x8, RZ ;  /* 0x0000000803067824 */ /* 0x000fe200078e00ff */
        /* <DEDUP_REMOVED lines=16> */
.L_x_356:
[----:B------:R-:W-:Y:S05]  /*1610*/  BSYNC B0 ;  /* 0x0000000000007941 */ /* 0x000fea0003800000 */
.L_x_355:
[----:B------:R-:W-:Y:S01]  /*1620*/  IMAD.U32 R3, RZ, RZ, UR13 ;  /* 0x0000000dff037e24 */ /* 0x000fe2000f8e00ff */
[----:B------:R-:W-:Y:S01]  /*1630*/  ISETP.GE.AND P3, PT, R16, c[0x0][0x27c], PT ;  /* 0x00009f0010007a0c */ /* 0x000fe20003f66270 */
[----:B------:R-:W-:Y:S01]  /*1640*/  ULDC.64 UR4, c[0x0][0x260] ;  /* 0x0000980000047ab9 */ /* 0x000fe20000000a00 */
[----:B------:R-:W-:Y:S01]  /*1650*/  ISETP.GE.AND P4, PT, R11, c[0x0][0x27c], PT ;  /* 0x00009f000b007a0c */ /* 0x000fe20003f86270 */
[----:B------:R-:W-:Y:S01]  /*1660*/  IMAD.WIDE.U32 R8, R3, c[0x0][0x260], R16 ;  /* 0x0000980003087a25 */ /* 0x000fe200078e0010 */
[----:B------:R-:W-:Y:S01]  /*1670*/  SEL R3, RZ, c[0x0][0x27c], !P3 ;  /* 0x00009f00ff037a07 */ /* 0x000fe20005800000 */
[----:B------:R-:W-:Y:S01]  /*1680*/  UIMAD UR4, UR12, UR4, URZ ;  /* 0x000000040c0472a4 */ /* 0x000fe2000f8e023f */
[----:B-1----:R-:W-:Y:S01]  /*1690*/  SEL R6, RZ, c[0x0][0x27c], !P4 ;  /* 0x00009f00ff067a07 */ /* 0x002fe20006000000 */
[----:B------:R-:W-:Y:S01]  /*16a0*/  IMAD R110, R2, c[0x0][0x290], RZ ;  /* 0x0000a400026e7a24 */ /* 0x000fe200078e02ff */
[----:B------:R-:W-:Y:S01]  /*16b0*/  ULDC.64 UR6, c[0x0][0x290] ;  /* 0x0000a40000067ab9 */ /* 0x000fe20000000a00 */
[----:B------:R-:W-:Y:S01]  /*16c0*/  IMAD.IADD R0, R16, 0x1, R3 ;  /* 0x0000000110007824 */ /* 0x000fe200078e0203 */
[----:B------:R-:W-:Y:S01]  /*16d0*/  UIMAD UR33, UR13, UR5, UR4 ;  /* 0x000000050d2172a4 */ /* 0x000fe2000f8e0204 */
[----:B------:R-:W-:Y:S01]  /*16e0*/  IMAD.IADD R6, R11, 0x1, R6 ;  /* 0x000000010b067824 */ /* 0x000fe200078e0206 */
[----:B------:R-:W-:Y:S01]  /*16f0*/  USHF.L.U64.HI UR27, UR6, UR26, UR7 ;  /* 0x0000001a061b7299 */ /* 0x000fe20008010207 */
[----:B------:R-:W-:Y:S01]  /*1700*/  IMAD R108, R2, c[0x0][0x280], RZ ;  /* 0x0000a000026c7a24 */ /* 0x000fe200078e02ff */
[----:B------:R-:W-:Y:S01]  /*1710*/  SHF.R.S32.HI R3, RZ, 0x1f, R0 ;  /* 0x0000001fff037819 */ /* 0x000fe20000011400 */
[----:B------:R-:W-:Y:S01]  /*1720*/  ULDC.64 UR4, c[0x0][0x268] ;  /* 0x00009a0000047ab9 */ /* 0x000fe20000000a00 */
[----:B------:R-:W-:Y:S01]  /*1730*/  SHF.R.S32.HI R85, RZ, 0x1f, R6 ;  /* 0x0000001fff557819 */ /* 0x000fe20000011406 */
[----:B------:R-:W-:Y:S01]  /*1740*/  UIMAD UR4, UR31, UR4, URZ ;  /* 0x000000041f0472a4 */ /* 0x000fe2000f8e023f */
[CC--:B------:R-:W-:Y:S01]  /*1750*/  LEA.HI R2, R3.reuse, R0.reuse, RZ, 0x3 ;  /* 0x0000000003027211 */ /* 0x0c0fe200078f18ff */
[----:B------:R-:W-:Y:S01]  /*1760*/  USHF.L.U32 UR30, UR6, 0x5, URZ ;  /* 0x00000005061e7899 */ /* 0x000fe2000800063f */
[----:B------:R-:W-:Y:S01]  /*1770*/  LEA.HI R3, R3, R0, RZ, 0x6 ;  /* 0x0000000003037211 */ /* 0x000fe200078f30ff */
[----:B------:R-:W-:Y:S01]  /*1780*/  UIMAD UR32, UR32, UR5, UR4 ;  /* 0x00000005202072a4 */ /* 0x000fe2000f8e0204 */
[CC--:B------:R-:W-:Y:S01]  /*1790*/  LEA.HI R0, R85.reuse, R6.reuse, RZ, 0x3 ;  /* 0x0000000655007211 */ /* 0x0c0fe200078f18ff */
[----:B------:R-:W-:Y:S01]  /*17a0*/  ULDC.64 UR6, c[0x0][0x280] ;  /* 0x0000a00000067ab9 */ /* 0x000fe20000000a00 */
[----:B------:R-:W-:Y:S01]  /*17b0*/  LEA.HI R85, R85, R6, RZ, 0x6 ;  /* 0x0000000655557211 */ /* 0x000fe200078f30ff */
[----:B------:R-:W-:Y:S01]  /*17c0*/  ULDC.64 UR4, c[0x0][0x210] ;  /* 0x0000840000047ab9 */ /* 0x000fe20000000a00 */
[----:B------:R-:W-:Y:S01]  /*17d0*/  LOP3.LUT R5, R103, 0x38, R0, 0xf8, !PT ;  /* 0x0000003867057812 */ /* 0x000fe200078ef800 */
[----:B------:R-:W0:Y:S01]  /*17e0*/  LDGDEPBAR ;  /* 0x00000000000079af */ /* 0x000e220000000000 */
[----:B------:R-:W-:Y:S01]  /*17f0*/  USHF.L.U64.HI UR7, UR6, UR26, UR7 ;  /* 0x0000001a06077299 */ /* 0x000fe20008010207 */
[----:B------:R-:W-:Y:S01]  /*1800*/  IMAD.SHL.U32 R85, R85, 0x20, RZ ;  /* 0x0000002055557824 */ /* 0x000fe200078e00ff */
[-C--:B------:R-:W-:Y:S01]  /*1810*/  LOP3.LUT R6, R5, R102.reuse, RZ, 0x3c, !PT ;  /* 0x0000006605067212 */ /* 0x080fe200078e3cff */
[----:B------:R-:W-:Y:S01]  /*1820*/  UIMAD UR26, UR12, UR4, URZ ;  /* 0x000000040c1a72a4 */ /* 0x000fe2000f8e023f */
[----:B------:R-:W-:Y:S01]  /*1830*/  SHF.R.S32.HI R15, RZ, 0x1f, R14 ;  /* 0x0000001fff0f7819 */ /* 0x000fe2000001140e */
[----:B------:R-:W-:Y:S01]  /*1840*/  IMAD R95, R4, 0x20, R107 ;  /* 0x00000020045f7824 */ /* 0x000fe200078e026b */
[----:B------:R-:W-:Y:S01]  /*1850*/  LOP3.LUT R85, R85, 0x7ffff800, RZ, 0xc0, !PT ;  /* 0x7ffff80055557812 */ /* 0x000fe200078ec0ff */
[----:B------:R-:W-:Y:S01]  /*1860*/  UIMAD.WIDE.U32 UR34, UR13, UR4, URZ ;  /* 0x000000040d2272a5 */ /* 0x000fe2000f8e003f */
[----:B------:R-:W-:Y:S01]  /*1870*/  SHF.R.S32.HI R4, RZ, 0x1f, R63 ;  /* 0x0000001fff047819 */ /* 0x000fe2000001143f */
[----:B------:R-:W-:Y:S01]  /*1880*/  UIMAD UR26, UR13, UR5, UR26 ;  /* 0x000000050d1a72a4 */ /* 0x000fe2000f8e021a */
[----:B------:R-:W-:Y:S01]  /*1890*/  IADD3 R85, R6, R85, R101 ;  /* 0x0000005506557210 */ /* 0x000fe20007ffe065 */
[----:B------:R-:W-:Y:S01]  /*18a0*/  IMAD.SHL.U32 R3, R3, 0x20, RZ ;  /* 0x0000002003037824 */ /* 0x000fe200078e00ff */
[----:B------:R-:W-:Y:S01]  /*18b0*/  SHF.R.S32.HI R6, RZ, 0x1f, R11 ;  /* 0x0000001fff067819 */ /* 0x000fe2000001140b */
[----:B------:R-:W-:Y:S01]  /*18c0*/  ULDC.64 UR4, c[0x0][0x1e8] ;  /* 0x00007a0000047ab9 */ /* 0x000fe20000000a00 */
[----:B------:R-:W-:Y:S01]  /*18d0*/  IMAD.WIDE.U32 R114, R107, c[0x0][0x290], R16 ;  /* 0x0000a4006b727a25 */ /* 0x000fe200078e0010 */
[----:B------:R-:W-:Y:S01]  /*18e0*/  LOP3.LUT R7, R103, 0x38, R2, 0xf8, !PT ;  /* 0x0000003867077812 */ /* 0x000fe200078ef802 */
[----:B------:R-:W-:Y:S01]  /*18f0*/  UIMAD UR31, UR12, UR4, URZ ;  /* 0x000000040c1f72a4 */ /* 0x000fe2000f8e023f */
[----:B------:R-:W-:Y:S01]  /*1900*/  SHF.R.S32.HI R92, RZ, 0x1f, R105 ;  /* 0x0000001fff5c7819 */ /* 0x000fe20000011469 */
[C---:B------:R-:W-:Y:S01]  /*1910*/  IMAD R110, R107.reuse, c[0x0][0x294], R110 ;  /* 0x0000a5006b6e7a24 */ /* 0x040fe200078e026e */
[----:B------:R-:W-:Y:S01]  /*1920*/  SHF.R.S32.HI R91, RZ, 0x1f, R104 ;  /* 0x0000001fff5b7819 */ /* 0x000fe20000011468 */
[----:B------:R-:W-:Y:S01]  /*1930*/  IMAD.WIDE.U32 R112, R107, c[0x0][0x280], R16 ;  /* 0x0000a0006b707a25 */ /* 0x000fe200078e0010 */
[----:B------:R-:W-:Y:S01]  /*1940*/  LEA.HI R93, R6, R11, RZ, 0x3 ;  /* 0x0000000b065d7211 */ /* 0x000fe200078f18ff */
[----:B------:R-:W-:Y:S01]  /*1950*/  UIMAD.WIDE.U32 UR36, UR13, UR4, URZ ;  /* 0x000000040d2472a5 */ /* 0x000fe2000f8e003f */
[----:B------:R-:W-:Y:S01]  /*1960*/  IADD3 R9, R9, UR33, RZ ;  /* 0x0000002109097c10 */ /* 0x000fe2000fffe0ff */
[----:B------:R-:W-:Y:S01]  /*1970*/  IMAD R108, R107, c[0x0][0x284], R108 ;  /* 0x0000a1006b6c7a24 */ /* 0x000fe200078e026c */
[----:B------:R-:W-:Y:S01]  /*1980*/  LOP3.LUT R3, R3, 0x7ffff800, RZ, 0xc0, !PT ;  /* 0x7ffff80003037812 */ /* 0x000fe200078ec0ff */
[--C-:B------:R-:W-:Y:S01]  /*1990*/  IMAD.WIDE.U32 R20, R107, c[0x0][0x290], R14.reuse ;  /* 0x0000a4006b147a25 */ /* 0x100fe200078e000e */
[----:B------:R-:W-:Y:S01]  /*19a0*/  LOP3.LUT R86, R7, R102, RZ, 0x3c, !PT ;  /* 0x0000006607567212 */ /* 0x000fe200078e3cff */
[----:B------:R-:W-:Y:S01]  /*19b0*/  UIMAD UR31, UR13, UR5, UR31 ;  /* 0x000000050d1f72a4 */ /* 0x000fe2000f8e021f */
[----:B------:R-:W-:Y:S01]  /*19c0*/  LOP3.LUT R79, R2, 0xfffffff8, RZ, 0xc0, !PT ;  /* 0xfffffff8024f7812 */ /* 0x000fe200078ec0ff */
[----:B------:R-:W-:Y:S01]  /*19d0*/  IMAD.WIDE.U32 R18, R107, c[0x0][0x280], R14 ;  /* 0x0000a0006b127a25 */ /* 0x000fe200078e000e */
[----:B------:R-:W-:Y:S01]  /*19e0*/  LOP3.LUT R81, R0, 0xfffffff8, RZ, 0xc0, !PT ;  /* 0xfffffff800517812 */ /* 0x000fe200078ec0ff */
[----:B------:R-:W-:Y:S01]  /*19f0*/  ULDC.64 UR4, c[0x0][0x2b0] ;  /* 0x0000ac0000047ab9 */ /* 0x000fe20000000a00 */
[----:B------:R-:W-:Y:S01]  /*1a00*/  LEA.HI R92, R92, R105, RZ, 0x3 ;  /* 0x000000695c5c7211 */ /* 0x000fe200078f18ff */
[C---:B------:R-:W-:Y:S01]  /*1a10*/  IMAD.SHL.U32 R98, R94.reuse, 0x10, RZ ;  /* 0x000000105e627824 */ /* 0x040fe200078e00ff */
[----:B------:R-:W-:Y:S01]  /*1a20*/  LOP3.LUT R94, R94, 0xff, RZ, 0xc0, !PT ;  /* 0x000000ff5e5e7812 */ /* 0x000fe200078ec0ff */
[----:B------:R-:W-:Y:S01]  /*1a30*/  IMAD R6, R4, c[0x0][0x290], RZ ;  /* 0x0000a40004067a24 */ /* 0x000fe200078e02ff */
[----:B------:R-:W-:Y:S01]  /*1a40*/  LEA.HI R91, R91, R104, RZ, 0x3 ;  /* 0x000000685b5b7211 */ /* 0x000fe200078f18ff */
[----:B------:R-:W-:Y:S01]  /*1a50*/  IMAD.IADD R115, R115, 0x1, R110 ;  /* 0x0000000173737824 */ /* 0x000fe200078e026e */
[----:B------:R-:W-:Y:S01]  /*1a60*/  SHF.R.S32.HI R90, RZ, 0x3, R2 ;  /* 0x00000003ff5a7819 */ /* 0x000fe20000011402 */
[----:B------:R-:W-:Y:S01]  /*1a70*/  IMAD.IADD R113, R113, 0x1, R108 ;  /* 0x0000000171717824 */ /* 0x000fe200078e026c */
[----:B------:R-:W-:Y:S01]  /*1a80*/  SHF.R.S32.HI R89, RZ, 0x3, R0 ;  /* 0x00000003ff597819 */ /* 0x000fe20000011400 */
[----:B------:R-:W-:Y:S01]  /*1a90*/  IMAD.IADD R111, R110, 0x1, R21 ;  /* 0x000000016e6f7824 */ /* 0x000fe200078e0215 */
[----:B------:R-:W-:Y:S01]  /*1aa0*/  UIMAD UR29, UR29, UR4, URZ ;  /* 0x000000041d1d72a4 */ /* 0x000fe2000f8e023f */
[----:B------:R-:W-:Y:S01]  /*1ab0*/  IMAD.IADD R109, R108, 0x1, R19 ;  /* 0x000000016c6d7824 */ /* 0x000fe200078e0213 */
[----:B------:R-:W-:Y:S01]  /*1ac0*/  IADD3 R86, R86, R3, R101 ;  /* 0x0000000356567210 */ /* 0x000fe20007ffe065 */
[----:B------:R-:W-:Y:S01]  /*1ad0*/  IMAD R4, R4, c[0x0][0x280], RZ ;  /* 0x0000a00004047a24 */ /* 0x000fe200078e02ff */
[----:B------:R-:W-:Y:S01]  /*1ae0*/  SHF.R.S32.HI R78, RZ, 0x1f, R79 ;  /* 0x0000001fff4e7819 */ /* 0x000fe2000001144f */
[----:B------:R-:W-:Y:S01]  /*1af0*/  IMAD.MOV.U32 R110, RZ, RZ, R20 ;  /* 0x000000ffff6e7224 */ /* 0x000fe200078e0014 */
[----:B------:R-:W-:Y:S01]  /*1b00*/  SHF.R.S32.HI R80, RZ, 0x1f, R81 ;  /* 0x0000001fff507819 */ /* 0x000fe20000011451 */
[----:B------:R-:W-:Y:S01]  /*1b10*/  IMAD.MOV.U32 R108, RZ, RZ, R18 ;  /* 0x000000ffff6c7224 */ /* 0x000fe200078e0012 */
[----:B------:R-:W-:Y:S01]  /*1b20*/  LOP3.LUT R93, R93, 0xfffffff8, RZ, 0xc0, !PT ;  /* 0xfffffff85d5d7812 */ /* 0x000fe200078ec0ff */
[----:B------:R-:W-:Y:S01]  /*1b30*/  IMAD.SHL.U32 R97, R94, 0x8, RZ ;  /* 0x000000085e617824 */ /* 0x000fe200078e00ff */
[----:B------:R-:W-:Y:S01]  /*1b40*/  LOP3.LUT R92, R92, 0xfffffff8, RZ, 0xc0, !PT ;  /* 0xfffffff85c5c7812 */ /* 0x000fe200078ec0ff */
[----:B------:R-:W-:Y:S01]  /*1b50*/  IMAD.SHL.U32 R96, R94, 0x4, RZ ;  /* 0x000000045e607824 */ /* 0x000fe200078e00ff */
[----:B------:R-:W-:Y:S01]  /*1b60*/  LOP3.LUT R91, R91, 0xfffffff8, RZ, 0xc0, !PT ;  /* 0xfffffff85b5b7812 */ /* 0x000fe200078ec0ff */
[----:B------:R-:W-:Y:S01]  /*1b70*/  IMAD.WIDE.U32 R116, R116, c[0x0][0x268], R8 ;  /* 0x00009a0074747a25 */ /* 0x000fe200078e0008 */
[----:B------:R-:W-:Y:S01]  /*1b80*/  UIMAD.WIDE.U32 UR38, UR28, UR4, URZ ;  /* 0x000000041c2672a5 */ /* 0x000fe2000f8e003f */
[----:B------:R-:W-:Y:S01]  /*1b90*/  SHF.L.U64.HI R78, R79, 0x1, R78 ;  /* 0x000000014f4e7819 */ /* 0x000fe2000001024e */
[----:B------:R-:W-:Y:S01]  /*1ba0*/  UIMAD UR29, UR28, UR5, UR29 ;  /* 0x000000051c1d72a4 */ /* 0x000fe2000f8e021d */
[----:B------:R-:W-:Y:S01]  /*1bb0*/  IMAD.SHL.U32 R94, R94, 0x2, RZ ;  /* 0x000000025e5e7824 */ /* 0x000fe200078e00ff */
[----:B------:R-:W-:Y:S01]  /*1bc0*/  SHF.L.U64.HI R80, R81, 0x1, R80 ;  /* 0x0000000151507819 */ /* 0x000fe20000010250 */
[----:B------:R-:W-:Y:S01]  /*1bd0*/  IMAD R69, R63, c[0x0][0x284], R4 ;  /* 0x0000a1003f457a24 */ /* 0x000fe200078e0204 */
[----:B------:R-:W-:Y:S01]  /*1be0*/  IADD3 R73, R73, UR19, RZ ;  /* 0x0000001349497c10 */ /* 0x000fe2000fffe0ff */
[----:B------:R-:W-:Y:S01]  /*1bf0*/  IMAD.WIDE.U32 R112, R63, c[0x0][0x280], R112 ;  /* 0x0000a0003f707a25 */ /* 0x000fe200078e0070 */
[C---:B------:R-:W-:Y:S01]  /*1c00*/  IADD3 R10, R14.reuse, 0x20, RZ ;  /* 0x000000200e0a7810 */ /* 0x040fe20007ffe0ff */
[----:B------:R-:W-:Y:S01]  /*1c10*/  USHF.L.U32 UR6, UR6, 0x5, URZ ;  /* 0x0000000506067899 */ /* 0x000fe2000800063f */
[----:B------:R-:W-:Y:S01]  /*1c20*/  IADD3 R9, R14, 0x60, RZ ;  /* 0x000000600e097810 */ /* 0x000fe20007ffe0ff */
[----:B------:R-:W-:Y:S01]  /*1c30*/  IMAD.MOV.U32 R2, RZ, RZ, c[0x0][0x2b8] ;  /* 0x0000ae00ff027624 */ /* 0x000fe200078e00ff */
[----:B------:R-:W-:Y:S01]  /*1c40*/  LOP3.LUT R98, R98, 0x10, RZ, 0xc0, !PT ;  /* 0x0000001062627812 */ /* 0x000fe200078ec0ff */
[----:B------:R-:W-:Y:S01]  /*1c50*/  IMAD.MOV.U32 R0, RZ, RZ, c[0x0][0x27c] ;  /* 0x00009f00ff007624 */ /* 0x000fe200078e00ff */
[----:B------:R-:W-:Y:S01]  /*1c60*/  LOP3.LUT R97, R97, 0x10, RZ, 0xc0, !PT ;  /* 0x0000001061617812 */ /* 0x000fe200078ec0ff */
[----:B------:R-:W-:Y:S01]  /*1c70*/  IMAD.MOV.U32 R87, RZ, RZ, c[0x0][0x27c] ;  /* 0x00009f00ff577624 */ /* 0x000fe200078e00ff */
[----:B------:R-:W-:Y:S01]  /*1c80*/  LOP3.LUT R96, R96, 0x10, RZ, 0xc0, !PT ;  /* 0x0000001060607812 */ /* 0x000fe200078ec0ff */
[C---:B------:R-:W-:Y:S01]  /*1c90*/  IMAD R3, R63.reuse, c[0x0][0x294], R6 ;  /* 0x0000a5003f037a24 */ /* 0x040fe200078e0206 */
[----:B------:R-:W-:Y:S01]  /*1ca0*/  LOP3.LUT R94, R94, 0x10, RZ, 0xc0, !PT ;  /* 0x000000105e5e7812 */ /* 0x000fe200078ec0ff */
[C---:B------:R-:W-:Y:S01]  /*1cb0*/  IMAD.WIDE.U32 R114, R63.reuse, c[0x0][0x290], R114 ;  /* 0x0000a4003f727a25 */ /* 0x040fe200078e0072 */
[----:B------:R-:W-:Y:S01]  /*1cc0*/  SHF.R.S32.HI R84, RZ, 0x1f, R93 ;  /* 0x0000001fff547819 */ /* 0x000fe2000001145d */
[----:B------:R-:W-:Y:S01]  /*1cd0*/  UIADD3 UR26, UR35, UR26, URZ ;  /* 0x0000001a231a7290 */ /* 0x000fe2000fffe03f */
[----:B------:R-:W-:Y:S01]  /*1ce0*/  SHF.R.S32.HI R83, RZ, 0x1f, R92 ;  /* 0x0000001fff537819 */ /* 0x000fe2000001145c */
[----:B------:R-:W-:Y:S01]  /*1cf0*/  IMAD.WIDE.U32 R110, R63, c[0x0][0x290], R110 ;  /* 0x0000a4003f6e7a25 */ /* 0x000fe200078e006e */
[----:B------:R-:W-:Y:S01]  /*1d00*/  SHF.R.S32.HI R82, RZ, 0x1f, R91 ;  /* 0x0000001fff527819 */ /* 0x000fe2000001145b */
[----:B------:R-:W-:Y:S01]  /*1d10*/  UIADD3 UR31, UR37, UR31, URZ ;  /* 0x0000001f251f7290 */ /* 0x000fe2000fffe03f */
[----:B------:R-:W-:Y:S01]  /*1d20*/  IADD3 R75, R117, UR32, RZ ;  /* 0x00000020754b7c10 */ /* 0x000fe2000fffe0ff */
[----:B------:R-:W-:Y:S01]  /*1d30*/  IMAD.WIDE.U32 R108, R63, c[0x0][0x280], R108 ;  /* 0x0000a0003f6c7a25 */ /* 0x000fe200078e006c */
[----:B------:R-:W-:Y:S01]  /*1d40*/  ISETP.NE.AND P5, PT, R2, 0x1, PT ;  /* 0x000000010200780c */ /* 0x000fe20003fa5270 */
[----:B------:R-:W-:Y:S01]  /*1d50*/  UIADD3 UR29, UR39, UR29, URZ ;  /* 0x0000001d271d7290 */ /* 0x000fe2000fffe03f */
[----:B------:R-:W-:Y:S01]  /*1d60*/  ISETP.GE.AND P6, PT, R0, 0x1, PT ;  /* 0x000000010000780c */ /* 0x000fe20003fc6270 */
[----:B------:R-:W-:Y:S01]  /*1d70*/  IMAD.IADD R71, R113, 0x1, R69 ;  /* 0x0000000171477824 */ /* 0x000fe200078e0245 */
[----:B------:R-:W-:Y:S01]  /*1d80*/  ULDC.U8 UR4, c[0x0][0x298] ;  /* 0x0000a60000047ab9 */ /* 0x000fe20000000000 */
[----:B------:R-:W-:-:S02]  /*1d90*/  IMAD.SHL.U32 R87, R87, 0x2, RZ ;  /* 0x0000000257577824 */ /* 0x000fc400078e00ff */
[----:B------:R-:W-:Y:S02]  /*1da0*/  IMAD.IADD R72, R115, 0x1, R3 ;  /* 0x0000000173487824 */ /* 0x000fe400078e0203 */
[----:B------:R-:W-:Y:S02]  /*1db0*/  IMAD.IADD R70, R3, 0x1, R111 ;  /* 0x0000000103467824 */ /* 0x000fe400078e026f */
[----:B------:R-:W-:Y:S02]  /*1dc0*/  IMAD.IADD R69, R69, 0x1, R109 ;  /* 0x0000000145457824 */ /* 0x000fe400078e026d */
[----:B------:R-:W-:Y:S02]  /*1dd0*/  IMAD.SHL.U32 R79, R79, 0x2, RZ ;  /* 0x000000024f4f7824 */ /* 0x000fe400078e00ff */
[----:B------:R-:W-:Y:S02]  /*1de0*/  IMAD.SHL.U32 R81, R81, 0x2, RZ ;  /* 0x0000000251517824 */ /* 0x000fe400078e00ff */
[----:B------:R-:W-:-:S02]  /*1df0*/  IMAD.SHL.U32 R86, R86, 0x2, RZ ;  /* 0x0000000256567824 */ /* 0x000fc400078e00ff */
[----:B------:R-:W-:Y:S01]  /*1e00*/  IMAD.SHL.U32 R85, R85, 0x2, RZ ;  /* 0x0000000255557824 */ /* 0x000fe200078e00ff */
[----:B------:R-:W-:Y:S06]  /*1e10*/  BAR.SYNC.DEFER_BLOCKING 0x0 ;  /* 0x0000000000007b1d */ /* 0x000fec0000010000 */
.L_x_375:
        /* <DEDUP_REMOVED lines=14> */
[C---:B------:R-:W-:Y:S03]  /*1f00*/  @!P0 LEA R4, P1, R3.reuse, c[0x0][0x2a0], 0x2 ;  /* 0x0000a80003048a11 */ /* 0x040fe600078210ff */
[----:B------:R-:W-:Y:S01]  /*1f10*/  IMAD R67, R0, c[0x0][0x2b8], R67 ;  /* 0x0000ae0000437a24 */ /* 0x000fe200078e0243 */
[----:B------:R-:W-:Y:S03]  /*1f20*/  @!P0 LEA.HI.X R5, R3, c[0x0][0x2a4], R2, 0x2, P1 ;  /* 0x0000a90003058a11 */ /* 0x000fe600008f1402 */
[C---:B------:R-:W-:Y:S01]  /*1f30*/  IMAD.WIDE.U32 R2, R67.reuse, c[0x0][0x1e0], RZ ;  /* 0x0000780043027a25 */ /* 0x040fe200078e00ff */
[----:B------:R-:W-:Y:S01]  /*1f40*/  SHF.R.S32.HI R66, RZ, 0x1f, R67 ;  /* 0x0000001fff427819 */ /* 0x000fe20000011443 */
[----:B------:R-:W2:Y:S04]  /*1f50*/  @!P0 LDG.E R88, [R4.64] ;  /* 0x0000001804588981 */ /* 0x000ea8000c1e1900 */
[----:B------:R-:W-:Y:S01]  /*1f60*/  IMAD R0, R66, c[0x0][0x1e0], RZ ;  /* 0x0000780042007a24 */ /* 0x000fe200078e02ff */
[----:B------:R-:W-:Y:S03]  /*1f70*/  BAR.SYNC.DEFER_BLOCKING 0x0 ;  /* 0x0000000000007b1d */ /* 0x000fe60000010000 */
[----:B------:R-:W-:Y:S05]  /*1f80*/  IMAD R0, R67, c[0x0][0x1e4], R0 ;  /* 0x0000790043007a24 */ /* 0x000fea00078e0200 */
[----:B------:R-:W-:Y:S02]  /*1f90*/  IADD3 R3, R3, R0, RZ ;  /* 0x0000000003037210 */ /* 0x000fe40007ffe0ff */
[----:B--2---:R-:W-:Y:S03]  /*1fa0*/  SHF.R.S32.HI R65, RZ, 0x1f, R88 ;  /* 0x0000001fff417819 */ /* 0x004fe60000011458 */
[----:B------:R-:W-:Y:S04]  /*1fb0*/  IMAD.WIDE.U32 R2, R88, c[0x0][0x1f0], R2 ;  /* 0x00007c0058027a25 */ /* 0x000fe800078e0002 */
[----:B------:R-:W-:Y:S01]  /*1fc0*/  IMAD R0, R65, c[0x0][0x1f0], RZ ;  /* 0x00007c0041007a24 */ /* 0x000fe200078e02ff */
[----:B------:R-:W-:Y:S03]  /*1fd0*/  IADD3 R2, P1, R2, UR36, RZ ;  /* 0x0000002402027c10 */ /* 0x000fe6000ff3e0ff */
[----:B------:R-:W-:Y:S01]  /*1fe0*/  IMAD R0, R88, c[0x0][0x1f4], R0 ;  /* 0x00007d0058007a24 */ /* 0x000fe200078e0200 */
[C---:B---3--:R-:W-:Y:S04]  /*1ff0*/  LEA R48, P0, R2.reuse, c[0x0][0x1c8], 0x1 ;  /* 0x0000720002307a11 */ /* 0x048fe800078008ff */
[----:B------:R-:W-:Y:S04]  /*2000*/  IADD3.X R3, R3, UR31, R0, P1, !PT ;  /* 0x0000001f03037c10 */ /* 0x000fe80008ffe400 */
[----:B------:R-:W-:Y:S01]  /*2010*/  LEA.HI.X R2, R2, c[0x0][0x1cc], R3, 0x1, P0 ;  /* 0x0000730002027a11 */ /* 0x000fe200000f0c03 */
[----:B-1----:R-:W-:-:S05]  /*2020*/  @!P6 BRA `(.L_x_358) ;  /* 0x000026000000e947 */ /* 0x002fca0003800000 */
[C---:B------:R-:W-:Y:S01]  /*2030*/  IMAD R13, R99.reuse, UR7, RZ ;  /* 0x00000007630d7c24 */ /* 0x040fe2000f8e02ff */
[----:B------:R-:W-:Y:S01]  /*2040*/  ISETP.NE.AND P0, PT, RZ, UR4, PT ;  /* 0x00000004ff007c0c */ /* 0x000fe2000bf05270 */
[C---:B------:R-:W-:Y:S01]  /*2050*/  IMAD R3, R99.reuse, UR27, RZ ;  /* 0x0000001b63037c24 */ /* 0x040fe2000f8e02ff */
[----:B------:R-:W-:Y:S01]  /*2060*/  SHF.R.S32.HI R0, RZ, 0x1f, R99 ;  /* 0x0000001fff007819 */ /* 0x000fe20000011463 */
[C---:B------:R-:W-:Y:S01]  /*2070*/  IMAD.WIDE.U32 R4, R99.reuse, UR6, RZ ;  /* 0x0000000663047c25 */ /* 0x040fe2000f8e00ff */
        /* <DEDUP_REMOVED lines=47> */
.L_x_361:
[----:B------:R-:W-:Y:S05]  /*2370*/  BSYNC B0 ;  /* 0x0000000000007941 */ /* 0x000fea0003800000 */
.L_x_360:
[----:B------:R2:W3:Y:S04]  /*2380*/  SHFL.IDX PT, R53, R2, RZ, 0x181f ;  /* 0x00181fff02357589 */ /* 0x0004e800000e0000 */
[----:B------:R-:W4:Y:S01]  /*2390*/  SHFL.IDX PT, R48, R48, RZ, 0x181f ;  /* 0x00181fff30307589 */ /* 0x000f2200000e0000 */
[----:B------:R-:W-:-:S05]  /*23a0*/  @P2 BRA `(.L_x_362) ;  /* 0x0000243000002947 */ /* 0x000fca0003800000 */
[----:B------:R-:W-:Y:S01]  /*23b0*/  ISETP.GE.AND P0, PT, R16, c[0x0][0x1d4], PT ;  /* 0x0000750010007a0c */ /* 0x000fe20003f06270 */
[----:B-----5:R-:W-:Y:S01]  /*23c0*/  IMAD.MOV.U32 R13, RZ, RZ, R44 ;  /* 0x000000ffff0d7224 */ /* 0x020fe200078e002c */
[----:B------:R-:W-:Y:S01]  /*23d0*/  MOV R8, R45 ;  /* 0x0000002d00087202 */ /* 0x000fe20000000f00 */
[----:B------:R-:W-:Y:S01]  /*23e0*/  IMAD.MOV.U32 R0, RZ, RZ, R19 ;  /* 0x000000ffff007224 */ /* 0x000fe200078e0013 */
[----:B--2---:R-:W-:Y:S01]  /*23f0*/  MOV R2, R18 ;  /* 0x0000001200027202 */ /* 0x004fe20000000f00 */
[----:B-1----:R-:W-:Y:S01]  /*2400*/  IMAD.MOV.U32 R21, RZ, RZ, R40 ;  /* 0x000000ffff157224 */ /* 0x002fe200078e0028 */
        /* <DEDUP_REMOVED lines=21> */
[C---:B----4-:R-:W-:Y:S04]  /*2560*/  LEA R58, P1, R16.reuse, R48, 0x1 ;  /* 0x00000030103a7211 */ /* 0x050fe800078208ff */
[----:B---3--:R-:W-:Y:S01]  /*2570*/  LEA.HI.X R59, R16, R53, R17, 0x1, P1 ;  /* 0x00000035103b7211 */ /* 0x008fe200008f0c11 */
        /* <DEDUP_REMOVED lines=49> */
.L_x_364:
[----:B------:R-:W-:Y:S05]  /*2890*/  BSYNC B0 ;  /* 0x0000000000007941 */ /* 0x000fea0003800000 */
.L_x_363:
[----:B------:R-:W-:Y:S01]  /*28a0*/  ISETP.GE.AND P0, PT, R11, c[0x0][0x1d4], PT ;  /* 0x000075000b007a0c */ /* 0x000fe20003f06270 */
[----:B------:R-:W-:Y:S01]  /*28b0*/  @!UPT UIADD3 URZ, URZ, URZ, URZ ;  /* 0x0000003f3f3ff290 */ /* 0x000fe2000fffe03f */
[----:B------:R-:W-:Y:S11]  /*28c0*/  BSSY B0, `(.L_x_365) ;  /* 0x0000037000007945 */ /* 0x000ff60003800000 */
[----:B------:R-:W-:-:S05]  /*28d0*/  @P0 BRA `(.L_x_366) ;  /* 0x0000035000000947 */ /* 0x000fca0003800000 */
[----:B------:R-:W-:Y:S01]  /*28e0*/  ISETP.GE.AND P0, PT, R10, c[0x0][0x27c], PT ;  /* 0x00009f000a007a0c */ /* 0x000fe20003f06270 */
[----:B-1----:R-:W1:Y:S01]  /*28f0*/  LDS.128 R20, [R100+0xd080] ;  /* 0x00d0800064147984 */ /* 0x002e620000000c00 */
[C---:B----4-:R-:W-:Y:S04]  /*2900*/  LEA R54, P1, R93.reuse, R48, 0x1 ;  /* 0x000000305d367211 */ /* 0x050fe800078208ff */
[----:B---3--:R-:W-:Y:S07]  /*2910*/  LEA.HI.X R55, R93, R53, R84, 0x1, P1 ;  /* 0x000000355d377211 */ /* 0x008fee00008f0c54 */
        /* <DEDUP_REMOVED lines=49> */
.L_x_366:
[----:B------:R-:W-:Y:S05]  /*2c30*/  BSYNC B0 ;  /* 0x0000000000007941 */ /* 0x000fea0003800000 */
.L_x_365:
        /* <DEDUP_REMOVED lines=57> */
.L_x_368:
[----:B------:R-:W-:Y:S05]  /*2fd0*/  BSYNC B0 ;  /* 0x0000000000007941 */ /* 0x000fea0003800000 */
.L_x_367:
[----:B------:R-:W-:Y:S11]  /*2fe0*/  ISETP.GE.AND P0, PT, R104, c[0x0][0x1d4], PT ;  /* 0x0000750068007a0c */ /* 0x000ff60003f06270 */
[----:B------:R-:W-:Y:S02]  /*2ff0*/  @!UPT UIADD3 URZ, URZ, URZ, URZ ;  /* 0x0000003f3f3ff290 */ /* 0x000fe4000fffe03f */
[----:B------:R-:W-:-:S05]  /*3000*/  @P0 BRA `(.L_x_362) ;  /* 0x000017d000000947 */ /* 0x000fca0003800000 */
[----:B------:R-:W-:Y:S01]  /*3010*/  ISETP.GE.AND P0, PT, R9, c[0x0][0x27c], PT ;  /* 0x00009f0009007a0c */ /* 0x000fe20003f06270 */
[----:B-1----:R-:W1:Y:S01]  /*3020*/  LDS.128 R20, [R100+0xf080] ;  /* 0x00f0800064147984 */ /* 0x002e620000000c00 */
[C---:B----4-:R-:W-:Y:S04]  /*3030*/  LEA R48, P1, R91.reuse, R48, 0x1 ;  /* 0x000000305b307211 */ /* 0x050fe800078208ff */
[----:B---3--:R-:W-:Y:S07]  /*3040*/  LEA.HI.X R49, R91, R53, R82, 0x1, P1 ;  /* 0x000000355b317211 */ /* 0x008fee00008f0c52 */
        /* <DEDUP_REMOVED lines=50> */
.L_x_359:
        /* <DEDUP_REMOVED lines=17> */
[C---:B------:R-:W-:Y:S01]  /*3480*/  LEA R6, P1, R4.reuse, c[0x0][0x270], 0x1 ;  /* 0x00009c0004067a11 */ /* 0x040fe200078208ff */
[----:B------:R-:W-:Y:S01]  /*3490*/  IMAD.X R0, R3, 0x1, R72, P0 ;  /* 0x0000000103007824 */ /* 0x000fe200000e0648 */
[C---:B------:R-:W-:Y:S01]  /*34a0*/  LEA R18, P0, R5.reuse, c[0x0][0x288], 0x1 ;  /* 0x0000a20005127a11 */ /* 0x040fe200078008ff */
        /* <DEDUP_REMOVED lines=9> */
.L_x_370:
[----:B------:R-:W-:Y:S05]  /*3540*/  BSYNC B0 ;  /* 0x0000000000007941 */ /* 0x000fea0003800000 */
.L_x_369:
[----:B------:R2:W3:Y:S04]  /*3550*/  SHFL.IDX PT, R125, R2, RZ, 0x181f ;  /* 0x00181fff027d7589 */ /* 0x0004e800000e0000 */
[----:B------:R2:W4:Y:S01]  /*3560*/  SHFL.IDX PT, R124, R48, RZ, 0x181f ;  /* 0x00181fff307c7589 */ /* 0x00052200000e0000 */
[----:B------:R-:W-:-:S05]  /*3570*/  @P2 BRA `(.L_x_362) ;  /* 0x0000126000002947 */ /* 0x000fca0003800000 */
[----:B------:R-:W-:Y:S01]  /*3580*/  ISETP.GE.AND P0, PT, R16, c[0x0][0x1d4], PT ;  /* 0x0000750010007a0c */ /* 0x000fe20003f06270 */
[----:B-----5:R-:W-:Y:S01]  /*3590*/  IMAD.MOV.U32 R8, RZ, RZ, R54 ;  /* 0x000000ffff087224 */ /* 0x020fe200078e0036 */
[----:B------:R-:W-:Y:S01]  /*35a0*/  MOV R4, R26 ;  /* 0x0000001a00047202 */ /* 0x000fe20000000f00 */
[----:B-1----:R-:W-:Y:S01]  /*35b0*/  IMAD.MOV.U32 R7, RZ, RZ, R55 ;  /* 0x000000ffff077224 */ /* 0x002fe200078e0037 */
[----:B------:R-:W-:Y:S01]  /*35c0*/  MOV R0, R25 ;  /* 0x0000001900007202 */ /* 0x000fe20000000f00 */
[----:B------:R-:W-:Y:S01]  /*35d0*/  IMAD.MOV.U32 R6, RZ, RZ, R52 ;  /* 0x000000ffff067224 */ /* 0x000fe200078e0034 */
[----:B------:R-:W-:Y:S01]  /*35e0*/  IADD3 R74, -R87, c[0x0][0x1d4], RZ ;  /* 0x00007500574a7a10 */ /* 0x000fe20007ffe1ff */
[----:B------:R-:W-:Y:S01]  /*35f0*/  IMAD.MOV.U32 R5, RZ, RZ, R53 ;  /* 0x000000ffff057224 */ /* 0x000fe200078e0035 */
[----:B------:R-:W-:Y:S01]  /*3600*/  PRMT R60, R7, 0x5410, R8 ;  /* 0x00005410073c7816 */ /* 0x000fe20000000008 */
[----:B------:R-:W-:Y:S01]  /*3610*/  IMAD.MOV.U32 R3, RZ, RZ, R27 ;  /* 0x000000ffff037224 */ /* 0x000fe200078e001b */
[----:B------:R-:W-:Y:S01]  /*3620*/  BSSY B0, `(.L_x_371) ;  /* 0x0000084000007945 */ /* 0x000fe20003800000 */
[----:B--2---:R-:W-:Y:S01]  /*3630*/  IMAD.MOV.U32 R2, RZ, RZ, R24 ;  /* 0x000000ffff027224 */ /* 0x004fe200078e0018 */
[----:B------:R-:W-:Y:S02]  /*3640*/  PRMT R61, R6, 0x5410, R5 ;  /* 0x00005410063d7816 */ /* 0x000fe40000000005 */
[----:B------:R-:W-:Y:S02]  /*3650*/  PRMT R13, R3, 0x5410, R4 ;  /* 0x00005410030d7816 */ /* 0x000fe40000000004 */
[----:B------:R-:W-:Y:S01]  /*3660*/  PRMT R18, R2, 0x5410, R0 ;  /* 0x0000541002127816 */ /* 0x000fe20000000000 */
        /* <DEDUP_REMOVED lines=26> */
[----:B------:R-:W-:Y:S02]  /*3810*/  @!P0 SHF.R.U64 R45, R42, 0x10, R43 ;  /* 0x000000102a2d8819 */ /* 0x000fe4000000122b */
[----:B------:R-:W-:Y:S02]  /*3820*/  IADD3 R126, R126, R127, R101 ;  /* 0x0000007f7e7e7210 */ /* 0x000fe40007ffe065 */
[----:B------:R-:W-:Y:S01]  /*3830*/  MOV R47, R43 ;  /* 0x0000002b002f7202 */ /* 0x000fe20000000f00 */
[----:B------:R-:W-:Y:S01]  /*3840*/  @!P0 HADD2.F32 R45, -RZ, R45.H0_H0 ;  /* 0x2000002dff2d8230 */ /* 0x000fe20000004100 */
[----:B------:R-:W-:Y:S02]  /*3850*/  SHF.L.U32 R106, R126, 0x1, RZ ;  /* 0x000000017e6a7819 */ /* 0x000fe400000006ff */
[----:B------:R-:W-:Y:S01]  /*3860*/  @!P0 SHF.R.U32.HI R50, RZ, 0x10, R43 ;  /* 0x00000010ff328819 */ /* 0x000fe2000001162b */
[----:B------:R-:W-:Y:S01]  /*3870*/  @!P0 HADD2.F32 R43, -RZ, R44.H0_H0 ;  /* 0x2000002cff2b8230 */ /* 0x000fe20000004100 */
[--C-:B------:R-:W-:Y:S01]  /*3880*/  @!P0 SHF.R.U64 R34, R28, 0x10, R29.reuse ;  /* 0x000000101c228819 */ /* 0x100fe2000000121d */
[----:B-1----:R-:W-:Y:S01]  /*3890*/  @!P0 IMAD.MOV.U32 R37, RZ, RZ, R20 ;  /* 0x000000ffff258224 */ /* 0x002fe200078e0014 */
[----:B------:R-:W1:Y:S01]  /*38a0*/  LDS.128 R56, [R106+0xc080] ;  /* 0x00c080006a387984 */ /* 0x000e620000000c00 */
[----:B------:R-:W-:Y:S01]  /*38b0*/  IMAD.MOV.U32 R28, RZ, RZ, R30 ;  /* 0x000000ffff1c7224 */ /* 0x000fe200078e001e */
[----:B------:R-:W-:Y:S01]  /*38c0*/  @!P0 SHF.R.U32.HI R35, RZ, 0x10, R29 ;  /* 0x00000010ff238819 */ /* 0x000fe2000001161d */
[----:B------:R-:W-:Y:S01]  /*38d0*/  @!P0 HADD2.F32 R34, -RZ, R34.H0_H0 ;  /* 0x20000022ff228230 */ /* 0x000fe20000004100 */
[--C-:B------:R-:W-:Y:S01]  /*38e0*/  @!P0 SHF.R.U64 R29, R30, 0x10, R31.reuse ;  /* 0x000000101e1d8819 */ /* 0x100fe2000000121f */
[----:B------:R-:W-:Y:S01]  /*38f0*/  @!P0 HADD2.F32 R50, -RZ, R50.H0_H0 ;  /* 0x20000032ff328230 */ /* 0x000fe20000004100 */
[----:B------:R-:W-:Y:S01]  /*3900*/  @!P0 SHF.R.U32.HI R30, RZ, 0x10, R31 ;  /* 0x00000010ff1e8819 */ /* 0x000fe2000001161f */
[--C-:B------:R-:W-:Y:S02]  /*3910*/  @!P0 HADD2.F32 R31, -RZ, R37.reuse.H0_H0 ;  /* 0x20000025ff1f8230 */ /* 0x100fe40000004100 */
[----:B------:R-:W-:Y:S02]  /*3920*/  @!P0 HADD2.F32 R33, -RZ, R37.H1_H1 ;  /* 0x30000025ff218230 */ /* 0x000fe40000004100 */
[----:B------:R-:W-:Y:S01]  /*3930*/  @!P0 HADD2.F32 R29, -RZ, R29.H0_H0 ;  /* 0x2000001dff1d8230 */ /* 0x000fe20000004100 */
[----:B------:R-:W-:Y:S01]  /*3940*/  @!P0 FMUL.FTZ R0, R31, R36 ;  /* 0x000000241f008220 */ /* 0x000fe20000410000 */
[----:B------:R-:W-:Y:S01]  /*3950*/  @!P0 HADD2.F32 R30, -RZ, R30.H0_H0 ;  /* 0x2000001eff1e8230 */ /* 0x000fe20000004100 */
[----:B------:R-:W-:Y:S02]  /*3960*/  @!P0 FMUL.FTZ R2, R33, R34 ;  /* 0x0000002221028220 */ /* 0x000fe40000410000 */
        /* <DEDUP_REMOVED lines=42> */
[----:B------:R-:W-:Y:S01]  /*3c10*/  @!P0 HADD2.F32 R47, -RZ, R49.H1_H1 ;  /* 0x30000031ff2f8230 */ /* 0x000fe20000004100 */
[----:B------:R-:W-:Y:S01]  /*3c20*/  @!P0 FMUL.FTZ R132, R46, R28 ;  /* 0x0000001c2e848220 */ /* 0x000fe20000410000 */
[----:B------:R-:W-:Y:S01]  /*3c30*/  @!P0 HADD2.F32 R32, -RZ, R33.H0_H0 ;  /* 0x20000021ff208230 */ /* 0x000fe20000004100 */
[----:B------:R-:W-:Y:S01]  /*3c40*/  @!P0 F2FP.PACK_AB R126, R129, R126 ;  /* 0x0000007e817e823e */ /* 0x000fe200000000ff */
[--C-:B------:R-:W-:Y:S01]  /*3c50*/  @!P0 HADD2.F32 R29, -RZ, R19.reuse.H0_H0 ;  /* 0x20000013ff1d8230 */ /* 0x100fe20000004100 */
[----:B------:R-:W-:Y:S01]  /*3c60*/  @!P0 FMUL.FTZ R130, R47, R30 ;  /* 0x0000001e2f828220 */ /* 0x000fe20000410000 */
[----:B------:R-:W-:Y:S01]  /*3c70*/  @!P0 HADD2.F32 R19, -RZ, R19.H1_H1 ;  /* 0x30000013ff138230 */ /* 0x000fe20000004100 */
[----:B------:R-:W-:Y:S01]  /*3c80*/  @!P0 FMUL.FTZ R5, R32, R31 ;  /* 0x0000001f20058220 */ /* 0x000fe20000410000 */
[----:B------:R-:W-:Y:S01]  /*3c90*/  @!P0 F2FP.PACK_AB R129, R127, R106 ;  /* 0x0000006a7f81823e */ /* 0x000fe200000000ff */
[----:B------:R-:W-:Y:S01]  /*3ca0*/  @!P0 FFMA.FTZ R132, R29, R48, -R132 ;  /* 0x000000301d848223 */ /* 0x000fe20000010884 */
[----:B------:R-:W-:Y:S01]  /*3cb0*/  @!P0 MOV R21, R126 ;  /* 0x0000007e00158202 */ /* 0x000fe20000000f00 */
[----:B------:R-:W-:Y:S01]  /*3cc0*/  @!P0 FFMA.FTZ R130, R19, R50, -R130 ;  /* 0x0000003213828223 */ /* 0x000fe20000010882 */
[----:B------:R-:W-:Y:S01]  /*3cd0*/  @!P0 F2FP.PACK_AB R106, R2, R0 ;  /* 0x00000000026a823e */ /* 0x000fe200000000ff */
[-C--:B------:R-:W-:Y:S02]  /*3ce0*/  @!P0 FFMA.FTZ R128, R32, R43.reuse, -R128 ;  /* 0x0000002b20808223 */ /* 0x080fe40000010880 */
[----:B------:R-:W-:Y:S01]  /*3cf0*/  @!P0 FFMA.FTZ R5, R42, R43, R5 ;  /* 0x0000002b2a058223 */ /* 0x000fe20000010005 */
[----:B------:R-:W-:Y:S01]  /*3d00*/  @!P0 F2FP.PACK_AB R127, R130, R132 ;  /* 0x00000084827f823e */ /* 0x000fe200000000ff */
[----:B------:R-:W-:Y:S01]  /*3d10*/  @!P0 FMUL.FTZ R7, R29, R28 ;  /* 0x0000001c1d078220 */ /* 0x000fe20000410000 */
[----:B------:R-:W-:Y:S01]  /*3d20*/  @!P0 F2FP.PACK_AB R128, R131, R128 ;  /* 0x000000808380823e */ /* 0x000fe200000000ff */
[----:B------:R-:W-:Y:S01]  /*3d30*/  @!P0 FFMA.FTZ R6, R44, R45, R6 ;  /* 0x0000002d2c068223 */ /* 0x000fe20000010006 */
[----:B----4-:R-:W-:Y:S01]  /*3d40*/  IADD3 R130, P2, R124, R79, RZ ;  /* 0x0000004f7c827210 */ /* 0x010fe20007f5e0ff */
[----:B------:R-:W-:Y:S01]  /*3d50*/  @!P0 FMUL.FTZ R8, R19, R30 ;  /* 0x0000001e13088220 */ /* 0x000fe20000410000 */
[----:B------:R-:W-:Y:S01]  /*3d60*/  @!P0 MOV R22, R128 ;  /* 0x0000008000168202 */ /* 0x000fe20000000f00 */
[----:B------:R-:W-:Y:S01]  /*3d70*/  @!P0 FFMA.FTZ R7, R46, R48, R7 ;  /* 0x000000302e078223 */ /* 0x000fe20000010007 */
[----:B---3--:R-:W-:Y:S01]  /*3d80*/  IADD3.X R131, R125, R78, RZ, P2, !PT ;  /* 0x0000004e7d837210 */ /* 0x008fe200017fe4ff */
[----:B------:R-:W-:Y:S01]  /*3d90*/  @!P0 FFMA.FTZ R8, R47, R50, R8 ;  /* 0x000000322f088223 */ /* 0x000fe20000010008 */
[----:B------:R-:W-:Y:S01]  /*3da0*/  @!P0 F2FP.PACK_AB R126, R6, R5 ;  /* 0x00000005067e823e */ /* 0x000fe200000000ff */
[----:B------:R-:W-:Y:S01]  /*3db0*/  @!P0 IMAD.MOV.U32 R20, RZ, RZ, R129 ;  /* 0x000000ffff148224 */ /* 0x000fe200078e0081 */
[----:B------:R-:W-:Y:S01]  /*3dc0*/  @!P0 MOV R56, R106 ;  /* 0x0000006a00388202 */ /* 0x000fe20000000f00 */
[----:B------:R-:W-:Y:S01]  /*3dd0*/  @!P0 IMAD.MOV.U32 R23, RZ, RZ, R127 ;  /* 0x000000ffff178224 */ /* 0x000fe200078e007f */
[----:B------:R-:W-:Y:S01]  /*3de0*/  @!P0 F2FP.PACK_AB R127, R4, R3 ;  /* 0x00000003047f823e */ /* 0x000fe200000000ff */
[----:B------:R-:W-:Y:S01]  /*3df0*/  @!P1 IMAD.WIDE R132, R51, 0x2, R124 ;  /* 0x0000000233849825 */ /* 0x000fe200078e027c */
[----:B------:R-:W-:Y:S02]  /*3e00*/  @!P0 F2FP.PACK_AB R129, R8, R7 ;  /* 0x000000070881823e */ /* 0x000fe400000000ff */
[----:B------:R1:W-:Y:S01]  /*3e10*/  ST.E.128 [R130.64], R20 ;  /* 0x0000001482007985 */ /* 0x0003e2000c101d18 */
[----:B------:R-:W-:Y:S01]  /*3e20*/  @!P0 IMAD.MOV.U32 R57, RZ, RZ, R127 ;  /* 0x000000ffff398224 */ /* 0x000fe200078e007f */
[----:B------:R-:W-:Y:S02]  /*3e30*/  @!P0 MOV R58, R126 ;  /* 0x0000007e003a8202 */ /* 0x000fe40000000f00 */
[----:B------:R-:W-:Y:S05]  /*3e40*/  @!P0 MOV R59, R129 ;  /* 0x00000081003b8202 */ /* 0x000fea0000000f00 */
[----:B------:R1:W-:Y:S02]  /*3e50*/  @!P1 ST.E.128 [R132.64], R56 ;  /* 0x0000003884009985 */ /* 0x0003e4000c101d18 */
.L_x_372:
[----:B------:R-:W-:Y:S05]  /*3e60*/  BSYNC B0 ;  /* 0x0000000000007941 */ /* 0x000fea0003800000 */
.L_x_371:
[----:B------:R-:W-:Y:S11]  /*3e70*/  ISETP.GE.AND P0, PT, R11, c[0x0][0x1d4], PT ;  /* 0x000075000b007a0c */ /* 0x000ff60003f06270 */
[----:B------:R-:W-:Y:S02]  /*3e80*/  @!UPT UIADD3 URZ, URZ, URZ, URZ ;  /* 0x0000003f3f3ff290 */ /* 0x000fe4000fffe03f */
[----:B------:R-:W-:-:S05]  /*3e90*/  @P0 BRA `(.L_x_362) ;  /* 0x0000094000000947 */ /* 0x000fca0003800000 */
[----:B-1----:R-:W-:Y:S01]  /*3ea0*/  SEL R57, R87, R74, !P4 ;  /* 0x0000004a57397207 */ /* 0x002fe20006000000 */
[----:B------:R-:W1:Y:S01]  /*3eb0*/  LDS.128 R20, [R85+0xc080] ;  /* 0x00c0800055147984 */ /* 0x000e620000000c00 */
[----:B------:R-:W-:Y:S02]  /*3ec0*/  ISETP.GE.AND P0, PT, R11, c[0x0][0x27c], PT ;  /* 0x00009f000b007a0c */ /* 0x000fe40003f06270 */
[----:B------:R-:W-:Y:S02]  /*3ed0*/  SHF.R.S32.HI R46, RZ, 0x1f, R57 ;  /* 0x0000001fff2e7819 */ /* 0x000fe40000011439 */
[----:B----4-:R-:W-:Y:S02]  /*3ee0*/  IADD3 R130, P1, R124, R81, RZ ;  /* 0x000000517c827210 */ /* 0x010fe40007f3e0ff */
[----:B------:R-:W-:Y:S03]  /*3ef0*/  LEA.HI R46, R46, R57, RZ, 0x4 ;  /* 0x000000392e2e7211 */ /* 0x000fe600078f20ff */
[----:B---3--:R-:W-:Y:S01]  /*3f00*/  IMAD.X R131, R125, 0x1, R80, P1 ;  /* 0x000000017d837824 */ /* 0x008fe200008e0650 */
        /* <DEDUP_REMOVED lines=114> */
.L_x_358:
[----:B------:R1:W2:Y:S01]  /*4630*/  SHFL.IDX PT, R3, R2, RZ, 0x181f ;  /* 0x00181fff02037589 */ /* 0x0002a200000e0000 */
[----:B------:R-:W-:Y:S03]  /*4640*/  IADD3 R64, -R68, UR18, RZ ;  /* 0x0000001244407c10 */ /* 0x000fe6000fffe1ff */
[----:B------:R-:W3:Y:S01]  /*4650*/  SHFL.IDX PT, R48, R48, RZ, 0x181f ;  /* 0x00181fff30307589 */ /* 0x000ee200000e0000 */
[----:B------:R-:W-:Y:S04]  /*4660*/  IMNMX R64, R64, 0x20, PT ;  /* 0x0000002040407817 */ /* 0x000fe80003800200 */
[----:B------:R-:W-:Y:S11]  /*4670*/  ISETP.GT.AND P0, PT, R64, R107, PT ;  /* 0x0000006b4000720c */ /* 0x000ff60003f04270 */
[----:B------:R-:W-:Y:S02]  /*4680*/  @!UPT UIADD3 URZ, URZ, URZ, URZ ;  /* 0x0000003f3f3ff290 */ /* 0x000fe4000fffe03f */
[----:B------:R-:W-:-:S05]  /*4690*/  @!P0 BRA `(.L_x_362) ;  /* 0x0000014000008947 */ /* 0x000fca0003800000 */
[C---:B------:R-:W-:Y:S02]  /*46a0*/  ISETP.GE.AND P0, PT, R16.reuse, c[0x0][0x1d4], PT ;  /* 0x0000750010007a0c */ /* 0x040fe40003f06270 */
[----:B------:R-:W-:Y:S11]  /*46b0*/  ISETP.GE.AND P2, PT, R11, c[0x0][0x1d4], PT ;  /* 0x000075000b007a0c */ /* 0x000ff60003f46270 */
[----:B------:R-:W4:Y:S01]  /*46c0*/  @!P0 LDS.128 R4, [R100+0xc080] ;  /* 0x00c0800064048984 */ /* 0x000f220000000c00 */
[CC--:B---3--:R-:W-:Y:S04]  /*46d0*/  @!P0 LEA R30, P1, R16.reuse, R48.reuse, 0x1 ;  /* 0x00000030101e8211 */ /* 0x0c8fe800078208ff */
[-C--:B--2---:R-:W-:Y:S02]  /*46e0*/  @!P0 LEA.HI.X R31, R16, R3.reuse, R17, 0x1, P1 ;  /* 0x00000003101f8211 */ /* 0x084fe400008f0c11 */
[----:B------:R-:W-:Y:S03]  /*46f0*/  ISETP.GE.AND P1, PT, R105, c[0x0][0x1d4], PT ;  /* 0x0000750069007a0c */ /* 0x000fe60003f26270 */
[----:B----4-:R-:W-:Y:S01]  /*4700*/  @!P0 ST.E.128 [R30.64], R4 ;  /* 0x000000041e008985 */ /* 0x010fe2000c101d18 */
[CC--:B------:R-:W-:Y:S03]  /*4710*/  @!P2 LEA R28, P0, R93.reuse, R48.reuse, 0x1 ;  /* 0x000000305d1ca211 */ /* 0x0c0fe600078008ff */
[----:B------:R-:W2:Y:S01]  /*4720*/  @!P2 LDS.128 R24, [R100+0xd080] ;  /* 0x00d080006418a984 */ /* 0x000ea20000000c00 */
[-C--:B------:R-:W-:Y:S02]  /*4730*/  @!P2 LEA.HI.X R29, R93, R3.reuse, R84, 0x1, P0 ;  /* 0x000000035d1da211 */ /* 0x080fe400000f0c54 */
[----:B------:R-:W-:Y:S03]  /*4740*/  ISETP.GE.AND P0, PT, R104, c[0x0][0x1d4], PT ;  /* 0x0000750068007a0c */ /* 0x000fe60003f06270 */
[----:B--2---:R-:W-:Y:S01]  /*4750*/  @!P2 ST.E.128 [R28.64], R24 ;  /* 0x000000181c00a985 */ /* 0x004fe2000c101d18 */
[CC--:B------:R-:W-:Y:S03]  /*4760*/  @!P1 LEA R18, P2, R92.reuse, R48.reuse, 0x1 ;  /* 0x000000305c129211 */ /* 0x0c0fe600078408ff */
[----:B------:R-:W2:Y:S01]  /*4770*/  @!P1 LDS.128 R20, [R100+0xe080] ;  /* 0x00e0800064149984 */ /* 0x000ea20000000c00 */
[-C--:B------:R-:W-:Y:S05]  /*4780*/  @!P1 LEA.HI.X R19, R92, R3.reuse, R83, 0x1, P2 ;  /* 0x000000035c139211 */ /* 0x080fea00010f0c53 */
[----:B--2---:R-:W-:Y:S01]  /*4790*/  @!P1 ST.E.128 [R18.64], R20 ;  /* 0x0000001412009985 */ /* 0x004fe2000c101d18 */
[C---:B------:R-:W-:Y:S03]  /*47a0*/  @!P0 LEA R48, P1, R91.reuse, R48, 0x1 ;  /* 0x000000305b308211 */ /* 0x040fe600078208ff */
[----:B------:R-:W2:Y:S01]  /*47b0*/  @!P0 LDS.128 R4, [R100+0xf080] ;  /* 0x00f0800064048984 */ /* 0x000ea20000000c00 */
[----:B------:R-:W-:Y:S05]  /*47c0*/  @!P0 LEA.HI.X R49, R91, R3, R82, 0x1, P1 ;  /* 0x000000035b318211 */ /* 0x000fea00008f0c52 */
[----:B--2---:R2:W-:Y:S04]  /*47d0*/  @!P0 ST.E.128 [R48.64], R4 ;  /* 0x0000000430008985 */ /* 0x0045e8000c101d18 */
.L_x_362:
[----:B------:R-:W-:Y:S05]  /*47e0*/  BSYNC B1 ;  /* 0x0000000000017941 */ /* 0x000fea0003800000 */
.L_x_357:
[----:B------:R-:W-:Y:S01]  /*47f0*/  IMAD.IADD R68, R77, 0x1, -R68 ;  /* 0x000000014d447824 */ /* 0x000fe200078e0a44 */
[----:B------:R-:W-:Y:S04]  /*4800*/  BSSY B0, `(.L_x_373) ;  /* 0x000003c000007945 */ /* 0x000fe80003800000 */
[----:B------:R-:W-:Y:S11]  /*4810*/  ISETP.GE.AND P0, PT, R68, 0x1, PT ;  /* 0x000000014400780c */ /* 0x000ff60003f06270 */
[----:B------:R-:W-:Y:S02]  /*4820*/  @!UPT UIADD3 URZ, URZ, URZ, URZ ;  /* 0x0000003f3f3ff290 */ /* 0x000fe4000fffe03f */
[----:B--2---:R-:W-:Y:S01]  /*4830*/  @P0 IMAD.WIDE R4, R99, 0x20, R120 ;  /* 0x0000002063040825 */ /* 0x004fe200078e0278 */
[----:B------:R-:W-:Y:S03]  /*4840*/  @P0 ISETP.NE.U32.AND P2, PT, R98, RZ, PT ;  /* 0x000000ff6200020c */ /* 0x000fe60003f45070 */
[----:B------:R-:W-:Y:S02]  /*4850*/  @P0 IMAD.MOV.U32 R74, RZ, RZ, R116 ;  /* 0x000000ffff4a0224 */ /* 0x000fe400078e0074 */
[----:B------:R-:W-:Y:S02]  /*4860*/  @P0 IMAD R0, R5, c[0x0][0x258], RZ ;  /* 0x0000960005000a24 */ /* 0x000fe400078e02ff */
[C---:B-1----:R-:W-:Y:S04]  /*4870*/  @P0 IMAD.WIDE.U32 R2, R4.reuse, c[0x0][0x258], R74 ;  /* 0x0000960004020a25 */ /* 0x042fe800078e004a */
[----:B------:R-:W-:Y:S01]  /*4880*/  @P0 IMAD R0, R4, c[0x0][0x25c], R0 ;  /* 0x0000970004000a24 */ /* 0x000fe200078e0200 */
[C---:B------:R-:W-:Y:S04]  /*4890*/  @P0 LEA R6, P1, R2.reuse, c[0x0][0x250], 0x1 ;  /* 0x0000940002060a11 */ /* 0x040fe800078208ff */
[----:B------:R-:W-:Y:S04]  /*48a0*/  @P0 IADD3 R0, R3, R0, RZ ;  /* 0x0000000003000210 */ /* 0x000fe80007ffe0ff */
[----:B------:R-:W-:Y:S01]  /*48b0*/  @P0 LEA.HI.X R7, R2, c[0x0][0x254], R0, 0x1, P1 ;  /* 0x0000950002070a11 */ /* 0x000fe200008f0c00 */
[----:B------:R-:W-:Y:S01]  /*48c0*/  IMAD R0, R66, c[0x0][0x208], RZ ;  /* 0x0000820042007a24 */ /* 0x000fe200078e02ff */
[----:B------:R-:W-:Y:S01]  /*48d0*/  @P0 ISETP.NE.U32.AND P1, PT, R97, RZ, PT ;  /* 0x000000ff6100020c */ /* 0x000fe20003f25070 */
[C---:B------:R-:W-:Y:S02]  /*48e0*/  IMAD.WIDE.U32 R2, R67.reuse, c[0x0][0x208], RZ ;  /* 0x0000820043027a25 */ /* 0x040fe400078e00ff */
        /* <DEDUP_REMOVED lines=10> */
[C---:B-----5:R-:W-:Y:S02]  /*4990*/  IMAD.WIDE.U32 R18, R88.reuse, c[0x0][0x218], R2 ;  /* 0x0000860058127a25 */ /* 0x060fe400078e0002 */
[----:B------:R1:W-:Y:S02]  /*49a0*/  @P0 LDGSTS.E.BYPASS.LTC128B.128 [R100+0xa080], [R6.64+0x100], P2 ;  /* 0x0a08010006640fae */ /* 0x0003e40009101d58 */
[----:B------:R-:W-:Y:S08]  /*49b0*/  IMAD R0, R88, c[0x0][0x21c], R0 ;  /* 0x0000870058007a24 */ /* 0x000ff000078e0200 */
[----:B------:R1:W-:Y:S01]  /*49c0*/  @P0 LDGSTS.E.BYPASS.LTC128B.128 [R100+0xb080], [R6.64+0x180], P1 ;  /* 0x0b08018006640fae */ /* 0x0003e20008901d58 */
[----:B------:R-:W-:Y:S03]  /*49d0*/  IADD3 R3, P0, R18, UR34, RZ ;  /* 0x0000002212037c10 */ /* 0x000fe6000ff1e0ff */
[----:B------:R-:W0:Y:S01]  /*49e0*/  LDGDEPBAR ;  /* 0x00000000000079af */ /* 0x000e220000000000 */
[----:B------:R-:W-:Y:S02]  /*49f0*/  IADD3.X R0, R19, UR26, R0, P0, !PT ;  /* 0x0000001a13007c10 */ /* 0x000fe400087fe400 */
[C---:B------:R-:W-:Y:S04]  /*4a00*/  LEA R2, P0, R3.reuse, c[0x0][0x1f8], 0x1 ;  /* 0x00007e0003027a11 */ /* 0x040fe800078008ff */
[----:B------:R-:W-:Y:S02]  /*4a10*/  LEA.HI.X R4, R3, c[0x0][0x1fc], R0, 0x1, P0 ;  /* 0x00007f0003047a11 */ /* 0x000fe400000f0c00 */
[----:B------:R1:W2:Y:S01]  /*4a20*/  SHFL.IDX PT, R0, R2, RZ, 0x181f ;  /* 0x00181fff02007589 */ /* 0x0002a200000e0000 */
[----:B------:R-:W-:Y:S03]  /*4a30*/  ISETP.GT.AND P0, PT, R64, R107, PT ;  /* 0x0000006b4000720c */ /* 0x000fe60003f04270 */
[----:B------:R1:W4:Y:S01]  /*4a40*/  SHFL.IDX PT, R3, R4, RZ, 0x181f ;  /* 0x00181fff04037589 */ /* 0x00032200000e0000 */
[----:B------:R-:W-:Y:S04]  /*4a50*/  DEPBAR.LE SB0, 0x0 ;  /* 0x000080000000791a */ /* 0x000fe80000000000 */
[----:B------:R-:W-:Y:S06]  /*4a60*/  BAR.SYNC.DEFER_BLOCKING 0x0 ;  /* 0x0000000000007b1d */ /* 0x000fec0000010000 */
[----:B------:R-:W-:-:S05]  /*4a70*/  @!P0 BRA `(.L_x_374) ;  /* 0x0000014000008947 */ /* 0x000fca0003800000 */
[C---:B--2---:R-:W-:Y:S02]  /*4a80*/  ISETP.GE.AND P0, PT, R16.reuse, c[0x0][0x1d4], PT ;  /* 0x0000750010007a0c */ /* 0x044fe40003f06270 */
[----:B------:R-:W-:Y:S11]  /*4a90*/  ISETP.GE.AND P2, PT, R11, c[0x0][0x1d4], PT ;  /* 0x000075000b007a0c */ /* 0x000ff60003f46270 */
[----:B-1----:R-:W1:Y:S01]  /*4aa0*/  @!P0 LDS.128 R4, [R100+0x8080] ;  /* 0x0080800064048984 */ /* 0x002e620000000c00 */
[CC--:B------:R-:W-:Y:S04]  /*4ab0*/  @!P0 LEA R30, P1, R16.reuse, R0.reuse, 0x1 ;  /* 0x00000000101e8211 */ /* 0x0c0fe800078208ff */
[-C--:B----4-:R-:W-:Y:S02]  /*4ac0*/  @!P0 LEA.HI.X R31, R16, R3.reuse, R17, 0x1, P1 ;  /* 0x00000003101f8211 */ /* 0x090fe400008f0c11 */
[----:B------:R-:W-:Y:S03]  /*4ad0*/  ISETP.GE.AND P1, PT, R105, c[0x0][0x1d4], PT ;  /* 0x0000750069007a0c */ /* 0x000fe60003f26270 */
[----:B-1----:R-:W-:Y:S01]  /*4ae0*/  @!P0 ST.E.128 [R30.64], R4 ;  /* 0x000000041e008985 */ /* 0x002fe2000c101d18 */
[CC--:B------:R-:W-:Y:S03]  /*4af0*/  @!P2 LEA R28, P0, R93.reuse, R0.reuse, 0x1 ;  /* 0x000000005d1ca211 */ /* 0x0c0fe600078008ff */
[----:B------:R-:W1:Y:S01]  /*4b00*/  @!P2 LDS.128 R24, [R100+0x9080] ;  /* 0x009080006418a984 */ /* 0x000e620000000c00 */
[-C--:B------:R-:W-:Y:S02]  /*4b10*/  @!P2 LEA.HI.X R29, R93, R3.reuse, R84, 0x1, P0 ;  /* 0x000000035d1da211 */ /* 0x080fe400000f0c54 */
[----:B------:R-:W-:Y:S03]  /*4b20*/  ISETP.GE.AND P0, PT, R104, c[0x0][0x1d4], PT ;  /* 0x0000750068007a0c */ /* 0x000fe60003f06270 */
[----:B-1----:R-:W-:Y:S01]  /*4b30*/  @!P2 ST.E.128 [R28.64], R24 ;  /* 0x000000181c00a985 */ /* 0x002fe2000c101d18 */
[CC--:B------:R-:W-:Y:S03]  /*4b40*/  @!P1 LEA R18, P2, R92.reuse, R0.reuse, 0x1 ;  /* 0x000000005c129211 */ /* 0x0c0fe600078408ff */
[----:B------:R-:W1:Y:S01]  /*4b50*/  @!P1 LDS.128 R20, [R100+0xa080] ;  /* 0x00a0800064149984 */ /* 0x000e620000000c00 */
[-C--:B------:R-:W-:Y:S05]  /*4b60*/  @!P1 LEA.HI.X R19, R92, R3.reuse, R83, 0x1, P2 ;  /* 0x000000035c139211 */ /* 0x080fea00010f0c53 */
[----:B-1----:R-:W-:Y:S01]  /*4b70*/  @!P1 ST.E.128 [R18.64], R20 ;  /* 0x0000001412009985 */ /* 0x002fe2000c101d18 */
[C---:B------:R-:W-:Y:S03]  /*4b80*/  @!P0 LEA R2, P1, R91.reuse, R0, 0x1 ;  /* 0x000000005b028211 */ /* 0x040fe600078208ff */
[----:B------:R-:W1:Y:S01]  /*4b90*/  @!P0 LDS.128 R4, [R100+0xb080] ;  /* 0x00b0800064048984 */ /* 0x000e620000000c00 */
[----:B------:R-:W-:Y:S05]  /*4ba0*/  @!P0 LEA.HI.X R3, R91, R3, R82, 0x1, P1 ;  /* 0x000000035b038211 */ /* 0x000fea00008f0c52 */
[----:B-1----:R1:W-:Y:S04]  /*4bb0*/  @!P0 ST.E.128 [R2.64], R4 ;  /* 0x0000000402008985 */ /* 0x0023e8000c101d18 */
.L_x_374:
[----:B--2---:R-:W-:Y:S05]  /*4bc0*/  BSYNC B0 ;  /* 0x0000000000007941 */ /* 0x004fea0003800000 */
.L_x_373:
[C---:B------:R-:W-:Y:S02]  /*4bd0*/  ISETP.GT.AND P0, PT, R99.reuse, R76, PT ;  /* 0x0000004c6300720c */ /* 0x040fe40003f04270 */
[----:B------:R-:W-:Y:S11]  /*4be0*/  IADD3 R99, R99, -0x1, RZ ;  /* 0xffffffff63637810 */ /* 0x000ff60007ffe0ff */
[----:B-1--4-:R-:W-:Y:S01]  /*4bf0*/  @P0 SHF.R.S32.HI R3, RZ, 0x1f, R99 ;  /* 0x0000001fff030819 */ /* 0x012fe20000011463 */
        /* <DEDUP_REMOVED lines=22> */
.L_x_354:
[----:B------:R-:W-:Y:S01]  /*4d60*/  UIADD3 UR6, UR15, 0x7f, URZ ;  /* 0x0000007f0f067890 */ /* 0x000fe2000fffe03f */
[----:B------:R-:W-:Y:S01]  /*4d70*/  PLOP3.LUT P0, PT, PT, PT, UP2, 0x40, 0x0 ;  /* 0x000000000000781c */ /* 0x000fe20003f0e828 */
[----:B------:R-:W-:-:S02]  /*4d80*/  ULDC.64 UR4, c[0x0][0x2c8] ;  /* 0x0000b20000047ab9 */ /* 0x000fc40000000a00 */
[----:B------:R-:W-:Y:S02]  /*4d90*/  UIMAD.WIDE.U32 UR18, UR6, UR4, URZ ;  /* 0x00000004061272a5 */ /* 0x000fe4000f8e003f */
[----:B------:R-:W-:Y:S02]  /*4da0*/  ULDC UR7, c[0x0][0x328] ;  /* 0x0000ca0000077ab9 */ /* 0x000fe40000000800 */
[----:B------:R-:W-:-:S04]  /*4db0*/  @UP3 USHF.R.U32.HI UR6, URZ, UR5, UR19 ;  /* 0x000000053f063299 */ /* 0x000fc80008011613 */
[----:B------:R-:W-:-:S04]  /*4dc0*/  UIADD3 UR4, UR10, UR6, URZ ;  /* 0x000000060a047290 */ /* 0x000fc8000fffe03f */
[----:B------:R-:W-:Y:S01]  /*4dd0*/  UIADD3 UR7, UR4, UR7, URZ ;  /* 0x0000000704077290 */ /* 0x000fe2000fffe03f */
[----:B------:R-:W-:Y:S05]  /*4de0*/  @P0 BRA `(.L_x_376) ;  /* 0x0000013000000947 */ /* 0x000fea0003800000 */
[----:B------:R-:W-:Y:S01]  /*4df0*/  ISETP.LT.AND P0, PT, RZ, UR4, PT ;  /* 0x00000004ff007c0c */ /* 0x000fe2000bf01270 */
[----:B------:R-:W-:Y:S02]  /*4e00*/  UIADD3 UR10, UR4, -0x1, URZ ;  /* 0xffffffff040a7890 */ /* 0x000fe4000fffe03f */
        /* <DEDUP_REMOVED lines=9> */
.L_x_377:
[----:B------:R-:W-:Y:S02]  /*4ea0*/  UISETP.NE.AND UP0, UPT, UR6, 0x1, UPT ;  /* 0x000000010600788c */ /* 0x000fe4000bf05270 */
[----:B------:R-:W-:Y:S02]  /*4eb0*/  ULDC.64 UR4, c[0x0][0x330] ;  /* 0x0000cc0000047ab9 */ /* 0x000fe40000000a00 */
[----:B------:R-:W-:-:S07]  /*4ec0*/  UIMAD.WIDE.U32 UR18, UR10, UR4, URZ ;  /* 0x000000040a1272a5 */ /* 0x000fce000f8e003f */
[----:B------:R-:W-:Y:S02]  /*4ed0*/  @UP0 USHF.R.U32.HI UR10, URZ, UR5, UR19 ;  /* 0x000000053f0a0299 */ /* 0x000fe40008011613 */
.L_x_378:
[----:B------:R-:W-:Y:S02]  /*4ee0*/  ULDC UR4, c[0x0][0x32c] ;  /* 0x0000cb0000047ab9 */ /* 0x000fe40000000800 */
[----:B------:R-:W-:-:S04]  /*4ef0*/  UIMAD UR4, UR10, UR6, UR4 ;  /* 0x000000060a0472a4 */ /* 0x000fc8000f8e0204 */
[----:B------:R-:W-:-:S04]  /*4f00*/  UISETP.LT.AND UP0, UPT, UR7, UR4, UPT ;  /* 0x000000040700728c */ /* 0x000fc8000bf01270 */
[----:B------:R-:W-:-:S04]  /*4f10*/  USEL UR7, UR7, UR4, UP0 ;  /* 0x0000000407077287 */ /* 0x000fc80008000000 */
.L_x_376:
[----:B------:R-:W-:Y:S01]  /*4f20*/  UIADD3 UR6, UR7, 0x1f, URZ ;  /* 0x0000001f07067890 */ /* 0x000fe2000fffe03f */
[----:B------:R-:W-:Y:S01]  /*4f30*/  PLOP3.LUT P0, PT, PT, PT, UP2, 0x40, 0x0 ;  /* 0x000000000000781c */ /* 0x000fe20003f0e828 */
[----:B------:R-:W-:Y:S02]  /*4f40*/  ULDC.64 UR4, c[0x0][0x2c8] ;  /* 0x0000b20000047ab9 */ /* 0x000fe40000000a00 */
[----:B------:R-:W-:Y:S02]  /*4f50*/  USHF.R.S32.HI UR10, URZ, 0x1f, UR6 ;  /* 0x0000001f3f0a7899 */ /* 0x000fe40008011406 */
[----:B------:R-:W-:Y:S02]  /*4f60*/  UIMAD.WIDE.U32 UR18, UR15, UR4, URZ ;  /* 0x000000040f1272a5 */ /* 0x000fe4000f8e003f */
[----:B------:R-:W-:Y:S02]  /*4f70*/  ULEA.HI UR10, UR10, UR6, URZ, 0x5 ;  /* 0x000000060a0a7291 */ /* 0x000fe4000f8f283f */
[----:B------:R-:W-:-:S02]  /*4f80*/  ULDC UR4, c[0x0][0x324] ;  /* 0x0000c90000047ab9 */ /* 0x000fc40000000800 */
[----:B------:R-:W-:Y:S02]  /*4f90*/  UMOV UR6, UR15 ;  /* 0x0000000f00067c82 */ /* 0x000fe40008000000 */
[----:B------:R-:W-:Y:S02]  /*4fa0*/  USHF.R.S32.HI UR10, URZ, 0x5, UR10 ;  /* 0x000000053f0a7899 */ /* 0x000fe4000801140a */
[----:B------:R-:W-:Y:S02]  /*4fb0*/  @UP3 USHF.R.U32.HI UR6, URZ, UR5, UR19 ;  /* 0x000000053f063299 */ /* 0x000fe40008011613 */
[----:B------:R-:W-:Y:S02]  /*4fc0*/  UISETP.LT.AND UP0, UPT, UR10, UR8, UPT ;  /* 0x000000080a00728c */ /* 0x000fe4000bf01270 */
[----:B------:R-:W-:Y:S02]  /*4fd0*/  UIADD3 UR5, UR9, UR6, URZ ;  /* 0x0000000609057290 */ /* 0x000fe4000fffe03f */
[----:B------:R-:W-:-:S02]  /*4fe0*/  USEL UR10, UR10, UR8, UP0 ;  /* 0x000000080a0a7287 */ /* 0x000fc40008000000 */
[----:B------:R-:W-:Y:S01]  /*4ff0*/  UIADD3 UR6, UR5, -UR4, URZ ;  /* 0x8000000405067290 */ /* 0x000fe2000fffe03f */
        /* <DEDUP_REMOVED lines=13> */
.L_x_380:
[----:B------:R-:W-:Y:S02]  /*50d0*/  ULDC UR4, c[0x0][0x32c] ;  /* 0x0000cb0000047ab9 */ /* 0x000fe40000000800 */
[----:B------:R-:W-:-:S03]  /*50e0*/  UISETP.NE.AND UP0, UPT, UR4, 0x1, UPT ;  /* 0x000000010400788c */ /* 0x000fc6000bf05270 */
[----:B------:R-:W-:Y:S02]  /*50f0*/  ULDC.64 UR4, c[0x0][0x330] ;  /* 0x0000cc0000047ab9 */ /* 0x000fe40000000a00 */
[----:B------:R-:W-:-:S06]  /*5100*/  UIMAD.WIDE.U32 UR18, UR7, UR4, URZ ;  /* 0x00000004071272a5 */ /* 0x000fcc000f8e003f */
[----:B------:R-:W-:Y:S02]  /*5110*/  @UP0 USHF.R.U32.HI UR7, URZ, UR5, UR19 ;  /* 0x000000053f070299 */ /* 0x000fe40008011613 */
.L_x_381:
[----:B------:R-:W-:Y:S02]  /*5120*/  ULDC UR4, c[0x0][0x32c] ;  /* 0x0000cb0000047ab9 */ /* 0x000fe40000000800 */
[----:B------:R-:W-:-:S04]  /*5130*/  UIMAD UR4, UR7, UR4, URZ ;  /* 0x00000004070472a4 */ /* 0x000fc8000f8e023f */
[----:B------:R-:W-:-:S04]  /*5140*/  UISETP.LT.AND UP0, UPT, UR6, UR4, UPT ;  /* 0x000000040600728c */ /* 0x000fc8000bf01270 */
[----:B------:R-:W-:-:S04]  /*5150*/  USEL UR6, UR6, UR4, !UP0 ;  /* 0x0000000406067287 */ /* 0x000fc8000c000000 */
.L_x_379:
[----:B------:R-:W-:Y:S01]  /*5160*/  USHF.R.S32.HI UR4, URZ, 0x1f, UR6 ;  /* 0x0000001f3f047899 */ /* 0x000fe20008011406 */
[----:B------:R-:W-:Y:S01]  /*5170*/  PLOP3.LUT P2, PT, PT, PT, PT, 0x80, 0x0 ;  /* 0x000000000000781c */ /* 0x000fe20003f4f070 */
[----:B------:R-:W-:Y:S01]  /*5180*/  IMAD.MOV.U32 R3, RZ, RZ, RZ ;  /* 0x000000ffff037224 */ /* 0x000fe200078e00ff */
[----:B------:R-:W-:Y:S01]  /*5190*/  CS2R R128, SRZ ;  /* 0x0000000000807805 */ /* 0x000fe2000001ff00 */
[----:B------:R-:W-:Y:S01]  /*51a0*/  ULEA.HI UR4, UR4, UR6, URZ, 0x5 ;  /* 0x0000000604047291 */ /* 0x000fe2000f8f283f */
[----:B------:R-:W-:Y:S01]  /*51b0*/  IMAD.MOV.U32 R130, RZ, RZ, RZ ;  /* 0x000000ffff827224 */ /* 0x000fe200078e00ff */
[----:B------:R-:W-:Y:S01]  /*51c0*/  CS2R R126, SRZ ;  /* 0x00000000007e7805 */ /* 0x000fe2000001ff00 */
[----:B---3--:R-:W-:Y:S01]  /*51d0*/  CS2R R124, SRZ ;  /* 0x00000000007c7805 */ /* 0x008fe2000001ff00 */
[----:B------:R-:W-:Y:S01]  /*51e0*/  USHF.R.S32.HI UR8, URZ, 0x5, UR4 ;  /* 0x000000053f087899 */ /* 0x000fe20008011404 */
[----:B------:R-:W-:Y:S01]  /*51f0*/  CS2R R122, SRZ ;  /* 0x00000000007a7805 */ /* 0x000fe2000001ff00 */
[----:B------:R-:W-:Y:S01]  /*5200*/  CS2R R120, SRZ ;  /* 0x0000000000787805 */ /* 0x000fe2000001ff00 */
[----:B------:R-:W-:Y:S01]  /*5210*/  CS2R R118, SRZ ;  /* 0x0000000000767805 */ /* 0x000fe2000001ff00 */
[----:B------:R-:W-:Y:S01]  /*5220*/  UISETP.LT.AND UP0, UPT, URZ, UR8, UPT ;  /* 0x000000083f00728c */ /* 0x000fe2000bf01270 */
[----:B------:R-:W-:Y:S01]  /*5230*/  CS2R R116, SRZ ;  /* 0x0000000000747805 */ /* 0x000fe2000001ff00 */
[----:B------:R-:W-:Y:S01]  /*5240*/  CS2R R114, SRZ ;  /* 0x0000000000727805 */ /* 0x000fe2000001ff00 */
[----:B------:R-:W-:Y:S01]  /*5250*/  CS2R R112, SRZ ;  /* 0x0000000000707805 */ /* 0x000fe2000001ff00 */
[----:B------:R-:W-:Y:S01]  /*5260*/  USEL UR8, URZ, UR8, !UP0 ;  /* 0x000000083f087287 */ /* 0x000fe2000c000000 */
[----:B------:R-:W-:Y:S01]  /*5270*/  CS2R R110, SRZ ;  /* 0x00000000006e7805 */ /* 0x000fe2000001ff00 */
[----:B------:R-:W-:Y:S01]  /*5280*/  CS2R R108, SRZ ;  /* 0x00000000006c7805 */ /* 0x000fe2000001ff00 */
[----:B------:R-:W-:Y:S01]  /*5290*/  CS2R R106, SRZ ;  /* 0x00000000006a7805 */ /* 0x000fe2000001ff00 */
[----:B------:R-:W-:Y:S01]  /*52a0*/  UISETP.GT.AND UP0, UPT, UR10, UR8, UPT ;  /* 0x000000080a00728c */ /* 0x000fe2000bf04270 */
[----:B------:R-:W-:Y:S01]  /*52b0*/  CS2R R104, SRZ ;  /* 0x0000000000687805 */ /* 0x000fe2000001ff00 */
[----:B------:R-:W-:Y:S01]  /*52c0*/  CS2R R102, SRZ ;  /* 0x0000000000667805 */ /* 0x000fe2000001ff00 */
[----:B-1----:R-:W-:Y:S01]  /*52d0*/  CS2R R100, SRZ ;  /* 0x0000000000647805 */ /* 0x002fe2000001ff00 */
        /* <DEDUP_REMOVED lines=61> */
[----:B------:R-:W-:Y:S01]  /*56b0*/  SHF.R.S32.HI R45, RZ, 0x1f, R62 ;  /* 0x0000001fff2d7819 */ /* 0x000fe2000001143e */
[----:B------:R-:W-:Y:S02]  /*56c0*/  USHF.R.S32.HI UR6, URZ, 0x1f, UR17 ;  /* 0x0000001f3f067899 */ /* 0x000fe40008011411 */
[----:B------:R-:W-:Y:S01]  /*56d0*/  ULDC.64 UR4, c[0x0][0x178] ;  /* 0x00005e0000047ab9 */ /* 0x000fe20000000a00 */
[----:B------:R1:W2:Y:S01]  /*56e0*/  @P2 LDG.E R2, [R2.64] ;  /* 0x0000001802022981 */ /* 0x0002a2000c1e1900 */
[CC--:B------:R-:W-:Y:S01]  /*56f0*/  LEA.HI R60, R45.reuse, R62.reuse, RZ, 0x3 ;  /* 0x0000003e2d3c7211 */ /* 0x0c0fe200078f18ff */
[----:B------:R-:W-:Y:S01]  /*5700*/  UIMAD UR6, UR6, UR4, URZ ;  /* 0x00000004060672a4 */ /* 0x000fe2000f8e023f */
[----:B------:R-:W-:Y:S01]  /*5710*/  PLOP3.LUT P1, PT, PT, PT, UP3, 0x80, 0x0 ;  /* 0x000000000000781c */ /* 0x000fe20003f2f038 */
[----:B------:R-:W-:Y:S01]  /*5720*/  UIMAD.WIDE.U32 UR18, UR17, UR4, URZ ;  /* 0x00000004111272a5 */ /* 0x000fe2000f8e003f */
[----:B------:R-:W-:Y:S01]  /*5730*/  LOP3.LUT R61, R60, 0xfffffff8, RZ, 0xc0, !PT ;  /* 0xfffffff83c3d7812 */ /* 0x000fe200078ec0ff */
[----:B------:R-:W-:Y:S01]  /*5740*/  UIMAD UR17, UR17, UR5, UR6 ;  /* 0x00000005111172a4 */ /* 0x000fe2000f8e0206 */
[----:B------:R-:W-:Y:S01]  /*5750*/  SHF.R.S32.HI R60, RZ, 0x3, R60 ;  /* 0x00000003ff3c7819 */ /* 0x000fe2000001143c */
[----:B------:R-:W-:Y:S01]  /*5760*/  ULDC UR29, c[0x0][0x2c4] ;  /* 0x0000b100001d7ab9 */ /* 0x000fe20000000800 */
[----:B------:R-:W-:Y:S01]  /*5770*/  PLOP3.LUT P0, PT, PT, PT, UP3, 0x80, 0x0 ;  /* 0x000000000000781c */ /* 0x000fe20003f0f038 */
[----:B------:R-:W-:Y:S01]  /*5780*/  ULDC.64 UR6, c[0x0][0x348] ;  /* 0x0000d20000067ab9 */ /* 0x000fe20000000a00 */
[----:B------:R-:W-:Y:S01]  /*5790*/  IMAD.IADD R61, R62, 0x1, -R61 ;  /* 0x000000013e3d7824 */ /* 0x000fe200078e0a3d */
[----:B------:R-:W-:Y:S01]  /*57a0*/  UISETP.NE.U32.AND UP0, UPT, URZ, UR6, UPT ;  /* 0x000000063f00728c */ /* 0x000fe2000bf05070 */
[-C--:B------:R-:W-:Y:S01]  /*57b0*/  LEA.HI R65, R45, R62.reuse, RZ, 0x4 ;  /* 0x0000003e2d417211 */ /* 0x080fe200078f20ff */
[----:B------:R-:W-:Y:S01]  /*57c0*/  ULDC.64 UR4, c[0x0][0x1b8] ;  /* 0x00006e0000047ab9 */ /* 0x000fe20000000a00 */
[C---:B------:R-:W-:Y:S01]  /*57d0*/  IMAD R216, R61.reuse, 0x20, R60 ;  /* 0x000000203dd87824 */ /* 0x040fe200078e023c */
[----:B------:R-:W-:Y:S01]  /*57e0*/  UISETP.NE.AND.EX UP0, UPT, URZ, UR7, UPT, UP0 ;  /* 0x000000073f00728c */ /* 0x000fe2000bf05300 */
[----:B------:R-:W-:Y:S01]  /*57f0*/  IMAD.SHL.U32 R120, R60, 0x40, RZ ;  /* 0x000000403c787824 */ /* 0x000fe200078e00ff */
[----:B------:R-:W-:Y:S01]  /*5800*/  UIADD3 UR19, UR19, UR17, URZ ;  /* 0x0000001113137290 */ /* 0x000fe2000fffe03f */
[----:B------:R-:W-:Y:S01]  /*5810*/  IMAD.SHL.U32 R225, R61, 0x8, RZ ;  /* 0x000000083de17824 */ /* 0x000fe200078e00ff */
[----:B------:R-:W-:Y:S01]  /*5820*/  UIMAD UR6, UR12, UR4, URZ ;  /* 0x000000040c0672a4 */ /* 0x000fe2000f8e023f */
[----:B------:R-:W-:Y:S01]  /*5830*/  IADD3 R0, R216, UR15, RZ ;  /* 0x0000000fd8007c10 */ /* 0x000fe2000fffe0ff */
[----:B------:R-:W-:Y:S01]  /*5840*/  USHF.R.S32.HI UR7, URZ, 0x1f, UR21 ;  /* 0x0000001f3f077899 */ /* 0x000fe20008011415 */
[----:B------:R-:W-:Y:S01]  /*5850*/  LEA.HI R117, R45, R62, RZ, 0x6 ;  /* 0x0000003e2d757211 */ /* 0x000fe200078f30ff */
[----:B------:R-:W-:Y:S01]  /*5860*/  UIMAD UR6, UR13, UR5, UR6 ;  /* 0x000000050d0672a4 */ /* 0x000fe2000f8e0206 */
[----:B------:R-:W-:Y:S01]  /*5870*/  LOP3.LUT R120, R120, 0x1c0, RZ, 0xc0, !PT ;  /* 0x000001c078787812 */ /* 0x000fe200078ec0ff */
[----:B------:R-:W-:Y:S01]  /*5880*/  UIMAD.WIDE.U32 UR18, UR13, UR4, UR18 ;  /* 0x000000040d1272a5 */ /* 0x000fe2000f8e0012 */
[----:B-1----:R-:W-:Y:S01]  /*5890*/  @P1 IMAD.HI.U32 R3, R0, c[0x0][0x2c8], RZ ;  /* 0x0000b20000031a27 */ /* 0x002fe200078e00ff */
[----:B------:R-:W-:Y:S01]  /*58a0*/  USEL UR7, UR7, URZ, !UP0 ;  /* 0x0000003f07077287 */ /* 0x000fe2000c000000 */
[C---:B------:R-:W-:Y:S01]  /*58b0*/  IADD3 R50, R225.reuse, 0x80, RZ ;  /* 0x00000080e1327810 */ /* 0x040fe20007ffe0ff */
[----:B------:R-:W-:Y:S01]  /*58c0*/  ULDC.64 UR4, c[0x0][0x1c0] ;  /* 0x0000700000047ab9 */ /* 0x000fe20000000a00 */
[----:B------:R-:W-:Y:S01]  /*58d0*/  IMAD.MOV.U32 R8, RZ, RZ, R0 ;  /* 0x000000ffff087224 */ /* 0x000fe200078e0000 */
[----:B------:R-:W-:Y:S01]  /*58e0*/  USEL UR17, UR21, URZ, !UP0 ;  /* 0x0000003f15117287 */ /* 0x000fe2000c000000 */
[----:B------:R-:W-:Y:S01]  /*58f0*/  @P0 SHF.R.U32.HI R8, RZ, c[0x0][0x2cc], R3 ;  /* 0x0000b300ff080a19 */ /* 0x000fe20000011603 */
[----:B------:R-:W-:Y:S01]  /*5900*/  UIMAD UR7, UR7, UR4, URZ ;  /* 0x00000004070772a4 */ /* 0x000fe2000f8e023f */
[C---:B------:R-:W-:Y:S01]  /*5910*/  IADD3 R49, R225.reuse, 0xc0, RZ ;  /* 0x000000c0e1317810 */ /* 0x040fe20007ffe0ff */
[----:B------:R-:W-:Y:S01]  /*5920*/  UIADD3 UR19, UR19, UR6, URZ ;  /* 0x0000000613137290 */ /* 0x000fe2000fffe03f */
[--C-:B------:R-:W-:Y:S01]  /*5930*/  SHF.R.S32.HI R5, RZ, 0x1f, R8.reuse ;  /* 0x0000001fff057819 */ /* 0x100fe20000011408 */
[----:B------:R-:W-:Y:S01]  /*5940*/  UIMAD UR5, UR17, UR5, UR7 ;  /* 0x00000005110572a4 */ /* 0x000fe2000f8e0207 */
[----:B------:R-:W-:Y:S01]  /*5950*/  IMAD.MOV R3, RZ, RZ, -R8 ;  /* 0x000000ffff037224 */ /* 0x000fe200078e0a08 */
[----:B------:R-:W-:Y:S01]  /*5960*/  UIMAD.WIDE.U32 UR18, UR17, UR4, UR18 ;  /* 0x00000004111272a5 */ /* 0x000fe2000f8e0012 */
[----:B------:R-:W-:Y:S01]  /*5970*/  IADD3 R219, R225, 0x40, RZ ;  /* 0x00000040e1db7810 */ /* 0x000fe20007ffe0ff */
[----:B------:R-:W-:Y:S01]  /*5980*/  IMAD R5, R5, c[0x0][0x1b0], RZ ;  /* 0x00006c0005057a24 */ /* 0x000fe200078e02ff */
[----:B------:R-:W-:Y:S01]  /*5990*/  UIMAD UR29, UR20, UR29, URZ ;  /* 0x0000001d141d72a4 */ /* 0x000fe2000f8e023f */
[----:B------:R-:W-:Y:S01]  /*59a0*/  IMAD R4, R3, c[0x0][0x2c4], R0 ;  /* 0x0000b10003047a24 */ /* 0x000fe200078e0200 */
[----:B------:R-:W-:Y:S01]  /*59b0*/  UIADD3 UR5, UR19, UR5, URZ ;  /* 0x0000000513057290 */ /* 0x000fe2000fffe03f */
[----:B------:R-:W-:Y:S01]  /*59c0*/  IMAD.U32 R7, RZ, RZ, UR19 ;  /* 0x00000013ff077e24 */ /* 0x000fe2000f8e00ff */
[----:B------:R-:W-:Y:S01]  /*59d0*/  LOP3.LUT R3, R65, 0xfffffff0, RZ, 0xc0, !PT ;  /* 0xfffffff041037812 */ /* 0x000fe200078ec0ff */
[----:B------:R-:W-:Y:S01]  /*59e0*/  IMAD.U32 R6, RZ, RZ, UR18 ;  /* 0x00000012ff067e24 */ /* 0x000fe2000f8e00ff */
[----:B------:R-:W-:Y:S01]  /*59f0*/  SHF.R.U32.HI R118, RZ, 0x3, R120 ;  /* 0x00000003ff767819 */ /* 0x000fe20000011678 */
[----:B------:R-:W-:Y:S01]  /*5a00*/  IMAD R5, R8, c[0x0][0x1b4], R5 ;  /* 0x00006d0008057a24 */ /* 0x000fe200078e0205 */
[----:B------:R-:W-:Y:S01]  /*5a10*/  ISETP.GE.AND P4, PT, R225, c[0x0][0x198], PT ;  /* 0x00006600e1007a0c */ /* 0x000fe20003f86270 */
[----:B------:R-:W-:Y:S01]  /*5a20*/  IMAD.U32 R7, RZ, RZ, UR5 ;  /* 0x00000005ff077e24 */ /* 0x000fe2000f8e00ff */
[----:B------:R-:W-:Y:S01]  /*5a30*/  ISETP.GE.AND P3, PT, R50, c[0x0][0x198], PT ;  /* 0x0000660032007a0c */ /* 0x000fe20003f66270 */
[----:B------:R-:W-:Y:S01]  /*5a40*/  IMAD.IADD R3, R62, 0x1, -R3 ;  /* 0x000000013e037824 */ /* 0x000fe200078e0a03 */
[----:B------:R-:W-:Y:S01]  /*5a50*/  ISETP.GE.AND P5, PT, R49, c[0x0][0x198], PT ;  /* 0x0000660031007a0c */ /* 0x000fe20003fa6270 */
[----:B------:R-:W-:Y:S01]  /*5a60*/  IMAD.WIDE.U32 R8, R8, c[0x0][0x1b0], R6 ;  /* 0x00006c0008087a25 */ /* 0x000fe200078e0006 */
[----:B------:R-:W-:Y:S01]  /*5a70*/  SHF.R.S32.HI R7, RZ, 0x1f, R4 ;  /* 0x0000001fff077819 */ /* 0x000fe20000011404 */
[----:B------:R-:W-:Y:S01]  /*5a80*/  BSSY B0, `(.L_x_383) ;  /* 0x0000032000007945 */ /* 0x000fe20003800000 */
[----:B------:R-:W-:Y:S01]  /*5a90*/  SHF.R.S32.HI R46, RZ, 0x1f, R3 ;  /* 0x0000001fff2e7819 */ /* 0x000fe20000011403 */
[----:B------:R-:W-:-:S02]  /*5aa0*/  IMAD.IADD R9, R9, 0x1, R5 ;  /* 0x0000000109097824 */ /* 0x000fc400078e0205 */
[----:B------:R-:W-:Y:S01]  /*5ab0*/  IMAD R7, R7, c[0x0][0x1a8], RZ ;  /* 0x00006a0007077a24 */ /* 0x000fe200078e02ff */
[----:B------:R-:W-:Y:S01]  /*5ac0*/  LEA.HI R46, R46, R3, RZ, 0x3 ;  /* 0x000000032e2e7211 */ /* 0x000fe200078f18ff */
[----:B------:R-:W-:Y:S02]  /*5ad0*/  IMAD.SHL.U32 R117, R117, 0x8, RZ ;  /* 0x0000000875757824 */ /* 0x000fe400078e00ff */
[----:B------:R-:W-:Y:S01]  /*5ae0*/  IMAD R7, R4, c[0x0][0x1ac], R7 ;  /* 0x00006b0004077a24 */ /* 0x000fe200078e0207 */
[----:B------:R-:W-:Y:S01]  /*5af0*/  LOP3.LUT R0, R46, 0xfffffff8, RZ, 0xc0, !PT ;  /* 0xfffffff82e007812 */ /* 0x000fe200078ec0ff */
[----:B------:R-:W-:Y:S01]  /*5b00*/  IMAD.WIDE.U32 R4, R4, c[0x0][0x1a8], R8 ;  /* 0x00006a0004047a25 */ /* 0x000fe200078e0008 */
[----:B------:R-:W-:Y:S02]  /*5b10*/  IADD3 R8, R60, UR15, RZ ;  /* 0x0000000f3c087c10 */ /* 0x000fe4000fffe0ff */
[----:B------:R-:W-:Y:S01]  /*5b20*/  LOP3.LUT R117, R117, 0xfffffe00, RZ, 0xc0, !PT ;  /* 0xfffffe0075757812 */ /* 0x000fe200078ec0ff */
[----:B------:R-:W-:Y:S01]  /*5b30*/  IMAD.IADD R5, R5, 0x1, R7 ;  /* 0x0000000105057824 */ /* 0x000fe200078e0207 */
[----:B------:R-:W-:Y:S01]  /*5b40*/  ISETP.GE.AND P6, PT, R8, UR29, PT ;  /* 0x0000001d08007c0c */ /* 0x000fe2000bfc6270 */
[----:B------:R-:W-:Y:S01]  /*5b50*/  IMAD.IADD R0, R3, 0x1, -R0 ;  /* 0x0000000103007824 */ /* 0x000fe200078e0a00 */
[----:B------:R-:W-:-:S02]  /*5b60*/  LEA R13, P0, R4, c[0x0][0x160], 0x1 ;  /* 0x00005800040d7a11 */ /* 0x000fc400078008ff */
[----:B------:R-:W-:Y:S02]  /*5b70*/  LOP3.LUT R3, R120, 0x38, R225, 0xf8, !PT ;  /* 0x0000003878037812 */ /* 0x000fe400078ef8e1 */
[----:B------:R-:W-:Y:S01]  /*5b80*/  LEA.HI.X R5, R4, c[0x0][0x164], R5, 0x1, P0 ;  /* 0x0000590004057a11 */ /* 0x000fe200000f0c05 */
[----:B------:R1:W3:Y:S01]  /*5b90*/  SHFL.IDX PT, R14, R13, RZ, 0x181f ;  /* 0x00181fff0d0e7589 */ /* 0x0002e200000e0000 */
[----:B------:R-:W-:Y:S02]  /*5ba0*/  ISETP.GE.AND P0, PT, R219, c[0x0][0x198], PT ;  /* 0x00006600db007a0c */ /* 0x000fe40003f06270 */
[----:B------:R-:W-:Y:S01]  /*5bb0*/  LOP3.LUT R4, R3, R118, RZ, 0x3c, !PT ;  /* 0x0000007603047212 */ /* 0x000fe200078e3cff */
[----:B------:R-:W-:Y:S01]  /*5bc0*/  IMAD.MOV.U32 R3, RZ, RZ, 0x20 ;  /* 0x00000020ff037424 */ /* 0x000fe200078e00ff */
[----:B------:R1:W4:Y:S01]  /*5bd0*/  SHFL.IDX PT, R15, R5, RZ, 0x181f ;  /* 0x00181fff050f7589 */ /* 0x00032200000e0000 */
[----:B------:R-:W-:Y:S02]  /*5be0*/  P2R R6, PR, RZ, 0x40 ;  /* 0x00000040ff067803 */ /* 0x000fe40000000000 */
[----:B------:R-:W-:Y:S01]  /*5bf0*/  IMAD.IADD R51, R4, 0x1, R117 ;  /* 0x0000000104337824 */ /* 0x000fe200078e0275 */
[----:B--2---:R2:W5:Y:S01]  /*5c00*/  @P2 R2UR UR7, R2 ;  /* 0x00000000020723c2 */ /* 0x00456200000e0000 */
[----:B------:R-:W-:Y:S01]  /*5c10*/  R2P PR, R0, 0x6 ;  /* 0x0000000600007804 */ /* 0x000fe20000000000 */
[----:B-----5:R-:W-:-:S04]  /*5c20*/  @!UP1 UMOV UR7, UR21 ;  /* 0x0000001500079c82 */ /* 0x020fc80008000000 */
[----:B------:R-:W-:Y:S01]  /*5c30*/  SEL R3, R3, 0xffffffe0, !P2 ;  /* 0xffffffe003037807 */ /* 0x000fe20005000000 */
[----:B--2---:R-:W-:-:S05]  /*5c40*/  IMAD.MOV.U32 R2, RZ, RZ, 0x10 ;  /* 0x00000010ff027424 */ /* 0x004fca00078e00ff */
[----:B------:R-:W-:Y:S01]  /*5c50*/  SEL R2, R2, 0xfffffff0, !P1 ;  /* 0xfffffff002027807 */ /* 0x000fe20004800000 */
[----:B------:R-:W-:Y:S05]  /*5c60*/  @P6 BRA `(.L_x_384) ;  /* 0x0000013000006947 */ /* 0x000fea0003800000 */
[----:B-1-34-:R-:W-:Y:S01]  /*5c70*/  SHF.R.S32.HI R10, RZ, 0x1f, R219 ;  /* 0x0000001fff0a7819 */ /* 0x01afe200000114db */
[----:B------:R-:W-:Y:S01]  /*5c80*/  IMAD.WIDE R16, R225, 0x2, R14 ;  /* 0x00000002e1107825 */ /* 0x000fe200078e020e */
[----:B------:R-:W-:Y:S02]  /*5c90*/  SHF.R.S32.HI R7, RZ, 0x1f, R50 ;  /* 0x0000001fff077819 */ /* 0x000fe40000011432 */
[----:B------:R-:W-:Y:S02]  /*5ca0*/  SHF.R.S32.HI R4, RZ, 0x1f, R49 ;  /* 0x0000001fff047819 */ /* 0x000fe40000011431 */
[----:B------:R-:W-:Y:S01]  /*5cb0*/  LEA.HI R9, R10, R219, RZ, 0x3 ;  /* 0x000000db0a097211 */ /* 0x000fe200078f18ff */
[----:B------:R-:W-:Y:S01]  /*5cc0*/  IMAD.SHL.U32 R10, R51, 0x2, RZ ;  /* 0x00000002330a7824 */ /* 0x000fe200078e00ff */
[----:B------:R-:W-:Y:S02]  /*5cd0*/  LEA.HI R7, R7, R50, RZ, 0x3 ;  /* 0x0000003207077211 */ /* 0x000fe400078f18ff */
[----:B------:R-:W-:-:S02]  /*5ce0*/  LEA.HI R4, R4, R49, RZ, 0x3 ;  /* 0x0000003104047211 */ /* 0x000fc400078f18ff */
[----:B------:R-:W-:Y:S01]  /*5cf0*/  LOP3.LUT R9, R9, 0xfffffff8, RZ, 0xc0, !PT ;  /* 0xfffffff809097812 */ /* 0x000fe200078ec0ff */
[----:B------:R-:W-:Y:S01]  /*5d00*/  @!PT LDS RZ, [RZ] ;  /* 0x00000000fffff984 */ /* 0x000fe20000000800 */
[----:B------:R1:W-:Y:S01]  /*5d10*/  LDGSTS.E.BYPASS.LTC128B.128 [R10+0x10080], [R16.64], !P4 ;  /* 0x10080000100a7fae */ /* 0x0003e2000e101d58 */
        /* <DEDUP_REMOVED lines=8> */
.L_x_384:
[----:B-1-34-:R-:W-:Y:S05]  /*5da0*/  BSYNC B0 ;  /* 0x0000000000007941 */ /* 0x01afea0003800000 */
.L_x_383:
[----:B------:R-:W-:Y:S01]  /*5db0*/  IADD3 R4, R8, 0x20, RZ ;  /* 0x0000002008047810 */ /* 0x000fe20007ffe0ff */
[----:B------:R1:W2:Y:S01]  /*5dc0*/  SHFL.IDX PT, R15, R5, 0x1, 0x181f ;  /* 0x00381f00050f7f89 */ /* 0x0002a200000e0000 */
[----:B------:R-:W-:Y:S02]  /*5dd0*/  BSSY B0, `(.L_x_385) ;  /* 0x0000018000007945 */ /* 0x000fe40003800000 */
[----:B------:R-:W-:Y:S01]  /*5de0*/  ISETP.GE.AND P1, PT, R4, UR29, PT ;  /* 0x0000001d04007c0c */ /* 0x000fe2000bf26270 */
[----:B------:R1:W3:Y:S03]  /*5df0*/  SHFL.IDX PT, R14, R13, 0x1, 0x181f ;  /* 0x00381f000d0e7f89 */ /* 0x0002e600000e0000 */
[----:B------:R-:W-:-:S09]  /*5e00*/  P2R R9, PR, RZ, 0x2 ;  /* 0x00000002ff097803 */ /* 0x000fd20000000000 */
        /* <DEDUP_REMOVED lines=20> */
.L_x_386:
[----:B------:R-:W-:Y:S05]  /*5f50*/  BSYNC B0 ;  /* 0x0000000000007941 */ /* 0x000fea0003800000 */
.L_x_385:
[----:B------:R-:W-:Y:S01]  /*5f60*/  IADD3 R4, R8, 0x40, RZ ;  /* 0x0000004008047810 */ /* 0x000fe20007ffe0ff */
[----:B--2---:R2:W4:Y:S01]  /*5f70*/  SHFL.IDX PT, R15, R5, 0x2, 0x181f ;  /* 0x00581f00050f7f89 */ /* 0x00452200000e0000 */
[----:B------:R-:W-:Y:S02]  /*5f80*/  BSSY B0, `(.L_x_387) ;  /* 0x0000018000007945 */ /* 0x000fe40003800000 */
[----:B------:R-:W-:Y:S01]  /*5f90*/  ISETP.GE.AND P1, PT, R4, UR29, PT ;  /* 0x0000001d04007c0c */ /* 0x000fe2000bf26270 */
[----:B---3--:R2:W3:Y:S03]  /*5fa0*/  SHFL.IDX PT, R14, R13, 0x2, 0x181f ;  /* 0x00581f000d0e7f89 */ /* 0x0084e600000e0000 */
[----:B------:R-:W-:-:S09]  /*5fb0*/  P2R R4, PR, RZ, 0x2 ;  /* 0x00000002ff047803 */ /* 0x000fd20000000000 */
[----:B------:R-:W-:Y:S05]  /*5fc0*/  @P1 BRA `(.L_x_388) ;  /* 0x0000013000001947 */ /* 0x000fea0003800000 */
[----:B------:R-:W-:Y:S01]  /*5fd0*/  SHF.R.S32.HI R10, RZ, 0x1f, R219 ;  /* 0x0000001fff0a7819 */ /* 0x000fe200000114db */
[----:B---34-:R-:W-:Y:S01]  /*5fe0*/  IMAD.WIDE R16, R225, 0x2, R14 ;  /* 0x00000002e1107825 */ /* 0x018fe200078e020e */
[----:B------:R-:W-:Y:S02]  /*5ff0*/  SHF.R.S32.HI R7, RZ, 0x1f, R50 ;  /* 0x0000001fff077819 */ /* 0x000fe40000011432 */
[----:B------:R-:W-:Y:S02]  /*6000*/  SHF.R.S32.HI R12, RZ, 0x1f, R49 ;  /* 0x0000001fff0c7819 */ /* 0x000fe40000011431 */
[----:B------:R-:W-:Y:S02]  /*6010*/  LEA.HI R11, R10, R219, RZ, 0x3 ;  /* 0x000000db0a0b7211 */ /* 0x000fe400078f18ff */
[----:B------:R-:W-:Y:S02]  /*6020*/  LEA.HI R10, R7, R50, RZ, 0x3 ;  /* 0x00000032070a7211 */ /* 0x000fe400078f18ff */
[----:B------:R-:W-:Y:S01]  /*6030*/  LEA.HI R7, R12, R49, RZ, 0x3 ;  /* 0x000000310c077211 */ /* 0x000fe200078f18ff */
[----:B------:R-:W-:Y:S01]  /*6040*/  IMAD.SHL.U32 R12, R51, 0x2, RZ ;  /* 0x00000002330c7824 */ /* 0x000fe200078e00ff */
[----:B------:R-:W-:-:S02]  /*6050*/  LOP3.LUT R11, R11, 0xfffffff8, RZ, 0xc0, !PT ;  /* 0xfffffff80b0b7812 */ /* 0x000fc400078ec0ff */
[----:B------:R-:W-:Y:S02]  /*6060*/  LOP3.LUT R10, R10, 0xfffffff8, RZ, 0xc0, !PT ;  /* 0xfffffff80a0a7812 */ /* 0x000fe400078ec0ff */
[----:B------:R-:W-:Y:S01]  /*6070*/  LOP3.LUT R7, R7, 0xfffffff8, RZ, 0xc0, !PT ;  /* 0xfffffff807077812 */ /* 0x000fe200078ec0ff */
[--C-:B------:R-:W-:Y:S01]  /*6080*/  IMAD.WIDE R18, R11, 0x2, R14.reuse ;  /* 0x000000020b127825 */ /* 0x100fe200078e020e */
[----:B------:R-:W-:Y:S01]  /*6090*/  @!PT LDS RZ, [RZ] ;  /* 0x00000000fffff984 */ /* 0x000fe20000000800 */
[----:B------:R3:W-:Y:S03]  /*60a0*/  LDGSTS.E.BYPASS.LTC128B.128 [R12+0x12080], [R16.64], !P4 ;  /* 0x12080000100c7fae */ /* 0x0007e6000e101d58 */
[--C-:B------:R-:W-:Y:S01]  /*60b0*/  IMAD.WIDE R10, R10, 0x2, R14.reuse ;  /* 0x000000020a0a7825 */ /* 0x100fe200078e020e */
[----:B------:R3:W-:Y:S03]  /*60c0*/  LDGSTS.E.BYPASS.LTC128B.128 [R12+0x16080], [R18.64], !P0 ;  /* 0x16080000120c7fae */ /* 0x0007e6000c101d58 */
[----:B------:R-:W-:Y:S01]  /*60d0*/  IMAD.WIDE R14, R7, 0x2, R14 ;  /* 0x00000002070e7825 */ /* 0x000fe200078e020e */
[----:B------:R3:W-:Y:S04]  /*60e0*/  LDGSTS.E.BYPASS.LTC128B.128 [R12+0x1a080], [R10.64], !P3 ;  /* 0x1a0800000a0c7fae */ /* 0x0007e8000d901d58 */
[----:B------:R3:W-:Y:S02]  /*60f0*/  LDGSTS.E.BYPASS.LTC128B.128 [R12+0x1e080], [R14.64], !P5 ;  /* 0x1e0800000e0c7fae */ /* 0x0007e4000e901d58 */
.L_x_388:
[----:B------:R-:W-:Y:S05]  /*6100*/  BSYNC B0 ;  /* 0x0000000000007941 */ /* 0x000fea0003800000 */
.L_x_387:
[----:B------:R-:W-:Y:S01]  /*6110*/  IADD3 R7, R8, 0x60, RZ ;  /* 0x0000006008077810 */ /* 0x000fe20007ffe0ff */
[----:B---3--:R-:W-:Y:S01]  /*6120*/  SHFL.IDX PT, R14, R13, 0x3, 0x181f ;  /* 0x00781f000d0e7f89 */ /* 0x008fe200000e0000 */
[----:B------:R-:W-:Y:S01]  /*6130*/  UIADD3 UR17, UR10, -0x1, URZ ;  /* 0xffffffff0a117890 */ /* 0x000fe2000fffe03f */
[----:B------:R-:W-:Y:S01]  /*6140*/  IMAD.MOV.U32 R215, RZ, RZ, c[0x0][0x2b8] ;  /* 0x0000ae00ffd77624 */ /* 0x000fe200078e00ff */
[----:B------:R-:W-:Y:S01]  /*6150*/  ISETP.GE.AND P6, PT, R7, UR29, PT ;  /* 0x0000001d07007c0c */ /* 0x000fe2000bfc6270 */
[----:B----4-:R-:W3:Y:S01]  /*6160*/  SHFL.IDX PT, R15, R5, 0x3, 0x181f ;  /* 0x00781f00050f7f89 */ /* 0x010ee200000e0000 */
[----:B------:R-:W-:Y:S01]  /*6170*/  USHF.L.U32 UR28, UR17, 0x5, URZ ;  /* 0x00000005111c7899 */ /* 0x000fe2000800063f */
[----:B------:R-:W-:Y:S01]  /*6180*/  LOP3.LUT R12, R12, 0xfffffff7, RZ, 0xc0, !PT ;  /* 0xfffffff70c0c7812 */ /* 0x000fe200078ec0ff */
[----:B------:R-:W-:Y:S01]  /*6190*/  USHF.R.S32.HI UR6, URZ, 0x1f, UR7 ;  /* 0x0000001f3f067899 */ /* 0x000fe20008011407 */
[----:B------:R-:W-:Y:S01]  /*61a0*/  ISETP.NE.AND P1, PT, R215, 0x1, PT ;  /* 0x00000001d700780c */ /* 0x000fe20003f25270 */
[----:B------:R-:W-:Y:S01]  /*61b0*/  ULDC.64 UR4, c[0x0][0x2b0] ;  /* 0x0000ac0000047ab9 */ /* 0x000fe20000000a00 */
[----:B------:R-:W-:Y:S01]  /*61c0*/  IMAD.MOV.U32 R217, RZ, RZ, RZ ;  /* 0x000000ffffd97224 */ /* 0x000fe200078e00ff */
[----:B------:R-:W-:Y:S01]  /*61d0*/  IADD3 R218, R216, UR28, RZ ;  /* 0x0000001cd8da7c10 */ /* 0x000fe2000fffe0ff */
[----:B------:R-:W-:-:S02]  /*61e0*/  UIMAD UR6, UR6, UR4, URZ ;  /* 0x00000004060672a4 */ /* 0x000fc4000f8e023f */
[----:B------:R-:W-:Y:S02]  /*61f0*/  UIMAD.WIDE.U32 UR18, UR7, UR4, URZ ;  /* 0x00000004071272a5 */ /* 0x000fe4000f8e003f */
[----:B------:R-:W-:Y:S01]  /*6200*/  @!P6 SHF.R.S32.HI R16, RZ, 0x1f, R219 ;  /* 0x0000001fff10e819 */ /* 0x000fe200000114db */
[----:B------:R-:W-:Y:S01]  /*6210*/  @!P6 IMAD.SHL.U32 R10, R51, 0x2, RZ ;  /* 0x00000002330ae824 */ /* 0x000fe200078e00ff */
[----:B------:R-:W-:Y:S01]  /*6220*/  @!P6 SHF.R.S32.HI R19, RZ, 0x1f, R50 ;  /* 0x0000001fff13e819 */ /* 0x000fe20000011432 */
[----:B------:R-:W-:Y:S01]  /*6230*/  UIMAD UR6, UR7, UR5, UR6 ;  /* 0x00000005070672a4 */ /* 0x000fe2000f8e0206 */
[----:B------:R-:W-:Y:S02]  /*6240*/  @!P6 LEA.HI R21, R16, R219, RZ, 0x3 ;  /* 0x000000db1015e211 */ /* 0x000fe400078f18ff */
[----:B------:R-:W-:Y:S01]  /*6250*/  @!P6 LEA.HI R19, R19, R50, RZ, 0x3 ;  /* 0x000000321313e211 */ /* 0x000fe200078f18ff */
[----:B------:R-:W-:Y:S01]  /*6260*/  UIADD3 UR6, UR19, UR6, URZ ;  /* 0x0000000613067290 */ /* 0x000fe2000fffe03f */
[----:B------:R-:W-:Y:S01]  /*6270*/  @!P6 SHF.R.S32.HI R16, RZ, 0x1f, R49 ;  /* 0x0000001fff10e819 */ /* 0x000fe20000011431 */
[----:B------:R-:W-:Y:S01]  /*6280*/  ULDC.64 UR4, c[0x0][0x1e8] ;  /* 0x00007a0000047ab9 */ /* 0x000fe20000000a00 */
[----:B------:R-:W-:-:S02]  /*6290*/  @!P6 LOP3.LUT R21, R21, 0xfffffff8, RZ, 0xc0, !PT ;  /* 0xfffffff81515e812 */ /* 0x000fc400078ec0ff */
[----:B------:R-:W-:Y:S01]  /*62a0*/  @!P6 LOP3.LUT R19, R19, 0xfffffff8, RZ, 0xc0, !PT ;  /* 0xfffffff81313e812 */ /* 0x000fe200078ec0ff */
[--C-:B---3--:R-:W-:Y:S01]  /*62b0*/  @!P6 IMAD.WIDE R22, R225, 0x2, R14.reuse ;  /* 0x00000002e116e825 */ /* 0x108fe200078e020e */
[----:B------:R-:W-:Y:S02]  /*62c0*/  @!P6 LEA.HI R7, R16, R49, RZ, 0x3 ;  /* 0x000000311007e211 */ /* 0x000fe400078f18ff */
[----:B------:R-:W-:Y:S01]  /*62d0*/  @P1 LOP3.LUT R12, R12, 0x8, RZ, 0xfc, !PT ;  /* 0x000000080c0c1812 */ /* 0x000fe200078efcff */
[--C-:B------:R-:W-:Y:S01]  /*62e0*/  @!P6 IMAD.WIDE R20, R21, 0x2, R14.reuse ;  /* 0x000000021514e825 */ /* 0x100fe200078e020e */
[----:B------:R-:W-:Y:S01]  /*62f0*/  @!P6 LOP3.LUT R7, R7, 0xfffffff8, RZ, 0xc0, !PT ;  /* 0xfffffff80707e812 */ /* 0x000fe200078ec0ff */
[----:B------:R-:W-:Y:S01]  /*6300*/  @!PT LDS RZ, [RZ] ;  /* 0x00000000fffff984 */ /* 0x000fe20000000800 */
[----:B------:R3:W-:Y:S02]  /*6310*/  @!P6 LDGSTS.E.BYPASS.LTC128B.128 [R10+0x13080], [R22.64], !P4 ;  /* 0x13080000160aefae */ /* 0x0007e4000e101d58 */
[----:B------:R-:W-:Y:S02]  /*6320*/  @!P6 IMAD.WIDE R18, R19, 0x2, R14 ;  /* 0x000000021312e825 */ /* 0x000fe400078e020e */
[----:B------:R3:W-:Y:S01]  /*6330*/  @!P6 LDGSTS.E.BYPASS.LTC128B.128 [R10+0x17080], [R20.64], !P0 ;  /* 0x17080000140aefae */ /* 0x0007e2000c101d58 */
[----:B------:R-:W-:-:S02]  /*6340*/  ISETP.GE.AND P0, PT, R218, UR11, PT ;  /* 0x0000000bda007c0c */ /* 0x000fc4000bf06270 */
[----:B------:R-:W-:Y:S01]  /*6350*/  IADD3 R218, R218, UR16, RZ ;  /* 0x00000010dada7c10 */ /* 0x000fe2000fffe0ff */
[----:B------:R4:W-:Y:S01]  /*6360*/  @!P6 LDGSTS.E.BYPASS.LTC128B.128 [R10+0x1b080], [R18.64], !P3 ;  /* 0x1b080000120aefae */ /* 0x0009e2000d901d58 */
[----:B------:R-:W-:-:S03]  /*6370*/  ISETP.GT.OR P0, PT, R216, 0x1f, P0 ;  /* 0x0000001fd800780c */ /* 0x000fc60000704670 */
[----:B------:R-:W-:-:S04]  /*6380*/  @P1 IMAD.HI.U32 R11, R218, c[0x0][0x2bc], RZ ;  /* 0x0000af00da0b1a27 */ /* 0x000fc800078e00ff */
[----:B-12---:R-:W-:Y:S01]  /*6390*/  IMAD.MOV.U32 R5, RZ, RZ, R218 ;  /* 0x000000ffff057224 */ /* 0x006fe200078e00da */
[----:B------:R-:W-:Y:S01]  /*63a0*/  @P1 SHF.R.U32.HI R5, RZ, c[0x0][0x2c0], R11 ;  /* 0x0000b000ff051a19 */ /* 0x000fe2000001160b */
[----:B----4-:R-:W-:-:S04]  /*63b0*/  @!P6 IMAD.WIDE R18, R7, 0x2, R14 ;  /* 0x000000020712e825 */ /* 0x010fc800078e020e */
[C---:B------:R-:W-:Y:S01]  /*63c0*/  @!P0 IADD3 R14, P1, R5.reuse, UR18, RZ ;  /* 0x00000012050e8c10 */ /* 0x040fe2000ff3e0ff */
[----:B------:R3:W-:Y:S03]  /*63d0*/  @!P6 LDGSTS.E.BYPASS.LTC128B.128 [R10+0x1f080], [R18.64], !P5 ;  /* 0x1f080000120aefae */ /* 0x0007e6000e901d58 */
[----:B------:R-:W-:Y:S02]  /*63e0*/  @!P0 LEA.HI.X.SX32 R7, R5, UR6, 0x1, P1 ;  /* 0x0000000605078c11 */ /* 0x000fe400088f0eff */
[C---:B------:R-:W-:Y:S01]  /*63f0*/  @!P0 LEA R16, P1, R14.reuse, c[0x0][0x2a0], 0x2 ;  /* 0x0000a8000e108a11 */ /* 0x040fe200078210ff */
[----:B------:R-:W0:Y:S03]  /*6400*/  LDGDEPBAR ;  /* 0x00000000000079af */ /* 0x000e260000000000 */
[----:B------:R-:W-:Y:S01]  /*6410*/  @!P0 LEA.HI.X R17, R14, c[0x0][0x2a4], R7, 0x2, P1 ;  /* 0x0000a9000e118a11 */ /* 0x000fe200008f1407 */
[----:B------:R-:W-:Y:S06]  /*6420*/  BAR.SYNC.DEFER_BLOCKING 0x0 ;  /* 0x0000000000007b1d */ /* 0x000fec0000010000 */
[----:B------:R-:W2:Y:S01]  /*6430*/  @!P0 LDG.E R217, [R16.64] ;  /* 0x0000001810d98981 */ /* 0x000ea2000c1e1900 */
[----:B------:R-:W-:Y:S01]  /*6440*/  IMAD.MOV R5, RZ, RZ, -R5 ;  /* 0x000000ffff057224 */ /* 0x000fe200078e0a05 */
[----:B------:R-:W-:Y:S01]  /*6450*/  UIMAD UR7, UR12, UR4, URZ ;  /* 0x000000040c0772a4 */ /* 0x000fe2000f8e023f */
[----:B------:R-:W-:Y:S01]  /*6460*/  ISETP.GE.AND P5, PT, R225, c[0x0][0x1d4], PT ;  /* 0x00007500e1007a0c */ /* 0x000fe20003fa6270 */
        /* <DEDUP_REMOVED lines=8> */
[----:B------:R-:W-:Y:S01]  /*64f0*/  ISETP.GE.AND P4, PT, R50, c[0x0][0x1d4], PT ;  /* 0x0000750032007a0c */ /* 0x000fe20003f86270 */
[----:B------:R-:W-:Y:S01]  /*6500*/  ULDC.64 UR4, c[0x0][0x210] ;  /* 0x0000840000047ab9 */ /* 0x000fe20000000a00 */
[----:B------:R-:W-:Y:S01]  /*6510*/  IADD3 R11, -R60, UR30, RZ ;  /* 0x0000001e3c0b7c10 */ /* 0x000fe2000fffe1ff */
[----:B------:R-:W-:Y:S01]  /*6520*/  IMAD R5, R64, c[0x0][0x1e0], RZ ;  /* 0x0000780040057a24 */ /* 0x000fe200078e02ff */
[----:B------:R-:W-:Y:S01]  /*6530*/  ISETP.GE.AND P3, PT, R49, c[0x0][0x1d4], PT ;  /* 0x0000750031007a0c */ /* 0x000fe20003f66270 */
[----:B------:R-:W-:Y:S01]  /*6540*/  UIMAD UR12, UR12, UR4, URZ ;  /* 0x000000040c0c72a4 */ /* 0x000fe2000f8e023f */
[----:B------:R-:W-:Y:S01]  /*6550*/  LOP3.LUT R12, R12, 0xfffffffe, RZ, 0xc0, !PT ;  /* 0xfffffffe0c0c7812 */ /* 0x000fe200078ec0ff */
[----:B------:R-:W-:Y:S01]  /*6560*/  IMAD R5, R218, c[0x0][0x1e4], R5 ;  /* 0x00007900da057a24 */ /* 0x000fe200078e0205 */
[----:B------:R-:W-:Y:S01]  /*6570*/  UIMAD.WIDE.U32 UR26, UR13, UR4, URZ ;  /* 0x000000040d1a72a5 */ /* 0x000fe2000f8e003f */
[----:B------:R-:W-:Y:S01]  /*6580*/  LEA.HI R48, R45, R62, RZ, 0x5 ;  /* 0x0000003e2d307211 */ /* 0x000fe200078f28ff */
[----:B------:R-:W-:Y:S01]  /*6590*/  UIMAD UR12, UR13, UR5, UR12 ;  /* 0x000000050d0c72a4 */ /* 0x000fe2000f8e020c */
[----:B------:R-:W-:Y:S01]  /*65a0*/  IMAD.IADD R15, R15, 0x1, R5 ;  /* 0x000000010f0f7824 */ /* 0x000fe200078e0205 */
[----:B------:R-:W-:Y:S01]  /*65b0*/  @P2 LOP3.LUT R12, R12, 0x1, RZ, 0xfc, !PT ;  /* 0x000000010c0c2812 */ /* 0x000fe200078efcff */
[----:B------:R-:W-:Y:S01]  /*65c0*/  IMAD.U32 R5, RZ, RZ, UR13 ;  /* 0x0000000dff057e24 */ /* 0x000fe2000f8e00ff */
[----:B------:R-:W-:Y:S01]  /*65d0*/  UIADD3 UR12, UR27, UR12, URZ ;  /* 0x0000000c1b0c7290 */ /* 0x000fe2000fffe03f */
[----:B------:R-:W-:-:S02]  /*65e0*/  SHF.R.S32.HI R44, RZ, 0x5, R48 ;  /* 0x00000005ff2c7819 */ /* 0x000fc40000011430 */
[----:B--2---:R-:W-:Y:S01]  /*65f0*/  SHF.R.S32.HI R47, RZ, 0x1f, R217 ;  /* 0x0000001fff2f7819 */ /* 0x004fe200000114d9 */
[----:B------:R-:W-:-:S04]  /*6600*/  IMAD.WIDE.U32 R14, R217, c[0x0][0x1f0], R14 ;  /* 0x00007c00d90e7a25 */ /* 0x000fc800078e000e */
[----:B---3--:R-:W-:Y:S02]  /*6610*/  IMAD R10, R47, c[0x0][0x1f0], RZ ;  /* 0x00007c002f0a7a24 */ /* 0x008fe400078e02ff */
[----:B------:R-:W-:Y:S02]  /*6620*/  IMAD R5, R5, c[0x0][0x1e8], R14 ;  /* 0x00007a0005057a24 */ /* 0x000fe400078e020e */
[----:B------:R-:W-:Y:S01]  /*6630*/  IMAD R7, R217, c[0x0][0x1f4], R10 ;  /* 0x00007d00d9077a24 */ /* 0x000fe200078e020a */
[----:B------:R-:W-:Y:S02]  /*6640*/  IADD3 R10, P0, R14, UR22, RZ ;  /* 0x000000160e0a7c10 */ /* 0x000fe4000ff1e0ff */
[----:B------:R-:W-:Y:S01]  /*6650*/  LEA R17, R5, c[0x0][0x1c8], 0x1 ;  /* 0x0000720005117a11 */ /* 0x000fe200078e08ff */
[----:B------:R-:W-:Y:S01]  /*6660*/  IMAD.IADD R7, R15, 0x1, R7 ;  /* 0x000000010f077824 */ /* 0x000fe200078e0207 */
[----:B------:R-:W-:-:S03]  /*6670*/  LEA RZ, P1, R10, c[0x0][0x1c8], 0x1 ;  /* 0x000072000aff7a11 */ /* 0x000fc600078208ff */
[----:B------:R-:W-:Y:S01]  /*6680*/  SHFL.IDX PT, R14, R17, RZ, 0x181f ;  /* 0x00181fff110e7589 */ /* 0x000fe200000e0000 */
[----:B------:R-:W-:Y:S02]  /*6690*/  IADD3.X R7, R7, UR7, RZ, P0, !PT ;  /* 0x0000000707077c10 */ /* 0x000fe400087fe4ff */
[----:B------:R-:W-:Y:S02]  /*66a0*/  ISETP.GE.AND P0, PT, R11, 0x1, PT ;  /* 0x000000010b00780c */ /* 0x000fe40003f06270 */
[----:B------:R-:W-:-:S05]  /*66b0*/  LEA.HI.X R13, R10, c[0x0][0x1cc], R7, 0x1, P1 ;  /* 0x000073000a0d7a11 */ /* 0x000fca00008f0c07 */
[----:B------:R-:W1:Y:S06]  /*66c0*/  SHFL.IDX PT, R15, R13, RZ, 0x181f ;  /* 0x00181fff0d0f7589 */ /* 0x000e6c00000e0000 */
[----:B------:R-:W-:Y:S01]  /*66d0*/  @P0 SHF.R.S32.HI R10, RZ, 0x1f, R219 ;  /* 0x0000001fff0a0819 */ /* 0x000fe200000114db */
[----:B------:R-:W-:Y:S01]  /*66e0*/  @P0 IMAD.SHL.U32 R11, R51, 0x2, RZ ;  /* 0x00000002330b0824 */ /* 0x000fe200078e00ff */
[----:B------:R-:W-:Y:S02]  /*66f0*/  @P0 SHF.R.S32.HI R7, RZ, 0x1f, R50 ;  /* 0x0000001fff070819 */ /* 0x000fe40000011432 */
[----:B------:R-:W-:-:S02]  /*6700*/  @P0 SHF.R.S32.HI R16, RZ, 0x1f, R49 ;  /* 0x0000001fff100819 */ /* 0x000fc40000011431 */
[----:B------:R-:W-:Y:S02]  /*6710*/  @P0 LEA.HI R10, R10, R219, RZ, 0x3 ;  /* 0x000000db0a0a0211 */ /* 0x000fe400078f18ff */
        /* <DEDUP_REMOVED lines=10> */
[----:B------:R1:W-:Y:S01]  /*67c0*/  @P0 LDGSTS.E.BYPASS.LTC128B.128 [R11+0xd080], [R18.64], !P2 ;  /* 0x0d080000120b0fae */ /* 0x0003e2000d101d58 */
[----:B------:R-:W-:Y:S02]  /*67d0*/  ISETP.GT.AND P2, PT, R216, 0x1f, PT ;  /* 0x0000001fd800780c */ /* 0x000fe40003f44270 */
        /* <DEDUP_REMOVED lines=8> */
.L_x_389:
[----:B------:R-:W-:Y:S01]  /*6860*/  ULDC.U8 UR4, c[0x0][0x298] ;  /* 0x0000a60000047ab9 */ /* 0x000fe20000000000 */
[----:B------:R-:W-:Y:S01]  /*6870*/  SHF.R.S32.HI R12, RZ, 0x1f, R63 ;  /* 0x0000001fff0c7819 */ /* 0x000fe2000001143f */
[----:B-1----:R-:W-:Y:S01]  /*6880*/  IMAD.WIDE.U32 R10, R63, c[0x0][0x280], RZ ;  /* 0x0000a0003f0a7a25 */ /* 0x002fe200078e00ff */
[----:B------:R-:W-:Y:S01]  /*6890*/  ISETP.NE.AND P0, PT, RZ, UR4, PT ;  /* 0x00000004ff007c0c */ /* 0x000fe2000bf05270 */
[----:B------:R-:W-:Y:S01]  /*68a0*/  BSSY B2, `(.L_x_390) ;  /* 0x00008cf000027945 */ /* 0x000fe20003800000 */
[----:B------:R-:W-:Y:S01]  /*68b0*/  LEA R5, R61, R8, 0x5 ;  /* 0x000000083d057211 */ /* 0x000fe200078e28ff */
[C---:B------:R-:W-:Y:S01]  /*68c0*/  IMAD R14, R12.reuse, c[0x0][0x280], RZ ;  /* 0x0000a0000c0e7a24 */ /* 0x040fe200078e02ff */
[----:B------:R-:W-:Y:S01]  /*68d0*/  SHF.L.U32 R119, R51, 0x1, RZ ;  /* 0x0000000133777819 */ /* 0x000fe200000006ff */
[----:B------:R-:W-:Y:S02]  /*68e0*/  IMAD R12, R12, c[0x0][0x290], RZ ;  /* 0x0000a4000c0c7a24 */ /* 0x000fe400078e02ff */
[----:B------:R-:W-:-:S02]  /*68f0*/  IMAD R7, R63, c[0x0][0x284], R14 ;  /* 0x0000a1003f077a24 */ /* 0x000fc400078e020e */
[C---:B------:R-:W-:Y:S02]  /*6900*/  IMAD R17, R63.reuse, c[0x0][0x294], R12 ;  /* 0x0000a5003f117a24 */ /* 0x040fe400078e020c */
[----:B------:R-:W-:Y:S01]  /*6910*/  IMAD.WIDE.U32 R12, R63, c[0x0][0x290], RZ ;  /* 0x0000a4003f0c7a25 */ /* 0x000fe200078e00ff */
[----:B------:R-:W-:-:S04]  /*6920*/  IADD3 R7, R7, R11, RZ ;  /* 0x0000000b07077210 */ /* 0x000fc80007ffe0ff */
[----:B------:R-:W-:Y:S01]  /*6930*/  IADD3 R17, R17, R13, RZ ;  /* 0x0000000d11117210 */ /* 0x000fe20007ffe0ff */
[----:B------:R-:W-:Y:S05]  /*6940*/  @!P0 BRA `(.L_x_391) ;  /* 0x0000450000008947 */ /* 0x000fea0003800000 */
[----:B------:R-:W-:Y:S01]  /*6950*/  PLOP3.LUT P0, PT, PT, PT, UP3, 0x80, 0x0 ;  /* 0x000000000000781c */ /* 0x000fe20003f0f038 */
[----:B------:R-:W-:Y:S01]  /*6960*/  IMAD.MOV.U32 R16, RZ, RZ, R12 ;  /* 0x000000ffff107224 */ /* 0x000fe200078e000c */
[----:B------:R-:W-:Y:S01]  /*6970*/  ISETP.NE.AND P1, PT, R6, RZ, PT ;  /* 0x000000ff0600720c */ /* 0x000fe20003f25270 */
[----:B------:R-:W-:Y:S01]  /*6980*/  BSSY B0, `(.L_x_392) ;  /* 0x0000049000007945 */ /* 0x000fe20003800000 */
[----:B------:R-:W-:Y:S01]  /*6990*/  IMAD.SHL.U32 R12, R61, 0x4, RZ ;  /* 0x000000043d0c7824 */ /* 0x000fe200078e00ff */
        /* <DEDUP_REMOVED lines=8> */
[----:B------:R-:W-:Y:S01]  /*6a20*/  @P0 IMAD.HI.U32 R6, R5, c[0x0][0x2c8], RZ ;  /* 0x0000b20005060a27 */ /* 0x000fe200078e00ff */
[----:B------:R-:W-:Y:S01]  /*6a30*/  PLOP3.LUT P0, PT, PT, PT, UP3, 0x80, 0x0 ;  /* 0x000000000000781c */ /* 0x000fe20003f0f038 */
[----:B------:R-:W-:-:S12]  /*6a40*/  CS2R R104, SRZ ;  /* 0x0000000000687805 */ /* 0x000fd8000001ff00 */
[----:B------:R-:W-:Y:S01]  /*6a50*/  @P0 SHF.R.U32.HI R5, RZ, c[0x0][0x2cc], R6 ;  /* 0x0000b300ff050a19 */ /* 0x000fe20000011606 */
[----:B------:R-:W-:-:S03]  /*6a60*/  IMAD.MOV.U32 R6, RZ, RZ, R10 ;  /* 0x000000ffff067224 */ /* 0x000fc600078e000a */
[----:B------:R-:W-:Y:S01]  /*6a70*/  SHF.R.S32.HI R8, RZ, 0x1f, R5 ;  /* 0x0000001fff087819 */ /* 0x000fe20000011405 */
[----:B------:R-:W-:-:S04]  /*6a80*/  IMAD.WIDE.U32 R6, R5, c[0x0][0x280], R6 ;  /* 0x0000a00005067a25 */ /* 0x000fc800078e0006 */
[----:B------:R-:W-:Y:S01]  /*6a90*/  IMAD R14, R8, c[0x0][0x280], RZ ;  /* 0x0000a000080e7a24 */ /* 0x000fe200078e02ff */
[----:B------:R-:W-:Y:S01]  /*6aa0*/  LEA R10, P0, R6, c[0x0][0x270], 0x1 ;  /* 0x00009c00060a7a11 */ /* 0x000fe200078008ff */
[----:B------:R-:W-:Y:S02]  /*6ab0*/  IMAD R8, R8, c[0x0][0x290], RZ ;  /* 0x0000a40008087a24 */ /* 0x000fe400078e02ff */
[C---:B------:R-:W-:Y:S02]  /*6ac0*/  IMAD R14, R5.reuse, c[0x0][0x284], R14 ;  /* 0x0000a100050e7a24 */ /* 0x040fe400078e020e */
[----:B------:R-:W-:Y:S01]  /*6ad0*/  IMAD.WIDE.U32 R16, R5, c[0x0][0x290], R16 ;  /* 0x0000a40005107a25 */ /* 0x000fe200078e0010 */
[----:B------:R1:W2:Y:S02]  /*6ae0*/  SHFL.IDX PT, R18, R10, RZ, 0x181f ;  /* 0x00181fff0a127589 */ /* 0x0002a400000e0000 */
[----:B------:R-:W-:Y:S01]  /*6af0*/  IADD3 R14, R7, R14, RZ ;  /* 0x0000000e070e7210 */ /* 0x000fe20007ffe0ff */
[----:B------:R-:W-:-:S03]  /*6b00*/  IMAD R13, R5, c[0x0][0x294], R8 ;  /* 0x0000a500050d7a24 */ /* 0x000fc600078e0208 */
[----:B------:R-:W-:Y:S02]  /*6b10*/  LEA.HI.X R14, R6, c[0x0][0x274], R14, 0x1, P0 ;  /* 0x00009d00060e7a11 */ /* 0x000fe400000f0c0e */
[----:B------:R-:W-:Y:S02]  /*6b20*/  IADD3 R13, R17, R13, RZ ;  /* 0x0000000d110d7210 */ /* 0x000fe40007ffe0ff */
[C---:B------:R-:W-:Y:S01]  /*6b30*/  LEA R8, P0, R16.reuse, c[0x0][0x288], 0x1 ;  /* 0x0000a20010087a11 */ /* 0x040fe200078008ff */
[----:B------:R1:W3:Y:S03]  /*6b40*/  SHFL.IDX PT, R19, R14, RZ, 0x181f ;  /* 0x00181fff0e137589 */ /* 0x0002e600000e0000 */
[----:B------:R-:W-:Y:S02]  /*6b50*/  LEA.HI.X R13, R16, c[0x0][0x28c], R13, 0x1, P0 ;  /* 0x0000a300100d7a11 */ /* 0x000fe400000f0c0d */
[----:B------:R1:W4:Y:S04]  /*6b60*/  SHFL.IDX PT, R16, R8, RZ, 0x181f ;  /* 0x00181fff08107589 */ /* 0x00032800000e0000 */
[----:B------:R1:W1:Y:S01]  /*6b70*/  SHFL.IDX PT, R17, R13, RZ, 0x181f ;  /* 0x00181fff0d117589 */ /* 0x00026200000e0000 */
[----:B------:R-:W-:Y:S05]  /*6b80*/  @P1 BRA `(.L_x_393) ;  /* 0x0000028000001947 */ /* 0x000fea0003800000 */
[C---:B------:R-:W-:Y:S01]  /*6b90*/  ISETP.GE.AND P0, PT, R12.reuse, c[0x0][0x27c], PT ;  /* 0x00009f000c007a0c */ /* 0x040fe20003f06270 */
[----:B------:R-:W-:Y:S01]  /*6ba0*/  CS2R R102, SRZ ;  /* 0x0000000000667805 */ /* 0x000fe2000001ff00 */
[----:B------:R-:W-:Y:S01]  /*6bb0*/  CS2R R104, SRZ ;  /* 0x0000000000687805 */ /* 0x000fe2000001ff00 */
[----:B------:R-:W-:-:S10]  /*6bc0*/  IADD3 R5, R12, 0x20, RZ ;  /* 0x000000200c057810 */ /* 0x000fd40007ffe0ff */
[----:B--23--:R-:W-:-:S04]  /*6bd0*/  @!P0 IMAD.WIDE R22, R12, 0x2, R18 ;  /* 0x000000020c168825 */ /* 0x00cfc800078e0212 */
[----:B-1--4-:R-:W-:Y:S01]  /*6be0*/  @!P0 IMAD.WIDE R20, R12, 0x2, R16 ;  /* 0x000000020c148825 */ /* 0x012fe200078e0210 */
[----:B------:R1:W5:Y:S04]  /*6bf0*/  @!P0 LD.E.64 R102, [R22.64] ;  /* 0x0000001816668980 */ /* 0x000368000c101b00 */
[----:B------:R2:W5:Y:S01]  /*6c00*/  @!P0 LD.E.64 R104, [R20.64] ;  /* 0x0000001814688980 */ /* 0x000562000c101b00 */
[----:B------:R-:W-:Y:S01]  /*6c10*/  ISETP.GE.AND P0, PT, R5, c[0x0][0x27c], PT ;  /* 0x00009f0005007a0c */ /* 0x000fe20003f06270 */
[----:B------:R-:W-:Y:S01]  /*6c20*/  CS2R R126, SRZ ;  /* 0x00000000007e7805 */ /* 0x000fe2000001ff00 */
[----:B------:R-:W-:-:S11]  /*6c30*/  CS2R R124, SRZ ;  /* 0x00000000007c7805 */ /* 0x000fd6000001ff00 */
[----:B------:R-:W-:-:S04]  /*6c40*/  @!P0 SHF.R.S32.HI R6, RZ, 0x1f, R5 ;  /* 0x0000001fff068819 */ /* 0x000fc80000011405 */
[----:B------:R-:W-:-:S04]  /*6c50*/  @!P0 LEA.HI R5, R6, R5, RZ, 0x2 ;  /* 0x0000000506058211 */ /* 0x000fc800078f10ff */
[----:B------:R-:W-:-:S05]  /*6c60*/  @!P0 LOP3.LUT R5, R5, 0xfffffffc, RZ, 0xc0, !PT ;  /* 0xfffffffc05058812 */ /* 0x000fca00078ec0ff */
[----:B------:R-:W-:-:S04]  /*6c70*/  @!P0 IMAD.WIDE R24, R5, 0x2, R18 ;  /* 0x0000000205188825 */ /* 0x000fc800078e0212 */
[----:B------:R-:W-:Y:S01]  /*6c80*/  @!P0 IMAD.WIDE R26, R5, 0x2, R16 ;  /* 0x00000002051a8825 */ /* 0x000fe200078e0210 */
[----:B------:R-:W-:Y:S01]  /*6c90*/  IADD3 R5, R12, 0x40, RZ ;  /* 0x000000400c057810 */ /* 0x000fe20007ffe0ff */
        /* <DEDUP_REMOVED lines=8> */
[----:B--2---:R-:W-:-:S04]  /*6d20*/  @!P0 IMAD.WIDE R20, R5, 0x2, R18 ;  /* 0x0000000205148825 */ /* 0x004fc800078e0212 */
[----:B-1----:R-:W-:Y:S01]  /*6d30*/  @!P0 IMAD.WIDE R22, R5, 0x2, R16 ;  /* 0x0000000205168825 */ /* 0x002fe200078e0210 */
        /* <DEDUP_REMOVED lines=13> */
.L_x_393:
[----:B------:R-:W-:Y:S05]  /*6e10*/  BSYNC B0 ;  /* 0x0000000000007941 */ /* 0x000fea0003800000 */
.L_x_392:
[----:B------:R-:W-:Y:S01]  /*6e20*/  ISETP.NE.AND P0, PT, R9, RZ, PT ;  /* 0x000000ff0900720c */ /* 0x000fe20003f05270 */
[----:B-----5:R-:W-:Y:S01]  /*6e30*/  IMAD.MOV.U32 R9, RZ, RZ, R112 ;  /* 0x000000ffff097224 */ /* 0x020fe200078e0070 */
[----:B------:R-:W-:Y:S01]  /*6e40*/  MOV R5, R123 ;  /* 0x0000007b00057202 */ /* 0x000fe20000000f00 */
[----:B------:R-:W-:Y:S01]  /*6e50*/  IMAD.MOV.U32 R7, RZ, RZ, R113 ;  /* 0x000000ffff077224 */ /* 0x000fe200078e0071 */
[----:B---3--:R3:W4:Y:S01]  /*6e60*/  SHFL.IDX PT, R19, R14, 0x1, 0x181f ;  /* 0x00381f000e137f89 */ /* 0x00872200000e0000 */
[----:B------:R-:W-:Y:S01]  /*6e70*/  IMAD.MOV.U32 R6, RZ, RZ, R122 ;  /* 0x000000ffff067224 */ /* 0x000fe200078e007a */
[----:B------:R-:W-:Y:S01]  /*6e80*/  BSSY B0, `(.L_x_394) ;  /* 0x0000048000007945 */ /* 0x000fe20003800000 */
[----:B------:R-:W-:Y:S01]  /*6e90*/  CS2R R84, SRZ ;  /* 0x0000000000547805 */ /* 0x000fe2000001ff00 */
[----:B------:R-:W-:Y:S01]  /*6ea0*/  PRMT R87, R7, 0x5410, R9 ;  /* 0x0000541007577816 */ /* 0x000fe20000000009 */
[----:B------:R-:W-:Y:S01]  /*6eb0*/  IMAD.MOV.U32 R9, RZ, RZ, R126 ;  /* 0x000000ffff097224 */ /* 0x000fe200078e007e */
[----:B------:R-:W-:Y:S01]  /*6ec0*/  PRMT R93, R5, 0x5410, R6 ;  /* 0x00005410055d7816 */ /* 0x000fe20000000006 */
[----:B------:R-:W-:Y:S01]  /*6ed0*/  IMAD.MOV.U32 R7, RZ, RZ, R127 ;  /* 0x000000ffff077224 */ /* 0x000fe200078e007f */
[----:B------:R-:W-:Y:S01]  /*6ee0*/  MOV R6, R102 ;  /* 0x0000006600067202 */ /* 0x000fe20000000f00 */
[----:B------:R-:W-:Y:S01]  /*6ef0*/  IMAD.MOV.U32 R5, RZ, RZ, R103 ;  /* 0x000000ffff057224 */ /* 0x000fe200078e0067 */
[----:B--2---:R3:W2:Y:S01]  /*6f00*/  SHFL.IDX PT, R18, R10, 0x1, 0x181f ;  /* 0x00381f000a127f89 */ /* 0x0046a200000e0000 */
[----:B------:R-:W-:Y:S01]  /*6f10*/  CS2R R90, SRZ ;  /* 0x00000000005a7805 */ /* 0x000fe2000001ff00 */
[----:B------:R-:W-:Y:S01]  /*6f20*/  PRMT R97, R7, 0x5410, R9 ;  /* 0x0000541007617816 */ /* 0x000fe20000000009 */
[----:B------:R-:W-:Y:S01]  /*6f30*/  IMAD.MOV.U32 R9, RZ, RZ, R108 ;  /* 0x000000ffff097224 */ /* 0x000fe200078e006c */
[----:B------:R-:W-:Y:S01]  /*6f40*/  PRMT R101, R5, 0x5410, R6 ;  /* 0x0000541005657816 */ /* 0x000fe20000000006 */
[----:B------:R-:W-:Y:S01]  /*6f50*/  IMAD.MOV.U32 R6, RZ, RZ, R120 ;  /* 0x000000ffff067224 */ /* 0x000fe200078e0078 */
[----:B------:R-:W-:Y:S01]  /*6f60*/  MOV R7, R109 ;  /* 0x0000006d00077202 */ /* 0x000fe20000000f00 */
[----:B------:R-:W-:Y:S01]  /*6f70*/  IMAD.MOV.U32 R5, RZ, RZ, R121 ;  /* 0x000000ffff057224 */ /* 0x000fe200078e0079 */
[----:B-1----:R3:W1:Y:S01]  /*6f80*/  SHFL.IDX PT, R17, R13, 0x1, 0x181f ;  /* 0x00381f000d117f89 */ /* 0x00266200000e0000 */
[----:B------:R-:W-:Y:S01]  /*6f90*/  CS2R R98, SRZ ;  /* 0x0000000000627805 */ /* 0x000fe2000001ff00 */
[----:B------:R-:W-:Y:S01]  /*6fa0*/  PRMT R86, R7, 0x5410, R9 ;  /* 0x0000541007567816 */ /* 0x000fe20000000009 */
[----:B------:R-:W-:Y:S01]  /*6fb0*/  IMAD.MOV.U32 R7, RZ, RZ, R125 ;  /* 0x000000ffff077224 */ /* 0x000fe200078e007d */
[----:B------:R-:W-:Y:S01]  /*6fc0*/  PRMT R92, R5, 0x5410, R6 ;  /* 0x00005410055c7816 */ /* 0x000fe20000000006 */
[----:B------:R-:W-:Y:S01]  /*6fd0*/  IMAD.MOV.U32 R6, RZ, RZ, R104 ;  /* 0x000000ffff067224 */ /* 0x000fe200078e0068 */
[----:B------:R-:W-:Y:S01]  /*6fe0*/  MOV R9, R124 ;  /* 0x0000007c00097202 */ /* 0x000fe20000000f00 */
[----:B----4-:R3:W4:Y:S01]  /*6ff0*/  SHFL.IDX PT, R16, R8, 0x1, 0x181f ;  /* 0x00381f0008107f89 */ /* 0x01072200000e0000 */
[----:B------:R-:W-:Y:S01]  /*7000*/  MOV R5, R105 ;  /* 0x0000006900057202 */ /* 0x000fe20000000f00 */
[----:B------:R-:W-:Y:S01]  /*7010*/  CS2R R76, SRZ ;  /* 0x00000000004c7805 */ /* 0x000fe2000001ff00 */
[----:B------:R-:W-:Y:S01]  /*7020*/  PRMT R96, R7, 0x5410, R9 ;  /* 0x0000541007607816 */ /* 0x000fe20000000009 */
[----:B------:R-:W-:Y:S01]  /*7030*/  CS2R R82, SRZ ;  /* 0x0000000000527805 */ /* 0x000fe2000001ff00 */
[----:B------:R-:W-:Y:S01]  /*7040*/  PRMT R100, R5, 0x5410, R6 ;  /* 0x0000541005647816 */ /* 0x000fe20000000006 */
[----:B------:R-:W-:Y:S01]  /*7050*/  CS2R R88, SRZ ;  /* 0x0000000000587805 */ /* 0x000fe2000001ff00 */
[----:B------:R-:W-:Y:S01]  /*7060*/  CS2R R94, SRZ ;  /* 0x00000000005e7805 */ /* 0x000fe2000001ff00 */
[----:B------:R-:W-:Y:S05]  /*7070*/  @P0 BRA `(.L_x_395) ;  /* 0x0000028000000947 */ /* 0x000fea0003800000 */
[C---:B------:R-:W-:Y:S01]  /*7080*/  ISETP.GE.AND P0, PT, R12.reuse, c[0x0][0x27c], PT ;  /* 0x00009f000c007a0c */ /* 0x040fe20003f06270 */
[----:B------:R-:W-:Y:S01]  /*7090*/  CS2R R98, SRZ ;  /* 0x0000000000627805 */ /* 0x000fe2000001ff00 */
[----:B------:R-:W-:Y:S01]  /*70a0*/  CS2R R94, SRZ ;  /* 0x00000000005e7805 */ /* 0x000fe2000001ff00 */
[----:B------:R-:W-:-:S10]  /*70b0*/  IADD3 R6, R12, 0x20, RZ ;  /* 0x000000200c067810 */ /* 0x000fd40007ffe0ff */
[----:B--2---:R-:W-:-:S04]  /*70c0*/  @!P0 IMAD.WIDE R22, R12, 0x2, R18 ;  /* 0x000000020c168825 */ /* 0x004fc800078e0212 */
        /* <DEDUP_REMOVED lines=8> */
[----:B------:R-:W-:Y:S02]  /*7150*/  @!P0 LOP3.LUT R5, R5, 0xfffffffc, RZ, 0xc0, !PT ;  /* 0xfffffffc05058812 */ /* 0x000fe400078ec0ff */
[----:B------:R-:W-:-:S03]  /*7160*/  IADD3 R6, R12, 0x40, RZ ;  /* 0x000000400c067810 */ /* 0x000fc60007ffe0ff */
        /* <DEDUP_REMOVED lines=11> */
[----:B--2---:R-:W-:-:S04]  /*7220*/  @!P0 IMAD.WIDE R20, R5, 0x2, R18 ;  /* 0x0000000205148825 */ /* 0x004fc800078e0212 */
[----:B-1----:R-:W-:Y:S01]  /*7230*/  @!P0 IMAD.WIDE R22, R5, 0x2, R16 ;  /* 0x0000000205168825 */ /* 0x002fe200078e0210 */
        /* <DEDUP_REMOVED lines=12> */
.L_x_395:
[----:B------:R-:W-:Y:S05]  /*7300*/  BSYNC B0 ;  /* 0x0000000000007941 */ /* 0x000fea0003800000 */
.L_x_394:
[----:B------:R-:W-:Y:S01]  /*7310*/  ISETP.NE.AND P0, PT, R4, RZ, PT ;  /* 0x000000ff0400720c */ /* 0x000fe20003f05270 */
[----:B-----5:R-:W-:Y:S01]  /*7320*/  IMAD.MOV.U32 R5, RZ, RZ, R84 ;  /* 0x000000ffff057224 */ /* 0x020fe200078e0054 */
[----:B------:R-:W-:Y:S01]  /*7330*/  MOV R4, R85 ;  /* 0x0000005500047202 */ /* 0x000fe20000000f00 */
[----:B------:R-:W-:Y:S01]  /*7340*/  IMAD.MOV.U32 R7, RZ, RZ, R78 ;  /* 0x000000ffff077224 */ /* 0x000fe200078e004e */
[----:B------:R-:W-:Y:S01]  /*7350*/  MOV R9, R77 ;  /* 0x0000004d00097202 */ /* 0x000fe20000000f00 */
[----:B------:R-:W-:Y:S01]  /*7360*/  IMAD.MOV.U32 R6, RZ, RZ, R79 ;  /* 0x000000ffff067224 */ /* 0x000fe200078e004f */
[----:B------:R-:W-:Y:S01]  /*7370*/  PRMT R71, R4, 0x5410, R5 ;  /* 0x0000541004477816 */ /* 0x000fe20000000005 */
[----:B------:R-:W-:Y:S01]  /*7380*/  IMAD.MOV.U32 R4, RZ, RZ, R99 ;  /* 0x000000ffff047224 */ /* 0x000fe200078e0063 */
[----:B------:R-:W-:Y:S01]  /*7390*/  MOV R5, R98 ;  /* 0x0000006200057202 */ /* 0x000fe20000000f00 */
[----:B------:R-:W-:Y:S01]  /*73a0*/  IMAD.MOV.U32 R11, RZ, RZ, R76 ;  /* 0x000000ffff0b7224 */ /* 0x000fe200078e004c */
[----:B------:R-:W-:Y:S01]  /*73b0*/  PRMT R63, R6, 0x5410, R7 ;  /* 0x00005410063f7816 */ /* 0x000fe20000000007 */
[----:B------:R-:W-:Y:S01]  /*73c0*/  IMAD.MOV.U32 R7, RZ, RZ, R90 ;  /* 0x000000ffff077224 */ /* 0x000fe200078e005a */
[----:B------:R-:W-:Y:S01]  /*73d0*/  PRMT R81, R4, 0x5410, R5 ;  /* 0x0000541004517816 */ /* 0x000fe20000000005 */
[----:B------:R-:W-:Y:S01]  /*73e0*/  IMAD.MOV.U32 R5, RZ, RZ, R82 ;  /* 0x000000ffff057224 */ /* 0x000fe200078e0052 */
[----:B------:R-:W-:Y:S01]  /*73f0*/  PRMT R57, R9, 0x5410, R11 ;  /* 0x0000541009397816 */ /* 0x000fe2000000000b */
[----:B------:R-:W-:Y:S01]  /*7400*/  IMAD.MOV.U32 R4, RZ, RZ, R83 ;  /* 0x000000ffff047224 */ /* 0x000fe200078e0053 */
[----:B------:R-:W-:Y:S01]  /*7410*/  MOV R11, R88 ;  /* 0x00000058000b7202 */ /* 0x000fe20000000f00 */
[----:B------:R-:W-:Y:S01]  /*7420*/  IMAD.MOV.U32 R6, RZ, RZ, R91 ;  /* 0x000000ffff067224 */ /* 0x000fe200078e005b */
[----:B-1--4-:R1:W4:Y:S01]  /*7430*/  SHFL.IDX PT, R17, R14, 0x2, 0x181f ;  /* 0x00581f000e117f89 */ /* 0x01232200000e0000 */
[----:B------:R-:W-:Y:S01]  /*7440*/  IMAD.MOV.U32 R9, RZ, RZ, R89 ;  /* 0x000000ffff097224 */ /* 0x000fe200078e0059 */
[----:B------:R-:W-:Y:S01]  /*7450*/  PRMT R70, R4, 0x5410, R5 ;  /* 0x0000541004467816 */ /* 0x000fe20000000005 */
[----:B------:R-:W-:Y:S01]  /*7460*/  IMAD.MOV.U32 R5, RZ, RZ, R94 ;  /* 0x000000ffff057224 */ /* 0x000fe200078e005e */
[----:B------:R-:W-:Y:S01]  /*7470*/  PRMT R75, R6, 0x5410, R7 ;  /* 0x00005410064b7816 */ /* 0x000fe20000000007 */
[----:B------:R1:W3:Y:S01]  /*7480*/  SHFL.IDX PT, R16, R10, 0x2, 0x181f ;  /* 0x00581f000a107f89 */ /* 0x0002e200000e0000 */
[----:B------:R-:W-:Y:S01]  /*7490*/  MOV R4, R95 ;  /* 0x0000005f00047202 */ /* 0x000fe20000000f00 */
[----:B------:R-:W-:Y:S01]  /*74a0*/  BSSY B0, `(.L_x_396) ;  /* 0x0000037000007945 */ /* 0x000fe20003800000 */
[----:B------:R-:W-:Y:S01]  /*74b0*/  PRMT R74, R9, 0x5410, R11 ;  /* 0x00005410094a7816 */ /* 0x000fe2000000000b */
[----:B------:R1:W2:Y:S01]  /*74c0*/  SHFL.IDX PT, R7, R13, 0x2, 0x181f ;  /* 0x00581f000d077f89 */ /* 0x0002a200000e0000 */
[----:B------:R-:W-:Y:S01]  /*74d0*/  PRMT R80, R4, 0x5410, R5 ;  /* 0x0000541004507816 */ /* 0x000fe20000000005 */
[----:B------:R-:W-:Y:S01]  /*74e0*/  CS2R R20, SRZ ;  /* 0x0000000000147805 */ /* 0x000fe2000001ff00 */
[----:B------:R-:W-:Y:S01]  /*74f0*/  CS2R R40, SRZ ;  /* 0x0000000000287805 */ /* 0x000fe2000001ff00 */
[----:B------:R1:W1:Y:S01]  /*7500*/  SHFL.IDX PT, R6, R8, 0x2, 0x181f ;  /* 0x00581f0008067f89 */ /* 0x00026200000e0000 */
[----:B------:R-:W-:Y:S01]  /*7510*/  CS2R R54, SRZ ;  /* 0x0000000000367805 */ /* 0x000fe2000001ff00 */
[----:B------:R-:W-:Y:S01]  /*7520*/  CS2R R66, SRZ ;  /* 0x0000000000427805 */ /* 0x000fe2000001ff00 */
[----:B------:R-:W-:Y:S01]  /*7530*/  CS2R R72, SRZ ;  /* 0x0000000000487805 */ /* 0x000fe2000001ff00 */
[----:B------:R-:W-:Y:S01]  /*7540*/  CS2R R38, SRZ ;  /* 0x0000000000267805 */ /* 0x000fe2000001ff00 */
[----:B------:R-:W-:Y:S01]  /*7550*/  CS2R R52, SRZ ;  /* 0x0000000000347805 */ /* 0x000fe2000001ff00 */
[----:B------:R-:W-:Y:S01]  /*7560*/  CS2R R58, SRZ ;  /* 0x00000000003a7805 */ /* 0x000fe2000001ff00 */
[----:B------:R-:W-:Y:S01]  /*7570*/  CS2R R68, SRZ ;  /* 0x0000000000447805 */ /* 0x000fe2000001ff00 */
[----:B------:R-:W-:Y:S05]  /*7580*/  @P0 BRA `(.L_x_397) ;  /* 0x0000028000000947 */ /* 0x000fea0003800000 */
[C---:B------:R-:W-:Y:S01]  /*7590*/  ISETP.GE.AND P0, PT, R12.reuse, c[0x0][0x27c], PT ;  /* 0x00009f000c007a0c */ /* 0x040fe20003f06270 */
[----:B------:R-:W-:Y:S01]  /*75a0*/  CS2R R72, SRZ ;  /* 0x0000000000487805 */ /* 0x000fe2000001ff00 */
[----:B------:R-:W-:Y:S01]  /*75b0*/  CS2R R68, SRZ ;  /* 0x0000000000447805 */ /* 0x000fe2000001ff00 */
[----:B------:R-:W-:-:S10]  /*75c0*/  IADD3 R5, R12, 0x20, RZ ;  /* 0x000000200c057810 */ /* 0x000fd40007ffe0ff */
[----:B---34-:R-:W-:-:S04]  /*75d0*/  @!P0 IMAD.WIDE R22, R12, 0x2, R16 ;  /* 0x000000020c168825 */ /* 0x018fc800078e0210 */
[----:B-12---:R-:W-:Y:S01]  /*75e0*/  @!P0 IMAD.WIDE R18, R12, 0x2, R6 ;  /* 0x000000020c128825 */ /* 0x006fe200078e0206 */
        /* <DEDUP_REMOVED lines=34> */
.L_x_397:
[----:B------:R-:W-:Y:S05]  /*7810*/  BSYNC B0 ;  /* 0x0000000000007941 */ /* 0x000fea0003800000 */
.L_x_396:
[----:B--2--5:R-:W-:Y:S01]  /*7820*/  IMAD.MOV.U32 R7, RZ, RZ, R40 ;  /* 0x000000ffff077224 */ /* 0x024fe200078e0028 */
[----:B---3--:R-:W-:Y:S01]  /*7830*/  MOV R4, R55 ;  /* 0x0000003700047202 */ /* 0x008fe20000000f00 */
[----:B-1----:R-:W-:Y:S01]  /*7840*/  IMAD.MOV.U32 R6, RZ, RZ, R41 ;  /* 0x000000ffff067224 */ /* 0x002fe200078e0029 */
[----:B------:R1:W2:Y:S01]  /*7850*/  SHFL.IDX PT, R11, R14, 0x3, 0x181f ;  /* 0x00781f000e0b7f89 */ /* 0x0002a200000e0000 */
        /* <DEDUP_REMOVED lines=9> */
[----:B------:R-:W3:Y:S01]  /*78f0*/  SHFL.IDX PT, R10, R10, 0x3, 0x181f ;  /* 0x00781f000a0a7f89 */ /* 0x000ee200000e0000 */
[----:B------:R-:W-:Y:S01]  /*7900*/  CS2R R26, SRZ ;  /* 0x00000000001a7805 */ /* 0x000fe2000001ff00 */
[----:B------:R-:W-:Y:S01]  /*7910*/  PRMT R42, R6, 0x5410, R7 ;  /* 0x00005410062a7816 */ /* 0x000fe20000000007 */
[----:B------:R-:W-:Y:S01]  /*7920*/  IMAD.MOV.U32 R7, RZ, RZ, R38 ;  /* 0x000000ffff077224 */ /* 0x000fe200078e0026 */
[----:B------:R-:W-:Y:S01]  /*7930*/  PRMT R56, R4, 0x5410, R5 ;  /* 0x0000541004387816 */ /* 0x000fe20000000005 */
[----:B------:R-:W-:Y:S01]  /*7940*/  IMAD.MOV.U32 R5, RZ, RZ, R52 ;  /* 0x000000ffff057224 */ /* 0x000fe200078e0034 */
[----:B------:R-:W-:Y:S01]  /*7950*/  MOV R6, R39 ;  /* 0x0000002700067202 */ /* 0x000fe20000000f00 */
[----:B------:R-:W-:Y:S01]  /*7960*/  IMAD.MOV.U32 R4, RZ, RZ, R53 ;  /* 0x000000ffff047224 */ /* 0x000fe200078e0035 */
[----:B------:R4:W2:Y:S01]  /*7970*/  SHFL.IDX PT, R9, R13, 0x3, 0x181f ;  /* 0x00781f000d097f89 */ /* 0x0008a200000e0000 */
[----:B------:R-:W-:Y:S01]  /*7980*/  CS2R R34, SRZ ;  /* 0x0000000000227805 */ /* 0x000fe2000001ff00 */
[----:B------:R-:W-:Y:S01]  /*7990*/  PRMT R29, R6, 0x5410, R7 ;  /* 0x00005410061d7816 */ /* 0x000fe20000000007 */
[----:B------:R-:W-:Y:S01]  /*79a0*/  IMAD.MOV.U32 R6, RZ, RZ, R59 ;  /* 0x000000ffff067224 */ /* 0x000fe200078e003b */
[----:B------:R-:W-:Y:S01]  /*79b0*/  PRMT R33, R4, 0x5410, R5 ;  /* 0x0000541004217816 */ /* 0x000fe20000000005 */
[----:B------:R-:W-:Y:S01]  /*79c0*/  IMAD.MOV.U32 R5, RZ, RZ, R68 ;  /* 0x000000ffff057224 */ /* 0x000fe200078e0044 */
[----:B------:R-:W-:Y:S01]  /*79d0*/  MOV R7, R58 ;  /* 0x0000003a00077202 */ /* 0x000fe20000000f00 */
[----:B------:R-:W2:Y:S01]  /*79e0*/  SHFL.IDX PT, R8, R8, 0x3, 0x181f ;  /* 0x00781f0008087f89 */ /* 0x000ea200000e0000 */
[----:B------:R-:W-:Y:S01]  /*79f0*/  MOV R4, R69 ;  /* 0x0000004500047202 */ /* 0x000fe20000000f00 */
[----:B----4-:R-:W-:Y:S01]  /*7a00*/  CS2R R16, SRZ ;  /* 0x0000000000107805 */ /* 0x010fe2000001ff00 */
[----:B------:R-:W-:Y:S01]  /*7a10*/  PRMT R37, R6, 0x5410, R7 ;  /* 0x0000541006257816 */ /* 0x000fe20000000007 */
[----:B-1----:R-:W-:Y:S01]  /*7a20*/  CS2R R14, SRZ ;  /* 0x00000000000e7805 */ /* 0x002fe2000001ff00 */
        /* <DEDUP_REMOVED lines=8> */
[----:B--23--:R-:W-:-:S04]  /*7ab0*/  @!P0 IMAD.WIDE R14, R12, 0x2, R10 ;  /* 0x000000020c0e8825 */ /* 0x00cfc800078e020a */
        /* <DEDUP_REMOVED lines=15> */
[----:B------:R-:W-:Y:S01]  /*7bb0*/  CS2R R18, SRZ ;  /* 0x0000000000127805 */ /* 0x000fe2000001ff00 */
[----:B-1----:R-:W-:-:S11]  /*7bc0*/  CS2R R14, SRZ ;  /* 0x00000000000e7805 */ /* 0x002fd6000001ff00 */
[----:B------:R-:W-:-:S04]  /*7bd0*/  @!P0 SHF.R.S32.HI R4, RZ, 0x1f, R5 ;  /* 0x0000001fff048819 */ /* 0x000fc80000011405 */
[----:B------:R-:W-:Y:S02]  /*7be0*/  @!P0 LEA.HI R4, R4, R5, RZ, 0x2 ;  /* 0x0000000504048211 */ /* 0x000fe400078f10ff */
[----:B------:R-:W-:Y:S02]  /*7bf0*/  IADD3 R5, R12, 0x60, RZ ;  /* 0x000000600c057810 */ /* 0x000fe40007ffe0ff */
[----:B------:R-:W-:-:S05]  /*7c00*/  @!P0 LOP3.LUT R4, R4, 0xfffffffc, RZ, 0xc0, !PT ;  /* 0xfffffffc04048812 */ /* 0x000fca00078ec0ff */
[----:B--2---:R-:W-:-:S04]  /*7c10*/  @!P0 IMAD.WIDE R6, R4, 0x2, R10 ;  /* 0x0000000204068825 */ /* 0x004fc800078e020a */
[----:B------:R-:W-:Y:S01]  /*7c20*/  @!P0 IMAD.WIDE R22, R4, 0x2, R8 ;  /* 0x0000000204168825 */ /* 0x000fe200078e0208 */
[----:B------:R1:W5:Y:S04]  /*7c30*/  @!P0 LD.E.64 R18, [R6.64] ;  /* 0x0000001806128980 */ /* 0x000368000c101b00 */
[----:B------:R1:W5:Y:S01]  /*7c40*/  @!P0 LD.E.64 R14, [R22.64] ;  /* 0x00000018160e8980 */ /* 0x000362000c101b00 */
[----:B------:R-:W-:Y:S01]  /*7c50*/  ISETP.GE.AND P0, PT, R5, c[0x0][0x27c], PT ;  /* 0x00009f0005007a0c */ /* 0x000fe20003f06270 */
[----:B----4-:R-:W-:Y:S01]  /*7c60*/  CS2R R20, SRZ ;  /* 0x0000000000147805 */ /* 0x010fe2000001ff00 */
[----:B---3--:R-:W-:-:S11]  /*7c70*/  CS2R R16, SRZ ;  /* 0x0000000000107805 */ /* 0x008fd6000001ff00 */
[----:B------:R-:W-:-:S04]  /*7c80*/  @!P0 SHF.R.S32.HI R4, RZ, 0x1f, R5 ;  /* 0x0000001fff048819 */ /* 0x000fc80000011405 */
[----:B------:R-:W-:-:S04]  /*7c90*/  @!P0 LEA.HI R4, R4, R5, RZ, 0x2 ;  /* 0x0000000504048211 */ /* 0x000fc800078f10ff */
[----:B------:R-:W-:-:S05]  /*7ca0*/  @!P0 LOP3.LUT R4, R4, 0xfffffffc, RZ, 0xc0, !PT ;  /* 0xfffffffc04048812 */ /* 0x000fca00078ec0ff */
[----:B------:R-:W-:-:S04]  /*7cb0*/  @!P0 IMAD.WIDE R10, R4, 0x2, R10 ;  /* 0x00000002040a8825 */ /* 0x000fc800078e020a */
[----:B------:R-:W-:Y:S01]  /*7cc0*/  @!P0 IMAD.WIDE R4, R4, 0x2, R8 ;  /* 0x0000000204048825 */ /* 0x000fe200078e0208 */
[----:B------:R1:W5:Y:S04]  /*7cd0*/  @!P0 LD.E.64 R20, [R10.64] ;  /* 0x000000180a148980 */ /* 0x000368000c101b00 */
[----:B------:R1:W5:Y:S02]  /*7ce0*/  @!P0 LD.E.64 R16, [R4.64] ;  /* 0x0000001804108980 */ /* 0x000364000c101b00 */
.L_x_399:
[----:B------:R-:W-:Y:S05]  /*7cf0*/  BSYNC B0 ;  /* 0x0000000000007941 */ /* 0x000fea0003800000 */
.L_x_398:
[----:B------:R-:W-:Y:S01]  /*7d00*/  UIADD3 UR4, -UR15, UR29, URZ ;  /* 0x0000001d0f047290 */ /* 0x000fe2000fffe13f */
[----:B-1---5:R-:W-:Y:S01]  /*7d10*/  IMAD.MOV.U32 R4, RZ, RZ, R20 ;  /* 0x000000ffff047224 */ /* 0x022fe200078e0014 */
[----:B------:R-:W-:-:S04]  /*7d20*/  DEPBAR.LE SB0, 0x1 ;  /* 0x000080400000791a */ /* 0x000fc80000000000 */
[----:B------:R-:W-:Y:S01]  /*7d30*/  IMAD.MOV.U32 R7, RZ, RZ, R21 ;  /* 0x000000ffff077224 */ /* 0x000fe200078e0015 */
[----:B------:R-:W-:Y:S01]  /*7d40*/  UISETP.LT.AND UP0, UPT, UR4, 0x80, UPT ;  /* 0x000000800400788c */ /* 0x000fe2000bf01270 */
[----:B------:R-:W-:Y:S01]  /*7d50*/  IMAD.MOV.U32 R6, RZ, RZ, R18 ;  /* 0x000000ffff067224 */ /* 0x000fe200078e0012 */
[----:B------:R-:W-:Y:S01]  /*7d60*/  BSSY B1, `(.L_x_400) ;  /* 0x00000d5000017945 */ /* 0x000fe20003800000 */
[----:B------:R-:W-:Y:S01]  /*7d70*/  IMAD.MOV.U32 R5, RZ, RZ, R19 ;  /* 0x000000ffff057224 */ /* 0x000fe200078e0013 */
[----:B--2---:R-:W-:Y:S01]  /*7d80*/  PRMT R11, R7, 0x5410, R4 ;  /* 0x00005410070b7816 */ /* 0x004fe20000000004 */
[----:B------:R-:W-:Y:S01]  /*7d90*/  USEL UR4, UR4, 0x80, UP0 ;  /* 0x0000008004047887 */ /* 0x000fe20008000000 */
[----:B------:R-:W-:Y:S01]  /*7da0*/  MOV R4, R26 ;  /* 0x0000001a00047202 */ /* 0x000fe20000000f00 */
[----:B------:R-:W-:Y:S01]  /*7db0*/  IMAD.MOV.U32 R7, RZ, RZ, R27 ;  /* 0x000000ffff077224 */ /* 0x000fe200078e001b */
[----:B---3--:R-:W-:Y:S01]  /*7dc0*/  PRMT R10, R5, 0x5410, R6 ;  /* 0x00005410050a7816 */ /* 0x008fe20000000006 */
[----:B------:R-:W-:Y:S01]  /*7dd0*/  IMAD.MOV.U32 R6, RZ, RZ, R34 ;  /* 0x000000ffff067224 */ /* 0x000fe200078e0022 */
[----:B------:R-:W-:Y:S01]  /*7de0*/  PRMT R22, R22, 0x5410, R4 ;  /* 0x0000541016167816 */ /* 0x000fe20000000004 */
[----:B------:R-:W-:Y:S01]  /*7df0*/  IMAD.MOV.U32 R5, RZ, RZ, R35 ;  /* 0x000000ffff057224 */ /* 0x000fe200078e0023 */
[----:B------:R-:W-:Y:S01]  /*7e00*/  MOV R4, R16 ;  /* 0x0000001000047202 */ /* 0x000fe20000000f00 */
[----:B------:R-:W-:Y:S01]  /*7e10*/  BAR.SYNC.DEFER_BLOCKING 0x0 ;  /* 0x0000000000007b1d */ /* 0x000fe20000010000 */
[----:B------:R-:W-:-:S02]  /*7e20*/  ISETP.GE.AND P0, PT, R60, UR4, PT ;  /* 0x000000043c007c0c */ /* 0x000fc4000bf06270 */
[----:B------:R-:W-:Y:S01]  /*7e30*/  PRMT R28, R5, 0x5410, R6 ;  /* 0x00005410051c7816 */ /* 0x000fe20000000006 */
[----:B------:R-:W-:Y:S01]  /*7e40*/  IMAD.MOV.U32 R6, RZ, RZ, R17 ;  /* 0x000000ffff067224 */ /* 0x000fe200078e0011 */
[----:B------:R-:W-:Y:S01]  /*7e50*/  PRMT R9, R9, 0x5410, R4 ;  /* 0x0000541009097816 */ /* 0x000fe20000000004 */
[----:B------:R-:W-:Y:S01]  /*7e60*/  IMAD.MOV.U32 R5, RZ, RZ, R14 ;  /* 0x000000ffff057224 */ /* 0x000fe200078e000e */
[----:B------:R-:W-:Y:S02]  /*7e70*/  MOV R4, R15 ;  /* 0x0000000f00047202 */ /* 0x000fe40000000f00 */
[----:B------:R-:W-:Y:S01]  /*7e80*/  PRMT R22, R7, 0x7610, R22 ;  /* 0x0000761007167816 */ /* 0x000fe20000000016 */
[----:B------:R-:W-:Y:S01]  /*7e90*/  IMAD.MOV.U32 R7, RZ, RZ, R24 ;  /* 0x000000ffff077224 */ /* 0x000fe200078e0018 */
[----:B------:R-:W-:Y:S01]  /*7ea0*/  PRMT R9, R6, 0x7610, R9 ;  /* 0x0000761006097816 */ /* 0x000fe20000000009 */
[----:B------:R-:W-:Y:S01]  /*7eb0*/  IMAD.MOV.U32 R6, RZ, RZ, R25 ;  /* 0x000000ffff067224 */ /* 0x000fe200078e0019 */
[----:B------:R-:W-:Y:S01]  /*7ec0*/  PRMT R8, R4, 0x5410, R5 ;  /* 0x0000541004087816 */ /* 0x000fe20000000005 */
[----:B------:R-:W-:Y:S01]  /*7ed0*/  IMAD.MOV.U32 R4, RZ, RZ, R31 ;  /* 0x000000ffff047224 */ /* 0x000fe200078e001f */
[----:B------:R-:W-:-:S02]  /*7ee0*/  MOV R5, R30 ;  /* 0x0000001e00057202 */ /* 0x000fc40000000f00 */
[----:B------:R-:W-:Y:S02]  /*7ef0*/  PRMT R13, R6, 0x5410, R7 ;  /* 0x00005410060d7816 */ /* 0x000fe40000000007 */
[----:B------:R-:W-:Y:S01]  /*7f00*/  PRMT R23, R4, 0x5410, R5 ;  /* 0x0000541004177816 */ /* 0x000fe20000000005 */
[----:B------:R-:W-:Y:S05]  /*7f10*/  @P0 BRA `(.L_x_401) ;  /* 0x00000b9000000947 */ /* 0x000fea0003800000 */
[----:B------:R-:W-:Y:S01]  /*7f20*/  ISETP.GE.AND P0, PT, R12, c[0x0][0x27c], PT ;  /* 0x00009f000c007a0c */ /* 0x000fe20003f06270 */
[----:B------:R-:W-:-:S12]  /*7f30*/  BSSY B0, `(.L_x_402) ;  /* 0x000002c000007945 */ /* 0x000fd80003800000 */
[----:B------:R-:W-:Y:S05]  /*7f40*/  @P0 BRA `(.L_x_403) ;  /* 0x000002a000000947 */ /* 0x000fea0003800000 */
[----:B------:R-:W1:Y:S01]  /*7f50*/  LDS.128 R4, [R119+0x10080] ;  /* 0x0100800077047984 */ /* 0x000e620000000c00 */
[--C-:B------:R-:W-:Y:S01]  /*7f60*/  SHF.R.U64 R104, R104, 0x10, R105.reuse ;  /* 0x0000001068687819 */ /* 0x100fe20000001269 */
[----:B------:R-:W-:Y:S01]  /*7f70*/  HADD2.F32 R114, -RZ, R100.H1_H1 ;  /* 0x30000064ff727230 */ /* 0x000fe20000004100 */
[----:B------:R-:W-:Y:S01]  /*7f80*/  SHF.R.U32.HI R105, RZ, 0x10, R105 ;  /* 0x00000010ff697819 */ /* 0x000fe20000011669 */
[----:B------:R-:W-:Y:S01]  /*7f90*/  HADD2.F32 R115, -RZ, R101.H1_H1 ;  /* 0x30000065ff737230 */ /* 0x000fe20000004100 */
[--C-:B------:R-:W-:Y:S01]  /*7fa0*/  SHF.R.U64 R102, R102, 0x10, R103.reuse ;  /* 0x0000001066667819 */ /* 0x100fe20000001267 */
[----:B------:R-:W-:Y:S01]  /*7fb0*/  HADD2.F32 R104, -RZ, R104.H0_H0 ;  /* 0x20000068ff687230 */ /* 0x000fe20000004100 */
[----:B------:R-:W-:Y:S01]  /*7fc0*/  SHF.R.U32.HI R103, RZ, 0x10, R103 ;  /* 0x00000010ff677819 */ /* 0x000fe20000011667 */
[----:B------:R-:W-:Y:S02]  /*7fd0*/  HADD2.F32 R105, -RZ, R105.H0_H0 ;  /* 0x20000069ff697230 */ /* 0x000fe40000004100 */
[----:B------:R-:W-:-:S02]  /*7fe0*/  HADD2.F32 R101, -RZ, R101.H0_H0 ;  /* 0x20000065ff657230 */ /* 0x000fc40000004100 */
[----:B------:R-:W-:Y:S02]  /*7ff0*/  HADD2.F32 R116, -RZ, R103.H0_H0 ;  /* 0x20000067ff747230 */ /* 0x000fe40000004100 */
[----:B------:R-:W-:Y:S02]  /*8000*/  HADD2.F32 R102, -RZ, R102.H0_H0 ;  /* 0x20000066ff667230 */ /* 0x000fe40000004100 */
[--C-:B-1----:R-:W-:Y:S02]  /*8010*/  HADD2.F32 R106, -RZ, R7.reuse.H0_H0 ;  /* 0x20000007ff6a7230 */ /* 0x102fe40000004100 */
[----:B------:R-:W-:Y:S02]  /*8020*/  HADD2.F32 R7, -RZ, R7.H1_H1 ;  /* 0x30000007ff077230 */ /* 0x000fe40000004100 */
[--C-:B------:R-:W-:Y:S02]  /*8030*/  HADD2.F32 R107, -RZ, R4.reuse.H0_H0 ;  /* 0x20000004ff6b7230 */ /* 0x100fe40000004100 */
[----:B------:R-:W-:Y:S01]  /*8040*/  HADD2.F32 R110, -RZ, R4.H1_H1 ;  /* 0x30000004ff6e7230 */ /* 0x000fe20000004100 */
[CC--:B------:R-:W-:Y:S01]  /*8050*/  FMUL.FTZ R103, R7.reuse, R105.reuse ;  /* 0x0000006907677220 */ /* 0x0c0fe20000410000 */
[--C-:B------:R-:W-:Y:S01]  /*8060*/  HADD2.F32 R4, -RZ, R6.reuse.H0_H0 ;  /* 0x20000006ff047230 */ /* 0x100fe20000004100 */
[C---:B------:R-:W-:Y:S01]  /*8070*/  FMUL.FTZ R105, R106.reuse, R105 ;  /* 0x000000696a697220 */ /* 0x040fe20000410000 */
[--C-:B------:R-:W-:Y:S01]  /*8080*/  HADD2.F32 R111, -RZ, R5.reuse.H0_H0 ;  /* 0x20000005ff6f7230 */ /* 0x100fe20000004100 */
[-C--:B------:R-:W-:Y:S01]  /*8090*/  FFMA.FTZ R103, R106, R116.reuse, -R103 ;  /* 0x000000746a677223 */ /* 0x080fe20000010867 */
[----:B------:R-:W-:Y:S01]  /*80a0*/  HADD2.F32 R6, -RZ, R6.H1_H1 ;  /* 0x30000006ff067230 */ /* 0x000fe20000004100 */
[----:B------:R-:W-:Y:S01]  /*80b0*/  FFMA.FTZ R116, R7, R116, R105 ;  /* 0x0000007407747223 */ /* 0x000fe20000010069 */
[----:B------:R-:W-:Y:S01]  /*80c0*/  HADD2.F32 R5, -RZ, R5.H1_H1 ;  /* 0x30000005ff057230 */ /* 0x000fe20000004100 */
[-C--:B------:R-:W-:Y:S01]  /*80d0*/  FMUL.FTZ R118, R110, R114.reuse ;  /* 0x000000726e767220 */ /* 0x080fe20000410000 */
[----:B------:R-:W-:Y:S01]  /*80e0*/  HADD2.F32 R7, -RZ, R100.H0_H0 ;  /* 0x20000064ff077230 */ /* 0x000fe20000004100 */
[----:B------:R-:W-:-:S02]  /*80f0*/  FMUL.FTZ R114, R107, R114 ;  /* 0x000000726b727220 */ /* 0x000fc40000410000 */
[-C--:B------:R-:W-:Y:S02]  /*8100*/  FMUL.FTZ R105, R5, R104.reuse ;  /* 0x0000006805697220 */ /* 0x080fe40000410000 */
[-C--:B------:R-:W-:Y:S02]  /*8110*/  FMUL.FTZ R100, R6, R7.reuse ;  /* 0x0000000706647220 */ /* 0x080fe40000410000 */
[C---:B------:R-:W-:Y:S02]  /*8120*/  FMUL.FTZ R7, R4.reuse, R7 ;  /* 0x0000000704077220 */ /* 0x040fe40000410000 */
[----:B------:R-:W-:Y:S02]  /*8130*/  FMUL.FTZ R104, R111, R104 ;  /* 0x000000686f687220 */ /* 0x000fe40000410000 */
[----:B------:R-:W-:Y:S02]  /*8140*/  FFMA.FTZ R118, R107, R115, -R118 ;  /* 0x000000736b767223 */ /* 0x000fe40000010876 */
[----:B------:R-:W-:-:S02]  /*8150*/  FFMA.FTZ R100, R4, R101, -R100 ;  /* 0x0000006504647223 */ /* 0x000fc40000010864 */
[----:B------:R-:W-:Y:S02]  /*8160*/  FFMA.FTZ R115, R110, R115, R114 ;  /* 0x000000736e737223 */ /* 0x000fe40000010072 */
[----:B------:R-:W-:Y:S01]  /*8170*/  FFMA.FTZ R101, R6, R101, R7 ;  /* 0x0000006506657223 */ /* 0x000fe20000010007 */
[----:B------:R-:W-:Y:S01]  /*8180*/  F2FP.PACK_AB R7, R116, R103 ;  /* 0x000000677407723e */ /* 0x000fe200000000ff */
[----:B------:R-:W-:Y:S01]  /*8190*/  FFMA.FTZ R105, R111, R102, -R105 ;  /* 0x000000666f697223 */ /* 0x000fe20000010869 */
[----:B------:R-:W-:Y:S01]  /*81a0*/  F2FP.PACK_AB R4, R115, R118 ;  /* 0x000000767304723e */ /* 0x000fe200000000ff */
[----:B------:R-:W-:Y:S01]  /*81b0*/  FFMA.FTZ R104, R5, R102, R104 ;  /* 0x0000006605687223 */ /* 0x000fe20000010068 */
[----:B------:R-:W-:-:S04]  /*81c0*/  F2FP.PACK_AB R6, R101, R100 ;  /* 0x000000646506723e */ /* 0x000fc800000000ff */
[----:B------:R-:W-:-:S05]  /*81d0*/  F2FP.PACK_AB R5, R104, R105 ;  /* 0x000000696805723e */ /* 0x000fca00000000ff */
[----:B------:R1:W-:Y:S02]  /*81e0*/  STS.128 [R119+0x10080], R4 ;  /* 0x0100800477007388 */ /* 0x0003e40000000c00 */
.L_x_403:
[----:B------:R-:W-:Y:S05]  /*81f0*/  BSYNC B0 ;  /* 0x0000000000007941 */ /* 0x000fea0003800000 */
.L_x_402:
[----:B-1----:R-:W-:Y:S01]  /*8200*/  IADD3 R4, R12, 0x20, RZ ;  /* 0x000000200c047810 */ /* 0x002fe20007ffe0ff */
[----:B------:R-:W-:Y:S03]  /*8210*/  BSSY B0, `(.L_x_404) ;  /* 0x000002d000007945 */ /* 0x000fe60003800000 */
[----:B------:R-:W-:-:S13]  /*8220*/  ISETP.GE.AND P0, PT, R4, c[0x0][0x27c], PT ;  /* 0x00009f0004007a0c */ /* 0x000fda0003f06270 */
[----:B------:R-:W-:Y:S05]  /*8230*/  @P0 BRA `(.L_x_405) ;  /* 0x000002a000000947 */ /* 0x000fea0003800000 */
[----:B------:R-:W1:Y:S01]  /*8240*/  LDS.128 R4, [R119+0x14080] ;  /* 0x0140800077047984 */ /* 0x000e620000000c00 */
[--C-:B------:R-:W-:Y:S01]  /*8250*/  SHF.R.U64 R101, R124, 0x10, R125.reuse ;  /* 0x000000107c657819 */ /* 0x100fe2000000127d */
[----:B------:R-:W-:Y:S01]  /*8260*/  HADD2.F32 R106, -RZ, R96.H1_H1 ;  /* 0x30000060ff6a7230 */ /* 0x000fe20000004100 */
[----:B------:R-:W-:Y:S01]  /*8270*/  SHF.R.U32.HI R124, RZ, 0x10, R125 ;  /* 0x00000010ff7c7819 */ /* 0x000fe2000001167d */
[--C-:B------:R-:W-:Y:S01]  /*8280*/  HADD2.F32 R110, -RZ, R97.reuse.H1_H1 ;  /* 0x30000061ff6e7230 */ /* 0x100fe20000004100 */
[--C-:B------:R-:W-:Y:S01]  /*8290*/  SHF.R.U64 R100, R126, 0x10, R127.reuse ;  /* 0x000000107e647819 */ /* 0x100fe2000000127f */
[----:B------:R-:W-:Y:S01]  /*82a0*/  HADD2.F32 R97, -RZ, R97.H0_H0 ;  /* 0x20000061ff617230 */ /* 0x000fe20000004100 */
[----:B------:R-:W-:Y:S01]  /*82b0*/  SHF.R.U32.HI R126, RZ, 0x10, R127 ;  /* 0x00000010ff7e7819 */ /* 0x000fe2000001167f */
[----:B------:R-:W-:-:S04]  /*82c0*/  HADD2.F32 R124, -RZ, R124.H0_H0 ;  /* 0x2000007cff7c7230 */ /* 0x000fc80000004100 */
        /* <DEDUP_REMOVED lines=12> */
[----:B------:R-:W-:Y:S01]  /*8390*/  HADD2.F32 R7, -RZ, R96.H0_H0 ;  /* 0x20000060ff077230 */ /* 0x000fe20000004100 */
[-C--:B------:R-:W-:Y:S01]  /*83a0*/  FMUL.FTZ R111, R104, R106.reuse ;  /* 0x0000006a686f7220 */ /* 0x080fe20000410000 */
[----:B------:R-:W-:Y:S01]  /*83b0*/  HADD2.F32 R5, -RZ, R5.H1_H1 ;  /* 0x30000005ff057230 */ /* 0x000fe20000004100 */
[C---:B------:R-:W-:Y:S01]  /*83c0*/  FMUL.FTZ R115, R103.reuse, R106 ;  /* 0x0000006a67737220 */ /* 0x040fe20000410000 */
[----:B------:R-:W-:Y:S01]  /*83d0*/  HADD2.F32 R96, -RZ, R101.H0_H0 ;  /* 0x20000065ff607230 */ /* 0x000fe20000004100 */
[----:B------:R-:W-:Y:S01]  /*83e0*/  FFMA.FTZ R111, R103, R110, -R111 ;  /* 0x0000006e676f7223 */ /* 0x000fe2000001086f */
[----:B------:R-:W-:Y:S01]  /*83f0*/  HADD2.F32 R102, -RZ, R100.H0_H0 ;  /* 0x20000064ff667230 */ /* 0x000fe20000004100 */
[----:B------:R-:W-:-:S02]  /*8400*/  FMUL.FTZ R100, R6, R7 ;  /* 0x0000000706647220 */ /* 0x000fc40000410000 */
[-C--:B------:R-:W-:Y:S02]  /*8410*/  FMUL.FTZ R101, R5, R96.reuse ;  /* 0x0000006005657220 */ /* 0x080fe40000410000 */
[C---:B------:R-:W-:Y:S02]  /*8420*/  FMUL.FTZ R7, R4.reuse, R7 ;  /* 0x0000000704077220 */ /* 0x040fe40000410000 */
[C---:B------:R-:W-:Y:S02]  /*8430*/  FMUL.FTZ R96, R105.reuse, R96 ;  /* 0x0000006069607220 */ /* 0x040fe40000410000 */
[-C--:B------:R-:W-:Y:S02]  /*8440*/  FFMA.FTZ R100, R4, R97.reuse, -R100 ;  /* 0x0000006104647223 */ /* 0x080fe40000010864 */
[----:B------:R-:W-:Y:S02]  /*8450*/  FFMA.FTZ R104, R104, R110, R115 ;  /* 0x0000006e68687223 */ /* 0x000fe40000010073 */
[----:B------:R-:W-:Y:S01]  /*8460*/  FFMA.FTZ R97, R6, R97, R7 ;  /* 0x0000006106617223 */ /* 0x000fe20000010007 */
[----:B------:R-:W-:Y:S01]  /*8470*/  F2FP.PACK_AB R7, R124, R107 ;  /* 0x0000006b7c07723e */ /* 0x000fe200000000ff */
[-C--:B------:R-:W-:Y:S01]  /*8480*/  FFMA.FTZ R101, R105, R102.reuse, -R101 ;  /* 0x0000006669657223 */ /* 0x080fe20000010865 */
[----:B------:R-:W-:Y:S01]  /*8490*/  F2FP.PACK_AB R4, R104, R111 ;  /* 0x0000006f6804723e */ /* 0x000fe200000000ff */
[----:B------:R-:W-:Y:S01]  /*84a0*/  FFMA.FTZ R96, R5, R102, R96 ;  /* 0x0000006605607223 */ /* 0x000fe20000010060 */
[----:B------:R-:W-:-:S04]  /*84b0*/  F2FP.PACK_AB R6, R97, R100 ;  /* 0x000000646106723e */ /* 0x000fc800000000ff */
[----:B------:R-:W-:-:S05]  /*84c0*/  F2FP.PACK_AB R5, R96, R101 ;  /* 0x000000656005723e */ /* 0x000fca00000000ff */
[----:B------:R1:W-:Y:S02]  /*84d0*/  STS.128 [R119+0x14080], R4 ;  /* 0x0140800477007388 */ /* 0x0003e40000000c00 */
.L_x_405:
[----:B------:R-:W-:Y:S05]  /*84e0*/  BSYNC B0 ;  /* 0x0000000000007941 */ /* 0x000fea0003800000 */
.L_x_404:
        /* <DEDUP_REMOVED lines=46> */
.L_x_407:
[----:B------:R-:W-:Y:S05]  /*87d0*/  BSYNC B0 ;  /* 0x0000000000007941 */ /* 0x000fea0003800000 */
.L_x_406:
[----:B-1----:R-:W-:-:S04]  /*87e0*/  IADD3 R4, R12, 0x60, RZ ;  /* 0x000000600c047810 */ /* 0x002fc80007ffe0ff */
        /* <DEDUP_REMOVED lines=44> */
.L_x_401:
[----:B------:R-:W-:Y:S05]  /*8ab0*/  BSYNC B1 ;  /* 0x0000000000017941 */ /* 0x000fea0003800000 */
.L_x_400:
        /* <DEDUP_REMOVED lines=21> */
[--C-:B------:R-:W-:Y:S02]  /*8c10*/  HADD2.F32 R95, -RZ, R4.reuse.H1_H1 ;  /* 0x30000004ff5f7230 */ /* 0x100fe40000004100 */
[----:B------:R-:W-:Y:S01]  /*8c20*/  HADD2.F32 R93, -RZ, R4.H0_H0 ;  /* 0x20000004ff5d7230 */ /* 0x000fe20000004100 */
[-C--:B------:R-:W-:Y:S01]  /*8c30*/  FMUL.FTZ R97, R7, R94.reuse ;  /* 0x0000005e07617220 */ /* 0x080fe20000410000 */
[--C-:B------:R-:W-:Y:S01]  /*8c40*/  HADD2.F32 R4, -RZ, R6.reuse.H0_H0 ;  /* 0x20000006ff047230 */ /* 0x100fe20000004100 */
[----:B------:R-:W-:Y:S01]  /*8c50*/  FMUL.FTZ R94, R92, R94 ;  /* 0x0000005e5c5e7220 */ /* 0x000fe20000410000 */
[--C-:B------:R-:W-:Y:S01]  /*8c60*/  HADD2.F32 R96, -RZ, R5.reuse.H0_H0 ;  /* 0x20000005ff607230 */ /* 0x100fe20000004100 */
[----:B------:R-:W-:Y:S01]  /*8c70*/  FMUL.FTZ R99, R95, R100 ;  /* 0x000000645f637220 */ /* 0x000fe20000410000 */
[----:B------:R-:W-:Y:S01]  /*8c80*/  HADD2.F32 R6, -RZ, R6.H1_H1 ;  /* 0x30000006ff067230 */ /* 0x000fe20000004100 */
[----:B------:R-:W-:Y:S01]  /*8c90*/  FFMA.FTZ R94, R7, R98, R94 ;  /* 0x00000062075e7223 */ /* 0x000fe2000001005e */
[----:B------:R-:W-:Y:S01]  /*8ca0*/  HADD2.F32 R5, -RZ, R5.H1_H1 ;  /* 0x30000005ff057230 */ /* 0x000fe20000004100 */
[C---:B------:R-:W-:Y:S01]  /*8cb0*/  FMUL.FTZ R100, R93.reuse, R100 ;  /* 0x000000645d647220 */ /* 0x040fe20000410000 */
[----:B------:R-:W-:Y:S01]  /*8cc0*/  HADD2.F32 R7, -RZ, R80.H0_H0 ;  /* 0x20000050ff077230 */ /* 0x000fe20000004100 */
[----:B------:R-:W-:-:S02]  /*8cd0*/  FFMA.FTZ R99, R93, R102, -R99 ;  /* 0x000000665d637223 */ /* 0x000fc40000010863 */
[----:B------:R-:W-:Y:S02]  /*8ce0*/  FMUL.FTZ R93, R5, R87 ;  /* 0x00000057055d7220 */ /* 0x000fe40000410000 */
[-C--:B------:R-:W-:Y:S02]  /*8cf0*/  FMUL.FTZ R80, R6, R7.reuse ;  /* 0x0000000706507220 */ /* 0x080fe40000410000 */
[----:B------:R-:W-:Y:S02]  /*8d00*/  FMUL.FTZ R7, R4, R7 ;  /* 0x0000000704077220 */ /* 0x000fe40000410000 */
[----:B------:R-:W-:Y:S02]  /*8d10*/  FMUL.FTZ R87, R96, R87 ;  /* 0x0000005760577220 */ /* 0x000fe40000410000 */
[----:B------:R-:W-:Y:S02]  /*8d20*/  FFMA.FTZ R80, R4, R81, -R80 ;  /* 0x0000005104507223 */ /* 0x000fe40000010850 */
[----:B------:R-:W-:-:S02]  /*8d30*/  FFMA.FTZ R93, R96, R86, -R93 ;  /* 0x00000056605d7223 */ /* 0x000fc4000001085d */
[----:B------:R-:W-:Y:S02]  /*8d40*/  FFMA.FTZ R97, R92, R98, -R97 ;  /* 0x000000625c617223 */ /* 0x000fe40000010861 */
[----:B------:R-:W-:Y:S02]  /*8d50*/  FFMA.FTZ R100, R95, R102, R100 ;  /* 0x000000665f647223 */ /* 0x000fe40000010064 */
[----:B------:R-:W-:Y:S01]  /*8d60*/  FFMA.FTZ R81, R6, R81, R7 ;  /* 0x0000005106517223 */ /* 0x000fe20000010007 */
[----:B------:R-:W-:Y:S01]  /*8d70*/  F2FP.PACK_AB R7, R94, R97 ;  /* 0x000000615e07723e */ /* 0x000fe200000000ff */
[----:B------:R-:W-:Y:S01]  /*8d80*/  FFMA.FTZ R86, R5, R86, R87 ;  /* 0x0000005605567223 */ /* 0x000fe20000010057 */
[----:B------:R-:W-:Y:S02]  /*8d90*/  F2FP.PACK_AB R4, R100, R99 ;  /* 0x000000636404723e */ /* 0x000fe400000000ff */
[----:B------:R-:W-:Y:S02]  /*8da0*/  F2FP.PACK_AB R6, R81, R80 ;  /* 0x000000505106723e */ /* 0x000fe400000000ff */
[----:B------:R-:W-:-:S05]  /*8db0*/  F2FP.PACK_AB R5, R86, R93 ;  /* 0x0000005d5605723e */ /* 0x000fca00000000ff */
[----:B------:R1:W-:Y:S02]  /*8dc0*/  STS.128 [R119+0x11080], R4 ;  /* 0x0110800477007388 */ /* 0x0003e40000000c00 */
.L_x_411:
[----:B------:R-:W-:Y:S05]  /*8dd0*/  BSYNC B0 ;  /* 0x0000000000007941 */ /* 0x000fea0003800000 */
.L_x_410:
        /* <DEDUP_REMOVED lines=35> */
[----:B------:R-:W-:Y:S02]  /*9010*/  FMUL.FTZ R74, R91, R74 ;  /* 0x0000004a5b4a7220 */ /* 0x000fe40000410000 */
        /* <DEDUP_REMOVED lines=10> */
.L_x_413:
[----:B------:R-:W-:Y:S05]  /*90c0*/  BSYNC B0 ;  /* 0x0000000000007941 */ /* 0x000fea0003800000 */
.L_x_412:
        /* <DEDUP_REMOVED lines=46> */
.L_x_415:
[----:B------:R-:W-:Y:S05]  /*93b0*/  BSYNC B0 ;  /* 0x0000000000007941 */ /* 0x000fea0003800000 */
.L_x_414:
[----:B-1----:R-:W-:-:S04]  /*93c0*/  IADD3 R4, R12, 0x60, RZ ;  /* 0x000000600c047810 */ /* 0x002fc80007ffe0ff */
[----:B------:R-:W-:-:S13]  /*93d0*/  ISETP.GE.AND P0, PT, R4, c[0x0][0x27c], PT ;  /* 0x00009f0004007a0c */ /* 0x000fda0003f06270 */
[----:B------:R-:W-:Y:S05]  /*93e0*/  @P0 BRA `(.L_x_409) ;  /* 0x000002a000000947 */ /* 0x000fea0003800000 */
[----:B------:R-:W1:Y:S01]  /*93f0*/  LDS.128 R4, [R119+0x1d080] ;  /* 0x01d0800077047984 */ /* 0x000e620000000c00 */
[--C-:B------:R-:W-:Y:S01]  /*9400*/  SHF.R.U64 R71, R76, 0x10, R77.reuse ;  /* 0x000000104c477819 */ /* 0x100fe2000000124d */
[--C-:B------:R-:W-:Y:S01]  /*9410*/  HADD2.F32 R80, -RZ, R57.reuse.H1_H1 ;  /* 0x30000039ff507230 */ /* 0x100fe20000004100 */
[----:B------:R-:W-:Y:S01]  /*9420*/  SHF.R.U32.HI R76, RZ, 0x10, R77 ;  /* 0x00000010ff4c7819 */ /* 0x000fe2000001164d */
[----:B------:R-:W-:Y:S01]  /*9430*/  HADD2.F32 R57, -RZ, R57.H0_H0 ;  /* 0x20000039ff397230 */ /* 0x000fe20000004100 */
[--C-:B------:R-:W-:Y:S01]  /*9440*/  SHF.R.U64 R70, R78, 0x10, R79.reuse ;  /* 0x000000104e467819 */ /* 0x100fe2000000124f */
[--C-:B------:R-:W-:Y:S01]  /*9450*/  HADD2.F32 R82, -RZ, R63.reuse.H1_H1 ;  /* 0x3000003fff527230 */ /* 0x100fe20000004100 */
        /* <DEDUP_REMOVED lines=12> */
[----:B------:R-:W-:Y:S01]  /*9520*/  HADD2.F32 R6, -RZ, R6.H1_H1 ;  /* 0x30000006ff067230 */ /* 0x000fe20000004100 */
[-C--:B------:R-:W-:Y:S01]  /*9530*/  FFMA.FTZ R81, R74, R78.reuse, -R81 ;  /* 0x0000004e4a517223 */ /* 0x080fe20000010851 */
[--C-:B------:R-:W-:Y:S01]  /*9540*/  HADD2.F32 R79, -RZ, R5.reuse.H0_H0 ;  /* 0x20000005ff4f7230 */ /* 0x100fe20000004100 */
[----:B------:R-:W-:Y:S01]  /*9550*/  FFMA.FTZ R76, R7, R78, R76 ;  /* 0x0000004e074c7223 */ /* 0x000fe2000001004c */
[----:B------:R-:W-:Y:S01]  /*9560*/  HADD2.F32 R5, -RZ, R5.H1_H1 ;  /* 0x30000005ff057230 */ /* 0x000fe20000004100 */
[----:B------:R-:W-:Y:S01]  /*9570*/  FMUL.FTZ R7, R6, R57 ;  /* 0x0000003906077220 */ /* 0x000fe20000410000 */
[----:B------:R-:W-:Y:S01]  /*9580*/  HADD2.F32 R74, -RZ, R71.H0_H0 ;  /* 0x20000047ff4a7230 */ /* 0x000fe20000004100 */
[----:B------:R-:W-:-:S02]  /*9590*/  FMUL.FTZ R83, R77, R80 ;  /* 0x000000504d537220 */ /* 0x000fc40000410000 */
[C---:B------:R-:W-:Y:S02]  /*95a0*/  FMUL.FTZ R57, R4.reuse, R57 ;  /* 0x0000003904397220 */ /* 0x040fe40000410000 */
[----:B------:R-:W-:Y:S02]  /*95b0*/  FMUL.FTZ R71, R5, R74 ;  /* 0x0000004a05477220 */ /* 0x000fe40000410000 */
[----:B------:R-:W-:Y:S02]  /*95c0*/  FMUL.FTZ R80, R75, R80 ;  /* 0x000000504b507220 */ /* 0x000fe40000410000 */
[----:B------:R-:W-:Y:S02]  /*95d0*/  FMUL.FTZ R74, R79, R74 ;  /* 0x0000004a4f4a7220 */ /* 0x000fe40000410000 */
[----:B------:R-:W-:Y:S01]  /*95e0*/  FFMA.FTZ R4, R4, R63, -R7 ;  /* 0x0000003f04047223 */ /* 0x000fe20000010807 */
[----:B------:R-:W-:Y:S01]  /*95f0*/  F2FP.PACK_AB R7, R76, R81 ;  /* 0x000000514c07723e */ /* 0x000fe200000000ff */
[----:B------:R-:W-:-:S02]  /*9600*/  FFMA.FTZ R57, R6, R63, R57 ;  /* 0x0000003f06397223 */ /* 0x000fc40000010039 */
[-C--:B------:R-:W-:Y:S02]  /*9610*/  FFMA.FTZ R83, R75, R82.reuse, -R83 ;  /* 0x000000524b537223 */ /* 0x080fe40000010853 */
[----:B------:R-:W-:Y:S01]  /*9620*/  FFMA.FTZ R80, R77, R82, R80 ;  /* 0x000000524d507223 */ /* 0x000fe20000010050 */
[----:B------:R-:W-:Y:S01]  /*9630*/  F2FP.PACK_AB R6, R57, R4 ;  /* 0x000000043906723e */ /* 0x000fe200000000ff */
[-C--:B------:R-:W-:Y:S02]  /*9640*/  FFMA.FTZ R71, R79, R70.reuse, -R71 ;  /* 0x000000464f477223 */ /* 0x080fe40000010847 */
[----:B------:R-:W-:Y:S01]  /*9650*/  FFMA.FTZ R74, R5, R70, R74 ;  /* 0x00000046054a7223 */ /* 0x000fe2000001004a */
[----:B------:R-:W-:-:S04]  /*9660*/  F2FP.PACK_AB R4, R80, R83 ;  /* 0x000000535004723e */ /* 0x000fc800000000ff */
[----:B------:R-:W-:-:S05]  /*9670*/  F2FP.PACK_AB R5, R74, R71 ;  /* 0x000000474a05723e */ /* 0x000fca00000000ff */
[----:B------:R1:W-:Y:S02]  /*9680*/  STS.128 [R119+0x1d080], R4 ;  /* 0x01d0800477007388 */ /* 0x0003e40000000c00 */
.L_x_409:
[----:B------:R-:W-:Y:S05]  /*9690*/  BSYNC B1 ;  /* 0x0000000000017941 */ /* 0x000fea0003800000 */
.L_x_408:
        /* <DEDUP_REMOVED lines=9> */
[--C-:B------:R-:W-:Y:S01]  /*9730*/  HADD2.F32 R74, -RZ, R43.reuse.H1_H1 ;  /* 0x3000002bff4a7230 */ /* 0x100fe20000004100 */
[----:B------:R-:W-:Y:S01]  /*9740*/  SHF.R.U32.HI R68, RZ, 0x10, R69 ;  /* 0x00000010ff447819 */ /* 0x000fe20000011645 */
[----:B------:R-:W-:Y:S01]  /*9750*/  HADD2.F32 R75, -RZ, R56.H1_H1 ;  /* 0x30000038ff4b7230 */ /* 0x000fe20000004100 */
[--C-:B------:R-:W-:Y:S01]  /*9760*/  SHF.R.U64 R57, R72, 0x10, R73.reuse ;  /* 0x0000001048397819 */ /* 0x100fe20000001249 */
[----:B------:R-:W-:Y:S01]  /*9770*/  HADD2.F32 R43, -RZ, R43.H0_H0 ;  /* 0x2000002bff2b7230 */ /* 0x000fe20000004100 */
[----:B------:R-:W-:Y:S01]  /*9780*/  SHF.R.U32.HI R72, RZ, 0x10, R73 ;  /* 0x00000010ff487819 */ /* 0x000fe20000011649 */
[----:B------:R-:W-:-:S04]  /*9790*/  HADD2.F32 R68, -RZ, R68.H0_H0 ;  /* 0x20000044ff447230 */ /* 0x000fc80000004100 */
        /* <DEDUP_REMOVED lines=15> */
[----:B------:R-:W-:Y:S01]  /*9890*/  FFMA.FTZ R77, R70, R75, -R77 ;  /* 0x0000004b464d7223 */ /* 0x000fe2000001084d */
[----:B------:R-:W-:Y:S01]  /*98a0*/  HADD2.F32 R63, -RZ, R56.H0_H0 ;  /* 0x20000038ff3f7230 */ /* 0x000fe20000004100 */
[----:B------:R-:W-:Y:S01]  /*98b0*/  FMUL.FTZ R56, R6, R43 ;  /* 0x0000002b06387220 */ /* 0x000fe20000410000 */
[----:B------:R-:W-:Y:S01]  /*98c0*/  HADD2.F32 R70, -RZ, R57.H0_H0 ;  /* 0x20000039ff467230 */ /* 0x000fe20000004100 */
[----:B------:R-:W-:-:S02]  /*98d0*/  FMUL.FTZ R57, R5, R68 ;  /* 0x0000004405397220 */ /* 0x000fc40000410000 */
[C---:B------:R-:W-:Y:S02]  /*98e0*/  FMUL.FTZ R43, R4.reuse, R43 ;  /* 0x0000002b042b7220 */ /* 0x040fe40000410000 */
[----:B------:R-:W-:Y:S02]  /*98f0*/  FMUL.FTZ R68, R73, R68 ;  /* 0x0000004449447220 */ /* 0x000fe40000410000 */
[----:B------:R-:W-:Y:S02]  /*9900*/  FFMA.FTZ R72, R69, R76, -R72 ;  /* 0x0000004c45487223 */ /* 0x000fe40000010848 */
[----:B------:R-:W-:Y:S02]  /*9910*/  FFMA.FTZ R74, R71, R75, R74 ;  /* 0x0000004b474a7223 */ /* 0x000fe4000001004a */
[-C--:B------:R-:W-:Y:S01]  /*9920*/  FFMA.FTZ R56, R4, R63.reuse, -R56 ;  /* 0x0000003f04387223 */ /* 0x080fe20000010838 */
[----:B------:R-:W-:Y:S01]  /*9930*/  F2FP.PACK_AB R7, R7, R72 ;  /* 0x000000480707723e */ /* 0x000fe200000000ff */
[----:B------:R-:W-:Y:S01]  /*9940*/  FFMA.FTZ R43, R6, R63, R43 ;  /* 0x0000003f062b7223 */ /* 0x000fe2000001002b */
[----:B------:R-:W-:Y:S01]  /*9950*/  F2FP.PACK_AB R4, R74, R77 ;  /* 0x0000004d4a04723e */ /* 0x000fe200000000ff */
[----:B------:R-:W-:-:S02]  /*9960*/  FFMA.FTZ R57, R73, R70, -R57 ;  /* 0x0000004649397223 */ /* 0x000fc40000010839 */
[----:B------:R-:W-:Y:S01]  /*9970*/  FFMA.FTZ R68, R5, R70, R68 ;  /* 0x0000004605447223 */ /* 0x000fe20000010044 */
[----:B------:R-:W-:-:S04]  /*9980*/  F2FP.PACK_AB R6, R43, R56 ;  /* 0x000000382b06723e */ /* 0x000fc800000000ff */
[----:B------:R-:W-:-:S05]  /*9990*/  F2FP.PACK_AB R5, R68, R57 ;  /* 0x000000394405723e */ /* 0x000fca00000000ff */
[----:B------:R1:W-:Y:S02]  /*99a0*/  STS.128 [R119+0x12080], R4 ;  /* 0x0120800477007388 */ /* 0x0003e40000000c00 */
.L_x_419:
[----:B------:R-:W-:Y:S05]  /*99b0*/  BSYNC B0 ;  /* 0x0000000000007941 */ /* 0x000fea0003800000 */
.L_x_418:
[----:B-1----:R-:W-:Y:S01]  /*99c0*/  IADD3 R4, R12, 0x20, RZ ;  /* 0x000000200c047810 */ /* 0x002fe20007ffe0ff */
[----:B------:R-:W-:Y:S03]  /*99d0*/  BSSY B0, `(.L_x_420) ;  /* 0x000002d000007945 */ /* 0x000fe60003800000 */
        /* <DEDUP_REMOVED lines=8> */
[----:B------:R-:W-:Y:S01]  /*9a60*/  HADD2.F32 R56, -RZ, R56.H0_H0 ;  /* 0x20000038ff387230 */ /* 0x000fe20000004100 */
[----:B------:R-:W-:Y:S01]  /*9a70*/  SHF.R.U32.HI R66, RZ, 0x10, R67 ;  /* 0x00000010ff427819 */ /* 0x000fe20000011643 */
[----:B------:R-:W-:Y:S02]  /*9a80*/  HADD2.F32 R58, -RZ, R58.H0_H0 ;  /* 0x2000003aff3a7230 */ /* 0x000fe40000004100 */
[----:B------:R-:W-:-:S02]  /*9a90*/  HADD2.F32 R72, -RZ, R42.H1_H1 ;  /* 0x3000002aff487230 */ /* 0x000fc40000004100 */
[----:B------:R-:W-:Y:S02]  /*9aa0*/  HADD2.F32 R70, -RZ, R66.H0_H0 ;  /* 0x20000042ff467230 */ /* 0x000fe40000004100 */
[--C-:B-1----:R-:W-:Y:S02]  /*9ab0*/  HADD2.F32 R57, -RZ, R7.reuse.H0_H0 ;  /* 0x20000007ff397230 */ /* 0x102fe40000004100 */
[----:B------:R-:W-:Y:S02]  /*9ac0*/  HADD2.F32 R7, -RZ, R7.H1_H1 ;  /* 0x30000007ff077230 */ /* 0x000fe40000004100 */
[--C-:B------:R-:W-:Y:S02]  /*9ad0*/  HADD2.F32 R59, -RZ, R4.reuse.H0_H0 ;  /* 0x20000004ff3b7230 */ /* 0x100fe40000004100 */
[----:B------:R-:W-:Y:S01]  /*9ae0*/  HADD2.F32 R63, -RZ, R4.H1_H1 ;  /* 0x30000004ff3f7230 */ /* 0x000fe20000004100 */
[-C--:B------:R-:W-:Y:S01]  /*9af0*/  FMUL.FTZ R66, R7, R58.reuse ;  /* 0x0000003a07427220 */ /* 0x080fe20000410000 */
[--C-:B------:R-:W-:Y:S01]  /*9b00*/  HADD2.F32 R4, -RZ, R6.reuse.H0_H0 ;  /* 0x20000006ff047230 */ /* 0x100fe20000004100 */
[C---:B------:R-:W-:Y:S01]  /*9b10*/  FMUL.FTZ R58, R57.reuse, R58 ;  /* 0x0000003a393a7220 */ /* 0x040fe20000410000 */
[--C-:B------:R-:W-:Y:S01]  /*9b20*/  HADD2.F32 R67, -RZ, R5.reuse.H0_H0 ;  /* 0x20000005ff437230 */ /* 0x100fe20000004100 */
[-C--:B------:R-:W-:Y:S01]  /*9b30*/  FFMA.FTZ R66, R57, R70.reuse, -R66 ;  /* 0x0000004639427223 */ /* 0x080fe20000010842 */
[----:B------:R-:W-:Y:S01]  /*9b40*/  HADD2.F32 R6, -RZ, R6.H1_H1 ;  /* 0x30000006ff067230 */ /* 0x000fe20000004100 */
[----:B------:R-:W-:Y:S01]  /*9b50*/  FFMA.FTZ R7, R7, R70, R58 ;  /* 0x0000004607077223 */ /* 0x000fe2000001003a */
[----:B------:R-:W-:Y:S01]  /*9b60*/  HADD2.F32 R5, -RZ, R5.H1_H1 ;  /* 0x30000005ff057230 */ /* 0x000fe20000004100 */
[----:B------:R-:W-:Y:S01]  /*9b70*/  FMUL.FTZ R69, R63, R68 ;  /* 0x000000443f457220 */ /* 0x000fe20000410000 */
[----:B------:R-:W-:Y:S01]  /*9b80*/  HADD2.F32 R57, -RZ, R42.H0_H0 ;  /* 0x2000002aff397230 */ /* 0x000fe20000004100 */
[----:B------:R-:W-:Y:S01]  /*9b90*/  FMUL.FTZ R42, R6, R37 ;  /* 0x00000025062a7220 */ /* 0x000fe20000410000 */
[----:B------:R-:W-:Y:S01]  /*9ba0*/  HADD2.F32 R58, -RZ, R43.H0_H0 ;  /* 0x2000002bff3a7230 */ /* 0x000fe20000004100 */
[----:B------:R-:W-:Y:S01]  /*9bb0*/  FMUL.FTZ R43, R5, R56 ;  /* 0x00000038052b7220 */ /* 0x000fe20000410000 */
[----:B------:R-:W-:Y:S01]  /*9bc0*/  F2FP.PACK_AB R7, R7, R66 ;  /* 0x000000420707723e */ /* 0x000fe200000000ff */
[----:B------:R-:W-:-:S02]  /*9bd0*/  FMUL.FTZ R68, R59, R68 ;  /* 0x000000443b447220 */ /* 0x000fc40000410000 */
[C---:B------:R-:W-:Y:S02]  /*9be0*/  FMUL.FTZ R37, R4.reuse, R37 ;  /* 0x0000002504257220 */ /* 0x040fe40000410000 */
[----:B------:R-:W-:Y:S02]  /*9bf0*/  FMUL.FTZ R56, R67, R56 ;  /* 0x0000003843387220 */ /* 0x000fe40000410000 */
[-C--:B------:R-:W-:Y:S02]  /*9c00*/  FFMA.FTZ R69, R59, R72.reuse, -R69 ;  /* 0x000000483b457223 */ /* 0x080fe40000010845 */
[----:B------:R-:W-:Y:S02]  /*9c10*/  FFMA.FTZ R68, R63, R72, R68 ;  /* 0x000000483f447223 */ /* 0x000fe40000010044 */
[-C--:B------:R-:W-:Y:S02]  /*9c20*/  FFMA.FTZ R42, R4, R57.reuse, -R42 ;  /* 0x00000039042a7223 */ /* 0x080fe4000001082a */
[----:B------:R-:W-:Y:S01]  /*9c30*/  FFMA.FTZ R37, R6, R57, R37 ;  /* 0x0000003906257223 */ /* 0x000fe20000010025 */
[----:B------:R-:W-:Y:S01]  /*9c40*/  F2FP.PACK_AB R4, R68, R69 ;  /* 0x000000454404723e */ /* 0x000fe200000000ff */
[----:B------:R-:W-:-:S02]  /*9c50*/  FFMA.FTZ R43, R67, R58, -R43 ;  /* 0x0000003a432b7223 */ /* 0x000fc4000001082b */
[----:B------:R-:W-:Y:S01]  /*9c60*/  FFMA.FTZ R56, R5, R58, R56 ;  /* 0x0000003a05387223 */ /* 0x000fe20000010038 */
[----:B------:R-:W-:-:S04]  /*9c70*/  F2FP.PACK_AB R6, R37, R42 ;  /* 0x0000002a2506723e */ /* 0x000fc800000000ff */
[----:B------:R-:W-:-:S05]  /*9c80*/  F2FP.PACK_AB R5, R56, R43 ;  /* 0x0000002b3805723e */ /* 0x000fca00000000ff */
[----:B------:R1:W-:Y:S02]  /*9c90*/  STS.128 [R119+0x16080], R4 ;  /* 0x0160800477007388 */ /* 0x0003e40000000c00 */
.L_x_421:
[----:B------:R-:W-:Y:S05]  /*9ca0*/  BSYNC B0 ;  /* 0x0000000000007941 */ /* 0x000fea0003800000 */
.L_x_420:
        /* <DEDUP_REMOVED lines=31> */
[----:B------:R-:W-:Y:S01]  /*9ea0*/  F2FP.PACK_AB R7, R7, R54 ;  /* 0x000000360707723e */ /* 0x000fe200000000ff */
[----:B------:R-:W-:-:S02]  /*9eb0*/  FMUL.FTZ R52, R5, R42 ;  /* 0x0000002a05347220 */ /* 0x000fc40000410000 */
[C---:B------:R-:W-:Y:S02]  /*9ec0*/  FMUL.FTZ R58, R53.reuse, R58 ;  /* 0x0000003a353a7220 */ /* 0x040fe40000410000 */
[----:B------:R-:W-:Y:S02]  /*9ed0*/  FMUL.FTZ R33, R4, R33 ;  /* 0x0000002104217220 */ /* 0x000fe40000410000 */
[----:B------:R-:W-:Y:S02]  /*9ee0*/  FMUL.FTZ R42, R56, R42 ;  /* 0x0000002a382a7220 */ /* 0x000fe40000410000 */
[-C--:B------:R-:W-:Y:S02]  /*9ef0*/  FFMA.FTZ R57, R53, R68.reuse, -R57 ;  /* 0x0000004435397223 */ /* 0x080fe40000010839 */
[----:B------:R-:W-:Y:S02]  /*9f00*/  FFMA.FTZ R58, R55, R68, R58 ;  /* 0x00000044373a7223 */ /* 0x000fe4000001003a */
[----:B------:R-:W-:-:S02]  /*9f10*/  FFMA.FTZ R36, R4, R43, -R36 ;  /* 0x0000002b04247223 */ /* 0x000fc40000010824 */
[----:B------:R-:W-:Y:S01]  /*9f20*/  FFMA.FTZ R33, R6, R43, R33 ;  /* 0x0000002b06217223 */ /* 0x000fe20000010021 */
[----:B------:R-:W-:Y:S01]  /*9f30*/  F2FP.PACK_AB R4, R58, R57 ;  /* 0x000000393a04723e */ /* 0x000fe200000000ff */
[-C--:B------:R-:W-:Y:S02]  /*9f40*/  FFMA.FTZ R52, R56, R37.reuse, -R52 ;  /* 0x0000002538347223 */ /* 0x080fe40000010834 */
[----:B------:R-:W-:Y:S01]  /*9f50*/  FFMA.FTZ R5, R5, R37, R42 ;  /* 0x0000002505057223 */ /* 0x000fe2000001002a */
[----:B------:R-:W-:-:S04]  /*9f60*/  F2FP.PACK_AB R6, R33, R36 ;  /* 0x000000242106723e */ /* 0x000fc800000000ff */
[----:B------:R-:W-:-:S05]  /*9f70*/  F2FP.PACK_AB R5, R5, R52 ;  /* 0x000000340505723e */ /* 0x000fca00000000ff */
[----:B------:R1:W-:Y:S02]  /*9f80*/  STS.128 [R119+0x1a080], R4 ;  /* 0x01a0800477007388 */ /* 0x0003e40000000c00 */
.L_x_423:
[----:B------:R-:W-:Y:S05]  /*9f90*/  BSYNC B0 ;  /* 0x0000000000007941 */ /* 0x000fea0003800000 */
.L_x_422:
        /* <DEDUP_REMOVED lines=45> */
.L_x_417:
[----:B------:R-:W-:Y:S05]  /*a270*/  BSYNC B1 ;  /* 0x0000000000017941 */ /* 0x000fea0003800000 */
.L_x_416:
[----:B-1----:R-:W-:-:S04]  /*a280*/  IADD3 R4, R60, 0x60, RZ ;  /* 0x000000603c047810 */ /* 0x002fc80007ffe0ff */
        /* <DEDUP_REMOVED lines=31> */
[----:B------:R-:W-:-:S02]  /*a480*/  FMUL.FTZ R28, R6, R23 ;  /* 0x00000017061c7220 */ /* 0x000fc40000410000 */
[----:B------:R-:W-:Y:S02]  /*a490*/  FMUL.FTZ R31, R5, R30 ;  /* 0x0000001e051f7220 */ /* 0x000fe40000410000 */
[C---:B------:R-:W-:Y:S02]  /*a4a0*/  FMUL.FTZ R38, R33.reuse, R38 ;  /* 0x0000002621267220 */ /* 0x040fe40000410000 */
[----:B------:R-:W-:Y:S02]  /*a4b0*/  FMUL.FTZ R23, R4, R23 ;  /* 0x0000001704177220 */ /* 0x000fe40000410000 */
[----:B------:R-:W-:Y:S02]  /*a4c0*/  FMUL.FTZ R30, R36, R30 ;  /* 0x0000001e241e7220 */ /* 0x000fe40000410000 */
[-C--:B------:R-:W-:Y:S02]  /*a4d0*/  FFMA.FTZ R39, R33, R40.reuse, -R39 ;  /* 0x0000002821277223 */ /* 0x080fe40000010827 */
[----:B------:R-:W-:-:S02]  /*a4e0*/  FFMA.FTZ R38, R35, R40, R38 ;  /* 0x0000002823267223 */ /* 0x000fc40000010026 */
[-C--:B------:R-:W-:Y:S02]  /*a4f0*/  FFMA.FTZ R28, R4, R7.reuse, -R28 ;  /* 0x00000007041c7223 */ /* 0x080fe4000001081c */
        /* <DEDUP_REMOVED lines=8> */
.L_x_426:
[----:B------:R-:W-:Y:S05]  /*a580*/  BSYNC B0 ;  /* 0x0000000000007941 */ /* 0x000fea0003800000 */
.L_x_425:
        /* <DEDUP_REMOVED lines=15> */
[--C-:B-1----:R-:W-:Y:S02]  /*a680*/  HADD2.F32 R27, -RZ, R7.reuse.H0_H0 ;  /* 0x20000007ff1b7230 */ /* 0x102fe40000004100 */
[----:B------:R-:W-:Y:S02]  /*a690*/  HADD2.F32 R7, -RZ, R7.H1_H1 ;  /* 0x30000007ff077230 */ /* 0x000fe40000004100 */
[--C-:B------:R-:W-:Y:S02]  /*a6a0*/  HADD2.F32 R29, -RZ, R4.reuse.H1_H1 ;  /* 0x30000004ff1d7230 */ /* 0x100fe40000004100 */
[----:B------:R-:W-:Y:S01]  /*a6b0*/  HADD2.F32 R28, -RZ, R4.H0_H0 ;  /* 0x20000004ff1c7230 */ /* 0x000fe20000004100 */
[-C--:B------:R-:W-:Y:S01]  /*a6c0*/  FMUL.FTZ R26, R7, R30.reuse ;  /* 0x0000001e071a7220 */ /* 0x080fe20000410000 */
[--C-:B------:R-:W-:Y:S01]  /*a6d0*/  HADD2.F32 R4, -RZ, R6.reuse.H0_H0 ;  /* 0x20000006ff047230 */ /* 0x100fe20000004100 */
[-C--:B------:R-:W-:Y:S01]  /*a6e0*/  FMUL.FTZ R34, R29, R31.reuse ;  /* 0x0000001f1d227220 */ /* 0x080fe20000410000 */
[--C-:B------:R-:W-:Y:S01]  /*a6f0*/  HADD2.F32 R25, -RZ, R5.reuse.H0_H0 ;  /* 0x20000005ff197230 */ /* 0x100fe20000004100 */
[C---:B------:R-:W-:Y:S01]  /*a700*/  FMUL.FTZ R30, R27.reuse, R30 ;  /* 0x0000001e1b1e7220 */ /* 0x040fe20000410000 */
[----:B------:R-:W-:Y:S01]  /*a710*/  HADD2.F32 R6, -RZ, R6.H1_H1 ;  /* 0x30000006ff067230 */ /* 0x000fe20000004100 */
[----:B------:R-:W-:Y:S01]  /*a720*/  FFMA.FTZ R26, R27, R32, -R26 ;  /* 0x000000201b1a7223 */ /* 0x000fe2000001081a */
        /* <DEDUP_REMOVED lines=9> */
[----:B------:R-:W-:Y:S02]  /*a7c0*/  FFMA.FTZ R7, R7, R32, R30 ;  /* 0x0000002007077223 */ /* 0x000fe4000001001e */
        /* <DEDUP_REMOVED lines=10> */
.L_x_428:
[----:B------:R-:W-:Y:S05]  /*a870*/  BSYNC B0 ;  /* 0x0000000000007941 */ /* 0x000fea0003800000 */
.L_x_427:
        /* <DEDUP_REMOVED lines=24> */
[-C--:B------:R-:W-:Y:S01]  /*aa00*/  FMUL.FTZ R28, R23, R25.reuse ;  /* 0x00000019171c7220 */ /* 0x080fe20000410000 */
[----:B------:R-:W-:Y:S01]  /*aa10*/  HADD2.F32 R5, -RZ, R5.H1_H1 ;  /* 0x30000005ff057230 */ /* 0x000fe20000004100 */
[C---:B------:R-:W-:Y:S01]  /*aa20*/  FMUL.FTZ R30, R22.reuse, R25 ;  /* 0x00000019161e7220 */ /* 0x040fe20000410000 */
[----:B------:R-:W-:Y:S01]  /*aa30*/  HADD2.F32 R19, -RZ, R8.H0_H0 ;  /* 0x20000008ff137230 */ /* 0x000fe20000004100 */
[----:B------:R-:W-:Y:S01]  /*aa40*/  FFMA.FTZ R7, R7, R26, R24 ;  /* 0x0000001a07077223 */ /* 0x000fe20000010018 */
[----:B------:R-:W-:Y:S01]  /*aa50*/  HADD2.F32 R25, -RZ, R10.H0_H0 ;  /* 0x2000000aff197230 */ /* 0x000fe20000004100 */
[----:B------:R-:W-:Y:S01]  /*aa60*/  FFMA.FTZ R28, R22, R27, -R28 ;  /* 0x0000001b161c7223 */ /* 0x000fe2000001081c */
[----:B------:R-:W-:Y:S01]  /*aa70*/  HADD2.F32 R10, -RZ, R13.H0_H0 ;  /* 0x2000000dff0a7230 */ /* 0x000fe20000004100 */
[----:B------:R-:W-:Y:S01]  /*aa80*/  FMUL.FTZ R8, R6, R19 ;  /* 0x0000001306087220 */ /* 0x000fe20000410000 */
[----:B------:R-:W-:Y:S01]  /*aa90*/  F2FP.PACK_AB R7, R7, R18 ;  /* 0x000000120707723e */ /* 0x000fe200000000ff */
[----:B------:R-:W-:-:S02]  /*aaa0*/  FMUL.FTZ R13, R5, R14 ;  /* 0x0000000e050d7220 */ /* 0x000fc40000410000 */
[C---:B------:R-:W-:Y:S02]  /*aab0*/  FMUL.FTZ R19, R4.reuse, R19 ;  /* 0x0000001304137220 */ /* 0x040fe40000410000 */
[----:B------:R-:W-:Y:S02]  /*aac0*/  FMUL.FTZ R14, R15, R14 ;  /* 0x0000000e0f0e7220 */ /* 0x000fe40000410000 */
        /* <DEDUP_REMOVED lines=9> */
.L_x_430:
[----:B------:R-:W-:Y:S05]  /*ab60*/  BSYNC B0 ;  /* 0x0000000000007941 */ /* 0x000fea0003800000 */
.L_x_429:
[----:B------:R-:W-:-:S04]  /*ab70*/  IADD3 R12, R12, 0x60, RZ ;  /* 0x000000600c0c7810 */ /* 0x000fc80007ffe0ff */
[----:B------:R-:W-:-:S13]  /*ab80*/  ISETP.GE.AND P0, PT, R12, c[0x0][0x27c], PT ;  /* 0x00009f000c007a0c */ /* 0x000fda0003f06270 */
[----:B------:R-:W-:Y:S05]  /*ab90*/  @P0 BRA `(.L_x_424) ;  /* 0x000049f000000947 */ /* 0x000fea0003800000 */
[----:B-1----:R-:W1:Y:S01]  /*aba0*/  LDS.128 R4, [R119+0x1f080] ;  /* 0x01f0800077047984 */ /* 0x002e620000000c00 */
[--C-:B------:R-:W-:Y:S01]  /*abb0*/  SHF.R.U64 R10, R16, 0x10, R17.reuse ;  /* 0x00000010100a7819 */ /* 0x100fe20000001211 */
[----:B------:R-:W-:Y:S01]  /*abc0*/  HADD2.F32 R18, -RZ, R11.H1_H1 ;  /* 0x3000000bff127230 */ /* 0x000fe20000004100 */
[----:B------:R-:W-:Y:S01]  /*abd0*/  SHF.R.U32.HI R16, RZ, 0x10, R17 ;  /* 0x00000010ff107819 */ /* 0x000fe20000011611 */
[--C-:B------:R-:W-:Y:S01]  /*abe0*/  HADD2.F32 R17, -RZ, R9.reuse.H1_H1 ;  /* 0x30000009ff117230 */ /* 0x100fe20000004100 */
[--C-:B------:R-:W-:Y:S01]  /*abf0*/  SHF.R.U64 R8, R20, 0x10, R21.reuse ;  /* 0x0000001014087819 */ /* 0x100fe20000001215 */
[----:B------:R-:W-:Y:S01]  /*ac00*/  HADD2.F32 R9, -RZ, R9.H0_H0 ;  /* 0x20000009ff097230 */ /* 0x000fe20000004100 */
[----:B------:R-:W-:Y:S01]  /*ac10*/  SHF.R.U32.HI R20, RZ, 0x10, R21 ;  /* 0x00000010ff147819 */ /* 0x000fe20000011615 */
[----:B------:R-:W-:Y:S02]  /*ac20*/  HADD2.F32 R16, -RZ, R16.H0_H0 ;  /* 0x20000010ff107230 */ /* 0x000fe40000004100 */
[----:B------:R-:W-:-:S02]  /*ac30*/  HADD2.F32 R10, -RZ, R10.H0_H0 ;  /* 0x2000000aff0a7230 */ /* 0x000fc40000004100 */
[----:B------:R-:W-:Y:S02]  /*ac40*/  HADD2.F32 R20, -RZ, R20.H0_H0 ;  /* 0x20000014ff147230 */ /* 0x000fe40000004100 */
[----:B------:R-:W-:Y:S02]  /*ac50*/  HADD2.F32 R11, -RZ, R11.H0_H0 ;  /* 0x2000000bff0b7230 */ /* 0x000fe40000004100 */
[----:B------:R-:W-:Y:S02]  /*ac60*/  HADD2.F32 R8, -RZ, R8.H0_H0 ;  /* 0x20000008ff087230 */ /* 0x000fe40000004100 */
[--C-:B-1----:R-:W-:Y:S02]  /*ac70*/  HADD2.F32 R12, -RZ, R7.reuse.H0_H0 ;  /* 0x20000007ff0c7230 */ /* 0x102fe40000004100 */
[----:B------:R-:W-:Y:S02]  /*ac80*/  HADD2.F32 R7, -RZ, R7.H1_H1 ;  /* 0x30000007ff077230 */ /* 0x000fe40000004100 */
[----:B------:R-:W-:-:S02]  /*ac90*/  HADD2.F32 R13, -RZ, R4.H0_H0 ;  /* 0x20000004ff0d7230 */ /* 0x000fc40000004100 */
        /* <DEDUP_REMOVED lines=9> */
[----:B------:R-:W-:Y:S02]  /*ad30*/  FMUL.FTZ R7, R6, R9 ;  /* 0x0000000906077220 */ /* 0x000fe40000410000 */
[----:B------:R-:W-:-:S02]  /*ad40*/  FMUL.FTZ R21, R14, R17 ;  /* 0x000000110e157220 */ /* 0x000fc40000410000 */
[C---:B------:R-:W-:Y:S02]  /*ad50*/  FMUL.FTZ R9, R4.reuse, R9 ;  /* 0x0000000904097220 */ /* 0x040fe40000410000 */
[-C--:B------:R-:W-:Y:S02]  /*ad60*/  FMUL.FTZ R12, R5, R10.reuse ;  /* 0x0000000a050c7220 */ /* 0x080fe40000410000 */
        /* <DEDUP_REMOVED lines=12> */
[----:B------:R1:W-:Y:S01]  /*ae30*/  STS.128 [R119+0x1f080], R4 ;  /* 0x01f0800477007388 */ /* 0x0003e20000000c00 */
[----:B------:R-:W-:Y:S05]  /*ae40*/  BRA `(.L_x_424) ;  /* 0x0000474000007947 */ /* 0x000fea0003800000 */
.L_x_391:
[----:B------:R-:W-:Y:S01]  /*ae50*/  PLOP3.LUT P0, PT, PT, PT, UP3, 0x80, 0x0 ;  /* 0x000000000000781c */ /* 0x000fe20003f0f038 */
[----:B------:R-:W-:Y:S01]  /*ae60*/  IMAD.MOV.U32 R11, RZ, RZ, R7 ;  /* 0x000000ffff0b7224 */ /* 0x000fe200078e0007 */
        /* <DEDUP_REMOVED lines=12> */
[----:B------:R-:W-:-:S13]  /*af30*/  PLOP3.LUT P0, PT, PT, PT, UP3, 0x80, 0x0 ;  /* 0x000000000000781c */ /* 0x000fda0003f0f038 */
[----:B------:R-:W-:-:S04]  /*af40*/  @P0 SHF.R.U32.HI R5, RZ, c[0x0][0x2cc], R6 ;  /* 0x0000b300ff050a19 */ /* 0x000fc80000011606 */
[----:B------:R-:W-:Y:S01]  /*af50*/  SHF.R.S32.HI R8, RZ, 0x1f, R5 ;  /* 0x0000001fff087819 */ /* 0x000fe20000011405 */
[----:B------:R-:W-:-:S04]  /*af60*/  IMAD.WIDE.U32 R10, R5, c[0x0][0x280], R10 ;  /* 0x0000a000050a7a25 */ /* 0x000fc800078e000a */
[----:B------:R-:W-:Y:S01]  /*af70*/  IMAD R6, R8, c[0x0][0x280], RZ ;  /* 0x0000a00008067a24 */ /* 0x000fe200078e02ff */
[----:B------:R-:W-:Y:S01]  /*af80*/  LEA R7, P0, R10, c[0x0][0x270], 0x1 ;  /* 0x00009c000a077a11 */ /* 0x000fe200078008ff */
[----:B------:R-:W-:Y:S02]  /*af90*/  IMAD R8, R8, c[0x0][0x290], RZ ;  /* 0x0000a40008087a24 */ /* 0x000fe400078e02ff */
[----:B------:R-:W-:Y:S02]  /*afa0*/  IMAD R6, R5, c[0x0][0x284], R6 ;  /* 0x0000a10005067a24 */ /* 0x000fe400078e0206 */
[----:B------:R1:W2:Y:S03]  /*afb0*/  SHFL.IDX PT, R14, R7, RZ, 0x181f ;  /* 0x00181fff070e7589 */ /* 0x0002a600000e0000 */
[----:B------:R-:W-:Y:S02]  /*afc0*/  IADD3 R6, R11, R6, RZ ;  /* 0x000000060b067210 */ /* 0x000fe40007ffe0ff */
[----:B------:R-:W-:-:S02]  /*afd0*/  MOV R11, R17 ;  /* 0x00000011000b7202 */ /* 0x000fc40000000f00 */
[----:B------:R-:W-:Y:S01]  /*afe0*/  LEA.HI.X R6, R10, c[0x0][0x274], R6, 0x1, P0 ;  /* 0x00009d000a067a11 */ /* 0x000fe200000f0c06 */
[----:B------:R-:W-:-:S04]  /*aff0*/  IMAD.MOV.U32 R10, RZ, RZ, R12 ;  /* 0x000000ffff0a7224 */ /* 0x000fc800078e000c */
[C---:B------:R-:W-:Y:S01]  /*b000*/  IMAD.WIDE.U32 R10, R5.reuse, c[0x0][0x290], R10 ;  /* 0x0000a400050a7a25 */ /* 0x040fe200078e000a */
[----:B------:R1:W3:Y:S03]  /*b010*/  SHFL.IDX PT, R15, R6, RZ, 0x181f ;  /* 0x00181fff060f7589 */ /* 0x0002e600000e0000 */
[----:B------:R-:W-:Y:S01]  /*b020*/  IMAD R5, R5, c[0x0][0x294], R8 ;  /* 0x0000a50005057a24 */ /* 0x000fe200078e0208 */
[----:B------:R-:W-:-:S03]  /*b030*/  LEA R8, P0, R10, c[0x0][0x288], 0x1 ;  /* 0x0000a2000a087a11 */ /* 0x000fc600078008ff */
[----:B------:R-:W-:Y:S02]  /*b040*/  IMAD.IADD R5, R11, 0x1, R5 ;  /* 0x000000010b057824 */ /* 0x000fe400078e0205 */
[----:B------:R1:W4:Y:S03]  /*b050*/  SHFL.IDX PT, R12, R8, RZ, 0x181f ;  /* 0x00181fff080c7589 */ /* 0x00032600000e0000 */
[----:B------:R-:W-:-:S05]  /*b060*/  LEA.HI.X R5, R10, c[0x0][0x28c], R5, 0x1, P0 ;  /* 0x0000a3000a057a11 */ /* 0x000fca00000f0c05 */
[----:B------:R1:W1:Y:S01]  /*b070*/  SHFL.IDX PT, R13, R5, RZ, 0x181f ;  /* 0x00181fff050d7589 */ /* 0x00026200000e0000 */
[----:B------:R-:W-:Y:S05]  /*b080*/  @P1 BRA `(.L_x_432) ;  /* 0x0000015000001947 */ /* 0x000fea0003800000 */
[----:B--2---:R-:W-:Y:S01]  /*b090*/  ISETP.GE.AND P0, PT, R225, c[0x0][0x27c], PT ;  /* 0x00009f00e1007a0c */ /* 0x004fe20003f06270 */
[----:B------:R-:W-:Y:S01]  /*b0a0*/  CS2R R106, SRZ ;  /* 0x00000000006a7805 */ /* 0x000fe2000001ff00 */
[----:B------:R-:W-:Y:S01]  /*b0b0*/  CS2R R104, SRZ ;  /* 0x0000000000687805 */ /* 0x000fe2000001ff00 */
[----:B------:R-:W-:Y:S01]  /*b0c0*/  CS2R R102, SRZ ;  /* 0x0000000000667805 */ /* 0x000fe2000001ff00 */
[----:B------:R-:W-:-:S09]  /*b0d0*/  CS2R R100, SRZ ;  /* 0x0000000000647805 */ /* 0x000fd2000001ff00 */
[----:B---3--:R-:W-:-:S04]  /*b0e0*/  @!P0 IMAD.WIDE R18, R225, 0x2, R14 ;  /* 0x00000002e1128825 */ /* 0x008fc800078e020e */
[----:B-1--4-:R-:W-:Y:S01]  /*b0f0*/  @!P0 IMAD.WIDE R16, R225, 0x2, R12 ;  /* 0x00000002e1108825 */ /* 0x012fe200078e020c */
[----:B------:R1:W5:Y:S04]  /*b100*/  @!P0 LD.E.128 R104, [R18.64] ;  /* 0x0000001812688980 */ /* 0x000368000c101d00 */
[----:B------:R1:W5:Y:S01]  /*b110*/  @!P0 LD.E.128 R100, [R16.64] ;  /* 0x0000001810648980 */ /* 0x000362000c101d00 */
[----:B------:R-:W-:Y:S01]  /*b120*/  ISETP.GE.AND P0, PT, R219, c[0x0][0x27c], PT ;  /* 0x00009f00db007a0c */ /* 0x000fe20003f06270 */
[----:B------:R-:W-:Y:S01]  /*b130*/  CS2R R90, SRZ ;  /* 0x00000000005a7805 */ /* 0x000fe2000001ff00 */
[----:B------:R-:W-:Y:S01]  /*b140*/  CS2R R88, SRZ ;  /* 0x0000000000587805 */ /* 0x000fe2000001ff00 */
[----:B------:R-:W-:Y:S01]  /*b150*/  CS2R R86, SRZ ;  /* 0x0000000000567805 */ /* 0x000fe2000001ff00 */
[----:B------:R-:W-:-:S09]  /*b160*/  CS2R R84, SRZ ;  /* 0x0000000000547805 */ /* 0x000fd2000001ff00 */
[----:B------:R-:W-:-:S04]  /*b170*/  @!P0 SHF.R.S32.HI R10, RZ, 0x1f, R219 ;  /* 0x0000001fff0a8819 */ /* 0x000fc800000114db */
[----:B------:R-:W-:-:S04]  /*b180*/  @!P0 LEA.HI R10, R10, R219, RZ, 0x3 ;  /* 0x000000db0a0a8211 */ /* 0x000fc800078f18ff */
[----:B------:R-:W-:-:S05]  /*b190*/  @!P0 LOP3.LUT R10, R10, 0xfffffff8, RZ, 0xc0, !PT ;  /* 0xfffffff80a0a8812 */ /* 0x000fca00078ec0ff */
[----:B------:R-:W-:-:S04]  /*b1a0*/  @!P0 IMAD.WIDE R14, R10, 0x2, R14 ;  /* 0x000000020a0e8825 */ /* 0x000fc800078e020e */
[----:B------:R-:W-:Y:S01]  /*b1b0*/  @!P0 IMAD.WIDE R10, R10, 0x2, R12 ;  /* 0x000000020a0a8825 */ /* 0x000fe200078e020c */
[----:B------:R1:W5:Y:S04]  /*b1c0*/  @!P0 LD.E.128 R88, [R14.64] ;  /* 0x000000180e588980 */ /* 0x000368000c101d00 */
[----:B------:R1:W5:Y:S02]  /*b1d0*/  @!P0 LD.E.128 R84, [R10.64] ;  /* 0x000000180a548980 */ /* 0x000364000c101d00 */
.L_x_432:
[----:B--2---:R-:W-:Y:S05]  /*b1e0*/  BSYNC B0 ;  /* 0x0000000000007941 */ /* 0x004fea0003800000 */
.L_x_431:
[----:B------:R-:W-:Y:S01]  /*b1f0*/  ISETP.NE.AND P0, PT, R9, RZ, PT ;  /* 0x000000ff0900720c */ /* 0x000fe20003f05270 */
[----:B-1---5:R-:W-:Y:S01]  /*b200*/  IMAD.MOV.U32 R10, RZ, RZ, R88 ;  /* 0x000000ffff0a7224 */ /* 0x022fe200078e0058 */
[----:B------:R-:W-:Y:S01]  /*b210*/  MOV R9, R89 ;  /* 0x0000005900097202 */ /* 0x000fe20000000f00 */
[----:B----4-:R-:W-:Y:S01]  /*b220*/  IMAD.MOV.U32 R12, RZ, RZ, R90 ;  /* 0x000000ffff0c7224 */ /* 0x010fe200078e005a */
[----:B---3--:R1:W2:Y:S01]  /*b230*/  SHFL.IDX PT, R15, R6, 0x1, 0x181f ;  /* 0x00381f00060f7f89 */ /* 0x0082a200000e0000 */
        /* <DEDUP_REMOVED lines=9> */
[----:B------:R1:W3:Y:S01]  /*b2d0*/  SHFL.IDX PT, R14, R7, 0x1, 0x181f ;  /* 0x00381f00070e7f89 */ /* 0x0002e200000e0000 */
[----:B------:R-:W-:Y:S01]  /*b2e0*/  IMAD.MOV.U32 R10, RZ, RZ, R84 ;  /* 0x000000ffff0a7224 */ /* 0x000fe200078e0054 */
[----:B------:R-:W-:Y:S01]  /*b2f0*/  BSSY B0, `(.L_x_433) ;  /* 0x000002b000007945 */ /* 0x000fe20003800000 */
[----:B------:R-:W-:Y:S01]  /*b300*/  IMAD.MOV.U32 R9, RZ, RZ, R85 ;  /* 0x000000ffff097224 */ /* 0x000fe200078e0055 */
[----:B------:R-:W-:Y:S01]  /*b310*/  PRMT R126, R11, 0x5410, R12 ;  /* 0x000054100b7e7816 */ /* 0x000fe2000000000c */
[----:B------:R1:W4:Y:S01]  /*b320*/  SHFL.IDX PT, R13, R5, 0x1, 0x181f ;  /* 0x00381f00050d7f89 */ /* 0x00032200000e0000 */
[----:B------:R-:W-:Y:S01]  /*b330*/  MOV R11, R87 ;  /* 0x00000057000b7202 */ /* 0x000fe20000000f00 */
[----:B------:R-:W-:Y:S01]  /*b340*/  CS2R R56, SRZ ;  /* 0x0000000000387805 */ /* 0x000fe2000001ff00 */
[----:B------:R-:W-:Y:S01]  /*b350*/  PRMT R113, R9, 0x5410, R10 ;  /* 0x0000541009717816 */ /* 0x000fe2000000000a */
[----:B------:R-:W-:Y:S01]  /*b360*/  IMAD.MOV.U32 R10, RZ, RZ, R100 ;  /* 0x000000ffff0a7224 */ /* 0x000fe200078e0064 */
[----:B------:R-:W-:Y:S01]  /*b370*/  PRMT R114, R11, 0x5410, R16 ;  /* 0x000054100b727816 */ /* 0x000fe20000000010 */
[----:B------:R-:W-:Y:S01]  /*b380*/  IMAD.MOV.U32 R11, RZ, RZ, R103 ;  /* 0x000000ffff0b7224 */ /* 0x000fe200078e0067 */
[----:B------:R-:W-:Y:S01]  /*b390*/  MOV R16, R102 ;  /* 0x0000006600107202 */ /* 0x000fe20000000f00 */
[----:B------:R1:W1:Y:S01]  /*b3a0*/  SHFL.IDX PT, R12, R8, 0x1, 0x181f ;  /* 0x00381f00080c7f89 */ /* 0x00026200000e0000 */
[----:B------:R-:W-:Y:S01]  /*b3b0*/  MOV R9, R101 ;  /* 0x0000006500097202 */ /* 0x000fe20000000f00 */
[----:B------:R-:W-:Y:S01]  /*b3c0*/  CS2R R74, SRZ ;  /* 0x00000000004a7805 */ /* 0x000fe2000001ff00 */
[----:B------:R-:W-:Y:S01]  /*b3d0*/  PRMT R124, R11, 0x5410, R16 ;  /* 0x000054100b7c7816 */ /* 0x000fe20000000010 */
[----:B------:R-:W-:Y:S01]  /*b3e0*/  CS2R R72, SRZ ;  /* 0x0000000000487805 */ /* 0x000fe2000001ff00 */
[----:B------:R-:W-:Y:S01]  /*b3f0*/  PRMT R123, R9, 0x5410, R10 ;  /* 0x00005410097b7816 */ /* 0x000fe2000000000a */
[----:B------:R-:W-:Y:S01]  /*b400*/  CS2R R54, SRZ ;  /* 0x0000000000367805 */ /* 0x000fe2000001ff00 */
[----:B------:R-:W-:Y:S01]  /*b410*/  CS2R R52, SRZ ;  /* 0x0000000000347805 */ /* 0x000fe2000001ff00 */
[----:B------:R-:W-:Y:S01]  /*b420*/  CS2R R70, SRZ ;  /* 0x0000000000467805 */ /* 0x000fe2000001ff00 */
[----:B------:R-:W-:Y:S01]  /*b430*/  CS2R R68, SRZ ;  /* 0x0000000000447805 */ /* 0x000fe2000001ff00 */
        /* <DEDUP_REMOVED lines=22> */
.L_x_434:
[----:B--2---:R-:W-:Y:S05]  /*b5a0*/  BSYNC B0 ;  /* 0x0000000000007941 */ /* 0x004fea0003800000 */
.L_x_433:
[----:B------:R-:W-:Y:S01]  /*b5b0*/  ISETP.NE.AND P0, PT, R4, RZ, PT ;  /* 0x000000ff0400720c */ /* 0x000fe20003f05270 */
[----:B-----5:R-:W-:Y:S01]  /*b5c0*/  IMAD.MOV.U32 R11, RZ, RZ, R58 ;  /* 0x000000ffff0b7224 */ /* 0x020fe200078e003a */
[----:B------:R-:W-:Y:S01]  /*b5d0*/  MOV R4, R57 ;  /* 0x0000003900047202 */ /* 0x000fe20000000f00 */
[----:B------:R-:W-:Y:S01]  /*b5e0*/  IMAD.MOV.U32 R10, RZ, RZ, R59 ;  /* 0x000000ffff0a7224 */ /* 0x000fe200078e003b */
[----:B-1----:R1:W2:Y:S01]  /*b5f0*/  SHFL.IDX PT, R15, R6, 0x2, 0x181f ;  /* 0x00581f00060f7f89 */ /* 0x0022a200000e0000 */
        /* <DEDUP_REMOVED lines=9> */
[----:B---3--:R1:W3:Y:S01]  /*b690*/  SHFL.IDX PT, R14, R7, 0x2, 0x181f ;  /* 0x00581f00070e7f89 */ /* 0x0082e200000e0000 */
[----:B------:R-:W-:Y:S01]  /*b6a0*/  CS2R R42, SRZ ;  /* 0x00000000002a7805 */ /* 0x000fe2000001ff00 */
[----:B------:R-:W-:Y:S01]  /*b6b0*/  PRMT R112, R10, 0x5410, R11 ;  /* 0x000054100a707816 */ /* 0x000fe2000000000b */
[----:B------:R-:W-:Y:S01]  /*b6c0*/  IMAD.MOV.U32 R11, RZ, RZ, R54 ;  /* 0x000000ffff0b7224 */ /* 0x000fe200078e0036 */
[----:B------:R-:W-:Y:S01]  /*b6d0*/  PRMT R111, R4, 0x5410, R9 ;  /* 0x00005410046f7816 */ /* 0x000fe20000000009 */
[----:B------:R-:W-:Y:S01]  /*b6e0*/  IMAD.MOV.U32 R9, RZ, RZ, R52 ;  /* 0x000000ffff097224 */ /* 0x000fe200078e0034 */
[----:B------:R-:W-:Y:S01]  /*b6f0*/  MOV R10, R55 ;  /* 0x00000037000a7202 */ /* 0x000fe20000000f00 */
[----:B------:R-:W-:Y:S01]  /*b700*/  IMAD.MOV.U32 R4, RZ, RZ, R53 ;  /* 0x000000ffff047224 */ /* 0x000fe200078e0035 */
[----:B----4-:R1:W4:Y:S01]  /*b710*/  SHFL.IDX PT, R13, R5, 0x2, 0x181f ;  /* 0x00581f00050d7f89 */ /* 0x01032200000e0000 */
        /* <DEDUP_REMOVED lines=17> */
[----:B--23--:R-:W-:Y:S01]  /*b830*/  ISETP.GE.AND P0, PT, R225, c[0x0][0x27c], PT ;  /* 0x00009f00e1007a0c */ /* 0x00cfe20003f06270 */
[----:B------:R-:W-:Y:S01]  /*b840*/  CS2R R38, SRZ ;  /* 0x0000000000267805 */ /* 0x000fe2000001ff00 */
[----:B------:R-:W-:Y:S01]  /*b850*/  CS2R R36, SRZ ;  /* 0x0000000000247805 */ /* 0x000fe2000001ff00 */
[----:B------:R-:W-:Y:S01]  /*b860*/  CS2R R30, SRZ ;  /* 0x00000000001e7805 */ /* 0x000fe2000001ff00 */
[----:B------:R-:W-:-:S09]  /*b870*/  CS2R R28, SRZ ;  /* 0x00000000001c7805 */ /* 0x000fd2000001ff00 */
[----:B------:R-:W-:-:S04]  /*b880*/  @!P0 IMAD.WIDE R16, R225, 0x2, R14 ;  /* 0x00000002e1108825 */ /* 0x000fc800078e020e */
        /* <DEDUP_REMOVED lines=15> */
.L_x_436:
[----:B--23--:R-:W-:Y:S05]  /*b980*/  BSYNC B0 ;  /* 0x0000000000007941 */ /* 0x00cfea0003800000 */
.L_x_435:
[----:B-----5:R-:W-:Y:S01]  /*b990*/  IMAD.MOV.U32 R9, RZ, RZ, R40 ;  /* 0x000000ffff097224 */ /* 0x020fe200078e0028 */
[----:B------:R-:W-:Y:S01]  /*b9a0*/  MOV R4, R41 ;  /* 0x0000002900047202 */ /* 0x000fe20000000f00 */
[----:B-1----:R-:W-:Y:S01]  /*b9b0*/  IMAD.MOV.U32 R11, RZ, RZ, R42 ;  /* 0x000000ffff0b7224 */ /* 0x002fe200078e002a */
[----:B------:R1:W2:Y:S01]  /*b9c0*/  SHFL.IDX PT, R67, R6, 0x3, 0x181f ;  /* 0x00781f0006437f89 */ /* 0x0002a200000e0000 */
[----:B------:R-:W-:Y:S01]  /*b9d0*/  IMAD.MOV.U32 R10, RZ, RZ, R43 ;  /* 0x000000ffff0a7224 */ /* 0x000fe200078e002b */
[----:B------:R-:W-:Y:S01]  /*b9e0*/  PRMT R83, R4, 0x5410, R9 ;  /* 0x0000541004537816 */ /* 0x000fe20000000009 */
[----:B------:R-:W-:Y:S01]  /*b9f0*/  IMAD.MOV.U32 R4, RZ, RZ, R37 ;  /* 0x000000ffff047224 */ /* 0x000fe200078e0025 */
[----:B------:R-:W-:Y:S01]  /*ba00*/  MOV R9, R36 ;  /* 0x0000002400097202 */ /* 0x000fe20000000f00 */
[----:B------:R3:W4:Y:S01]  /*ba10*/  SHFL.IDX PT, R77, R5, 0x3, 0x181f ;  /* 0x00781f00054d7f89 */ /* 0x00072200000e0000 */
[----:B------:R-:W-:Y:S01]  /*ba20*/  PRMT R92, R10, 0x5410, R11 ;  /* 0x000054100a5c7816 */ /* 0x000fe2000000000b */
[----:B------:R-:W-:Y:S01]  /*ba30*/  IMAD.MOV.U32 R11, RZ, RZ, R38 ;  /* 0x000000ffff0b7224 */ /* 0x000fe200078e0026 */
[----:B------:R-:W-:Y:S01]  /*ba40*/  PRMT R95, R4, 0x5410, R9 ;  /* 0x00005410045f7816 */ /* 0x000fe20000000009 */
[----:B------:R-:W-:Y:S01]  /*ba50*/  IMAD.MOV.U32 R10, RZ, RZ, R39 ;  /* 0x000000ffff0a7224 */ /* 0x000fe200078e0027 */
[----:B------:R2:W4:Y:S01]  /*ba60*/  SHFL.IDX PT, R66, R7, 0x3, 0x181f ;  /* 0x00781f0007427f89 */ /* 0x00052200000e0000 */
[----:B------:R-:W-:Y:S01]  /*ba70*/  IMAD.MOV.U32 R9, RZ, RZ, R32 ;  /* 0x000000ffff097224 */ /* 0x000fe200078e0020 */
[----:B------:R-:W-:Y:S01]  /*ba80*/  BSSY B0, `(.L_x_437) ;  /* 0x000002b000007945 */ /* 0x000fe20003800000 */
[----:B------:R-:W-:Y:S01]  /*ba90*/  IMAD.MOV.U32 R4, RZ, RZ, R33 ;  /* 0x000000ffff047224 */ /* 0x000fe200078e0021 */
[----:B------:R-:W-:Y:S01]  /*baa0*/  PRMT R96, R10, 0x5410, R11 ;  /* 0x000054100a607816 */ /* 0x000fe2000000000b */
[----:B------:R-:W-:Y:S01]  /*bab0*/  IMAD.MOV.U32 R11, RZ, RZ, R34 ;  /* 0x000000ffff0b7224 */ /* 0x000fe200078e0022 */
[----:B------:R-:W-:Y:S01]  /*bac0*/  MOV R10, R35 ;  /* 0x00000023000a7202 */ /* 0x000fe20000000f00 */
[----:B------:R4:W4:Y:S01]  /*bad0*/  SHFL.IDX PT, R76, R8, 0x3, 0x181f ;  /* 0x00781f00084c7f89 */ /* 0x00092200000e0000 */
[----:B------:R-:W-:Y:S01]  /*bae0*/  PRMT R81, R4, 0x5410, R9 ;  /* 0x0000541004517816 */ /* 0x000fe20000000009 */
[----:B------:R-:W-:Y:S01]  /*baf0*/  CS2R R24, SRZ ;  /* 0x0000000000187805 */ /* 0x000fe2000001ff00 */
[----:B------:R-:W-:Y:S01]  /*bb00*/  MOV R4, R29 ;  /* 0x0000001d00047202 */ /* 0x000fe20000000f00 */
[----:B------:R-:W-:Y:S01]  /*bb10*/  CS2R R22, SRZ ;  /* 0x0000000000167805 */ /* 0x000fe2000001ff00 */
[----:B------:R-:W-:Y:S01]  /*bb20*/  PRMT R82, R10, 0x5410, R11 ;  /* 0x000054100a527816 */ /* 0x000fe2000000000b */
[----:B-1----:R-:W-:Y:S01]  /*bb30*/  IMAD.MOV.U32 R6, RZ, RZ, R31 ;  /* 0x000000ffff067224 */ /* 0x002fe200078e001f */
[----:B------:R-:W-:Y:S01]  /*bb40*/  CS2R R20, SRZ ;  /* 0x0000000000147805 */ /* 0x000fe2000001ff00 */
[----:B------:R-:W-:Y:S01]  /*bb50*/  CS2R R18, SRZ ;  /* 0x0000000000127805 */ /* 0x000fe2000001ff00 */
[----:B------:R-:W-:Y:S01]  /*bb60*/  CS2R R16, SRZ ;  /* 0x0000000000107805 */ /* 0x000fe2000001ff00 */
[----:B------:R-:W-:Y:S01]  /*bb70*/  CS2R R14, SRZ ;  /* 0x00000000000e7805 */ /* 0x000fe2000001ff00 */
[----:B---3--:R-:W-:Y:S01]  /*bb80*/  IMAD.MOV.U32 R5, RZ, RZ, R28 ;  /* 0x000000ffff057224 */ /* 0x008fe200078e001c */
[----:B----4-:R-:W-:Y:S01]  /*bb90*/  CS2R R12, SRZ ;  /* 0x00000000000c7805 */ /* 0x010fe2000001ff00 */
[----:B--2---:R-:W-:-:S03]  /*bba0*/  MOV R7, R30 ;  /* 0x0000001e00077202 */ /* 0x004fc60000000f00 */
[----:B------:R-:W-:Y:S02]  /*bbb0*/  PRMT R93, R4, 0x5410, R5 ;  /* 0x00005410045d7816 */ /* 0x000fe40000000005 */
[----:B------:R-:W-:Y:S01]  /*bbc0*/  PRMT R94, R6, 0x5410, R7 ;  /* 0x00005410065e7816 */ /* 0x000fe20000000007 */
[----:B------:R-:W-:Y:S05]  /*bbd0*/  @P6 BRA `(.L_x_438) ;  /* 0x0000015000006947 */ /* 0x000fea0003800000 */
[----:B------:R-:W-:Y:S01]  /*bbe0*/  ISETP.GE.AND P0, PT, R225, c[0x0][0x27c], PT ;  /* 0x00009f00e1007a0c */ /* 0x000fe20003f06270 */
[----:B------:R-:W-:Y:S01]  /*bbf0*/  CS2R R22, SRZ ;  /* 0x0000000000167805 */ /* 0x000fe2000001ff00 */
[----:B------:R-:W-:Y:S01]  /*bc00*/  CS2R R20, SRZ ;  /* 0x0000000000147805 */ /* 0x000fe2000001ff00 */
[----:B------:R-:W-:Y:S01]  /*bc10*/  CS2R R14, SRZ ;  /* 0x00000000000e7805 */ /* 0x000fe2000001ff00 */
[----:B------:R-:W-:-:S09]  /*bc20*/  CS2R R12, SRZ ;  /* 0x00000000000c7805 */ /* 0x000fd2000001ff00 */
[----:B------:R-:W-:-:S04]  /*bc30*/  @!P0 IMAD.WIDE R8, R225, 0x2, R66 ;  /* 0x00000002e1088825 */ /* 0x000fc800078e0242 */
[----:B------:R-:W-:Y:S01]  /*bc40*/  @!P0 IMAD.WIDE R6, R225, 0x2, R76 ;  /* 0x00000002e1068825 */ /* 0x000fe200078e024c */
        /* <DEDUP_REMOVED lines=14> */
.L_x_438:
[----:B------:R-:W-:Y:S05]  /*bd30*/  BSYNC B0 ;  /* 0x0000000000007941 */ /* 0x000fea0003800000 */
.L_x_437:
        /* <DEDUP_REMOVED lines=8> */
[----:B------:R-:W-:Y:S01]  /*bdc0*/  PRMT R80, R7, 0x5410, R4 ;  /* 0x0000541007507816 */ /* 0x000fe20000000004 */
[----:B------:R-:W-:Y:S01]  /*bdd0*/  USEL UR4, UR4, 0x80, UP0 ;  /* 0x0000008004047887 */ /* 0x000fe20008000000 */
[----:B------:R-:W-:Y:S01]  /*bde0*/  MOV R4, R22 ;  /* 0x0000001600047202 */ /* 0x000fe20000000f00 */
[----:B------:R-:W-:Y:S01]  /*bdf0*/  IMAD.MOV.U32 R7, RZ, RZ, R23 ;  /* 0x000000ffff077224 */ /* 0x000fe200078e0017 */
[----:B------:R-:W-:Y:S01]  /*be00*/  PRMT R79, R5, 0x5410, R6 ;  /* 0x00005410054f7816 */ /* 0x000fe20000000006 */
        /* <DEDUP_REMOVED lines=28> */
[----:B------:R-:W-:Y:S01]  /*bfd0*/  SHF.R.U32.HI R127, RZ, 0x10, R101 ;  /* 0x00000010ff7f7819 */ /* 0x000fe20000011665 */
[--C-:B------:R-:W-:Y:S01]  /*bfe0*/  HADD2.F32 R132, -RZ, R123.reuse.H0_H0 ;  /* 0x2000007bff847230 */ /* 0x100fe20000004100 */
[----:B------:R-:W-:Y:S01]  /*bff0*/  SHF.R.S32.HI R5, RZ, 0x1f, R4 ;  /* 0x0000001fff057819 */ /* 0x000fe20000011404 */
[----:B------:R-:W-:Y:S01]  /*c000*/  HADD2.F32 R123, -RZ, R123.H1_H1 ;  /* 0x3000007bff7b7230 */ /* 0x000fe20000004100 */
[----:B------:R-:W-:Y:S01]  /*c010*/  SHF.L.U32 R7, R4, 0x3, RZ ;  /* 0x0000000304077819 */ /* 0x000fe200000006ff */
[----:B------:R-:W-:Y:S01]  /*c020*/  HADD2.F32 R140, -RZ, R127.H0_H0 ;  /* 0x2000007fff8c7230 */ /* 0x000fe20000004100 */
[----:B------:R-:W-:Y:S01]  /*c030*/  LEA.HI R5, R5, R4, RZ, 0x3 ;  /* 0x0000000405057211 */ /* 0x000fe200078f18ff */
[--C-:B------:R-:W-:Y:S01]  /*c040*/  HADD2.F32 R138, -RZ, R125.reuse.H0_H0 ;  /* 0x2000007dff8a7230 */ /* 0x100fe20000004100 */
[----:B------:R-:W-:Y:S01]  /*c050*/  LOP3.LUT R7, R120, 0x38, R7, 0xf8, !PT ;  /* 0x0000003878077812 */ /* 0x000fe200078ef807 */
[----:B------:R-:W-:Y:S01]  /*c060*/  HADD2.F32 R125, -RZ, R125.H1_H1 ;  /* 0x3000007dff7d7230 */ /* 0x000fe20000004100 */
[----:B------:R-:W-:Y:S01]  /*c070*/  SHF.L.U32 R5, R5, 0xa, RZ ;  /* 0x0000000a05057819 */ /* 0x000fe200000006ff */
[----:B------:R-:W-:Y:S01]  /*c080*/  HADD2.F32 R127, -RZ, R124.H0_H0 ;  /* 0x2000007cff7f7230 */ /* 0x000fe20000004100 */
[----:B------:R-:W-:-:S02]  /*c090*/  LOP3.LUT R4, R7, R118, RZ, 0x3c, !PT ;  /* 0x0000007607047212 */ /* 0x000fc400078e3cff */
[----:B------:R-:W-:Y:S02]  /*c0a0*/  LOP3.LUT R5, R5, 0x7fffe000, RZ, 0xc0, !PT ;  /* 0x7fffe00005057812 */ /* 0x000fe400078ec0ff */
[----:B------:R-:W-:Y:S02]  /*c0b0*/  SHF.R.U64 R100, R100, 0x10, R101 ;  /* 0x0000001064647819 */ /* 0x000fe40000001265 */
[----:B------:R-:W-:Y:S02]  /*c0c0*/  IADD3 R4, R4, R5, R117 ;  /* 0x0000000504047210 */ /* 0x000fe40007ffe075 */
[----:B------:R-:W-:Y:S01]  /*c0d0*/  SHF.R.U64 R101, R106, 0x10, R107 ;  /* 0x000000106a657819 */ /* 0x000fe2000000126b */
[----:B------:R-:W-:Y:S01]  /*c0e0*/  HADD2.F32 R100, -RZ, R100.H0_H0 ;  /* 0x20000064ff647230 */ /* 0x000fe20000004100 */
[----:B------:R-:W-:Y:S02]  /*c0f0*/  SHF.L.U32 R121, R4, 0x1, RZ ;  /* 0x0000000104797819 */ /* 0x000fe400000006ff */
[----:B------:R-:W-:-:S02]  /*c100*/  SHF.R.U64 R104, R104, 0x10, R105 ;  /* 0x0000001068687819 */ /* 0x000fc40000001269 */
[----:B------:R-:W-:Y:S01]  /*c110*/  SHF.R.U32.HI R106, RZ, 0x10, R107 ;  /* 0x00000010ff6a7819 */ /* 0x000fe2000001166b */
[----:B------:R-:W2:Y:S01]  /*c120*/  LDS.128 R4, [R121+0x10080] ;  /* 0x0100800079047984 */ /* 0x000ea20000000c00 */
[----:B------:R-:W-:Y:S01]  /*c130*/  SHF.R.U32.HI R105, RZ, 0x10, R105 ;  /* 0x00000010ff697819 */ /* 0x000fe20000011669 */
[----:B------:R-:W-:Y:S01]  /*c140*/  HADD2.F32 R104, -RZ, R104.H0_H0 ;  /* 0x20000068ff687230 */ /* 0x000fe20000004100 */
[--C-:B------:R-:W-:Y:S01]  /*c150*/  SHF.R.U64 R102, R102, 0x10, R103.reuse ;  /* 0x0000001066667819 */ /* 0x100fe20000001267 */
[----:B------:R-:W-:Y:S01]  /*c160*/  HADD2.F32 R106, -RZ, R106.H0_H0 ;  /* 0x2000006aff6a7230 */ /* 0x000fe20000004100 */
[----:B------:R-:W-:Y:S01]  /*c170*/  SHF.R.U32.HI R103, RZ, 0x10, R103 ;  /* 0x00000010ff677819 */ /* 0x000fe20000011667 */
[----:B------:R-:W-:Y:S02]  /*c180*/  HADD2.F32 R144, -RZ, R105.H0_H0 ;  /* 0x20000069ff907230 */ /* 0x000fe40000004100 */
[----:B------:R-:W-:Y:S02]  /*c190*/  HADD2.F32 R105, -RZ, R124.H1_H1 ;  /* 0x3000007cff697230 */ /* 0x000fe40000004100 */
[----:B------:R-:W-:-:S02]  /*c1a0*/  HADD2.F32 R102, -RZ, R102.H0_H0 ;  /* 0x20000066ff667230 */ /* 0x000fc40000004100 */
[--C-:B-1----:R-:W-:Y:S02]  /*c1b0*/  HADD2.F32 R107, -RZ, R9.reuse.H0_H0 ;  /* 0x20000009ff6b7230 */ /* 0x102fe40000004100 */
[--C-:B------:R-:W-:Y:S02]  /*c1c0*/  HADD2.F32 R128, -RZ, R8.reuse.H0_H0 ;  /* 0x20000008ff807230 */ /* 0x100fe40000004100 */
[----:B------:R-:W-:Y:S01]  /*c1d0*/  HADD2.F32 R9, -RZ, R9.H1_H1 ;  /* 0x30000009ff097230 */ /* 0x000fe20000004100 */
[----:B------:R-:W-:Y:S01]  /*c1e0*/  FMUL.FTZ R136, R107, R132 ;  /* 0x000000846b887220 */ /* 0x000fe20000410000 */
[----:B------:R-:W-:Y:S01]  /*c1f0*/  HADD2.F32 R129, -RZ, R8.H1_H1 ;  /* 0x30000008ff817230 */ /* 0x000fe20000004100 */
[----:B------:R-:W-:Y:S01]  /*c200*/  FMUL.FTZ R146, R128, R123 ;  /* 0x0000007b80927220 */ /* 0x000fe20000410000 */
[--C-:B------:R-:W-:Y:S01]  /*c210*/  HADD2.F32 R8, -RZ, R10.reuse.H0_H0 ;  /* 0x2000000aff087230 */ /* 0x100fe20000004100 */
[----:B------:R-:W-:Y:S01]  /*c220*/  FMUL.FTZ R142, R9, R140 ;  /* 0x0000008c098e7220 */ /* 0x000fe20000410000 */
[----:B------:R-:W-:Y:S01]  /*c230*/  HADD2.F32 R130, -RZ, R10.H1_H1 ;  /* 0x3000000aff827230 */ /* 0x000fe20000004100 */
[----:B------:R-:W-:Y:S01]  /*c240*/  FMUL.FTZ R137, R129, R100 ;  /* 0x0000006481897220 */ /* 0x000fe20000410000 */
[----:B------:R-:W-:-:S02]  /*c250*/  HADD2.F32 R10, -RZ, R11.H0_H0 ;  /* 0x2000000bff0a7230 */ /* 0x000fc40000004100 */
[----:B------:R-:W-:-:S03]  /*c260*/  HADD2.F32 R11, -RZ, R11.H1_H1 ;  /* 0x3000000bff0b7230 */ /* 0x000fc60000004100 */
[----:B------:R-:W-:Y:S01]  /*c270*/  FMUL.FTZ R124, R10, R127 ;  /* 0x0000007f0a7c7220 */ /* 0x000fe20000410000 */
[--C-:B--2---:R-:W-:Y:S02]  /*c280*/  HADD2.F32 R131, -RZ, R5.reuse.H0_H0 ;  /* 0x20000005ff837230 */ /* 0x104fe40000004100 */
[----:B------:R-:W-:Y:S02]  /*c290*/  HADD2.F32 R5, -RZ, R5.H1_H1 ;  /* 0x30000005ff057230 */ /* 0x000fe40000004100 */
[--C-:B------:R-:W-:Y:S01]  /*c2a0*/  HADD2.F32 R133, -RZ, R4.reuse.H0_H0 ;  /* 0x20000004ff857230 */ /* 0x100fe20000004100 */
[C---:B------:R-:W-:Y:S01]  /*c2b0*/  FMUL.FTZ R132, R131.reuse, R132 ;  /* 0x0000008483847220 */ /* 0x040fe20000410000 */
[----:B------:R-:W-:Y:S01]  /*c2c0*/  HADD2.F32 R134, -RZ, R4.H1_H1 ;  /* 0x30000004ff867230 */ /* 0x000fe20000004100 */
[----:B------:R-:W-:Y:S01]  /*c2d0*/  FFMA.FTZ R136, R131, R138, R136 ;  /* 0x0000008a83887223 */ /* 0x000fe20000010088 */
[----:B------:R-:W-:Y:S01]  /*c2e0*/  HADD2.F32 R4, -RZ, R6.H0_H0 ;  /* 0x20000006ff047230 */ /* 0x000fe20000004100 */
[----:B------:R-:W-:Y:S01]  /*c2f0*/  FMUL.FTZ R140, R5, R140 ;  /* 0x0000008c058c7220 */ /* 0x000fe20000410000 */
[----:B------:R-:W-:Y:S01]  /*c300*/  HADD2.F32 R131, -RZ, R126.H1_H1 ;  /* 0x3000007eff837230 */ /* 0x000fe20000004100 */
[C---:B------:R-:W-:Y:S01]  /*c310*/  FMUL.FTZ R123, R133.reuse, R123 ;  /* 0x0000007b857b7220 */ /* 0x040fe20000410000 */
[----:B------:R-:W-:Y:S01]  /*c320*/  HADD2.F32 R135, -RZ, R6.H1_H1 ;  /* 0x30000006ff877230 */ /* 0x000fe20000004100 */
[----:B------:R-:W-:Y:S01]  /*c330*/  FFMA.FTZ R146, R133, R125, R146 ;  /* 0x0000007d85927223 */ /* 0x000fe20000010092 */
[----:B------:R-:W-:Y:S01]  /*c340*/  HADD2.F32 R133, -RZ, R126.H0_H0 ;  /* 0x2000007eff857230 */ /* 0x000fe20000004100 */
[----:B------:R-:W-:Y:S01]  /*c350*/  FFMA.FTZ R5, R5, R144, R142 ;  /* 0x0000009005057223 */ /* 0x000fe2000001008e */
[----:B------:R-:W-:Y:S01]  /*c360*/  HADD2.F32 R142, -RZ, R103.H0_H0 ;  /* 0x20000067ff8e7230 */ /* 0x000fe20000004100 */
[-C--:B------:R-:W-:Y:S01]  /*c370*/  FMUL.FTZ R126, R8, R105.reuse ;  /* 0x00000069087e7220 */ /* 0x080fe20000410000 */
[--C-:B------:R-:W-:Y:S01]  /*c380*/  HADD2.F32 R6, -RZ, R7.reuse.H0_H0 ;  /* 0x20000007ff067230 */ /* 0x100fe20000004100 */
[C---:B------:R-:W-:Y:S01]  /*c390*/  FMUL.FTZ R105, R4.reuse, R105 ;  /* 0x0000006904697220 */ /* 0x040fe20000410000 */
[----:B------:R-:W-:Y:S01]  /*c3a0*/  HADD2.F32 R7, -RZ, R7.H1_H1 ;  /* 0x30000007ff077230 */ /* 0x000fe20000004100 */
[----:B------:R-:W-:Y:S01]  /*c3b0*/  FFMA.FTZ R103, R4, R131, R126 ;  /* 0x0000008304677223 */ /* 0x000fe2000001007e */
[----:B------:R-:W-:Y:S01]  /*c3c0*/  F2FP.PACK_AB R5, R5, R136 ;  /* 0x000000880505723e */ /* 0x000fe200000000ff */
[----:B------:R-:W-:-:S02]  /*c3d0*/  FMUL.FTZ R4, R11, R142 ;  /* 0x0000008e0b047220 */ /* 0x000fc40000410000 */
[C---:B------:R-:W-:Y:S02]  /*c3e0*/  FMUL.FTZ R142, R7.reuse, R142 ;  /* 0x0000008e078e7220 */ /* 0x040fe40000410000 */
[----:B------:R-:W-:Y:S01]  /*c3f0*/  FFMA.FTZ R7, R7, R106, R4 ;  /* 0x0000006a07077223 */ /* 0x000fe20000010004 */
[----:B------:R-:W-:Y:S01]  /*c400*/  HADD2.F32 R4, -RZ, R101.H0_H0 ;  /* 0x20000065ff047230 */ /* 0x000fe20000004100 */
[----:B------:R-:W-:Y:S02]  /*c410*/  FMUL.FTZ R127, R6, R127 ;  /* 0x0000007f067f7220 */ /* 0x000fe40000410000 */
[----:B------:R-:W-:Y:S02]  /*c420*/  FFMA.FTZ R101, R134, R104, R137 ;  /* 0x0000006886657223 */ /* 0x000fe40000010089 */
[----:B------:R-:W-:Y:S02]  /*c430*/  FFMA.FTZ R124, R6, R133, R124 ;  /* 0x00000085067c7223 */ /* 0x000fe4000001007c */
[----:B------:R-:W-:-:S02]  /*c440*/  FMUL.FTZ R100, R134, R100 ;  /* 0x0000006486647220 */ /* 0x000fc40000410000 */
[----:B------:R-:W-:Y:S01]  /*c450*/  FMUL.FTZ R137, R135, R102 ;  /* 0x0000006687897220 */ /* 0x000fe20000410000 */
[----:B------:R-:W-:Y:S01]  /*c460*/  F2FP.PACK_AB R7, R7, R124 ;  /* 0x0000007c0707723e */ /* 0x000fe200000000ff */
[----:B------:R-:W-:Y:S02]  /*c470*/  FMUL.FTZ R6, R130, R102 ;  /* 0x0000006682067220 */ /* 0x000fe40000410000 */
[----:B------:R-:W-:Y:S02]  /*c480*/  FFMA.FTZ R105, R8, R131, -R105 ;  /* 0x0000008308697223 */ /* 0x000fe40000010869 */
[----:B------:R-:W-:Y:S02]  /*c490*/  FFMA.FTZ R127, R10, R133, -R127 ;  /* 0x000000850a7f7223 */ /* 0x000fe4000001087f */
[----:B------:R-:W-:Y:S02]  /*c4a0*/  FFMA.FTZ R132, R107, R138, -R132 ;  /* 0x0000008a6b847223 */ /* 0x000fe40000010884 */
[----:B------:R-:W-:-:S02]  /*c4b0*/  FFMA.FTZ R9, R9, R144, -R140 ;  /* 0x0000009009097223 */ /* 0x000fc4000001088c */
[----:B------:R-:W-:Y:S02]  /*c4c0*/  FFMA.FTZ R123, R128, R125, -R123 ;  /* 0x0000007d807b7223 */ /* 0x000fe4000001087b */
[----:B------:R-:W-:Y:S01]  /*c4d0*/  FFMA.FTZ R142, R11, R106, -R142 ;  /* 0x0000006a0b8e7223 */ /* 0x000fe2000001088e */
[----:B------:R-:W-:Y:S01]  /*c4e0*/  F2FP.PACK_AB R9, R9, R132 ;  /* 0x000000840909723e */ /* 0x000fe200000000ff */
[----:B------:R-:W-:Y:S02]  /*c4f0*/  FFMA.FTZ R8, R129, R104, -R100 ;  /* 0x0000006881087223 */ /* 0x000fe40000010864 */
[-C--:B------:R-:W-:Y:S01]  /*c500*/  FFMA.FTZ R10, R130, R4.reuse, -R137 ;  /* 0x00000004820a7223 */ /* 0x080fe20000010889 */
[----:B------:R-:W-:Y:S01]  /*c510*/  F2FP.PACK_AB R11, R142, R127 ;  /* 0x0000007f8e0b723e */ /* 0x000fe200000000ff */
[----:B------:R-:W-:Y:S01]  /*c520*/  FFMA.FTZ R6, R135, R4, R6 ;  /* 0x0000000487067223 */ /* 0x000fe20000010006 */
[----:B------:R-:W-:Y:S02]  /*c530*/  F2FP.PACK_AB R8, R8, R123 ;  /* 0x0000007b0808723e */ /* 0x000fe400000000ff */
[----:B------:R-:W-:-:S02]  /*c540*/  F2FP.PACK_AB R10, R10, R105 ;  /* 0x000000690a0a723e */ /* 0x000fc400000000ff */
[----:B------:R-:W-:Y:S02]  /*c550*/  F2FP.PACK_AB R4, R101, R146 ;  /* 0x000000926504723e */ /* 0x000fe400000000ff */
[----:B------:R-:W-:Y:S01]  /*c560*/  F2FP.PACK_AB R6, R6, R103 ;  /* 0x000000670606723e */ /* 0x000fe200000000ff */
[----:B------:R1:W-:Y:S04]  /*c570*/  STS.128 [R119+0x10080], R8 ;  /* 0x0100800877007388 */ /* 0x0003e80000000c00 */
[----:B------:R1:W-:Y:S02]  /*c580*/  STS.128 [R121+0x10080], R4 ;  /* 0x0100800479007388 */ /* 0x0003e40000000c00 */
.L_x_442:
[----:B------:R-:W-:Y:S05]  /*c590*/  BSYNC B0 ;  /* 0x0000000000007941 */ /* 0x000fea0003800000 */
.L_x_441:
[----:B------:R-:W-:-:S13]  /*c5a0*/  ISETP.GE.AND P0, PT, R219, c[0x0][0x27c], PT ;  /* 0x00009f00db007a0c */ /* 0x000fda0003f06270 */
[----:B------:R-:W-:Y:S05]  /*c5b0*/  @P0 BRA `(.L_x_440) ;  /* 0x0000067000000947 */ /* 0x000fea0003800000 */
[----:B-1----:R-:W-:Y:S01]  /*c5c0*/  SHF.R.S32.HI R8, RZ, 0x1f, R219 ;  /* 0x0000001fff087819 */ /* 0x002fe200000114db */
[----:B------:R-:W-:Y:S01]  /*c5d0*/  HADD2.F32 R124, -RZ, R114.H0_H0 ;  /* 0x20000072ff7c7230 */ /* 0x000fe20000004100 */
[----:B------:R-:W-:Y:S01]  /*c5e0*/  SHF.R.U32.HI R102, RZ, 0x10, R85 ;  /* 0x00000010ff667819 */ /* 0x000fe20000011655 */
[--C-:B------:R-:W-:Y:S01]  /*c5f0*/  HADD2.F32 R106, -RZ, R113.reuse.H0_H0 ;  /* 0x20000071ff6a7230 */ /* 0x100fe20000004100 */
[CC--:B------:R-:W-:Y:S01]  /*c600*/  LEA.HI R5, R8.reuse, R219.reuse, RZ, 0x3 ;  /* 0x000000db08057211 */ /* 0x0c0fe200078f18ff */
[----:B------:R-:W-:Y:S01]  /*c610*/  HADD2.F32 R132, -RZ, R116.H0_H0 ;  /* 0x20000074ff847230 */ /* 0x000fe20000004100 */
[----:B------:R-:W-:Y:S01]  /*c620*/  LEA.HI R8, R8, R219, RZ, 0x6 ;  /* 0x000000db08087211 */ /* 0x000fe200078f30ff */
[----:B------:R-:W-:Y:S01]  /*c630*/  HADD2.F32 R102, -RZ, R102.H0_H0 ;  /* 0x20000066ff667230 */ /* 0x000fe20000004100 */
[----:B------:R-:W-:Y:S01]  /*c640*/  LEA.HI.SX32 R7, R5, R122, 0x1d ;  /* 0x0000007a05077211 */ /* 0x000fe200078feaff */
[----:B------:R-:W-:Y:S01]  /*c650*/  HADD2.F32 R113, -RZ, R113.H1_H1 ;  /* 0x30000071ff717230 */ /* 0x000fe20000004100 */
[----:B------:R-:W-:Y:S01]  /*c660*/  LOP3.LUT R5, R120, 0x38, R5, 0xf8, !PT ;  /* 0x0000003878057812 */ /* 0x000fe200078ef805 */
[--C-:B------:R-:W-:Y:S01]  /*c670*/  HADD2.F32 R122, -RZ, R115.reuse.H0_H0 ;  /* 0x20000073ff7a7230 */ /* 0x100fe20000004100 */
[----:B------:R-:W-:Y:S01]  /*c680*/  SHF.R.S32.HI R4, RZ, 0x1f, R7 ;  /* 0x0000001fff047819 */ /* 0x000fe20000011407 */
[----:B------:R-:W-:Y:S01]  /*c690*/  HADD2.F32 R115, -RZ, R115.H1_H1 ;  /* 0x30000073ff737230 */ /* 0x000fe20000004100 */
[----:B------:R-:W-:-:S02]  /*c6a0*/  LOP3.LUT R6, R5, R118, RZ, 0x3c, !PT ;  /* 0x0000007605067212 */ /* 0x000fc400078e3cff */
[----:B------:R-:W-:Y:S02]  /*c6b0*/  SHF.L.U32 R5, R7, 0x3, RZ ;  /* 0x0000000307057819 */ /* 0x000fe400000006ff */
[----:B------:R-:W-:Y:S02]  /*c6c0*/  LEA.HI R4, R4, R7, RZ, 0x3 ;  /* 0x0000000704047211 */ /* 0x000fe400078f18ff */
[----:B------:R-:W-:Y:S02]  /*c6d0*/  SHF.L.U32 R8, R8, 0x7, RZ ;  /* 0x0000000708087819 */ /* 0x000fe400000006ff */
[----:B------:R-:W-:Y:S02]  /*c6e0*/  LOP3.LUT R5, R120, 0x38, R5, 0xf8, !PT ;  /* 0x0000003878057812 */ /* 0x000fe400078ef805 */
[----:B------:R-:W-:Y:S02]  /*c6f0*/  SHF.L.U32 R4, R4, 0xa, RZ ;  /* 0x0000000a04047819 */ /* 0x000fe400000006ff */
[----:B------:R-:W-:-:S02]  /*c700*/  LOP3.LUT R8, R8, 0x7fffe000, RZ, 0xc0, !PT ;  /* 0x7fffe00008087812 */ /* 0x000fc400078ec0ff */
[----:B------:R-:W-:Y:S02]  /*c710*/  LOP3.LUT R118, R5, R118, RZ, 0x3c, !PT ;  /* 0x0000007605767212 */ /* 0x000fe400078e3cff */
[----:B------:R-:W-:Y:S02]  /*c720*/  LOP3.LUT R4, R4, 0x7fffe000, RZ, 0xc0, !PT ;  /* 0x7fffe00004047812 */ /* 0x000fe400078ec0ff */
[--C-:B------:R-:W-:Y:S02]  /*c730*/  IADD3 R6, R6, R8, R117.reuse ;  /* 0x0000000806067210 */ /* 0x100fe40007ffe075 */
[----:B------:R-:W-:Y:S02]  /*c740*/  IADD3 R4, R118, R4, R117 ;  /* 0x0000000476047210 */ /* 0x000fe40007ffe075 */
[----:B------:R-:W-:Y:S02]  /*c750*/  SHF.L.U32 R100, R6, 0x1, RZ ;  /* 0x0000000106647819 */ /* 0x000fe400000006ff */
[----:B------:R-:W-:-:S02]  /*c760*/  SHF.L.U32 R101, R4, 0x1, RZ ;  /* 0x0000000104657819 */ /* 0x000fc400000006ff */
[--C-:B------:R-:W-:Y:S01]  /*c770*/  SHF.R.U64 R88, R88, 0x10, R89.reuse ;  /* 0x0000001058587819 */ /* 0x100fe20000001259 */
[----:B------:R-:W1:Y:S01]  /*c780*/  LDS.128 R8, [R100+0x10080] ;  /* 0x0100800064087984 */ /* 0x000e620000000c00 */
[----:B------:R-:W-:Y:S02]  /*c790*/  SHF.R.U32.HI R89, RZ, 0x10, R89 ;  /* 0x00000010ff597819 */ /* 0x000fe40000011659 */
[----:B------:R-:W-:Y:S01]  /*c7a0*/  SHF.R.U64 R84, R84, 0x10, R85 ;  /* 0x0000001054547819 */ /* 0x000fe20000001255 */
[----:B------:R-:W2:Y:S01]  /*c7b0*/  LDS.128 R4, [R101+0x10080] ;  /* 0x0100800065047984 */ /* 0x000ea20000000c00 */
[--C-:B------:R-:W-:Y:S01]  /*c7c0*/  SHF.R.U64 R85, R90, 0x10, R91.reuse ;  /* 0x000000105a557819 */ /* 0x100fe2000000125b */
[----:B------:R-:W-:Y:S01]  /*c7d0*/  HADD2.F32 R128, -RZ, R89.H0_H0 ;  /* 0x20000059ff807230 */ /* 0x000fe20000004100 */
[----:B------:R-:W-:Y:S01]  /*c7e0*/  SHF.R.U32.HI R90, RZ, 0x10, R91 ;  /* 0x00000010ff5a7819 */ /* 0x000fe2000001165b */
[----:B------:R-:W-:Y:S01]  /*c7f0*/  HADD2.F32 R88, -RZ, R88.H0_H0 ;  /* 0x20000058ff587230 */ /* 0x000fe20000004100 */
[----:B------:R-:W-:-:S02]  /*c800*/  SHF.R.U64 R86, R86, 0x10, R87 ;  /* 0x0000001056567819 */ /* 0x000fc40000001257 */
[----:B------:R-:W-:Y:S01]  /*c810*/  SHF.R.U32.HI R87, RZ, 0x10, R87 ;  /* 0x00000010ff577819 */ /* 0x000fe20000011657 */
[----:B------:R-:W-:Y:S02]  /*c820*/  HADD2.F32 R134, -RZ, R90.H0_H0 ;  /* 0x2000005aff867230 */ /* 0x000fe40000004100 */
[--C-:B-1----:R-:W-:Y:S02]  /*c830*/  HADD2.F32 R103, -RZ, R9.reuse.H1_H1 ;  /* 0x30000009ff677230 */ /* 0x102fe40000004100 */
[----:B------:R-:W-:Y:S02]  /*c840*/  HADD2.F32 R91, -RZ, R9.H0_H0 ;  /* 0x20000009ff5b7230 */ /* 0x000fe40000004100 */
[----:B------:R-:W-:Y:S01]  /*c850*/  HADD2.F32 R9, -RZ, R11.H0_H0 ;  /* 0x2000000bff097230 */ /* 0x000fe20000004100 */
[----:B------:R-:W-:Y:S01]  /*c860*/  FMUL.FTZ R126, R103, R102 ;  /* 0x00000066677e7220 */ /* 0x000fe20000410000 */
[--C-:B--2---:R-:W-:Y:S01]  /*c870*/  HADD2.F32 R117, -RZ, R5.reuse.H1_H1 ;  /* 0x30000005ff757230 */ /* 0x104fe20000004100 */
[----:B------:R-:W-:Y:S01]  /*c880*/  FMUL.FTZ R120, R91, R106 ;  /* 0x0000006a5b787220 */ /* 0x000fe20000410000 */
[----:B------:R-:W-:Y:S01]  /*c890*/  HADD2.F32 R107, -RZ, R5.H0_H0 ;  /* 0x20000005ff6b7230 */ /* 0x000fe20000004100 */
[----:B------:R-:W-:Y:S01]  /*c8a0*/  FMUL.FTZ R130, R9, R124 ;  /* 0x0000007c09827220 */ /* 0x000fe20000410000 */
[----:B------:R-:W-:Y:S01]  /*c8b0*/  HADD2.F32 R5, -RZ, R7.H0_H0 ;  /* 0x20000007ff057230 */ /* 0x000fe20000004100 */
[C---:B------:R-:W-:Y:S01]  /*c8c0*/  FMUL.FTZ R102, R117.reuse, R102 ;  /* 0x0000006675667220 */ /* 0x040fe20000410000 */
[----:B------:R-:W-:Y:S01]  /*c8d0*/  HADD2.F32 R104, -RZ, R8.H0_H0 ;  /* 0x20000008ff687230 */ /* 0x000fe20000004100 */
[----:B------:R-:W-:Y:S01]  /*c8e0*/  FFMA.FTZ R117, R117, R128, R126 ;  /* 0x0000008075757223 */ /* 0x000fe2000001007e */
[----:B------:R-:W-:Y:S01]  /*c8f0*/  HADD2.F32 R11, -RZ, R11.H1_H1 ;  /* 0x3000000bff0b7230 */ /* 0x000fe20000004100 */
[C---:B------:R-:W-:Y:S01]  /*c900*/  FMUL.FTZ R124, R5.reuse, R124 ;  /* 0x0000007c057c7220 */ /* 0x040fe20000410000 */
[----:B------:R-:W-:Y:S01]  /*c910*/  HADD2.F32 R126, -RZ, R87.H0_H0 ;  /* 0x20000057ff7e7230 */ /* 0x000fe20000004100 */
[----:B------:R-:W-:Y:S01]  /*c920*/  FFMA.FTZ R130, R5, R132, R130 ;  /* 0x0000008405827223 */ /* 0x000fe20000010082 */
[----:B------:R-:W-:Y:S01]  /*c930*/  HADD2.F32 R118, -RZ, R4.H0_H0 ;  /* 0x20000004ff767230 */ /* 0x000fe20000004100 */
[-C--:B------:R-:W-:Y:S01]  /*c940*/  FMUL.FTZ R5, R104, R113.reuse ;  /* 0x0000007168057220 */ /* 0x080fe20000410000 */
[----:B------:R-:W-:Y:S01]  /*c950*/  HADD2.F32 R105, -RZ, R8.H1_H1 ;  /* 0x30000008ff697230 */ /* 0x000fe20000004100 */
[-C--:B------:R-:W-:Y:S01]  /*c960*/  FMUL.FTZ R90, R11, R126.reuse ;  /* 0x0000007e0b5a7220 */ /* 0x080fe20000410000 */
[----:B------:R-:W-:Y:S01]  /*c970*/  HADD2.F32 R7, -RZ, R7.H1_H1 ;  /* 0x30000007ff077230 */ /* 0x000fe20000004100 */
[C---:B------:R-:W-:Y:S01]  /*c980*/  FMUL.FTZ R113, R118.reuse, R113 ;  /* 0x0000007176717220 */ /* 0x040fe20000410000 */
[----:B------:R-:W-:Y:S01]  /*c990*/  HADD2.F32 R8, -RZ, R10.H0_H0 ;  /* 0x2000000aff087230 */ /* 0x000fe20000004100 */
[----:B------:R-:W-:Y:S01]  /*c9a0*/  FFMA.FTZ R118, R118, R115, R5 ;  /* 0x0000007376767223 */ /* 0x000fe20000010005 */
[----:B------:R-:W-:Y:S01]  /*c9b0*/  HADD2.F32 R87, -RZ, R114.H1_H1 ;  /* 0x30000072ff577230 */ /* 0x000fe20000004100 */
[----:B------:R-:W-:Y:S01]  /*c9c0*/  FMUL.FTZ R126, R7, R126 ;  /* 0x0000007e077e7220 */ /* 0x000fe20000410000 */
[----:B------:R-:W-:Y:S01]  /*c9d0*/  HADD2.F32 R119, -RZ, R4.H1_H1 ;  /* 0x30000004ff777230 */ /* 0x000fe20000004100 */
[C---:B------:R-:W-:Y:S01]  /*c9e0*/  FMUL.FTZ R106, R107.reuse, R106 ;  /* 0x0000006a6b6a7220 */ /* 0x040fe20000410000 */
[----:B------:R-:W-:Y:S01]  /*c9f0*/  HADD2.F32 R4, -RZ, R6.H0_H0 ;  /* 0x20000006ff047230 */ /* 0x000fe20000004100 */
[----:B------:R-:W-:Y:S01]  /*ca00*/  FFMA.FTZ R120, R107, R122, R120 ;  /* 0x0000007a6b787223 */ /* 0x000fe20000010078 */
[----:B------:R-:W-:Y:S01]  /*ca10*/  HADD2.F32 R5, -RZ, R116.H1_H1 ;  /* 0x30000074ff057230 */ /* 0x000fe20000004100 */
[----:B------:R-:W-:Y:S01]  /*ca20*/  FFMA.FTZ R7, R7, R134, R90 ;  /* 0x0000008607077223 */ /* 0x000fe2000001005a */
[----:B------:R-:W-:Y:S01]  /*ca30*/  HADD2.F32 R10, -RZ, R10.H1_H1 ;  /* 0x3000000aff0a7230 */ /* 0x000fe20000004100 */
[-C--:B------:R-:W-:Y:S01]  /*ca40*/  FMUL.FTZ R89, R8, R87.reuse ;  /* 0x0000005708597220 */ /* 0x080fe20000410000 */
[----:B------:R-:W-:Y:S01]  /*ca50*/  HADD2.F32 R90, -RZ, R84.H0_H0 ;  /* 0x20000054ff5a7230 */ /* 0x000fe20000004100 */
[C---:B------:R-:W-:Y:S01]  /*ca60*/  FMUL.FTZ R87, R4.reuse, R87 ;  /* 0x0000005704577220 */ /* 0x040fe20000410000 */
[----:B------:R-:W-:Y:S01]  /*ca70*/  HADD2.F32 R107, -RZ, R86.H0_H0 ;  /* 0x20000056ff6b7230 */ /* 0x000fe20000004100 */
[----:B------:R-:W-:Y:S01]  /*ca80*/  FFMA.FTZ R84, R4, R5, R89 ;  /* 0x0000000504547223 */ /* 0x000fe20000010059 */
[----:B------:R-:W-:Y:S01]  /*ca90*/  HADD2.F32 R6, -RZ, R6.H1_H1 ;  /* 0x30000006ff067230 */ /* 0x000fe20000004100 */
[----:B------:R-:W-:Y:S01]  /*caa0*/  FMUL.FTZ R4, R105, R90 ;  /* 0x0000005a69047220 */ /* 0x000fe20000410000 */
[----:B------:R-:W-:Y:S01]  /*cab0*/  HADD2.F32 R89, -RZ, R85.H0_H0 ;  /* 0x20000055ff597230 */ /* 0x000fe20000004100 */
[----:B------:R-:W-:Y:S01]  /*cac0*/  FMUL.FTZ R85, R10, R107 ;  /* 0x0000006b0a557220 */ /* 0x000fe20000410000 */
[----:B------:R-:W-:Y:S01]  /*cad0*/  F2FP.PACK_AB R7, R7, R130 ;  /* 0x000000820707723e */ /* 0x000fe200000000ff */
[----:B------:R-:W-:-:S02]  /*cae0*/  FMUL.FTZ R90, R119, R90 ;  /* 0x0000005a775a7220 */ /* 0x000fc40000410000 */
[----:B------:R-:W-:Y:S02]  /*caf0*/  FMUL.FTZ R107, R6, R107 ;  /* 0x0000006b066b7220 */ /* 0x000fe40000410000 */
[----:B------:R-:W-:Y:S01]  /*cb00*/  FFMA.FTZ R87, R8, R5, -R87 ;  /* 0x0000000508577223 */ /* 0x000fe20000010857 */
[----:B------:R-:W-:Y:S01]  /*cb10*/  F2FP.PACK_AB R5, R117, R120 ;  /* 0x000000787505723e */ /* 0x000fe200000000ff */
        /* <DEDUP_REMOVED lines=8> */
[----:B------:R-:W-:Y:S02]  /*cba0*/  FFMA.FTZ R10, R10, R89, -R107 ;  /* 0x000000590a0a7223 */ /* 0x000fe4000001086b */
[----:B------:R-:W-:Y:S01]  /*cbb0*/  FFMA.FTZ R119, R119, R88, R4 ;  /* 0x0000005877777223 */ /* 0x000fe20000010004 */
[----:B------:R-:W-:Y:S01]  /*cbc0*/  F2FP.PACK_AB R8, R8, R113 ;  /* 0x000000710808723e */ /* 0x000fe200000000ff */
[----:B------:R-:W-:Y:S01]  /*cbd0*/  FFMA.FTZ R85, R6, R89, R85 ;  /* 0x0000005906557223 */ /* 0x000fe20000010055 */
[----:B------:R-:W-:Y:S02]  /*cbe0*/  F2FP.PACK_AB R10, R10, R87 ;  /* 0x000000570a0a723e */ /* 0x000fe400000000ff */
[----:B------:R-:W-:Y:S02]  /*cbf0*/  F2FP.PACK_AB R4, R119, R118 ;  /* 0x000000767704723e */ /* 0x000fe400000000ff */
[----:B------:R-:W-:Y:S01]  /*cc00*/  F2FP.PACK_AB R6, R85, R84 ;  /* 0x000000545506723e */ /* 0x000fe200000000ff */
[----:B------:R1:W-:Y:S04]  /*cc10*/  STS.128 [R100+0x10080], R8 ;  /* 0x0100800864007388 */ /* 0x0003e80000000c00 */
[----:B------:R1:W-:Y:S02]  /*cc20*/  STS.128 [R101+0x10080], R4 ;  /* 0x0100800465007388 */ /* 0x0003e40000000c00 */
.L_x_440:
[----:B------:R-:W-:Y:S05]  /*cc30*/  BSYNC B1 ;  /* 0x0000000000017941 */ /* 0x000fea0003800000 */
.L_x_439:
[----:B------:R-:W-:Y:S01]  /*cc40*/  IADD3 R84, R60, 0x20, RZ ;  /* 0x000000203c547810 */ /* 0x000fe20007ffe0ff */
[----:B------:R-:W-:Y:S03]  /*cc50*/  BSSY B1, `(.L_x_443) ;  /* 0x00000db000017945 */ /* 0x000fe60003800000 */
[----:B------:R-:W-:-:S13]  /*cc60*/  ISETP.GE.AND P0, PT, R84, UR4, PT ;  /* 0x0000000454007c0c */ /* 0x000fda000bf06270 */
[----:B------:R-:W-:Y:S05]  /*cc70*/  @P0 BRA `(.L_x_444) ;  /* 0x00000d8000000947 */ /* 0x000fea0003800000 */
[----:B------:R-:W-:Y:S01]  /*cc80*/  ISETP.GE.AND P0, PT, R225, c[0x0][0x27c], PT ;  /* 0x00009f00e1007a0c */ /* 0x000fe20003f06270 */
[----:B------:R-:W-:Y:S01]  /*cc90*/  IMAD.SHL.U32 R90, R84, 0x40, RZ ;  /* 0x00000040545a7824 */ /* 0x000fe200078e00ff */
[----:B-1----:R-:W-:Y:S01]  /*cca0*/  SHF.R.S32.HI R5, RZ, 0x1f, R84 ;  /* 0x0000001fff057819 */ /* 0x002fe20000011454 */
        /* <DEDUP_REMOVED lines=10> */
[----:B------:R-:W-:Y:S01]  /*cd50*/  HADD2.F32 R102, -RZ, R109.H0_H0 ;  /* 0x2000006dff667230 */ /* 0x000fe20000004100 */
[----:B------:R-:W-:Y:S01]  /*cd60*/  LOP3.LUT R87, R90, 0x38, R225, 0xf8, !PT ;  /* 0x000000385a577812 */ /* 0x000fe200078ef8e1 */
[----:B------:R-:W-:Y:S01]  /*cd70*/  HADD2.F32 R116, -RZ, R111.H0_H0 ;  /* 0x2000006fff747230 */ /* 0x000fe20000004100 */
[----:B------:R-:W-:Y:S01]  /*cd80*/  SHF.R.S32.HI R5, RZ, 0x1f, R4 ;  /* 0x0000001fff057819 */ /* 0x000fe20000011404 */
[----:B------:R-:W-:Y:S01]  /*cd90*/  HADD2.F32 R109, -RZ, R109.H1_H1 ;  /* 0x3000006dff6d7230 */ /* 0x000fe20000004100 */
[----:B------:R-:W-:Y:S01]  /*cda0*/  SHF.L.U32 R7, R4, 0x3, RZ ;  /* 0x0000000304077819 */ /* 0x000fe200000006ff */
[----:B------:R-:W-:Y:S01]  /*cdb0*/  HADD2.F32 R124, -RZ, R111.H1_H1 ;  /* 0x3000006fff7c7230 */ /* 0x000fe20000004100 */
[----:B------:R-:W-:Y:S01]  /*cdc0*/  LEA.HI R5, R5, R4, RZ, 0x3 ;  /* 0x0000000405057211 */ /* 0x000fe200078f18ff */
[--C-:B------:R-:W-:Y:S01]  /*cdd0*/  HADD2.F32 R107, -RZ, R112.reuse.H1_H1 ;  /* 0x30000070ff6b7230 */ /* 0x100fe20000004100 */
[----:B------:R-:W-:Y:S01]  /*cde0*/  LOP3.LUT R87, R87, R88, RZ, 0x3c, !PT ;  /* 0x0000005857577212 */ /* 0x000fe200078e3cff */
[----:B------:R-:W-:Y:S01]  /*cdf0*/  HADD2.F32 R111, -RZ, R112.H0_H0 ;  /* 0x20000070ff6f7230 */ /* 0x000fe20000004100 */
[----:B------:R-:W-:-:S02]  /*ce00*/  LOP3.LUT R7, R90, 0x38, R7, 0xf8, !PT ;  /* 0x000000385a077812 */ /* 0x000fc400078ef807 */
[----:B------:R-:W-:Y:S02]  /*ce10*/  SHF.L.U32 R5, R5, 0xa, RZ ;  /* 0x0000000a05057819 */ /* 0x000fe400000006ff */
[----:B------:R-:W-:Y:S02]  /*ce20*/  IADD3 R87, R84, R87, RZ ;  /* 0x0000005754577210 */ /* 0x000fe40007ffe0ff */
[----:B------:R-:W-:Y:S02]  /*ce30*/  LOP3.LUT R4, R7, R88, RZ, 0x3c, !PT ;  /* 0x0000005807047212 */ /* 0x000fe400078e3cff */
[----:B------:R-:W-:Y:S02]  /*ce40*/  LOP3.LUT R5, R5, 0x7fffe000, RZ, 0xc0, !PT ;  /* 0x7fffe00005057812 */ /* 0x000fe400078ec0ff */
[----:B------:R-:W-:Y:S02]  /*ce50*/  SHF.L.U32 R87, R87, 0x1, RZ ;  /* 0x0000000157577819 */ /* 0x000fe400000006ff */
[----:B------:R-:W-:-:S02]  /*ce60*/  IADD3 R4, R4, R5, R84 ;  /* 0x0000000504047210 */ /* 0x000fc40007ffe054 */
[--C-:B------:R-:W-:Y:S01]  /*ce70*/  SHF.R.U64 R68, R68, 0x10, R69.reuse ;  /* 0x0000001044447819 */ /* 0x100fe20000001245 */
[----:B------:R-:W1:Y:S01]  /*ce80*/  LDS.128 R8, [R87+0x10080] ;  /* 0x0100800057087984 */ /* 0x000e620000000c00 */
[----:B------:R-:W-:Y:S02]  /*ce90*/  SHF.L.U32 R85, R4, 0x1, RZ ;  /* 0x0000000104557819 */ /* 0x000fe400000006ff */
[----:B------:R-:W-:Y:S01]  /*cea0*/  SHF.R.U32.HI R89, RZ, 0x10, R69 ;  /* 0x00000010ff597819 */ /* 0x000fe20000011645 */
[----:B------:R-:W-:Y:S01]  /*ceb0*/  HADD2.F32 R68, -RZ, R68.H0_H0 ;  /* 0x20000044ff447230 */ /* 0x000fe20000004100 */
[--C-:B------:R-:W-:Y:S01]  /*cec0*/  SHF.R.U64 R69, R74, 0x10, R75.reuse ;  /* 0x000000104a457819 */ /* 0x100fe2000000124b */
[----:B------:R-:W2:Y:S01]  /*ced0*/  LDS.128 R4, [R85+0x10080] ;  /* 0x0100800055047984 */ /* 0x000ea20000000c00 */
[----:B------:R-:W-:Y:S01]  /*cee0*/  SHF.R.U32.HI R74, RZ, 0x10, R75 ;  /* 0x00000010ff4a7819 */ /* 0x000fe2000001164b */
[----:B------:R-:W-:Y:S01]  /*cef0*/  HADD2.F32 R118, -RZ, R89.H0_H0 ;  /* 0x20000059ff767230 */ /* 0x000fe20000004100 */
[--C-:B------:R-:W-:Y:S01]  /*cf00*/  SHF.R.U64 R72, R72, 0x10, R73.reuse ;  /* 0x0000001048487819 */ /* 0x100fe20000001249 */
[----:B------:R-:W-:Y:S01]  /*cf10*/  HADD2.F32 R89, -RZ, R110.H1_H1 ;  /* 0x3000006eff597230 */ /* 0x000fe20000004100 */
[----:B------:R-:W-:Y:S01]  /*cf20*/  SHF.R.U32.HI R73, RZ, 0x10, R73 ;  /* 0x00000010ff497819 */ /* 0x000fe20000011649 */
[----:B------:R-:W-:Y:S01]  /*cf30*/  HADD2.F32 R74, -RZ, R74.H0_H0 ;  /* 0x2000004aff4a7230 */ /* 0x000fe20000004100 */
[--C-:B------:R-:W-:Y:S01]  /*cf40*/  SHF.R.U64 R70, R70, 0x10, R71.reuse ;  /* 0x0000001046467819 */ /* 0x100fe20000001247 */
[----:B------:R-:W-:Y:S01]  /*cf50*/  HADD2.F32 R72, -RZ, R72.H0_H0 ;  /* 0x20000048ff487230 */ /* 0x000fe20000004100 */
[----:B------:R-:W-:Y:S01]  /*cf60*/  SHF.R.U32.HI R71, RZ, 0x10, R71 ;  /* 0x00000010ff477819 */ /* 0x000fe20000011647 */
[----:B------:R-:W-:-:S02]  /*cf70*/  HADD2.F32 R122, -RZ, R73.H0_H0 ;  /* 0x20000049ff7a7230 */ /* 0x000fc40000004100 */
[----:B------:R-:W-:Y:S02]  /*cf80*/  HADD2.F32 R70, -RZ, R70.H0_H0 ;  /* 0x20000046ff467230 */ /* 0x000fe40000004100 */
[----:B------:R-:W-:Y:S02]  /*cf90*/  HADD2.F32 R112, -RZ, R71.H0_H0 ;  /* 0x20000047ff707230 */ /* 0x000fe40000004100 */
[----:B------:R-:W-:Y:S02]  /*cfa0*/  HADD2.F32 R69, -RZ, R69.H0_H0 ;  /* 0x20000045ff457230 */ /* 0x000fe40000004100 */
[----:B-1----:R-:W-:Y:S02]  /*cfb0*/  HADD2.F32 R75, -RZ, R9.H0_H0 ;  /* 0x20000009ff4b7230 */ /* 0x002fe40000004100 */
[--C-:B------:R-:W-:Y:S02]  /*cfc0*/  HADD2.F32 R91, -RZ, R8.reuse.H0_H0 ;  /* 0x20000008ff5b7230 */ /* 0x100fe40000004100 */
[----:B------:R-:W-:Y:S01]  /*cfd0*/  HADD2.F32 R100, -RZ, R8.H1_H1 ;  /* 0x30000008ff647230 */ /* 0x000fe20000004100 */
[----:B------:R-:W-:Y:S01]  /*cfe0*/  FMUL.FTZ R114, R75, R102 ;  /* 0x000000664b727220 */ /* 0x000fe20000410000 */
[----:B--2---:R-:W-:Y:S01]  /*cff0*/  HADD2.F32 R103, -RZ, R5.H0_H0 ;  /* 0x20000005ff677230 */ /* 0x004fe20000004100 */
[----:B------:R-:W-:Y:S01]  /*d000*/  FMUL.FTZ R73, R91, R109 ;  /* 0x0000006d5b497220 */ /* 0x000fe20000410000 */
[----:B------:R-:W-:-:S02]  /*d010*/  HADD2.F32 R8, -RZ, R10.H0_H0 ;  /* 0x2000000aff087230 */ /* 0x000fc40000004100 */
[----:B------:R-:W-:Y:S01]  /*d020*/  HADD2.F32 R101, -RZ, R10.H1_H1 ;  /* 0x3000000aff657230 */ /* 0x000fe20000004100 */
[C---:B------:R-:W-:Y:S01]  /*d030*/  FMUL.FTZ R102, R103.reuse, R102 ;  /* 0x0000006667667220 */ /* 0x040fe20000410000 */
[--C-:B------:R-:W-:Y:S01]  /*d040*/  HADD2.F32 R104, -RZ, R4.reuse.H0_H0 ;  /* 0x20000004ff687230 */ /* 0x100fe20000004100 */
[-C--:B------:R-:W-:Y:S01]  /*d050*/  FFMA.FTZ R114, R103, R116.reuse, R114 ;  /* 0x0000007467727223 */ /* 0x080fe20000010072 */
[--C-:B------:R-:W-:Y:S01]  /*d060*/  HADD2.F32 R10, -RZ, R11.reuse.H0_H0 ;  /* 0x2000000bff0a7230 */ /* 0x100fe20000004100 */
[----:B------:R-:W-:Y:S01]  /*d070*/  FFMA.FTZ R102, R75, R116, -R102 ;  /* 0x000000744b667223 */ /* 0x000fe20000010866 */
[----:B------:R-:W-:Y:S01]  /*d080*/  HADD2.F32 R105, -RZ, R4.H1_H1 ;  /* 0x30000004ff697230 */ /* 0x000fe20000004100 */
[----:B------:R-:W-:Y:S01]  /*d090*/  FMUL.FTZ R109, R104, R109 ;  /* 0x0000006d686d7220 */ /* 0x000fe20000410000 */
[----:B------:R-:W-:Y:S01]  /*d0a0*/  HADD2.F32 R103, -RZ, R110.H0_H0 ;  /* 0x2000006eff677230 */ /* 0x000fe20000004100 */
[----:B------:R-:W-:Y:S01]  /*d0b0*/  FMUL.FTZ R110, R8, R89 ;  /* 0x00000059086e7220 */ /* 0x000fe20000410000 */
[--C-:B------:R-:W-:Y:S01]  /*d0c0*/  HADD2.F32 R4, -RZ, R6.reuse.H0_H0 ;  /* 0x20000006ff047230 */ /* 0x100fe20000004100 */
        /* <DEDUP_REMOVED lines=11> */
[----:B------:R-:W-:Y:S01]  /*d180*/  HADD2.F32 R5, -RZ, R5.H1_H1 ;  /* 0x30000005ff057230 */ /* 0x000fe20000004100 */
[----:B------:R-:W-:-:S02]  /*d190*/  FFMA.FTZ R104, R6, R111, R104 ;  /* 0x0000006f06687223 */ /* 0x000fc40000010068 */
[----:B------:R-:W-:Y:S02]  /*d1a0*/  FMUL.FTZ R120, R9, R118 ;  /* 0x0000007609787220 */ /* 0x000fe40000410000 */
[----:B------:R-:W-:Y:S02]  /*d1b0*/  FMUL.FTZ R112, R7, R112 ;  /* 0x0000007007707220 */ /* 0x000fe40000410000 */
[----:B------:R-:W-:Y:S02]  /*d1c0*/  FMUL.FTZ R6, R101, R70 ;  /* 0x0000004665067220 */ /* 0x000fe40000410000 */
[----:B------:R-:W-:Y:S02]  /*d1d0*/  FMUL.FTZ R118, R5, R118 ;  /* 0x0000007605767220 */ /* 0x000fe40000410000 */
        /* <DEDUP_REMOVED lines=9> */
[----:B------:R-:W-:Y:S01]  /*d270*/  FFMA.FTZ R112, R11, R74, -R112 ;  /* 0x0000004a0b707223 */ /* 0x000fe20000010870 */
[----:B------:R-:W-:Y:S01]  /*d280*/  F2FP.PACK_AB R9, R9, R102 ;  /* 0x000000660909723e */ /* 0x000fe200000000ff */
[----:B------:R-:W-:Y:S02]  /*d290*/  FFMA.FTZ R8, R100, R72, -R113 ;  /* 0x0000004864087223 */ /* 0x000fe40000010871 */
[----:B------:R-:W-:Y:S01]  /*d2a0*/  FFMA.FTZ R10, R101, R69, -R70 ;  /* 0x00000045650a7223 */ /* 0x000fe20000010846 */
[----:B------:R-:W-:Y:S01]  /*d2b0*/  F2FP.PACK_AB R11, R112, R103 ;  /* 0x00000067700b723e */ /* 0x000fe200000000ff */
[----:B------:R-:W-:Y:S01]  /*d2c0*/  FFMA.FTZ R5, R5, R122, R120 ;  /* 0x0000007a05057223 */ /* 0x000fe20000010078 */
[----:B------:R-:W-:Y:S01]  /*d2d0*/  F2FP.PACK_AB R8, R8, R109 ;  /* 0x0000006d0808723e */ /* 0x000fe200000000ff */
[----:B------:R-:W-:Y:S01]  /*d2e0*/  FFMA.FTZ R4, R105, R72, R4 ;  /* 0x0000004869047223 */ /* 0x000fe20000010004 */
[----:B------:R-:W-:Y:S01]  /*d2f0*/  F2FP.PACK_AB R10, R10, R89 ;  /* 0x000000590a0a723e */ /* 0x000fe200000000ff */
[----:B------:R-:W-:Y:S01]  /*d300*/  FFMA.FTZ R6, R106, R69, R6 ;  /* 0x000000456a067223 */ /* 0x000fe20000010006 */
[----:B------:R-:W-:-:S02]  /*d310*/  F2FP.PACK_AB R5, R5, R114 ;  /* 0x000000720505723e */ /* 0x000fc400000000ff */
[----:B------:R-:W-:Y:S01]  /*d320*/  F2FP.PACK_AB R4, R4, R73 ;  /* 0x000000490404723e */ /* 0x000fe200000000ff */
[----:B------:R1:W-:Y:S01]  /*d330*/  STS.128 [R87+0x10080], R8 ;  /* 0x0100800857007388 */ /* 0x0003e20000000c00 */
[----:B------:R-:W-:-:S05]  /*d340*/  F2FP.PACK_AB R6, R6, R71 ;  /* 0x000000470606723e */ /* 0x000fca00000000ff */
[----:B------:R1:W-:Y:S02]  /*d350*/  STS.128 [R85+0x10080], R4 ;  /* 0x0100800455007388 */ /* 0x0003e40000000c00 */
.L_x_446:
[----:B------:R-:W-:Y:S05]  /*d360*/  BSYNC B0 ;  /* 0x0000000000007941 */ /* 0x000fea0003800000 */
.L_x_445:
[----:B------:R-:W-:-:S13]  /*d370*/  ISETP.GE.AND P0, PT, R219, c[0x0][0x27c], PT ;  /* 0x00009f00db007a0c */ /* 0x000fda0003f06270 */
[----:B------:R-:W-:Y:S05]  /*d380*/  @P0 BRA `(.L_x_444) ;  /* 0x0000067000000947 */ /* 0x000fea0003800000 */
[----:B-1----:R-:W-:Y:S01]  /*d390*/  SHF.R.S32.HI R4, RZ, 0x1f, R219 ;  /* 0x0000001fff047819 */ /* 0x002fe200000114db */
[----:B------:R-:W-:Y:S01]  /*d3a0*/  HADD2.F32 R100, -RZ, R98.H0_H0 ;  /* 0x20000062ff647230 */ /* 0x000fe20000004100 */
[----:B------:R-:W-:Y:S01]  /*d3b0*/  SHF.R.U32.HI R70, RZ, 0x10, R53 ;  /* 0x00000010ff467819 */ /* 0x000fe20000011635 */
[----:B------:R-:W-:Y:S01]  /*d3c0*/  HADD2.F32 R106, -RZ, R108.H0_H0 ;  /* 0x2000006cff6a7230 */ /* 0x000fe20000004100 */
[CC--:B------:R-:W-:Y:S01]  /*d3d0*/  LEA.HI R5, R4.reuse, R219.reuse, RZ, 0x3 ;  /* 0x000000db04057211 */ /* 0x0c0fe200078f18ff */
[--C-:B------:R-:W-:Y:S01]  /*d3e0*/  HADD2.F32 R74, -RZ, R97.reuse.H0_H0 ;  /* 0x20000061ff4a7230 */ /* 0x100fe20000004100 */
        /* <DEDUP_REMOVED lines=10> */
[----:B------:R-:W-:Y:S01]  /*d490*/  LOP3.LUT R5, R90, 0x38, R5, 0xf8, !PT ;  /* 0x000000385a057812 */ /* 0x000fe200078ef805 */
[--C-:B------:R-:W-:Y:S01]  /*d4a0*/  HADD2.F32 R90, -RZ, R99.reuse.H0_H0 ;  /* 0x20000063ff5a7230 */ /* 0x100fe20000004100 */
[----:B------:R-:W-:Y:S01]  /*d4b0*/  LOP3.LUT R9, R9, 0x7fffe000, RZ, 0xc0, !PT ;  /* 0x7fffe00009097812 */ /* 0x000fe200078ec0ff */
[----:B------:R-:W-:Y:S01]  /*d4c0*/  HADD2.F32 R99, -RZ, R99.H1_H1 ;  /* 0x30000063ff637230 */ /* 0x000fe20000004100 */
[----:B------:R-:W-:-:S02]  /*d4d0*/  SHF.L.U32 R4, R4, 0xa, RZ ;  /* 0x0000000a04047819 */ /* 0x000fc400000006ff */
[----:B------:R-:W-:Y:S02]  /*d4e0*/  LOP3.LUT R88, R5, R88, RZ, 0x3c, !PT ;  /* 0x0000005805587212 */ /* 0x000fe400078e3cff */
[--C-:B------:R-:W-:Y:S02]  /*d4f0*/  IADD3 R6, R6, R9, R84.reuse ;  /* 0x0000000906067210 */ /* 0x100fe40007ffe054 */
[----:B------:R-:W-:Y:S02]  /*d500*/  LOP3.LUT R5, R4, 0x7fffe000, RZ, 0xc0, !PT ;  /* 0x7fffe00004057812 */ /* 0x000fe400078ec0ff */
[----:B------:R-:W-:Y:S02]  /*d510*/  SHF.L.U32 R68, R6, 0x1, RZ ;  /* 0x0000000106447819 */ /* 0x000fe400000006ff */
[----:B------:R-:W-:Y:S02]  /*d520*/  IADD3 R5, R88, R5, R84 ;  /* 0x0000000558057210 */ /* 0x000fe40007ffe054 */
[----:B------:R-:W-:Y:S01]  /*d530*/  SHF.R.U64 R56, R56, 0x10, R57 ;  /* 0x0000001038387819 */ /* 0x000fe20000001239 */
[----:B------:R-:W1:Y:S01]  /*d540*/  LDS.128 R8, [R68+0x10080] ;  /* 0x0100800044087984 */ /* 0x000e620000000c00 */
[----:B------:R-:W-:-:S02]  /*d550*/  SHF.L.U32 R69, R5, 0x1, RZ ;  /* 0x0000000105457819 */ /* 0x000fc400000006ff */
[----:B------:R-:W-:Y:S01]  /*d560*/  SHF.R.U32.HI R57, RZ, 0x10, R57 ;  /* 0x00000010ff397819 */ /* 0x000fe20000011639 */
[----:B------:R-:W-:Y:S01]  /*d570*/  HADD2.F32 R56, -RZ, R56.H0_H0 ;  /* 0x20000038ff387230 */ /* 0x000fe20000004100 */
[----:B------:R-:W-:Y:S01]  /*d580*/  SHF.R.U64 R52, R52, 0x10, R53 ;  /* 0x0000001034347819 */ /* 0x000fe20000001235 */
[----:B------:R-:W2:Y:S01]  /*d590*/  LDS.128 R4, [R69+0x10080] ;  /* 0x0100800045047984 */ /* 0x000ea20000000c00 */
[--C-:B------:R-:W-:Y:S01]  /*d5a0*/  SHF.R.U64 R53, R58, 0x10, R59.reuse ;  /* 0x000000103a357819 */ /* 0x100fe2000000123b */
[----:B------:R-:W-:Y:S01]  /*d5b0*/  HADD2.F32 R102, -RZ, R57.H0_H0 ;  /* 0x20000039ff667230 */ /* 0x000fe20000004100 */
[----:B------:R-:W-:Y:S02]  /*d5c0*/  SHF.R.U32.HI R58, RZ, 0x10, R59 ;  /* 0x00000010ff3a7819 */ /* 0x000fe4000001163b */
[--C-:B------:R-:W-:Y:S01]  /*d5d0*/  SHF.R.U64 R54, R54, 0x10, R55.reuse ;  /* 0x0000001036367819 */ /* 0x100fe20000001237 */
[----:B------:R-:W-:Y:S01]  /*d5e0*/  HADD2.F32 R87, -RZ, R53.H0_H0 ;  /* 0x20000035ff577230 */ /* 0x000fe20000004100 */
[----:B------:R-:W-:Y:S01]  /*d5f0*/  SHF.R.U32.HI R55, RZ, 0x10, R55 ;  /* 0x00000010ff377819 */ /* 0x000fe20000011637 */
[----:B------:R-:W-:-:S02]  /*d600*/  HADD2.F32 R110, -RZ, R58.H0_H0 ;  /* 0x2000003aff6e7230 */ /* 0x000fc40000004100 */
        /* <DEDUP_REMOVED lines=16> */
[----:B------:R-:W-:Y:S01]  /*d710*/  HADD2.F32 R7, -RZ, R7.H1_H1 ;  /* 0x30000007ff077230 */ /* 0x000fe20000004100 */
[----:B------:R-:W-:Y:S01]  /*d720*/  FMUL.FTZ R74, R75, R74 ;  /* 0x0000004a4b4a7220 */ /* 0x000fe20000410000 */
[----:B------:R-:W-:Y:S01]  /*d730*/  HADD2.F32 R85, -RZ, R4.H0_H0 ;  /* 0x20000004ff557230 */ /* 0x000fe20000004100 */
[-C--:B------:R-:W-:Y:S01]  /*d740*/  FMUL.FTZ R58, R11, R84.reuse ;  /* 0x000000540b3a7220 */ /* 0x080fe20000410000 */
[----:B------:R-:W-:Y:S01]  /*d750*/  HADD2.F32 R5, -RZ, R98.H1_H1 ;  /* 0x30000062ff057230 */ /* 0x000fe20000004100 */
[-C--:B------:R-:W-:Y:S01]  /*d760*/  FMUL.FTZ R98, R72, R97.reuse ;  /* 0x0000006148627220 */ /* 0x080fe20000410000 */
[----:B------:R-:W-:Y:S01]  /*d770*/  HADD2.F32 R73, -RZ, R8.H1_H1 ;  /* 0x30000008ff497230 */ /* 0x000fe20000004100 */
[----:B------:R-:W-:Y:S01]  /*d780*/  FMUL.FTZ R84, R7, R84 ;  /* 0x0000005407547220 */ /* 0x000fe20000410000 */
[----:B------:R-:W-:Y:S01]  /*d790*/  HADD2.F32 R8, -RZ, R10.H0_H0 ;  /* 0x2000000aff087230 */ /* 0x000fe20000004100 */
[C---:B------:R-:W-:Y:S01]  /*d7a0*/  FMUL.FTZ R97, R85.reuse, R97 ;  /* 0x0000006155617220 */ /* 0x040fe20000410000 */
[----:B------:R-:W-:Y:S01]  /*d7b0*/  HADD2.F32 R86, -RZ, R4.H1_H1 ;  /* 0x30000004ff567230 */ /* 0x000fe20000004100 */
[----:B------:R-:W-:Y:S01]  /*d7c0*/  FFMA.FTZ R98, R85, R99, R98 ;  /* 0x0000006355627223 */ /* 0x000fe20000010062 */
[----:B------:R-:W-:Y:S01]  /*d7d0*/  HADD2.F32 R10, -RZ, R10.H1_H1 ;  /* 0x3000000aff0a7230 */ /* 0x000fe20000004100 */
[----:B------:R-:W-:Y:S01]  /*d7e0*/  FFMA.FTZ R88, R75, R90, R88 ;  /* 0x0000005a4b587223 */ /* 0x000fe20000010058 */
[----:B------:R-:W-:Y:S01]  /*d7f0*/  HADD2.F32 R4, -RZ, R6.H0_H0 ;  /* 0x20000006ff047230 */ /* 0x000fe20000004100 */
[----:B------:R-:W-:Y:S01]  /*d800*/  FFMA.FTZ R7, R7, R110, R58 ;  /* 0x0000006e07077223 */ /* 0x000fe2000001003a */
[----:B------:R-:W-:Y:S01]  /*d810*/  HADD2.F32 R55, -RZ, R108.H1_H1 ;  /* 0x3000006cff377230 */ /* 0x000fe20000004100 */
[-C--:B------:R-:W-:Y:S01]  /*d820*/  FMUL.FTZ R58, R8, R5.reuse ;  /* 0x00000005083a7220 */ /* 0x080fe20000410000 */
[----:B------:R-:W-:Y:S01]  /*d830*/  HADD2.F32 R85, -RZ, R54.H0_H0 ;  /* 0x20000036ff557230 */ /* 0x000fe20000004100 */
[C---:B------:R-:W-:Y:S01]  /*d840*/  FMUL.FTZ R5, R4.reuse, R5 ;  /* 0x0000000504057220 */ /* 0x040fe20000410000 */
[----:B------:R-:W-:Y:S01]  /*d850*/  HADD2.F32 R6, -RZ, R6.H1_H1 ;  /* 0x30000006ff067230 */ /* 0x000fe20000004100 */
[----:B------:R-:W-:Y:S01]  /*d860*/  FFMA.FTZ R74, R59, R90, -R74 ;  /* 0x0000005a3b4a7223 */ /* 0x000fe2000001084a */
[----:B------:R-:W-:Y:S01]  /*d870*/  HADD2.F32 R75, -RZ, R52.H0_H0 ;  /* 0x20000034ff4b7230 */ /* 0x000fe20000004100 */
[----:B------:R-:W-:Y:S01]  /*d880*/  FFMA.FTZ R52, R4, R55, R58 ;  /* 0x0000003704347223 */ /* 0x000fe2000001003a */
[----:B------:R-:W-:Y:S01]  /*d890*/  F2FP.PACK_AB R7, R7, R104 ;  /* 0x000000680707723e */ /* 0x000fe200000000ff */
[----:B------:R-:W-:-:S02]  /*d8a0*/  FMUL.FTZ R53, R10, R85 ;  /* 0x000000550a357220 */ /* 0x000fc40000410000 */
[----:B------:R-:W-:Y:S02]  /*d8b0*/  FMUL.FTZ R4, R86, R75 ;  /* 0x0000004b56047220 */ /* 0x000fe40000410000 */
[----:B------:R-:W-:Y:S02]  /*d8c0*/  FMUL.FTZ R85, R6, R85 ;  /* 0x0000005506557220 */ /* 0x000fe40000410000 */
[----:B------:R-:W-:Y:S02]  /*d8d0*/  FMUL.FTZ R89, R73, R75 ;  /* 0x0000004b49597220 */ /* 0x000fe40000410000 */
[----:B------:R-:W-:Y:S01]  /*d8e0*/  FFMA.FTZ R55, R8, R55, -R5 ;  /* 0x0000003708377223 */ /* 0x000fe20000010805 */
[----:B------:R-:W-:Y:S01]  /*d8f0*/  F2FP.PACK_AB R5, R57, R88 ;  /* 0x000000583905723e */ /* 0x000fe200000000ff */
[----:B------:R-:W-:Y:S02]  /*d900*/  FFMA.FTZ R71, R71, R102, -R70 ;  /* 0x0000006647477223 */ /* 0x000fe40000010846 */
[----:B------:R-:W-:-:S02]  /*d910*/  FFMA.FTZ R100, R9, R106, -R100 ;  /* 0x0000006a09647223 */ /* 0x000fc40000010864 */
[----:B------:R-:W-:Y:S01]  /*d920*/  FFMA.FTZ R11, R11, R110, -R84 ;  /* 0x0000006e0b0b7223 */ /* 0x000fe20000010854 */
[----:B------:R-:W-:Y:S01]  /*d930*/  F2FP.PACK_AB R9, R71, R74 ;  /* 0x0000004a4709723e */ /* 0x000fe200000000ff */
[----:B------:R-:W-:Y:S02]  /*d940*/  FFMA.FTZ R97, R72, R99, -R97 ;  /* 0x0000006348617223 */ /* 0x000fe40000010861 */
[----:B------:R-:W-:Y:S01]  /*d950*/  FFMA.FTZ R8, R73, R56, -R4 ;  /* 0x0000003849087223 */ /* 0x000fe20000010804 */
[----:B------:R-:W-:Y:S01]  /*d960*/  F2FP.PACK_AB R11, R11, R100 ;  /* 0x000000640b0b723e */ /* 0x000fe200000000ff */
[----:B------:R-:W-:Y:S02]  /*d970*/  FFMA.FTZ R10, R10, R87, -R85 ;  /* 0x000000570a0a7223 */ /* 0x000fe40000010855 */
[----:B------:R-:W-:Y:S01]  /*d980*/  FFMA.FTZ R75, R86, R56, R89 ;  /* 0x00000038564b7223 */ /* 0x000fe20000010059 */
[----:B------:R-:W-:Y:S01]  /*d990*/  F2FP.PACK_AB R8, R8, R97 ;  /* 0x000000610808723e */ /* 0x000fe200000000ff */
[----:B------:R-:W-:Y:S01]  /*d9a0*/  FFMA.FTZ R53, R6, R87, R53 ;  /* 0x0000005706357223 */ /* 0x000fe20000010035 */
[----:B------:R-:W-:-:S02]  /*d9b0*/  F2FP.PACK_AB R10, R10, R55 ;  /* 0x000000370a0a723e */ /* 0x000fc400000000ff */
[----:B------:R-:W-:Y:S02]  /*d9c0*/  F2FP.PACK_AB R4, R75, R98 ;  /* 0x000000624b04723e */ /* 0x000fe400000000ff */
[----:B------:R-:W-:Y:S01]  /*d9d0*/  F2FP.PACK_AB R6, R53, R52 ;  /* 0x000000343506723e */ /* 0x000fe200000000ff */
[----:B------:R1:W-:Y:S04]  /*d9e0*/  STS.128 [R68+0x10080], R8 ;  /* 0x0100800844007388 */ /* 0x0003e80000000c00 */
[----:B------:R1:W-:Y:S02]  /*d9f0*/  STS.128 [R69+0x10080], R4 ;  /* 0x0100800445007388 */ /* 0x0003e40000000c00 */
.L_x_444:
[----:B------:R-:W-:Y:S05]  /*da00*/  BSYNC B1 ;  /* 0x0000000000017941 */ /* 0x000fea0003800000 */
.L_x_443:
        /* <DEDUP_REMOVED lines=54> */
[--C-:B-1----:R-:W-:Y:S02]  /*dd70*/  HADD2.F32 R39, -RZ, R9.reuse.H0_H0 ;  /* 0x20000009ff277230 */ /* 0x102fe40000004100 */
[----:B------:R-:W-:Y:S02]  /*dd80*/  HADD2.F32 R9, -RZ, R9.H1_H1 ;  /* 0x30000009ff097230 */ /* 0x000fe40000004100 */
[--C-:B------:R-:W-:Y:S01]  /*dd90*/  HADD2.F32 R59, -RZ, R8.reuse.H0_H0 ;  /* 0x20000008ff3b7230 */ /* 0x100fe20000004100 */
[----:B------:R-:W-:Y:S01]  /*dda0*/  FMUL.FTZ R84, R39, R70 ;  /* 0x0000004627547220 */ /* 0x000fe20000410000 */
[--C-:B--2---:R-:W-:Y:S01]  /*ddb0*/  HADD2.F32 R71, -RZ, R5.reuse.H0_H0 ;  /* 0x20000005ff477230 */ /* 0x104fe20000004100 */
[----:B------:R-:W-:Y:S01]  /*ddc0*/  FMUL.FTZ R90, R9, R88 ;  /* 0x00000058095a7220 */ /* 0x000fe20000410000 */
[----:B------:R-:W-:Y:S01]  /*ddd0*/  HADD2.F32 R5, -RZ, R5.H1_H1 ;  /* 0x30000005ff057230 */ /* 0x000fe20000004100 */
[----:B------:R-:W-:Y:S01]  /*dde0*/  FMUL.FTZ R37, R59, R93 ;  /* 0x0000005d3b257220 */ /* 0x000fe20000410000 */
[----:B------:R-:W-:Y:S01]  /*ddf0*/  HADD2.F32 R68, -RZ, R8.H1_H1 ;  /* 0x30000008ff447230 */ /* 0x000fe20000004100 */
[C---:B------:R-:W-:Y:S01]  /*de00*/  FMUL.FTZ R70, R71.reuse, R70 ;  /* 0x0000004647467220 */ /* 0x040fe20000410000 */
[--C-:B------:R-:W-:Y:S01]  /*de10*/  HADD2.F32 R8, -RZ, R10.reuse.H0_H0 ;  /* 0x2000000aff087230 */ /* 0x100fe20000004100 */
[----:B------:R-:W-:Y:S01]  /*de20*/  FFMA.FTZ R84, R71, R86, R84 ;  /* 0x0000005647547223 */ /* 0x000fe20000010054 */
[----:B------:R-:W-:Y:S01]  /*de30*/  HADD2.F32 R69, -RZ, R10.H1_H1 ;  /* 0x3000000aff457230 */ /* 0x000fe20000004100 */
[C---:B------:R-:W-:Y:S01]  /*de40*/  FMUL.FTZ R88, R5.reuse, R88 ;  /* 0x0000005805587220 */ /* 0x040fe20000410000 */
[--C-:B------:R-:W-:Y:S01]  /*de50*/  HADD2.F32 R72, -RZ, R4.reuse.H0_H0 ;  /* 0x20000004ff487230 */ /* 0x100fe20000004100 */
[----:B------:R-:W-:Y:S01]  /*de60*/  FFMA.FTZ R5, R5, R98, R90 ;  /* 0x0000006205057223 */ /* 0x000fe2000001005a */
[--C-:B------:R-:W-:Y:S01]  /*de70*/  HADD2.F32 R10, -RZ, R11.reuse.H0_H0 ;  /* 0x2000000bff0a7230 */ /* 0x100fe20000004100 */
[----:B------:R-:W-:Y:S01]  /*de80*/  FMUL.FTZ R87, R8, R57 ;  /* 0x0000003908577220 */ /* 0x000fe20000410000 */
[----:B------:R-:W-:Y:S01]  /*de90*/  HADD2.F32 R73, -RZ, R4.H1_H1 ;  /* 0x30000004ff497230 */ /* 0x000fe20000004100 */
[C---:B------:R-:W-:Y:S01]  /*dea0*/  FMUL.FTZ R93, R72.reuse, R93 ;  /* 0x0000005d485d7220 */ /* 0x040fe20000410000 */
[----:B------:R-:W-:Y:S01]  /*deb0*/  HADD2.F32 R71, -RZ, R94.H0_H0 ;  /* 0x2000005eff477230 */ /* 0x000fe20000004100 */
[----:B------:R-:W-:Y:S01]  /*dec0*/  FFMA.FTZ R37, R72, R100, R37 ;  /* 0x0000006448257223 */ /* 0x000fe20000010025 */
[--C-:B------:R-:W-:Y:S01]  /*ded0*/  HADD2.F32 R4, -RZ, R6.reuse.H0_H0 ;  /* 0x20000006ff047230 */ /* 0x100fe20000004100 */
[----:B------:R-:W-:Y:S01]  /*dee0*/  FFMA.FTZ R70, R39, R86, -R70 ;  /* 0x0000005627467223 */ /* 0x000fe20000010846 */
[----:B------:R-:W-:Y:S01]  /*def0*/  HADD2.F32 R11, -RZ, R11.H1_H1 ;  /* 0x3000000bff0b7230 */ /* 0x000fe20000004100 */
[----:B------:R-:W-:Y:S01]  /*df00*/  FMUL.FTZ R72, R10, R71 ;  /* 0x000000470a487220 */ /* 0x000fe20000410000 */
[----:B------:R-:W-:Y:S01]  /*df10*/  HADD2.F32 R90, -RZ, R31.H0_H0 ;  /* 0x2000001fff5a7230 */ /* 0x000fe20000004100 */
[C---:B------:R-:W-:Y:S01]  /*df20*/  FMUL.FTZ R57, R4.reuse, R57 ;  /* 0x0000003904397220 */ /* 0x040fe20000410000 */
[----:B------:R-:W-:Y:S01]  /*df30*/  HADD2.F32 R74, -RZ, R6.H1_H1 ;  /* 0x30000006ff4a7230 */ /* 0x000fe20000004100 */
[----:B------:R-:W-:Y:S01]  /*df40*/  FFMA.FTZ R31, R4, R75, R87 ;  /* 0x0000004b041f7223 */ /* 0x000fe20000010057 */
[--C-:B------:R-:W-:Y:S01]  /*df50*/  HADD2.F32 R6, -RZ, R7.reuse.H0_H0 ;  /* 0x20000007ff067230 */ /* 0x100fe20000004100 */
[----:B------:R-:W-:Y:S01]  /*df60*/  FMUL.FTZ R4, R11, R90 ;  /* 0x0000005a0b047220 */ /* 0x000fe20000410000 */
[----:B------:R-:W-:Y:S01]  /*df70*/  HADD2.F32 R7, -RZ, R7.H1_H1 ;  /* 0x30000007ff077230 */ /* 0x000fe20000004100 */
[----:B------:R-:W-:Y:S01]  /*df80*/  FMUL.FTZ R87, R73, R28 ;  /* 0x0000001c49577220 */ /* 0x000fe20000410000 */
[----:B------:R-:W-:Y:S01]  /*df90*/  F2FP.PACK_AB R5, R5, R84 ;  /* 0x000000540505723e */ /* 0x000fe200000000ff */
[----:B------:R-:W-:-:S02]  /*dfa0*/  FMUL.FTZ R71, R6, R71 ;  /* 0x0000004706477220 */ /* 0x000fc40000410000 */
[----:B------:R-:W-:Y:S02]  /*dfb0*/  FFMA.FTZ R72, R6, R85, R72 ;  /* 0x0000005506487223 */ /* 0x000fe40000010048 */
[----:B------:R-:W-:Y:S02]  /*dfc0*/  FMUL.FTZ R90, R7, R90 ;  /* 0x0000005a075a7220 */ /* 0x000fe40000410000 */
[----:B------:R-:W-:Y:S02]  /*dfd0*/  FMUL.FTZ R6, R69, R30 ;  /* 0x0000001e45067220 */ /* 0x000fe40000410000 */
[----:B------:R-:W-:Y:S02]  /*dfe0*/  FFMA.FTZ R7, R7, R38, R4 ;  /* 0x0000002607077223 */ /* 0x000fe40000010004 */
[----:B------:R-:W-:Y:S02]  /*dff0*/  FMUL.FTZ R30, R74, R30 ;  /* 0x0000001e4a1e7220 */ /* 0x000fe40000410000 */
[----:B------:R-:W-:Y:S01]  /*e000*/  FMUL.FTZ R4, R68, R28 ;  /* 0x0000001c44047220 */ /* 0x000fe20000410000 */
[----:B------:R-:W-:Y:S01]  /*e010*/  F2FP.PACK_AB R7, R7, R72 ;  /* 0x000000480707723e */ /* 0x000fe200000000ff */
[----:B------:R-:W-:-:S02]  /*e020*/  FFMA.FTZ R57, R8, R75, -R57 ;  /* 0x0000004b08397223 */ /* 0x000fc40000010839 */
[----:B------:R-:W-:Y:S02]  /*e030*/  FFMA.FTZ R71, R10, R85, -R71 ;  /* 0x000000550a477223 */ /* 0x000fe40000010847 */
[----:B------:R-:W-:Y:S02]  /*e040*/  FFMA.FTZ R9, R9, R98, -R88 ;  /* 0x0000006209097223 */ /* 0x000fe40000010858 */
[----:B------:R-:W-:Y:S02]  /*e050*/  FFMA.FTZ R93, R59, R100, -R93 ;  /* 0x000000643b5d7223 */ /* 0x000fe4000001085d */
[----:B------:R-:W-:Y:S01]  /*e060*/  FFMA.FTZ R90, R11, R38, -R90 ;  /* 0x000000260b5a7223 */ /* 0x000fe2000001085a */
[----:B------:R-:W-:Y:S01]  /*e070*/  F2FP.PACK_AB R9, R9, R70 ;  /* 0x000000460909723e */ /* 0x000fe200000000ff */
[-C--:B------:R-:W-:Y:S02]  /*e080*/  FFMA.FTZ R8, R68, R36.reuse, -R87 ;  /* 0x0000002444087223 */ /* 0x080fe40000010857 */
[----:B------:R-:W-:Y:S01]  /*e090*/  FFMA.FTZ R10, R69, R29, -R30 ;  /* 0x0000001d450a7223 */ /* 0x000fe2000001081e */
[----:B------:R-:W-:Y:S01]  /*e0a0*/  F2FP.PACK_AB R11, R90, R71 ;  /* 0x000000475a0b723e */ /* 0x000fe200000000ff */
        /* <DEDUP_REMOVED lines=8> */
.L_x_450:
[----:B------:R-:W-:Y:S05]  /*e130*/  BSYNC B0 ;  /* 0x0000000000007941 */ /* 0x000fea0003800000 */
.L_x_449:
[----:B------:R-:W-:-:S13]  /*e140*/  ISETP.GE.AND P0, PT, R219, c[0x0][0x27c], PT ;  /* 0x00009f00db007a0c */ /* 0x000fda0003f06270 */
[----:B------:R-:W-:Y:S05]  /*e150*/  @P0 BRA `(.L_x_448) ;  /* 0x0000067000000947 */ /* 0x000fea0003800000 */
[----:B-1----:R-:W-:Y:S01]  /*e160*/  SHF.R.S32.HI R4, RZ, 0x1f, R219 ;  /* 0x0000001fff047819 */ /* 0x002fe200000114db */
[--C-:B------:R-:W-:Y:S01]  /*e170*/  HADD2.F32 R57, -RZ, R83.reuse.H0_H0 ;  /* 0x20000053ff397230 */ /* 0x100fe20000004100 */
[----:B------:R-:W-:Y:S01]  /*e180*/  SHF.R.U64 R30, R40, 0x10, R41 ;  /* 0x00000010281e7819 */ /* 0x000fe20000001229 */
[----:B------:R-:W-:Y:S01]  /*e190*/  HADD2.F32 R70, -RZ, R92.H0_H0 ;  /* 0x2000005cff467230 */ /* 0x000fe20000004100 */
[CC--:B------:R-:W-:Y:S01]  /*e1a0*/  LEA.HI R5, R4.reuse, R219.reuse, RZ, 0x3 ;  /* 0x000000db04057211 */ /* 0x0c0fe200078f18ff */
[----:B------:R-:W-:Y:S01]  /*e1b0*/  HADD2.F32 R83, -RZ, R83.H1_H1 ;  /* 0x30000053ff537230 */ /* 0x000fe20000004100 */
[----:B------:R-:W-:Y:S01]  /*e1c0*/  LEA.HI R9, R4, R219, RZ, 0x6 ;  /* 0x000000db04097211 */ /* 0x000fe200078f30ff */
[----:B------:R-:W-:Y:S01]  /*e1d0*/  HADD2.F32 R30, -RZ, R30.H0_H0 ;  /* 0x2000001eff1e7230 */ /* 0x000fe20000004100 */
[----:B------:R-:W-:Y:S02]  /*e1e0*/  LEA.HI.SX32 R7, R5, R54, 0x1d ;  /* 0x0000003605077211 */ /* 0x000fe400078feaff */
[----:B------:R-:W-:-:S02]  /*e1f0*/  LOP3.LUT R5, R58, 0x38, R5, 0xf8, !PT ;  /* 0x000000383a057812 */ /* 0x000fc400078ef805 */
[----:B------:R-:W-:Y:S02]  /*e200*/  SHF.R.S32.HI R4, RZ, 0x1f, R7 ;  /* 0x0000001fff047819 */ /* 0x000fe40000011407 */
[----:B------:R-:W-:Y:S02]  /*e210*/  LOP3.LUT R6, R5, R56, RZ, 0x3c, !PT ;  /* 0x0000003805067212 */ /* 0x000fe400078e3cff */
[----:B------:R-:W-:Y:S02]  /*e220*/  SHF.L.U32 R5, R7, 0x3, RZ ;  /* 0x0000000307057819 */ /* 0x000fe400000006ff */
[----:B------:R-:W-:Y:S02]  /*e230*/  SHF.L.U32 R9, R9, 0x7, RZ ;  /* 0x0000000709097819 */ /* 0x000fe400000006ff */
[----:B------:R-:W-:Y:S02]  /*e240*/  LEA.HI R4, R4, R7, RZ, 0x3 ;  /* 0x0000000704047211 */ /* 0x000fe400078f18ff */
[----:B------:R-:W-:Y:S01]  /*e250*/  LOP3.LUT R5, R58, 0x38, R5, 0xf8, !PT ;  /* 0x000000383a057812 */ /* 0x000fe200078ef805 */
[----:B------:R-:W-:Y:S01]  /*e260*/  HADD2.F32 R58, -RZ, R82.H0_H0 ;  /* 0x20000052ff3a7230 */ /* 0x000fe20000004100 */
[----:B------:R-:W-:-:S02]  /*e270*/  LOP3.LUT R9, R9, 0x7fffe000, RZ, 0xc0, !PT ;  /* 0x7fffe00009097812 */ /* 0x000fc400078ec0ff */
[----:B------:R-:W-:Y:S02]  /*e280*/  SHF.L.U32 R4, R4, 0xa, RZ ;  /* 0x0000000a04047819 */ /* 0x000fe400000006ff */
[----:B------:R-:W-:Y:S02]  /*e290*/  LOP3.LUT R56, R5, R56, RZ, 0x3c, !PT ;  /* 0x0000003805387212 */ /* 0x000fe400078e3cff */
[--C-:B------:R-:W-:Y:S02]  /*e2a0*/  IADD3 R6, R6, R9, R52.reuse ;  /* 0x0000000906067210 */ /* 0x100fe40007ffe034 */
[----:B------:R-:W-:Y:S02]  /*e2b0*/  LOP3.LUT R5, R4, 0x7fffe000, RZ, 0xc0, !PT ;  /* 0x7fffe00004057812 */ /* 0x000fe400078ec0ff */
[----:B------:R-:W-:Y:S02]  /*e2c0*/  SHF.L.U32 R28, R6, 0x1, RZ ;  /* 0x00000001061c7819 */ /* 0x000fe400000006ff */
[----:B------:R-:W-:-:S02]  /*e2d0*/  IADD3 R5, R56, R5, R52 ;  /* 0x0000000538057210 */ /* 0x000fc40007ffe034 */
[----:B------:R-:W-:Y:S01]  /*e2e0*/  SHF.R.U32.HI R40, RZ, 0x10, R41 ;  /* 0x00000010ff287819 */ /* 0x000fe20000011629 */
[----:B------:R-:W1:Y:S01]  /*e2f0*/  LDS.128 R8, [R28+0x10080] ;  /* 0x010080001c087984 */ /* 0x000e620000000c00 */
[----:B------:R-:W-:Y:S01]  /*e300*/  SHF.L.U32 R29, R5, 0x1, RZ ;  /* 0x00000001051d7819 */ /* 0x000fe200000006ff */
[--C-:B------:R-:W-:Y:S01]  /*e310*/  HADD2.F32 R41, -RZ, R81.reuse.H0_H0 ;  /* 0x20000051ff297230 */ /* 0x100fe20000004100 */
[----:B------:R-:W-:Y:S01]  /*e320*/  SHF.R.U64 R31, R32, 0x10, R33 ;  /* 0x00000010201f7819 */ /* 0x000fe20000001221 */
[----:B------:R-:W-:Y:S01]  /*e330*/  HADD2.F32 R81, -RZ, R81.H1_H1 ;  /* 0x30000051ff517230 */ /* 0x000fe20000004100 */
[----:B------:R-:W-:Y:S01]  /*e340*/  SHF.R.U64 R34, R34, 0x10, R35 ;  /* 0x0000001022227819 */ /* 0x000fe20000001223 */
[----:B------:R-:W2:Y:S01]  /*e350*/  LDS.128 R4, [R29+0x10080] ;  /* 0x010080001d047984 */ /* 0x000ea20000000c00 */
[----:B------:R-:W-:Y:S02]  /*e360*/  SHF.R.U32.HI R33, RZ, 0x10, R33 ;  /* 0x00000010ff217819 */ /* 0x000fe40000011621 */
[----:B------:R-:W-:-:S02]  /*e370*/  SHF.R.U32.HI R35, RZ, 0x10, R35 ;  /* 0x00000010ff237819 */ /* 0x000fc40000011623 */
[--C-:B------:R-:W-:Y:S01]  /*e380*/  SHF.R.U64 R32, R42, 0x10, R43.reuse ;  /* 0x000000102a207819 */ /* 0x100fe2000000122b */
[----:B------:R-:W-:Y:S01]  /*e390*/  HADD2.F32 R56, -RZ, R33.H0_H0 ;  /* 0x20000021ff387230 */ /* 0x000fe20000004100 */
[----:B------:R-:W-:Y:S01]  /*e3a0*/  SHF.R.U32.HI R42, RZ, 0x10, R43 ;  /* 0x00000010ff2a7819 */ /* 0x000fe2000001162b */
[----:B------:R-:W-:Y:S02]  /*e3b0*/  HADD2.F32 R72, -RZ, R35.H0_H0 ;  /* 0x20000023ff487230 */ /* 0x000fe40000004100 */
[----:B------:R-:W-:Y:S02]  /*e3c0*/  HADD2.F32 R33, -RZ, R92.H1_H1 ;  /* 0x3000005cff217230 */ /* 0x000fe40000004100 */
[----:B------:R-:W-:Y:S02]  /*e3d0*/  HADD2.F32 R74, -RZ, R42.H0_H0 ;  /* 0x2000002aff4a7230 */ /* 0x000fe40000004100 */
[--C-:B-1----:R-:W-:Y:S02]  /*e3e0*/  HADD2.F32 R36, -RZ, R9.reuse.H0_H0 ;  /* 0x20000009ff247230 */ /* 0x102fe40000004100 */
[----:B------:R-:W-:-:S02]  /*e3f0*/  HADD2.F32 R37, -RZ, R9.H1_H1 ;  /* 0x30000009ff257230 */ /* 0x000fc40000004100 */
[----:B------:R-:W-:Y:S01]  /*e400*/  HADD2.F32 R9, -RZ, R11.H0_H0 ;  /* 0x2000000bff097230 */ /* 0x000fe20000004100 */
[-C--:B------:R-:W-:Y:S01]  /*e410*/  FMUL.FTZ R55, R36, R41.reuse ;  /* 0x0000002924377220 */ /* 0x080fe20000410000 */
[--C-:B--2---:R-:W-:Y:S02]  /*e420*/  HADD2.F32 R52, -RZ, R5.reuse.H0_H0 ;  /* 0x20000005ff347230 */ /* 0x104fe40000004100 */
[----:B------:R-:W-:Y:S01]  /*e430*/  HADD2.F32 R43, -RZ, R5.H1_H1 ;  /* 0x30000005ff2b7230 */ /* 0x000fe20000004100 */
[-C--:B------:R-:W-:Y:S01]  /*e440*/  FMUL.FTZ R68, R9, R58.reuse ;  /* 0x0000003a09447220 */ /* 0x080fe20000410000 */
[----:B------:R-:W-:Y:S01]  /*e450*/  HADD2.F32 R5, -RZ, R7.H0_H0 ;  /* 0x20000007ff057230 */ /* 0x000fe20000004100 */
[C---:B------:R-:W-:Y:S01]  /*e460*/  FMUL.FTZ R41, R52.reuse, R41 ;  /* 0x0000002934297220 */ /* 0x040fe20000410000 */
[----:B------:R-:W-:Y:S01]  /*e470*/  HADD2.F32 R11, -RZ, R11.H1_H1 ;  /* 0x3000000bff0b7230 */ /* 0x000fe20000004100 */
[----:B------:R-:W-:Y:S01]  /*e480*/  FFMA.FTZ R55, R52, R57, R55 ;  /* 0x0000003934377223 */ /* 0x000fe20000010037 */
[----:B------:R-:W-:Y:S01]  /*e490*/  HADD2.F32 R7, -RZ, R7.H1_H1 ;  /* 0x30000007ff077230 */ /* 0x000fe20000004100 */
[C---:B------:R-:W-:Y:S01]  /*e4a0*/  FMUL.FTZ R58, R5.reuse, R58 ;  /* 0x0000003a053a7220 */ /* 0x040fe20000410000 */
[--C-:B------:R-:W-:Y:S01]  /*e4b0*/  HADD2.F32 R38, -RZ, R8.reuse.H0_H0 ;  /* 0x20000008ff267230 */ /* 0x100fe20000004100 */
[----:B------:R-:W-:Y:S01]  /*e4c0*/  FFMA.FTZ R68, R5, R70, R68 ;  /* 0x0000004605447223 */ /* 0x000fe20000010044 */
[----:B------:R-:W-:Y:S01]  /*e4d0*/  HADD2.F32 R39, -RZ, R8.H1_H1 ;  /* 0x30000008ff277230 */ /* 0x000fe20000004100 */
[----:B------:R-:W-:Y:S01]  /*e4e0*/  FMUL.FTZ R42, R11, R72 ;  /* 0x000000480b2a7220 */ /* 0x000fe20000410000 */
[----:B------:R-:W-:Y:S01]  /*e4f0*/  HADD2.F32 R52, -RZ, R40.H0_H0 ;  /* 0x20000028ff347230 */ /* 0x000fe20000004100 */
[----:B------:R-:W-:Y:S01]  /*e500*/  FMUL.FTZ R40, R37, R56 ;  /* 0x0000003825287220 */ /* 0x000fe20000410000 */
[----:B------:R-:W-:Y:S01]  /*e510*/  HADD2.F32 R8, -RZ, R10.H0_H0 ;  /* 0x2000000aff087230 */ /* 0x000fe20000004100 */
[----:B------:R-:W-:Y:S01]  /*e520*/  FMUL.FTZ R72, R7, R72 ;  /* 0x0000004807487220 */ /* 0x000fe20000410000 */
[----:B------:R-:W-:Y:S01]  /*e530*/  HADD2.F32 R5, -RZ, R82.H1_H1 ;  /* 0x30000052ff057230 */ /* 0x000fe20000004100 */
[C---:B------:R-:W-:Y:S01]  /*e540*/  FMUL.FTZ R56, R43.reuse, R56 ;  /* 0x000000382b387220 */ /* 0x040fe20000410000 */
[--C-:B------:R-:W-:Y:S01]  /*e550*/  HADD2.F32 R53, -RZ, R4.reuse.H0_H0 ;  /* 0x20000004ff357230 */ /* 0x100fe20000004100 */
[----:B------:R-:W-:Y:S01]  /*e560*/  FFMA.FTZ R40, R43, R52, R40 ;  /* 0x000000342b287223 */ /* 0x000fe20000010028 */
[----:B------:R-:W-:Y:S01]  /*e570*/  HADD2.F32 R54, -RZ, R4.H1_H1 ;  /* 0x30000004ff367230 */ /* 0x000fe20000004100 */
[----:B------:R-:W-:Y:S01]  /*e580*/  FFMA.FTZ R7, R7, R74, R42 ;  /* 0x0000004a07077223 */ /* 0x000fe2000001002a */
[----:B------:R-:W-:Y:S01]  /*e590*/  HADD2.F32 R4, -RZ, R6.H0_H0 ;  /* 0x20000006ff047230 */ /* 0x000fe20000004100 */
[----:B------:R-:W-:Y:S01]  /*e5a0*/  FMUL.FTZ R82, R38, R81 ;  /* 0x0000005126527220 */ /* 0x000fe20000410000 */
[----:B------:R-:W-:Y:S01]  /*e5b0*/  HADD2.F32 R10, -RZ, R10.H1_H1 ;  /* 0x3000000aff0a7230 */ /* 0x000fe20000004100 */
        /* <DEDUP_REMOVED lines=9> */
[----:B------:R-:W-:Y:S01]  /*e650*/  F2FP.PACK_AB R7, R7, R68 ;  /* 0x000000440707723e */ /* 0x000fe200000000ff */
[----:B------:R-:W-:-:S02]  /*e660*/  FMUL.FTZ R35, R39, R42 ;  /* 0x0000002a27237220 */ /* 0x000fc40000410000 */
[-C--:B------:R-:W-:Y:S02]  /*e670*/  FMUL.FTZ R4, R10, R43.reuse ;  /* 0x0000002b0a047220 */ /* 0x080fe40000410000 */
[----:B------:R-:W-:Y:S02]  /*e680*/  FMUL.FTZ R42, R54, R42 ;  /* 0x0000002a362a7220 */ /* 0x000fe40000410000 */
[----:B------:R-:W-:Y:S02]  /*e690*/  FMUL.FTZ R43, R6, R43 ;  /* 0x0000002b062b7220 */ /* 0x000fe40000410000 */
[----:B------:R-:W-:Y:S01]  /*e6a0*/  FFMA.FTZ R33, R8, R33, -R5 ;  /* 0x0000002108217223 */ /* 0x000fe20000010805 */
[----:B------:R-:W-:Y:S01]  /*e6b0*/  F2FP.PACK_AB R5, R40, R55 ;  /* 0x000000372805723e */ /* 0x000fe200000000ff */
[----:B------:R-:W-:Y:S02]  /*e6c0*/  FFMA.FTZ R41, R36, R57, -R41 ;  /* 0x0000003924297223 */ /* 0x000fe40000010829 */
[----:B------:R-:W-:-:S02]  /*e6d0*/  FFMA.FTZ R56, R37, R52, -R56 ;  /* 0x0000003425387223 */ /* 0x000fc40000010838 */
[----:B------:R-:W-:Y:S02]  /*e6e0*/  FFMA.FTZ R58, R9, R70, -R58 ;  /* 0x00000046093a7223 */ /* 0x000fe4000001083a */
        /* <DEDUP_REMOVED lines=14> */
.L_x_448:
[----:B------:R-:W-:Y:S05]  /*e7d0*/  BSYNC B1 ;  /* 0x0000000000017941 */ /* 0x000fea0003800000 */
.L_x_447:
        /* <DEDUP_REMOVED lines=113> */
.L_x_452:
[----:B------:R-:W-:Y:S05]  /*eef0*/  BSYNC B0 ;  /* 0x0000000000007941 */ /* 0x000fea0003800000 */
.L_x_451:
        /* <DEDUP_REMOVED lines=105> */
.L_x_424:
[----:B------:R-:W-:Y:S05]  /*f590*/  BSYNC B2 ;  /* 0x0000000000027941 */ /* 0x000fea0003800000 */
.L_x_390:
        /* <DEDUP_REMOVED lines=12> */
[----:B------:R-:W-:Y:S01]  /*f660*/  IMAD.SHL.U32 R0, R0, 0x40, RZ ;  /* 0x0000004000007824 */ /* 0x000fe200078e00ff */
[----:B------:R-:W-:Y:S01]  /*f670*/  LOP3.LUT R11, R11, 0xfffffffe, RZ, 0xc0, !PT ;  /* 0xfffffffe0b0b7812 */ /* 0x000fe200078ec0ff */
[----:B------:R-:W-:Y:S01]  /*f680*/  IMAD.IADD R7, R7, 0x1, R5 ;  /* 0x0000000107077824 */ /* 0x000fe200078e0205 */
[----:B------:R-:W-:Y:S01]  /*f690*/  LOP3.LUT R8, R8, R9, RZ, 0x3c, !PT ;  /* 0x0000000908087212 */ /* 0x000fe200078e3cff */
[----:B------:R-:W-:Y:S01]  /*f6a0*/  IMAD.SHL.U32 R220, R51, 0x2, RZ ;  /* 0x0000000233dc7824 */ /* 0x000fe200078e00ff */
[----:B------:R-:W-:Y:S01]  /*f6b0*/  LOP3.LUT R0, R0, 0x1c0, RZ, 0xc0, !PT ;  /* 0x000001c000007812 */ /* 0x000fe200078ec0ff */
[----:B------:R-:W-:Y:S01]  /*f6c0*/  IMAD.IADD R11, R4, 0x1, -R11 ;  /* 0x00000001040b7824 */ /* 0x000fe200078e0a0b */
[----:B------:R-:W-:Y:S01]  /*f6d0*/  ISETP.LT.AND P1, PT, R60, UR30, PT ;  /* 0x0000001e3c007c0c */ /* 0x000fe2000bf21270 */
[----:B------:R-:W-:Y:S01]  /*f6e0*/  IMAD R4, R47, c[0x0][0x218], RZ ;  /* 0x000086002f047a24 */ /* 0x000fe200078e02ff */
[----:B------:R-:W-:Y:S01]  /*f6f0*/  SHF.R.S32.HI R228, RZ, 0x1f, R219 ;  /* 0x0000001fffe47819 */ /* 0x000fe200000114db */
[----:B------:R-:W-:Y:S01]  /*f700*/  IMAD R213, R11, 0x200, R8 ;  /* 0x000002000bd57824 */ /* 0x000fe200078e0208 */
[----:B------:R-:W-:Y:S01]  /*f710*/  SHF.R.S32.HI R227, RZ, 0x1f, R50 ;  /* 0x0000001fffe37819 */ /* 0x000fe20000011432 */
[----:B------:R-:W-:Y:S01]  /*f720*/  IMAD.WIDE.U32 R6, R217, c[0x0][0x218], R6 ;  /* 0x00008600d9067a25 */ /* 0x000fe200078e0006 */
[----:B------:R-:W-:Y:S01]  /*f730*/  LEA.HI R228, R228, R219, RZ, 0x3 ;  /* 0x000000dbe4e47211 */ /* 0x000fe200078f18ff */
[----:B------:R-:W-:Y:S01]  /*f740*/  UISETP.GT.AND UP0, UPT, UR17, UR8, UPT ;  /* 0x000000081100728c */ /* 0x000fe2000bf04270 */
[----:B------:R-:W-:Y:S01]  /*f750*/  LEA.HI R227, R227, R50, RZ, 0x3 ;  /* 0x00000032e3e37211 */ /* 0x000fe200078f18ff */
[----:B------:R-:W-:Y:S01]  /*f760*/  IMAD.SHL.U32 R213, R213, 0x2, RZ ;  /* 0x00000002d5d57824 */ /* 0x000fe200078e00ff */
[----:B------:R-:W-:Y:S01]  /*f770*/  BAR.SYNC.DEFER_BLOCKING 0x0 ;  /* 0x0000000000007b1d */ /* 0x000fe20000010000 */
[----:B------:R-:W-:Y:S01]  /*f780*/  IMAD R4, R217, c[0x0][0x21c], R4 ;  /* 0x00008700d9047a24 */ /* 0x000fe200078e0204 */
[----:B------:R-:W-:Y:S01]  /*f790*/  LOP3.LUT R228, R228, 0xfffffff8, RZ, 0xc0, !PT ;  /* 0xfffffff8e4e47812 */ /* 0x000fe200078ec0ff */
[----:B------:R-:W-:Y:S01]  /*f7a0*/  IMAD.SHL.U32 R11, R11, 0x8, RZ ;  /* 0x000000080b0b7824 */ /* 0x000fe200078e00ff */
[C---:B------:R-:W-:Y:S01]  /*f7b0*/  IADD3 R5, R213.reuse, 0xc080, RZ ;  /* 0x0000c080d5057810 */ /* 0x040fe20007ffe0ff */
[----:B------:R-:W-:Y:S01]  /*f7c0*/  IMAD.SHL.U32 R47, R46, 0x40, RZ ;  /* 0x000000402e2f7824 */ /* 0x000fe200078e00ff */
[----:B------:R-:W-:-:S02]  /*f7d0*/  IADD3 R212, R213, 0xc0a0, RZ ;  /* 0x0000c0a0d5d47810 */ /* 0x000fc40007ffe0ff */
[----:B------:R-:W-:Y:S02]  /*f7e0*/  @P0 IADD3 R212, R5, -0x20, RZ ;  /* 0xffffffe005d40810 */ /* 0x000fe40007ffe0ff */
[----:B------:R-:W-:Y:S02]  /*f7f0*/  IADD3 R5, P0, R6, UR26, RZ ;  /* 0x0000001a06057c10 */ /* 0x000fe4000ff1e0ff */
[----:B------:R-:W-:Y:S02]  /*f800*/  LOP3.LUT R11, R0, 0x8, R11, 0xf8, !PT ;  /* 0x00000008000b7812 */ /* 0x000fe400078ef80b */
[----:B------:R-:W-:Y:S02]  /*f810*/  IADD3.X R6, R7, UR12, R4, P0, !PT ;  /* 0x0000000c07067c10 */ /* 0x000fe400087fe404 */
[C---:B------:R-:W-:Y:S02]  /*f820*/  LEA R4, P0, R5.reuse, c[0x0][0x1f8], 0x1 ;  /* 0x00007e0005047a11 */ /* 0x040fe400078008ff */
[----:B------:R-:W-:Y:S01]  /*f830*/  SHF.R.U32.HI R46, RZ, 0x3, R0 ;  /* 0x00000003ff2e7819 */ /* 0x000fe20000011600 */
[----:B------:R-:W-:Y:S01]  /*f840*/  IMAD.MOV.U32 R0, RZ, RZ, 0x40 ;  /* 0x00000040ff007424 */ /* 0x000fe200078e00ff */
[----:B------:R-:W-:Y:S01]  /*f850*/  LEA.HI.X R5, R5, c[0x0][0x1fc], R6, 0x1, P0 ;  /* 0x00007f0005057a11 */ /* 0x000fe200000f0c06 */
[----:B------:R-:W-:Y:S01]  /*f860*/  SHFL.IDX PT, R24, R4, RZ, 0x181f ;  /* 0x00181fff04187589 */ /* 0x000fe200000e0000 */
[----:B------:R-:W-:-:S02]  /*f870*/  LOP3.LUT R47, R47, 0xfffffe00, RZ, 0xc0, !PT ;  /* 0xfffffe002f2f7812 */ /* 0x000fc400078ec0ff */
[----:B------:R-:W-:Y:S01]  /*f880*/  LOP3.LUT R46, R11, R46, RZ, 0x3c, !PT ;  /* 0x0000002e0b2e7212 */ /* 0x000fe200078e3cff */
[----:B------:R-:W1:Y:S01]  /*f890*/  SHFL.IDX PT, R25, R5, RZ, 0x181f ;  /* 0x00181fff05197589 */ /* 0x000e6200000e0000 */
[----:B------:R-:W-:Y:S01]  /*f8a0*/  LOP3.LUT P0, RZ, R61, 0x4, RZ, 0xc0, !PT ;  /* 0x000000043dff7812 */ /* 0x000fe2000780c0ff */
[----:B------:R-:W-:Y:S01]  /*f8b0*/  IMAD R7, R44, 0x400, R47 ;  /* 0x000004002c077824 */ /* 0x000fe200078e022f */
[----:B------:R-:W-:Y:S01]  /*f8c0*/  LOP3.LUT R227, R227, 0xfffffff8, RZ, 0xc0, !PT ;  /* 0xfffffff8e3e37812 */ /* 0x000fe200078ec0ff */
[----:B------:R-:W-:Y:S01]  /*f8d0*/  LDSM.16.M88.4 R12, [R213+0xc080] ;  /* 0x00c08000d50c783b */ /* 0x000fe20000000200 */
[----:B------:R-:W-:Y:S01]  /*f8e0*/  SEL R0, R0, 0xffffffc0, !P0 ;  /* 0xffffffc000007807 */ /* 0x000fe20004000000 */
[----:B------:R-:W-:Y:S01]  /*f8f0*/  IMAD.IADD R214, R46, 0x1, R7 ;  /* 0x000000012ed67824 */ /* 0x000fe200078e0207 */
[----:B------:R-:W-:Y:S01]  /*f900*/  ISETP.GE.OR P0, PT, R225, c[0x0][0x1d4], !P1 ;  /* 0x00007500e1007a0c */ /* 0x000fe20004f06670 */
[----:B------:R-:W-:Y:S01]  /*f910*/  LDSM.16.M88.4 R20, [R213+0xc880] ;  /* 0x00c88000d514783b */ /* 0x000fe20000000200 */
[----:B------:R-:W-:Y:S01]  /*f920*/  SHF.R.S32.HI R226, RZ, 0x1f, R49 ;  /* 0x0000001fffe27819 */ /* 0x000fe20000011431 */
[----:B------:R-:W-:Y:S01]  /*f930*/  IMAD.SHL.U32 R214, R214, 0x2, RZ ;  /* 0x00000002d6d67824 */ /* 0x000fe200078e00ff */
[----:B------:R-:W-:Y:S01]  /*f940*/  IADD3 R203, R212, 0x800, RZ ;  /* 0x00000800d4cb7810 */ /* 0x000fe20007ffe0ff */
[----:B------:R-:W-:Y:S01]  /*f950*/  LDSM.16.M88.4 R40, [R212] ;  /* 0x00000000d428783b */ /* 0x000fe20000000200 */
[----:B------:R-:W-:Y:S01]  /*f960*/  LEA.HI R226, R226, R49, RZ, 0x3 ;  /* 0x00000031e2e27211 */ /* 0x000fe200078f18ff */
[--C-:B------:R-:W-:Y:S01]  /*f970*/  IMAD R210, R2, 0x2, R214.reuse ;  /* 0x0000000202d27824 */ /* 0x100fe200078e02d6 */
[----:B------:R-:W-:Y:S01]  /*f980*/  IADD3 R201, R212, 0x1000, RZ ;  /* 0x00001000d4c97810 */ /* 0x000fe20007ffe0ff */
[----:B------:R-:W2:Y:S01]  /*f990*/  LDSM.16.M88.4 R4, [R214+0x10080] ;  /* 0x01008000d604783b */ /* 0x000ea20000000200 */
[----:B------:R-:W-:Y:S01]  /*f9a0*/  LOP3.LUT R226, R226, 0xfffffff8, RZ, 0xc0, !PT ;  /* 0xfffffff8e2e27812 */ /* 0x000fe200078ec0ff */
[----:B------:R-:W-:Y:S01]  /*f9b0*/  IMAD R209, R3, 0x2, R214 ;  /* 0x0000000203d17824 */ /* 0x000fe200078e02d6 */
[C---:B------:R-:W-:Y:S01]  /*f9c0*/  IADD3 R200, R212.reuse, 0x1800, RZ ;  /* 0x00001800d4c87810 */ /* 0x040fe20007ffe0ff */
[----:B------:R-:W-:Y:S01]  /*f9d0*/  LDSM.16.M88.4 R36, [R212+0x800] ;  /* 0x00080000d424783b */ /* 0x000fe20000000200 */
[----:B------:R-:W-:Y:S01]  /*f9e0*/  IMAD.IADD R208, R213, 0x1, R0 ;  /* 0x00000001d5d07824 */ /* 0x000fe200078e0200 */
[----:B------:R-:W-:Y:S01]  /*f9f0*/  SHF.R.S32.HI R229, RZ, 0x1f, R226 ;  /* 0x0000001fffe57819 */ /* 0x000fe200000114e2 */
[----:B------:R-:W-:Y:S01]  /*fa00*/  IMAD R207, R3, 0x2, R210 ;  /* 0x0000000203cf7824 */ /* 0x000fe200078e02d2 */
[----:B------:R-:W3:Y:S01]  /*fa10*/  LDSM.16.M88.4 R32, [R210+0x10080] ;  /* 0x01008000d220783b */ /* 0x000ee20000000200 */
[----:B-1----:R-:W-:Y:S01]  /*fa20*/  IMAD.WIDE R10, R225, 0x2, R24 ;  /* 0x00000002e10a7825 */ /* 0x002fe200078e0218 */
[----:B------:R-:W-:-:S02]  /*fa30*/  IADD3 R199, R212, 0x2000, RZ ;  /* 0x00002000d4c77810 */ /* 0x000fc40007ffe0ff */
[----:B------:R-:W-:Y:S01]  /*fa40*/  IADD3 R198, R212, 0x2800, RZ ;  /* 0x00002800d4c67810 */ /* 0x000fe20007ffe0ff */
[--C-:B------:R-:W-:Y:S01]  /*fa50*/  IMAD.WIDE R8, R228, 0x2, R24.reuse ;  /* 0x00000002e4087825 */ /* 0x100fe200078e0218 */
[----:B------:R-:W-:Y:S01]  /*fa60*/  @!PT LDS RZ, [RZ] ;  /* 0x00000000fffff984 */ /* 0x000fe20000000800 */
[----:B------:R-:W-:Y:S01]  /*fa70*/  @!PT LDS RZ, [RZ] ;  /* 0x00000000fffff984 */ /* 0x000fe20000000800 */
[----:B------:R-:W-:Y:S01]  /*fa80*/  @!PT LDS RZ, [RZ] ;  /* 0x00000000fffff984 */ /* 0x000fe20000000800 */
[----:B------:R1:W-:Y:S01]  /*fa90*/  LDGSTS.E.BYPASS.LTC128B.128 [R220+0x8080], [R10.64], !P0 ;  /* 0x080800000adc7fae */ /* 0x0003e2000c101d58 */
[----:B------:R-:W-:Y:S02]  /*faa0*/  ISETP.GE.OR P0, PT, R219, c[0x0][0x1d4], !P1 ;  /* 0x00007500db007a0c */ /* 0x000fe40004f06670 */
[----:B------:R-:W-:Y:S01]  /*fab0*/  IMAD.WIDE R26, R227, 0x2, R24 ;  /* 0x00000002e31a7825 */ /* 0x000fe200078e0218 */
[C---:B------:R-:W-:Y:S02]  /*fac0*/  IADD3 R197, R212.reuse, 0x3000, RZ ;  /* 0x00003000d4c57810 */ /* 0x040fe40007ffe0ff */
[----:B------:R-:W-:Y:S01]  /*fad0*/  IADD3 R196, R212, 0x3800, RZ ;  /* 0x00003800d4c47810 */ /* 0x000fe20007ffe0ff */
[----:B------:R-:W-:Y:S01]  /*fae0*/  IMAD.IADD R202, R0, 0x1, R212 ;  /* 0x0000000100ca7824 */ /* 0x000fe200078e02d4 */
[----:B------:R-:W-:-:S06]  /*faf0*/  SHF.R.S32.HI R0, RZ, 0x1f, R227 ;  /* 0x0000001fff007819 */ /* 0x000fcc00000114e3 */
[----:B------:R1:W-:Y:S01]  /*fb00*/  LDGSTS.E.BYPASS.LTC128B.128 [R220+0x9080], [R8.64], !P0 ;  /* 0x0908000008dc7fae */ /* 0x0003e2000c101d58 */
[----:B------:R-:W-:Y:S01]  /*fb10*/  ISETP.GE.OR P0, PT, R50, c[0x0][0x1d4], !P1 ;  /* 0x0000750032007a0c */ /* 0x000fe20004f06670 */
[----:B------:R-:W-:Y:S01]  /*fb20*/  IMAD.WIDE R50, R226, 0x2, R24 ;  /* 0x00000002e2327825 */ /* 0x000fe200078e0218 */
[C---:B--2---:R-:W-:Y:S11]  /*fb30*/  HMMA.16816.F32 R16, R4.reuse, R12, RZ ;  /* 0x0000000c0410723c */ /* 0x044ff600000018ff */
[----:B------:R2:W-:Y:S01]  /*fb40*/  LDGSTS.E.BYPASS.LTC128B.128 [R220+0xa080], [R26.64], !P0 ;  /* 0x0a0800001adc7fae */ /* 0x0005e2000c101d58 */
[----:B------:R-:W-:Y:S01]  /*fb50*/  ISETP.GE.OR P0, PT, R49, c[0x0][0x1d4], !P1 ;  /* 0x0000750031007a0c */ /* 0x000fe20004f06670 */
[C---:B------:R-:W-:Y:S08]  /*fb60*/  HMMA.16816.F32 R12, R4.reuse, R14, RZ ;  /* 0x0000000e040c723c */ /* 0x040ff000000018ff */
[----:B-1----:R-:W-:Y:S04]  /*fb70*/  HMMA.16816.F32 R8, R4, R20, RZ ;  /* 0x000000140408723c */ /* 0x002fe800000018ff */
[----:B------:R1:W-:Y:S01]  /*fb80*/  LDGSTS.E.BYPASS.LTC128B.128 [R220+0xb080], [R50.64], !P0 ;  /* 0x0b08000032dc7fae */ /* 0x0003e2000c101d58 */
[----:B------:R-:W-:-:S03]  /*fb90*/  PLOP3.LUT P0, PT, PT, PT, UP0, 0x40, 0x0 ;  /* 0x000000000000781c */ /* 0x000fc60003f0e808 */
[----:B------:R-:W-:Y:S01]  /*fba0*/  LDSM.16.M88.4 R28, [R209+0x10080] ;  /* 0x01008000d11c783b */ /* 0x000fe20000000200 */
[----:B------:R-:W-:Y:S03]  /*fbb0*/  HMMA.16816.F32 R4, R4, R22, RZ ;  /* 0x000000160404723c */ /* 0x000fe600000018ff */
[----:B------:R-:W-:Y:S04]  /*fbc0*/  LDSM.16.M88.4 R20, [R208+0xc880] ;  /* 0x00c88000d014783b */ /* 0x000fe80000000200 */
[----:B--2---:R-:W2:Y:S01]  /*fbd0*/  LDSM.16.M88.4 R24, [R208+0xc080] ;  /* 0x00c08000d018783b */ /* 0x004ea20000000200 */
[C---:B---3--:R-:W-:Y:S03]  /*fbe0*/  HMMA.16816.F32 R16, R32.reuse, R40, R16 ;  /* 0x000000282010723c */ /* 0x048fe60000001810 */
[----:B------:R-:W0:Y:S05]  /*fbf0*/  LDGDEPBAR ;  /* 0x00000000000079af */ /* 0x000e2a0000000000 */
[C---:B------:R-:W-:Y:S01]  /*fc00*/  HMMA.16816.F32 R12, R32.reuse, R42, R12 ;  /* 0x0000002a200c723c */ /* 0x040fe2000000180c */
[----:B------:R-:W-:Y:S07]  /*fc10*/  LDSM.16.M88.4 R40, [R207+0x10080] ;  /* 0x01008000cf28783b */ /* 0x000fee0000000200 */
[C---:B------:R-:W-:Y:S08]  /*fc20*/  HMMA.16816.F32 R8, R32.reuse, R36, R8 ;  /* 0x000000242008723c */ /* 0x040ff00000001808 */
[----:B------:R-:W-:Y:S01]  /*fc30*/  HMMA.16816.F32 R4, R32, R38, R4 ;  /* 0x000000262004723c */ /* 0x000fe20000001804 */
[----:B------:R-:W3:Y:S04]  /*fc40*/  LDSM.16.M88.4 R36, [R202] ;  /* 0x00000000ca24783b */ /* 0x000ee80000000200 */
[----:B------:R-:W4:Y:S03]  /*fc50*/  LDSM.16.M88.4 R32, [R202+0x800] ;  /* 0x00080000ca20783b */ /* 0x000f260000000200 */
[C---:B--2---:R-:W-:Y:S08]  /*fc60*/  HMMA.16816.F32 R16, R28.reuse, R24, R16 ;  /* 0x000000181c10723c */ /* 0x044ff00000001810 */
[C---:B------:R-:W-:Y:S01]  /*fc70*/  HMMA.16816.F32 R12, R28.reuse, R26, R12 ;  /* 0x0000001a1c0c723c */ /* 0x040fe2000000180c */
[----:B------:R-:W-:Y:S07]  /*fc80*/  LDSM.16.M88.4 R24, [R214+0x14080] ;  /* 0x01408000d618783b */ /* 0x000fee0000000200 */
[C---:B------:R-:W-:Y:S08]  /*fc90*/  HMMA.16816.F32 R8, R28.reuse, R20, R8 ;  /* 0x000000141c08723c */ /* 0x040ff00000001808 */
[----:B------:R-:W-:Y:S01]  /*fca0*/  HMMA.16816.F32 R28, R28, R22, R4 ;  /* 0x000000161c1c723c */ /* 0x000fe20000001804 */
[----:B------:R-:W2:Y:S04]  /*fcb0*/  LDSM.16.M88.4 R20, [R213+0xd080] ;  /* 0x00d08000d514783b */ /* 0x000ea80000000200 */
[----:B------:R-:W5:Y:S03]  /*fcc0*/  LDSM.16.M88.4 R4, [R213+0xd880] ;  /* 0x00d88000d504783b */ /* 0x000f660000000200 */
[C---:B---3--:R-:W-:Y:S08]  /*fcd0*/  HMMA.16816.F32 R16, R40.reuse, R36, R16 ;  /* 0x000000242810723c */ /* 0x048ff00000001810 */
[C---:B------:R-:W-:Y:S01]  /*fce0*/  HMMA.16816.F32 R12, R40.reuse, R38, R12 ;  /* 0x00000026280c723c */ /* 0x040fe2000000180c */
[----:B------:R-:W-:Y:S07]  /*fcf0*/  LDSM.16.M88.4 R36, [R210+0x14080] ;  /* 0x01408000d224783b */ /* 0x000fee0000000200 */
[C---:B----4-:R-:W-:Y:S08]  /*fd00*/  HMMA.16816.F32 R8, R40.reuse, R32, R8 ;  /* 0x000000202808723c */ /* 0x050ff00000001808 */
[----:B------:R-:W-:Y:S01]  /*fd10*/  HMMA.16816.F32 R40, R40, R34, R28 ;  /* 0x000000222828723c */ /* 0x000fe2000000181c */
[----:B------:R-:W3:Y:S04]  /*fd20*/  LDSM.16.M88.4 R32, [R212+0x1000] ;  /* 0x00100000d420783b */ /* 0x000ee80000000200 */
[----:B------:R-:W4:Y:S03]  /*fd30*/  LDSM.16.M88.4 R28, [R212+0x1800] ;  /* 0x00180000d41c783b */ /* 0x000f260000000200 */
[C---:B--2---:R-:W-:Y:S08]  /*fd40*/  HMMA.16816.F32 R16, R24.reuse, R20, R16 ;  /* 0x000000141810723c */ /* 0x044ff00000001810 */
[C---:B------:R-:W-:Y:S01]  /*fd50*/  HMMA.16816.F32 R12, R24.reuse, R22, R12 ;  /* 0x00000016180c723c */ /* 0x040fe2000000180c */
[----:B------:R-:W-:Y:S07]  /*fd60*/  LDSM.16.M88.4 R20, [R208+0xd080] ;  /* 0x00d08000d014783b */ /* 0x000fee0000000200 */
[C---:B-----5:R-:W-:Y:S08]  /*fd70*/  HMMA.16816.F32 R8, R24.reuse, R4, R8 ;  /* 0x000000041808723c */ /* 0x060ff00000001808 */
        /* <DEDUP_REMOVED lines=65> */
[----:B------:R-:W4:Y:S01]  /*10190*/  LDSM.16.M88.4 R28, [R202+0x3800] ;  /* 0x00380000ca1c783b */ /* 0x000f220000000200 */
[----:B------:R-:W-:-:S04]  /*101a0*/  DEPBAR.LE SB0, 0x0 ;  /* 0x000080000000791a */ /* 0x000fc80000000000 */
[C---:B--2---:R-:W-:Y:S08]  /*101b0*/  HMMA.16816.F32 R16, R24.reuse, R20, R16 ;  /* 0x000000141810723c */ /* 0x044ff00000001810 */
[C---:B------:R-:W-:Y:S08]  /*101c0*/  HMMA.16816.F32 R12, R24.reuse, R22, R12 ;  /* 0x00000016180c723c */ /* 0x040ff0000000180c */
[C---:B-----5:R-:W-:Y:S07]  /*101d0*/  HMMA.16816.F32 R8, R24.reuse, R4, R8 ;  /* 0x000000041808723c */ /* 0x060fee0000001808 */
[----:B------:R-:W-:Y:S01]  /*101e0*/  SHF.R.S32.HI R4, RZ, 0x1f, R225 ;  /* 0x0000001fff047819 */ /* 0x000fe200000114e1 */
[----:B------:R-:W-:Y:S01]  /*101f0*/  HMMA.16816.F32 R40, R24, R6, R40 ;  /* 0x000000061828723c */ /* 0x000fe20000001828 */
[----:B------:R-:W-:-:S07]  /*10200*/  SHF.R.S32.HI R5, RZ, 0x1f, R228 ;  /* 0x0000001fff057819 */ /* 0x000fce00000114e4 */
[C---:B---3--:R-:W-:Y:S08]  /*10210*/  HMMA.16816.F32 R16, R36.reuse, R32, R16 ;  /* 0x000000202410723c */ /* 0x048ff00000001810 */
[C---:B------:R-:W-:Y:S08]  /*10220*/  HMMA.16816.F32 R12, R36.reuse, R34, R12 ;  /* 0x00000022240c723c */ /* 0x040ff0000000180c */
[C---:B----4-:R-:W-:Y:S08]  /*10230*/  HMMA.16816.F32 R8, R36.reuse, R28, R8 ;  /* 0x0000001c2408723c */ /* 0x050ff00000001808 */
[----:B------:R-:W-:Y:S01]  /*10240*/  HMMA.16816.F32 R40, R36, R30, R40 ;  /* 0x0000001e2428723c */ /* 0x000fe20000001828 */
[----:B------:R-:W-:Y:S06]  /*10250*/  BAR.SYNC.DEFER_BLOCKING 0x0 ;  /* 0x0000000000007b1d */ /* 0x000fec0000010000 */
[----:B------:R-:W-:Y:S05]  /*10260*/  @P0 BRA `(.L_x_453) ;  /* 0x000002c000000947 */ /* 0x000fea0003800000 */
[----:B-1----:R-:W-:Y:S01]  /*10270*/  IMAD.U32 R7, RZ, RZ, UR28 ;  /* 0x0000001cff077e24 */ /* 0x002fe2000f8e00ff */
        /* <DEDUP_REMOVED lines=12> */
[----:B------:R-:W-:Y:S01]  /*10340*/  IMAD.MOV R7, RZ, RZ, -R6 ;  /* 0x000000ffff077224 */ /* 0x000fe200078e0a06 */
[----:B------:R-:W-:-:S03]  /*10350*/  ISETP.GE.AND P6, PT, R219, c[0x0][0x1d4], PT ;  /* 0x00007500db007a0c */ /* 0x000fc60003fc6270 */
        /* <DEDUP_REMOVED lines=29> */
.L_x_453:
[----:B-1----:R-:W-:Y:S01]  /*10530*/  LOP3.LUT R5, R48, 0xffffffe0, RZ, 0xc0, !PT ;  /* 0xffffffe030057812 */ /* 0x002fe200078ec0ff */
[----:B------:R-:W-:Y:S01]  /*10540*/  UIADD3 UR4, UR11, 0x1, -UR28 ;  /* 0x000000010b047890 */ /* 0x000fe2000fffe81c */
[----:B------:R-:W-:Y:S01]  /*10550*/  LEA.HI R21, R45, R62, RZ, 0x2 ;  /* 0x0000003e2d157211 */ /* 0x000fe200078f10ff */
[----:B------:R-:W-:Y:S01]  /*10560*/  ULDC UR17, c[0x0][0x324] ;  /* 0x0000c90000117ab9 */ /* 0x000fe20000000800 */
[----:B------:R-:W-:Y:S01]  /*10570*/  SHF.R.S32.HI R7, RZ, 0x1f, R44 ;  /* 0x0000001fff077819 */ /* 0x000fe2000001142c */
[C---:B------:R-:W-:Y:S01]  /*10580*/  IMAD.IADD R0, R62.reuse, 0x1, -R5 ;  /* 0x000000013e007824 */ /* 0x040fe200078e0a05 */
[----:B------:R-:W-:Y:S01]  /*10590*/  LOP3.LUT R21, R21, 0xfffffffc, RZ, 0xc0, !PT ;  /* 0xfffffffc15157812 */ /* 0x000fe200078ec0ff */
[----:B------:R-:W-:Y:S01]  /*105a0*/  ULOP3.LUT UR17, URZ, UR17, URZ, 0x33, !UPT ;  /* 0x000000113f117292 */ /* 0x000fe2000f8e333f */
[----:B------:R-:W-:Y:S01]  /*105b0*/  LEA.HI R7, R7, R44, RZ, 0x3 ;  /* 0x0000002c07077211 */ /* 0x000fe200078f18ff */
[----:B------:R-:W-:Y:S01]  /*105c0*/  IMAD.U32 R25, RZ, RZ, UR28 ;  /* 0x0000001cff197e24 */ /* 0x000fe2000f8e00ff */
[----:B------:R-:W-:Y:S01]  /*105d0*/  SHF.R.S32.HI R5, RZ, 0x1f, R0 ;  /* 0x0000001fff057819 */ /* 0x000fe20000011400 */
[----:B------:R-:W-:Y:S01]  /*105e0*/  IMAD.IADD R62, R62, 0x1, -R21 ;  /* 0x000000013e3e7824 */ /* 0x000fe200078e0a15 */
[----:B------:R-:W-:Y:S01]  /*105f0*/  LOP3.LUT R7, R7, 0xffffff8, RZ, 0xc0, !PT ;  /* 0x0ffffff807077812 */ /* 0x000fe200078ec0ff */
[----:B------:R-:W0:Y:S01]  /*10600*/  LDGDEPBAR ;  /* 0x00000000000079af */ /* 0x000e220000000000 */
[----:B------:R-:W-:-:S02]  /*10610*/  LEA.HI R4, R5, R0, RZ, 0x2 ;  /* 0x0000000005047211 */ /* 0x000fc400078f10ff */
[----:B------:R-:W-:Y:S01]  /*10620*/  LEA.HI R5, R62, R62, RZ, 0x1 ;  /* 0x0000003e3e057211 */ /* 0x000fe200078f08ff */
[----:B------:R-:W-:Y:S01]  /*10630*/  IMAD.IADD R7, R44, 0x1, -R7 ;  /* 0x000000012c077824 */ /* 0x000fe200078e0a07 */
[----:B------:R-:W-:Y:S02]  /*10640*/  PLOP3.LUT P0, PT, PT, PT, UP3, 0x80, 0x0 ;  /* 0x000000000000781c */ /* 0x000fe40003f0f038 */
[----:B------:R-:W-:Y:S02]  /*10650*/  LEA.HI.SX32 R6, R4, UR15, 0x1e ;  /* 0x0000000f04067c11 */ /* 0x000fe4000f8ff2ff */
[----:B------:R-:W-:-:S03]  /*10660*/  LOP3.LUT R5, R5, 0x1ffffffe, RZ, 0xc0, !PT ;  /* 0x1ffffffe05057812 */ /* 0x000fc600078ec0ff */
[----:B------:R-:W-:Y:S01]  /*10670*/  IMAD R6, R7, 0x10, R6 ;  /* 0x0000001007067824 */ /* 0x000fe200078e0206 */
[----:B------:R-:W-:Y:S01]  /*10680*/  LOP3.LUT R7, R4, 0x7ffffffc, RZ, 0xc0, !PT ;  /* 0x7ffffffc04077812 */ /* 0x000fe200078ec0ff */
[----:B------:R-:W-:Y:S02]  /*10690*/  IMAD.IADD R5, R62, 0x1, -R5 ;  /* 0x000000013e057824 */ /* 0x000fe400078e0a05 */
[----:B------:R-:W-:Y:S02]  /*106a0*/  IMAD.IADD R4, R47, 0x1, R46 ;  /* 0x000000012f047824 */ /* 0x000fe400078e022e */
[----:B------:R-:W-:Y:S02]  /*106b0*/  IMAD R221, R5, 0x8, R6 ;  /* 0x0000000805dd7824 */ /* 0x000fe400078e0206 */
[----:B------:R-:W-:Y:S02]  /*106c0*/  IMAD.IADD R222, R0, 0x1, -R7 ;  /* 0x0000000100de7824 */ /* 0x000fe400078e0a07 */
[----:B------:R-:W-:Y:S01]  /*106d0*/  @P0 IMAD.HI.U32 R5, R221, c[0x0][0x2c8], RZ ;  /* 0x0000b200dd050a27 */ /* 0x000fe200078e00ff */
[----:B------:R-:W-:-:S03]  /*106e0*/  PLOP3.LUT P0, PT, PT, PT, UP3, 0x80, 0x0 ;  /* 0x000000000000781c */ /* 0x000fc60003f0f038 */
[----:B------:R-:W-:Y:S02]  /*106f0*/  IMAD.MOV.U32 R24, RZ, RZ, R221 ;  /* 0x000000ffff187224 */ /* 0x000fe400078e00dd */
[----:B------:R-:W-:Y:S02]  /*10700*/  IMAD.U32 R7, RZ, RZ, UR4 ;  /* 0x00000004ff077e24 */ /* 0x000fe4000f8e00ff */
[----:B------:R-:W-:-:S05]  /*10710*/  IMAD.SHL.U32 R222, R222, 0x2, RZ ;  /* 0x00000002dede7824 */ /* 0x000fca00078e00ff */
[----:B------:R-:W-:Y:S02]  /*10720*/  IADD3 R6, R7, -UR20, -R222 ;  /* 0x8000001407067c10 */ /* 0x000fe4000fffe8de */
[----:B------:R-:W-:Y:S02]  /*10730*/  @P0 SHF.R.U32.HI R24, RZ, c[0x0][0x2cc], R5 ;  /* 0x0000b300ff180a19 */ /* 0x000fe40000011605 */
[----:B------:R-:W-:Y:S02]  /*10740*/  PLOP3.LUT P0, PT, PT, PT, UP2, 0x40, 0x0 ;  /* 0x000000000000781c */ /* 0x000fe40003f0e828 */
[C---:B------:R-:W-:Y:S01]  /*10750*/  IADD3 R20, R6.reuse, c[0x0][0x328], RZ ;  /* 0x0000ca0006147a10 */ /* 0x040fe20007ffe0ff */
[----:B------:R-:W1:Y:S01]  /*10760*/  SHFL.IDX PT, R5, R24, RZ, 0x1c1f ;  /* 0x001c1fff18057589 */ /* 0x000e6200000e0000 */
[----:B------:R-:W-:Y:S02]  /*10770*/  IADD3 R6, R6, UR17, RZ ;  /* 0x0000001106067c10 */ /* 0x000fe4000fffe0ff */
[----:B------:R-:W-:Y:S01]  /*10780*/  IADD3 R0, -R222, UR11, -R25 ;  /* 0x0000000bde007c10 */ /* 0x000fe2000fffe919 */
[----:B-1----:R-:W-:-:S02]  /*10790*/  IMAD.IADD R27, R20, 0x1, R5 ;  /* 0x00000001141b7824 */ /* 0x002fc400078e0205 */
[----:B------:R-:W-:-:S03]  /*107a0*/  IMAD.IADD R26, R6, 0x1, R5 ;  /* 0x00000001061a7824 */ /* 0x000fc600078e0205 */
[----:B------:R-:W-:Y:S01]  /*107b0*/  IMNMX R27, R27, R0, PT ;  /* 0x000000001b1b7217 */ /* 0x000fe20003800200 */
[----:B------:R-:W-:Y:S05]  /*107c0*/  @P0 BRA `(.L_x_454) ;  /* 0x0000016000000947 */ /* 0x000fea0003800000 */
[----:B------:R-:W-:Y:S01]  /*107d0*/  IMAD.U32 R22, RZ, RZ, UR20 ;  /* 0x00000014ff167e24 */ /* 0x000fe2000f8e00ff */
[----:B------:R-:W-:Y:S04]  /*107e0*/  BSSY B0, `(.L_x_455) ;  /* 0x000000f000007945 */ /* 0x000fe80003800000 */
[----:B------:R-:W-:-:S04]  /*107f0*/  IADD3 R22, -R22, UR11, R5 ;  /* 0x0000000b16167c10 */ /* 0x000fc8000fffe105 */
        /* <DEDUP_REMOVED lines=9> */
.L_x_456:
[----:B------:R-:W-:-:S04]  /*10890*/  MOV R5, c[0x0][0x32c] ;  /* 0x0000cb0000057a02 */ /* 0x000fc80000000f00 */
[----:B------:R-:W-:-:S13]  /*108a0*/  ISETP.NE.AND P0, PT, R5, 0x1, PT ;  /* 0x000000010500780c */ /* 0x000fda0003f05270 */
[----:B------:R-:W-:-:S05]  /*108b0*/  @P0 IMAD.HI.U32 R5, R22, c[0x0][0x330], RZ ;  /* 0x0000cc0016050a27 */ /* 0x000fca00078e00ff */
[----:B------:R-:W-:Y:S02]  /*108c0*/  @P0 SHF.R.U32.HI R22, RZ, c[0x0][0x334], R5 ;  /* 0x0000cd00ff160a19 */ /* 0x000fe40000011605 */
.L_x_457:
[----:B------:R-:W-:Y:S05]  /*108d0*/  BSYNC B0 ;  /* 0x0000000000007941 */ /* 0x000fea0003800000 */
.L_x_455:
[----:B------:R-:W-:-:S04]  /*108e0*/  IMAD R5, R22, c[0x0][0x32c], -R25 ;  /* 0x0000cb0016057a24 */ /* 0x000fc800078e0a19 */
[----:B------:R-:W-:-:S05]  /*108f0*/  IMAD.IADD R5, R5, 0x1, -R222 ;  /* 0x0000000105057824 */ /* 0x000fca00078e0ade */
[----:B------:R-:W-:Y:S02]  /*10900*/  IADD3 R22, R5, c[0x0][0x32c], RZ ;  /* 0x0000cb0005167a10 */ /* 0x000fe40007ffe0ff */
[----:B------:R-:W-:Y:S02]  /*10910*/  IMNMX R26, R26, R5, !PT ;  /* 0x000000051a1a7217 */ /* 0x000fe40007800200 */
[----:B------:R-:W-:Y:S02]  /*10920*/  IMNMX R27, R27, R22, PT ;  /* 0x000000161b1b7217 */ /* 0x000fe40003800200 */
.L_x_454:
[----:B------:R-:W-:-:S04]  /*10930*/  ISETP.LT.AND P1, PT, RZ, UR10, PT ;  /* 0x0000000aff007c0c */ /* 0x000fc8000bf21270 */
[----:B------:R-:W-:-:S04]  /*10940*/  ISETP.GT.AND P0, PT, R26, RZ, P1 ;  /* 0x000000ff1a00720c */ /* 0x000fc80000f04270 */
[----:B------:R-:W-:-:S04]  /*10950*/  ISETP.LT.OR P0, PT, R27, 0x1, P0 ;  /* 0x000000011b00780c */ /* 0x000fc80000701670 */
[----:B------:R-:W-:Y:S02]  /*10960*/  FSEL R22, R16, -INF , !P0 ;  /* 0xff80000010167808 */ /* 0x000fe40004000000 */
[----:B------:R-:W-:-:S04]  /*10970*/  ISETP.GT.AND P0, PT, R26, 0x1, P1 ;  /* 0x000000011a00780c */ /* 0x000fc80000f04270 */
        /* <DEDUP_REMOVED lines=14> */
[----:B------:R-:W-:Y:S01]  /*10a60*/  ISETP.GT.AND P0, PT, R26, 0x18, P1 ;  /* 0x000000181a00780c */ /* 0x000fe20000f04270 */
[----:B------:R-:W1:Y:S03]  /*10a70*/  SHFL.IDX PT, R9, R24, 0x1, 0x1c1f ;  /* 0x003c1f0018097f89 */ /* 0x000e6600000e0000 */
[----:B------:R-:W-:-:S04]  /*10a80*/  ISETP.LT.OR P0, PT, R27, 0x19, P0 ;  /* 0x000000191b00780c */ /* 0x000fc80000701670 */
[----:B------:R-:W-:Y:S02]  /*10a90*/  FSEL R5, R40, -INF , !P0 ;  /* 0xff80000028057808 */ /* 0x000fe40004000000 */
[----:B------:R-:W-:-:S04]  /*10aa0*/  ISETP.GT.AND P0, PT, R26, 0x19, P1 ;  /* 0x000000191a00780c */ /* 0x000fc80000f04270 */
[----:B------:R-:W-:-:S04]  /*10ab0*/  ISETP.LT.OR P0, PT, R27, 0x1a, P0 ;  /* 0x0000001a1b00780c */ /* 0x000fc80000701670 */
[----:B------:R-:W-:Y:S02]  /*10ac0*/  FSEL R17, R41, -INF , !P0 ;  /* 0xff80000029117808 */ /* 0x000fe40004000000 */
[----:B------:R-:W-:Y:S01]  /*10ad0*/  PLOP3.LUT P0, PT, PT, PT, UP2, 0x40, 0x0 ;  /* 0x000000000000781c */ /* 0x000fe20003f0e828 */
[--C-:B-1----:R-:W-:Y:S02]  /*10ae0*/  IMAD.IADD R27, R20, 0x1, R9.reuse ;  /* 0x00000001141b7824 */ /* 0x102fe400078e0209 */
[----:B------:R-:W-:-:S03]  /*10af0*/  IMAD.IADD R8, R6, 0x1, R9 ;  /* 0x0000000106087824 */ /* 0x000fc600078e0209 */
[----:B------:R-:W-:-:S07]  /*10b00*/  IMNMX R0, R27, R0, PT ;  /* 0x000000001b007217 */ /* 0x000fce0003800200 */
        /* <DEDUP_REMOVED lines=13> */
.L_x_460:
[----:B------:R-:W-:-:S04]  /*10be0*/  MOV R6, c[0x0][0x32c] ;  /* 0x0000cb0000067a02 */ /* 0x000fc80000000f00 */
[----:B------:R-:W-:-:S13]  /*10bf0*/  ISETP.NE.AND P0, PT, R6, 0x1, PT ;  /* 0x000000010600780c */ /* 0x000fda0003f05270 */
[----:B------:R-:W-:-:S05]  /*10c00*/  @P0 IMAD.HI.U32 R6, R12, c[0x0][0x330], RZ ;  /* 0x0000cc000c060a27 */ /* 0x000fca00078e00ff */
[----:B------:R-:W-:Y:S02]  /*10c10*/  @P0 SHF.R.U32.HI R12, RZ, c[0x0][0x334], R6 ;  /* 0x0000cd00ff0c0a19 */ /* 0x000fe40000011606 */
.L_x_461:
[----:B------:R-:W-:Y:S05]  /*10c20*/  BSYNC B0 ;  /* 0x0000000000007941 */ /* 0x000fea0003800000 */
.L_x_459:
[----:B------:R-:W-:-:S04]  /*10c30*/  IMAD R25, R12, c[0x0][0x32c], -R25 ;  /* 0x0000cb000c197a24 */ /* 0x000fc800078e0a19 */
[----:B------:R-:W-:-:S05]  /*10c40*/  IMAD.IADD R25, R25, 0x1, -R222 ;  /* 0x0000000119197824 */ /* 0x000fca00078e0ade */
[----:B------:R-:W-:Y:S02]  /*10c50*/  IADD3 R9, R25, c[0x0][0x32c], RZ ;  /* 0x0000cb0019097a10 */ /* 0x000fe40007ffe0ff */
[----:B------:R-:W-:Y:S02]  /*10c60*/  IMNMX R8, R8, R25, !PT ;  /* 0x0000001908087217 */ /* 0x000fe40007800200 */
[----:B------:R-:W-:Y:S02]  /*10c70*/  IMNMX R0, R0, R9, PT ;  /* 0x0000000900007217 */ /* 0x000fe40003800200 */
.L_x_458:
[----:B------:R-:W-:Y:S01]  /*10c80*/  ISETP.GT.AND P0, PT, R8, 0x8, P1 ;  /* 0x000000080800780c */ /* 0x000fe20000f04270 */
[----:B------:R-:W-:Y:S01]  /*10c90*/  IMAD.SHL.U32 R211, R4, 0x2, RZ ;  /* 0x0000000204d37824 */ /* 0x000fe200078e00ff */
[----:B------:R-:W-:Y:S02]  /*10ca0*/  @UP3 USHF.L.U32 UR14, UR14, 0x7, URZ ;  /* 0x000000070e0e3899 */ /* 0x000fe4000800063f */
[----:B------:R-:W-:Y:S01]  /*10cb0*/  ISETP.LT.OR P0, PT, R0, 0x9, P0 ;  /* 0x000000090000780c */ /* 0x000fe20000701670 */
[--C-:B------:R-:W-:Y:S01]  /*10cc0*/  IMAD R206, R2, 0x2, R211.reuse ;  /* 0x0000000202ce7824 */ /* 0x100fe200078e02d3 */
[----:B------:R-:W-:Y:S01]  /*10cd0*/  LDSM.16.MT88.4 R132, [R211+0x8080] ;  /* 0x00808000d384783b */ /* 0x000fe20000004200 */
[C---:B------:R-:W-:Y:S01]  /*10ce0*/  IMAD R205, R3.reuse, 0x2, R211 ;  /* 0x0000000203cd7824 */ /* 0x040fe200078e02d3 */
[----:B------:R-:W-:Y:S01]  /*10cf0*/  FSEL R20, R14, -INF , !P0 ;  /* 0xff8000000e147808 */ /* 0x000fe20004000000 */
[----:B------:R-:W-:Y:S01]  /*10d00*/  IMAD R204, R3, 0x2, R206 ;  /* 0x0000000203cc7824 */ /* 0x000fe200078e02ce */
[----:B------:R-:W-:Y:S01]  /*10d10*/  ISETP.GT.AND P0, PT, R8, 0x9, P1 ;  /* 0x000000090800780c */ /* 0x000fe20000f04270 */
[----:B------:R-:W-:Y:S01]  /*10d20*/  LDSM.16.MT88.4 R140, [R206+0x8080] ;  /* 0x00808000ce8c783b */ /* 0x000fe20000004200 */
[----:B------:R-:W-:-:S02]  /*10d30*/  ULDC.64 UR4, c[0x0][0x2c8] ;  /* 0x0000b20000047ab9 */ /* 0x000fc40000000a00 */
[----:B------:R-:W-:Y:S01]  /*10d40*/  ISETP.LT.OR P0, PT, R0, 0xa, P0 ;  /* 0x0000000a0000780c */ /* 0x000fe20000701670 */
[----:B------:R-:W-:Y:S01]  /*10d50*/  LDSM.16.MT88.4 R32, [R204+0x8080] ;  /* 0x00808000cc20783b */ /* 0x000fe20000004200 */
[----:B------:R-:W-:Y:S02]  /*10d60*/  UIMAD.WIDE.U32 UR28, UR14, UR4, URZ ;  /* 0x000000040e1c72a5 */ /* 0x000fe4000f8e003f */
[----:B------:R-:W-:Y:S01]  /*10d70*/  FSEL R6, R15, -INF , !P0 ;  /* 0xff8000000f067808 */ /* 0x000fe20004000000 */
[----:B------:R-:W-:Y:S01]  /*10d80*/  LDSM.16.MT88.4 R48, [R206+0x9080] ;  /* 0x00908000ce30783b */ /* 0x000fe20000004200 */
[----:B------:R-:W-:Y:S01]  /*10d90*/  ISETP.GT.AND P0, PT, R8, 0x10, P1 ;  /* 0x000000100800780c */ /* 0x000fe20000f04270 */
[----:B------:R-:W-:Y:S02]  /*10da0*/  @UP3 USHF.R.U32.HI UR15, URZ, UR5, UR29 ;  /* 0x000000053f0f3299 */ /* 0x000fe4000801161d */
[----:B------:R-:W-:Y:S01]  /*10db0*/  LDSM.16.MT88.4 R56, [R205+0x9080] ;  /* 0x00908000cd38783b */ /* 0x000fe20000004200 */
[----:B------:R-:W-:Y:S01]  /*10dc0*/  ISETP.LT.OR P0, PT, R0, 0x11, P0 ;  /* 0x000000110000780c */ /* 0x000fe20000701670 */
[----:B------:R-:W-:-:S02]  /*10dd0*/  UIADD3 UR15, UR9, UR15, URZ ;  /* 0x0000000f090f7290 */ /* 0x000fc4000fffe03f */
[----:B------:R-:W-:Y:S01]  /*10de0*/  LDSM.16.MT88.4 R64, [R204+0x9080] ;  /* 0x00908000cc40783b */ /* 0x000fe20000004200 */
[----:B------:R-:W-:Y:S01]  /*10df0*/  FSEL R16, R10, -INF , !P0 ;  /* 0xff8000000a107808 */ /* 0x000fe20004000000 */
[----:B------:R-:W-:Y:S01]  /*10e00*/  ULDC UR9, c[0x0][0x328] ;  /* 0x0000ca0000097ab9 */ /* 0x000fe20000000800 */
[----:B------:R-:W-:Y:S01]  /*10e10*/  ISETP.GT.AND P0, PT, R8, 0x11, P1 ;  /* 0x000000110800780c */ /* 0x000fe20000f04270 */
[----:B------:R-:W-:Y:S01]  /*10e20*/  LDSM.16.MT88.4 R72, [R211+0xa080] ;  /* 0x00a08000d348783b */ /* 0x000fe20000004200 */
[----:B------:R-:W-:Y:S01]  /*10e30*/  FMNMX.FTZ R10, R22, R23, !PT ;  /* 0x00000017160a7209 */ /* 0x000fe20007810000 */
[----:B------:R-:W-:Y:S01]  /*10e40*/  UIADD3 UR10, UR10, -0x2, URZ ;  /* 0xfffffffe0a0a7890 */ /* 0x000fe2000fffe03f */
[----:B------:R-:W-:Y:S01]  /*10e50*/  ISETP.LT.OR P0, PT, R0, 0x12, P0 ;  /* 0x000000120000780c */ /* 0x000fe20000701670 */
[----:B------:R-:W-:Y:S01]  /*10e60*/  LDSM.16.MT88.4 R80, [R206+0xa080] ;  /* 0x00a08000ce50783b */ /* 0x000fe20000004200 */
[----:B------:R-:W-:Y:S01]  /*10e70*/  FMNMX.FTZ R10, R21, R10, !PT ;  /* 0x0000000a150a7209 */ /* 0x000fe20007810000 */
[----:B------:R-:W-:Y:S01]  /*10e80*/  UIADD3 UR9, UR15, UR9, URZ ;  /* 0x000000090f097290 */ /* 0x000fe2000fffe03f */
[----:B------:R-:W-:Y:S01]  /*10e90*/  FSEL R100, R11, -INF , !P0 ;  /* 0xff8000000b647808 */ /* 0x000fe20004000000 */
        /* <DEDUP_REMOVED lines=8> */
[----:B------:R-:W-:Y:S01]  /*10f20*/  ISETP.GT.AND P0, PT, R8, RZ, P1 ;  /* 0x000000ff0800720c */ /* 0x000fe20000f04270 */
[----:B------:R-:W-:Y:S01]  /*10f30*/  LDSM.16.MT88.4 R112, [R206+0xb080] ;  /* 0x00b08000ce70783b */ /* 0x000fe20000004200 */
[----:B------:R-:W-:-:S02]  /*10f40*/  FMNMX.FTZ R10, R7, R10, !PT ;  /* 0x0000000a070a7209 */ /* 0x000fc40007810000 */
[----:B------:R-:W-:Y:S01]  /*10f50*/  ISETP.LT.OR P0, PT, R0, 0x1, P0 ;  /* 0x000000010000780c */ /* 0x000fe20000701670 */
[----:B------:R-:W-:Y:S01]  /*10f60*/  LDSM.16.MT88.4 R120, [R205+0xb080] ;  /* 0x00b08000cd78783b */ /* 0x000fe20000004200 */
[----:B------:R-:W-:Y:S02]  /*10f70*/  FMNMX.FTZ R10, R5, R10, !PT ;  /* 0x0000000a050a7209 */ /* 0x000fe40007810000 */
[----:B------:R-:W-:Y:S01]  /*10f80*/  FSEL R11, R18, -INF , !P0 ;  /* 0xff800000120b7808 */ /* 0x000fe20004000000 */
        /* <DEDUP_REMOVED lines=16> */
[----:B------:R-:W-:Y:S02]  /*11090*/  FMNMX.FTZ R9, R17, R10, !PT ;  /* 0x0000000a11097209 */ /* 0x000fe40007810000 */
[----:B------:R-:W-:Y:S01]  /*110a0*/  FSEL R12, R43, -INF , !P0 ;  /* 0xff8000002b0c7808 */ /* 0x000fe20004000000 */
[----:B------:R-:W-:Y:S01]  /*110b0*/  LDSM.16.MT88.4 R168, [R211+0xa880] ;  /* 0x00a88000d3a8783b */ /* 0x000fe20000004200 */
[----:B------:R-:W-:-:S03]  /*110c0*/  FMNMX.FTZ R15, R14, R15, !PT ;  /* 0x0000000f0e0f7209 */ /* 0x000fc60007810000 */
[----:B------:R-:W1:Y:S01]  /*110d0*/  SHFL.BFLY PT, R10, R9, 0x2, 0x1f ;  /* 0x0c401f00090a7f89 */ /* 0x000e6200000e0000 */
[----:B------:R-:W-:-:S03]  /*110e0*/  FMNMX.FTZ R15, R12, R15, !PT ;  /* 0x0000000f0c0f7209 */ /* 0x000fc60007810000 */
[----:B------:R-:W-:Y:S04]  /*110f0*/  LDSM.16.MT88.4 R40, [R211+0x9080] ;  /* 0x00908000d328783b */ /* 0x000fe80000004200 */
[----:B------:R-:W2:Y:S04]  /*11100*/  SHFL.BFLY PT, R0, R15, 0x2, 0x1f ;  /* 0x0c401f000f007f89 */ /* 0x000ea800000e0000 */
[----:B------:R-:W-:Y:S04]  /*11110*/  LDSM.16.MT88.4 R164, [R206+0xa880] ;  /* 0x00a88000cea4783b */ /* 0x000fe80000004200 */
[----:B------:R-:W-:Y:S04]  /*11120*/  LDSM.16.MT88.4 R160, [R205+0xa880] ;  /* 0x00a88000cda0783b */ /* 0x000fe80000004200 */
[----:B------:R-:W-:Y:S01]  /*11130*/  LDSM.16.MT88.4 R156, [R204+0xa880] ;  /* 0x00a88000cc9c783b */ /* 0x000fe20000004200 */
[----:B-1----:R-:W-:-:S03]  /*11140*/  FMNMX.FTZ R10, R9, R10, !PT ;  /* 0x0000000a090a7209 */ /* 0x002fc60007810000 */
[----:B------:R-:W-:Y:S04]  /*11150*/  LDSM.16.MT88.4 R152, [R211+0xb880] ;  /* 0x00b88000d398783b */ /* 0x000fe80000004200 */
[----:B------:R-:W1:Y:S01]  /*11160*/  SHFL.BFLY PT, R19, R10, 0x1, 0x1f ;  /* 0x0c201f000a137f89 */ /* 0x000e6200000e0000 */
[----:B--2---:R-:W-:-:S03]  /*11170*/  FMNMX.FTZ R9, R0, R15, !PT ;  /* 0x0000000f00097209 */ /* 0x004fc60007810000 */
[----:B------:R-:W-:Y:S04]  /*11180*/  LDSM.16.MT88.4 R148, [R206+0xb880] ;  /* 0x00b88000ce94783b */ /* 0x000fe80000004200 */
[----:B------:R-:W2:Y:S01]  /*11190*/  SHFL.BFLY PT, R8, R9, 0x1, 0x1f ;  /* 0x0c201f0009087f89 */ /* 0x000ea200000e0000 */
[----:B-1----:R-:W-:-:S04]  /*111a0*/  FMNMX.FTZ R0, R10, R19, !PT ;  /* 0x000000130a007209 */ /* 0x002fc80007810000 */
[C---:B------:R-:W-:Y:S01]  /*111b0*/  FSETP.NEU.FTZ.AND P0, PT, R0.reuse, -INF , PT ;  /* 0xff8000000000780b */ /* 0x040fe20003f1d000 */
[----:B------:R-:W-:Y:S01]  /*111c0*/  FMUL.FTZ R18, R0, c[0x0][0x2d0] ;  /* 0x0000b40000127a20 */ /* 0x000fe20000410000 */
[----:B--2---:R-:W-:-:S04]  /*111d0*/  FMNMX.FTZ R8, R8, R9, !PT ;  /* 0x0000000908087209 */ /* 0x004fc80007810000 */
[----:B------:R-:W-:Y:S02]  /*111e0*/  FSEL R18, R18, RZ, P0 ;  /* 0x000000ff12127208 */ /* 0x000fe40000000000 */
[C---:B------:R-:W-:Y:S01]  /*111f0*/  FSETP.NEU.FTZ.AND P0, PT, R8.reuse, -INF , PT ;  /* 0xff8000000800780b */ /* 0x040fe20003f1d000 */
[----:B------:R-:W-:Y:S02]  /*11200*/  FMUL.FTZ R9, R8, c[0x0][0x2d0] ;  /* 0x0000b40008097a20 */ /* 0x000fe40000410000 */
[--C-:B------:R-:W-:Y:S02]  /*11210*/  FFMA.FTZ R15, R13, c[0x0][0x2d0], -R18.reuse ;  /* 0x0000b4000d0f7a23 */ /* 0x100fe40000010812 */
[--C-:B------:R-:W-:Y:S01]  /*11220*/  FFMA.FTZ R224, R22, c[0x0][0x2d0], -R18.reuse ;  /* 0x0000b40016e07a23 */ /* 0x100fe20000010812 */
[----:B------:R-:W-:Y:S01]  /*11230*/  FSEL R13, R9, RZ, P0 ;  /* 0x000000ff090d7208 */ /* 0x000fe20000000000 */
[--C-:B------:R-:W-:Y:S01]  /*11240*/  FFMA.FTZ R223, R23, c[0x0][0x2d0], -R18.reuse ;  /* 0x0000b40017df7a23 */ /* 0x100fe20000010812 */
[----:B------:R1:W-:Y:S01]  /*11250*/  MUFU.EX2 R9, R15 ;  /* 0x0000000f00097308 */ /* 0x0003e20000000800 */
[----:B------:R-:W-:Y:S01]  /*11260*/  FFMA.FTZ R10, R21, c[0x0][0x2d0], -R18 ;  /* 0x0000b400150a7a23 */ /* 0x000fe20000010812 */
[----:B------:R-:W-:Y:S01]  /*11270*/  PLOP3.LUT P0, PT, PT, PT, UP2, 0x40, 0x0 ;  /* 0x000000000000781c */ /* 0x000fe20003f0e828 */
[----:B------:R-:W-:-:S02]  /*11280*/  FFMA.FTZ R231, R11, c[0x0][0x2d0], -R13 ;  /* 0x0000b4000be77a23 */ /* 0x000fc4000001080d */
[--C-:B------:R-:W-:Y:S02]  /*11290*/  FFMA.FTZ R230, R24, c[0x0][0x2d0], -R13.reuse ;  /* 0x0000b40018e67a23 */ /* 0x100fe4000001080d */
[--C-:B------:R-:W-:Y:S01]  /*112a0*/  FFMA.FTZ R11, R20, c[0x0][0x2d0], -R13.reuse ;  /* 0x0000b400140b7a23 */ /* 0x100fe2000001080d */
[----:B------:R-:W2:Y:S01]  /*112b0*/  LDSM.16.MT88.4 R24, [R205+0x8080] ;  /* 0x00808000cd18783b */ /* 0x000ea20000004200 */
[----:B------:R-:W-:Y:S01]  /*112c0*/  FFMA.FTZ R2, R6, c[0x0][0x2d0], -R13 ;  /* 0x0000b40006027a23 */ /* 0x000fe2000001080d */
[----:B------:R-:W-:Y:S01]  /*112d0*/  MUFU.EX2 R224, R224 ;  /* 0x000000e000e07308 */ /* 0x000fe20000000800 */
[--C-:B------:R-:W-:Y:S02]  /*112e0*/  FFMA.FTZ R3, R7, c[0x0][0x2d0], -R18.reuse ;  /* 0x0000b40007037a23 */ /* 0x100fe40000010812 */
[--C-:B------:R-:W-:Y:S02]  /*112f0*/  FFMA.FTZ R232, R5, c[0x0][0x2d0], -R18.reuse ;  /* 0x0000b40005e87a23 */ /* 0x100fe40000010812 */
[----:B------:R-:W3:Y:S01]  /*11300*/  LDSM.16.MT88.4 R4, [R204+0xb080] ;  /* 0x00b08000cc04783b */ /* 0x000ee20000004200 */
[----:B------:R-:W-:-:S02]  /*11310*/  FFMA.FTZ R234, R85, c[0x0][0x2d0], -R18 ;  /* 0x0000b40055ea7a23 */ /* 0x000fc40000010812 */
[----:B------:R-:W4:Y:S01]  /*11320*/  MUFU.EX2 R223, R223 ;  /* 0x000000df00df7308 */ /* 0x000f220000000800 */
[----:B------:R-:W-:Y:S02]  /*11330*/  FFMA.FTZ R233, R17, c[0x0][0x2d0], -R18 ;  /* 0x0000b40011e97a23 */ /* 0x000fe40000010812 */
[--C-:B------:R-:W-:Y:S02]  /*11340*/  FFMA.FTZ R235, R16, c[0x0][0x2d0], -R13.reuse ;  /* 0x0000b40010eb7a23 */ /* 0x100fe4000001080d */
[--C-:B------:R-:W-:Y:S01]  /*11350*/  FFMA.FTZ R236, R100, c[0x0][0x2d0], -R13.reuse ;  /* 0x0000b40064ec7a23 */ /* 0x100fe2000001080d */
[----:B------:R-:W5:Y:S01]  /*11360*/  LDSM.16.MT88.4 R16, [R211+0x8880] ;  /* 0x00888000d310783b */ /* 0x000f620000004200 */
[--C-:B------:R-:W-:Y:S01]  /*11370*/  FFMA.FTZ R237, R14, c[0x0][0x2d0], -R13.reuse ;  /* 0x0000b4000eed7a23 */ /* 0x100fe2000001080d */
[----:B------:R-:W2:Y:S01]  /*11380*/  MUFU.EX2 R10, R10 ;  /* 0x0000000a000a7308 */ /* 0x000ea20000000800 */
[----:B------:R-:W-:Y:S02]  /*11390*/  FFMA.FTZ R238, R12, c[0x0][0x2d0], -R13 ;  /* 0x0000b4000cee7a23 */ /* 0x000fe4000001080d */
[----:B-1----:R-:W1:Y:S05]  /*113a0*/  LDSM.16.MT88.4 R12, [R206+0x8880] ;  /* 0x00888000ce0c783b */ /* 0x002e6a0000004200 */
[----:B------:R-:W-:Y:S01]  /*113b0*/  MUFU.EX2 R231, R231 ;  /* 0x000000e700e77308 */ /* 0x000fe20000000800 */
[----:B----4-:R-:W-:Y:S01]  /*113c0*/  F2FP.PACK_AB R128, R223, R224 ;  /* 0x000000e0df80723e */ /* 0x010fe200000000ff */
[----:B------:R-:W-:-:S06]  /*113d0*/  FADD.FTZ R223, R224, R223 ;  /* 0x000000dfe0df7221 */ /* 0x000fcc0000010000 */
[----:B------:R-:W4:Y:S01]  /*113e0*/  MUFU.EX2 R230, R230 ;  /* 0x000000e600e67308 */ /* 0x000f220000000800 */
[----:B--2---:R-:W-:Y:S01]  /*113f0*/  F2FP.PACK_AB R130, R9, R10 ;  /* 0x0000000a0982723e */ /* 0x004fe200000000ff */
[----:B------:R-:W-:-:S04]  /*11400*/  FADD.FTZ R10, R10, R223 ;  /* 0x000000df0a0a7221 */ /* 0x000fc80000010000 */
[----:B------:R-:W-:Y:S02]  /*11410*/  FADD.FTZ R9, R9, R10 ;  /* 0x0000000a09097221 */ /* 0x000fe40000010000 */
[----:B------:R-:W-:Y:S08]  /*11420*/  MUFU.EX2 R11, R11 ;  /* 0x0000000b000b7308 */ /* 0x000ff00000000800 */
[----:B------:R-:W2:Y:S01]  /*11430*/  MUFU.EX2 R2, R2 ;  /* 0x0000000200027308 */ /* 0x000ea20000000800 */
[----:B----4-:R-:W-:Y:S01]  /*11440*/  F2FP.PACK_AB R129, R230, R231 ;  /* 0x000000e7e681723e */ /* 0x010fe200000000ff */
[----:B------:R-:W-:-:S06]  /*11450*/  FADD.FTZ R230, R231, R230 ;  /* 0x000000e6e7e67221 */ /* 0x000fcc0000010000 */
[----:B------:R-:W-:Y:S01]  /*11460*/  MUFU.EX2 R234, R234 ;  /* 0x000000ea00ea7308 */ /* 0x000fe20000000800 */
[----:B--2---:R-:W-:-:S07]  /*11470*/  F2FP.PACK_AB R131, R2, R11 ;  /* 0x0000000b0283723e */ /* 0x004fce00000000ff */
        /* <DEDUP_REMOVED lines=10> */
[----:B------:R-:W4:Y:S06]  /*11520*/  MUFU.EX2 R236, R236 ;  /* 0x000000ec00ec7308 */ /* 0x000f2c0000000800 */
        /* <DEDUP_REMOVED lines=31> */
[----:B----4-:R-:W-:Y:S01]  /*11720*/  F2FP.PACK_AB R5, R236, R235 ;  /* 0x000000ebec05723e */ /* 0x010fe200000000ff */
        /* <DEDUP_REMOVED lines=9> */
[----:B-----5:R-:W-:Y:S01]  /*117c0*/  HMMA.16816.F32 R144, R4, R16, R144 ;  /* 0x000000100490723c */ /* 0x020fe20000001890 */
        /* <DEDUP_REMOVED lines=35> */
[----:B------:R-:W-:Y:S01]  /*11a00*/  ISETP.LT.AND P0, PT, RZ, UR15, PT ;  /* 0x0000000fff007c0c */ /* 0x000fe2000bf01270 */
[----:B------:R-:W-:-:S12]  /*11a10*/  UIADD3 UR14, UR15, -0x1, URZ ;  /* 0xffffffff0f0e7890 */ /* 0x000fd8000fffe03f */
[----:B------:R-:W-:Y:S05]  /*11a20*/  @P0 BRA `(.L_x_463) ;  /* 0x000000a000000947 */ /* 0x000fea0003800000 */
[----:B------:R-:W-:Y:S02]  /*11a30*/  UMOV UR5, 0x1 ;  /* 0x0000000100057882 */ /* 0x000fe40000000000 */
[----:B------:R-:W-:Y:S02]  /*11a40*/  ULDC UR4, c[0x0][0x32c] ;  /* 0x0000cb0000047ab9 */ /* 0x000fe40000000800 */
[----:B------:R-:W-:Y:S02]  /*11a50*/  UISETP.NE.AND UP0, UPT, UR5, UR4, UPT ;  /* 0x000000040500728c */ /* 0x000fe4000bf05270 */
[----:B------:R-:W-:Y:S02]  /*11a60*/  UIADD3 UR14, -UR15, URZ, URZ ;  /* 0x0000003f0f0e7290 */ /* 0x000fe4000fffe13f */
[----:B------:R-:W-:Y:S02]  /*11a70*/  ULDC.64 UR4, c[0x0][0x330] ;  /* 0x0000cc0000047ab9 */ /* 0x000fe40000000a00 */
[----:B------:R-:W-:-:S07]  /*11a80*/  UIMAD.WIDE.U32 UR28, UR14, UR4, URZ ;  /* 0x000000040e1c72a5 */ /* 0x000fce000f8e003f */
[----:B------:R-:W-:Y:S02]  /*11a90*/  @UP0 UMOV UR15, UR29 ;  /* 0x0000001d000f0c82 */ /* 0x000fe40008000000 */
[----:B------:R-:W-:-:S04]  /*11aa0*/  @UP0 USHF.R.U32.HI UR14, URZ, UR5, UR15 ;  /* 0x000000053f0e0299 */ /* 0x000fc8000801160f */
[----:B------:R-:W-:Y:S01]  /*11ab0*/  ULOP3.LUT UR14, URZ, UR14, URZ, 0x33, !UPT ;  /* 0x0000000e3f0e7292 */ /* 0x000fe2000f8e333f */
[----:B------:R-:W-:Y:S05]  /*11ac0*/  BRA `(.L_x_464) ;  /* 0x0000007000007947 */ /* 0x000fea0003800000 */
.L_x_463:
[----:B------:R-:W-:Y:S02]  /*11ad0*/  UMOV UR5, 0x1 ;  /* 0x0000000100057882 */ /* 0x000fe40000000000 */
[----:B------:R-:W-:Y:S02]  /*11ae0*/  ULDC UR4, c[0x0][0x32c] ;  /* 0x0000cb0000047ab9 */ /* 0x000fe40000000800 */
[----:B------:R-:W-:-:S03]  /*11af0*/  UISETP.NE.AND UP0, UPT, UR5, UR4, UPT ;  /* 0x000000040500728c */ /* 0x000fc6000bf05270 */
[----:B------:R-:W-:Y:S02]  /*11b00*/  ULDC.64 UR4, c[0x0][0x330] ;  /* 0x0000cc0000047ab9 */ /* 0x000fe40000000a00 */
[----:B------:R-:W-:-:S07]  /*11b10*/  UIMAD.WIDE.U32 UR28, UR14, UR4, URZ ;  /* 0x000000040e1c72a5 */ /* 0x000fce000f8e003f */
[----:B------:R-:W-:Y:S02]  /*11b20*/  @UP0 UMOV UR15, UR29 ;  /* 0x0000001d000f0c82 */ /* 0x000fe40008000000 */
[----:B------:R-:W-:Y:S02]  /*11b30*/  @UP0 USHF.R.U32.HI UR14, URZ, UR5, UR15 ;  /* 0x000000053f0e0299 */ /* 0x000fe4000801160f */
.L_x_464:
[----:B------:R-:W-:Y:S02]  /*11b40*/  ULDC UR4, c[0x0][0x32c] ;  /* 0x0000cb0000047ab9 */ /* 0x000fe40000000800 */
[----:B------:R-:W-:-:S04]  /*11b50*/  UIMAD UR4, UR14, UR4, UR4 ;  /* 0x000000040e0472a4 */ /* 0x000fc8000f8e0204 */
[----:B------:R-:W-:-:S04]  /*11b60*/  UISETP.LT.AND UP0, UPT, UR9, UR4, UPT ;  /* 0x000000040900728c */ /* 0x000fc8000bf01270 */
[----:B------:R-:W-:-:S04]  /*11b70*/  USEL UR9, UR9, UR4, UP0 ;  /* 0x0000000409097287 */ /* 0x000fc80008000000 */
.L_x_462:
[----:B------:R-:W-:-:S04]  /*11b80*/  USHF.R.S32.HI UR4, URZ, 0x1f, UR9 ;  /* 0x0000001f3f047899 */ /* 0x000fc80008011409 */
[----:B------:R-:W-:-:S04]  /*11b90*/  ULEA.HI UR4, UR4, UR9, URZ, 0x5 ;  /* 0x0000000904047291 */ /* 0x000fc8000f8f283f */
[----:B------:R-:W-:-:S04]  /*11ba0*/  USHF.R.S32.HI UR4, URZ, 0x5, UR4 ;  /* 0x000000053f047899 */ /* 0x000fc80008011404 */
[----:B------:R-:W-:-:S04]  /*11bb0*/  UISETP.LT.AND UP0, UPT, UR8, UR4, UPT ;  /* 0x000000040800728c */ /* 0x000fc8000bf01270 */
[----:B------:R-:W-:-:S04]  /*11bc0*/  USEL UR4, UR8, UR4, !UP0 ;  /* 0x0000000408047287 */ /* 0x000fc8000c000000 */
[----:B------:R-:W-:-:S06]  /*11bd0*/  UISETP.GE.AND UP0, UPT, UR10, UR4, UPT ;  /* 0x000000040a00728c */ /* 0x000fcc000bf06270 */
[----:B------:R-:W-:-:S13]  /*11be0*/  PLOP3.LUT P0, PT, PT, PT, UP0, 0x40, 0x0 ;  /* 0x000000000000781c */ /* 0x000fda0003f0e808 */
[----:B------:R-:W-:Y:S05]  /*11bf0*/  @P0 BRA `(.L_x_465) ;  /* 0x000029e000000947 */ /* 0x000fea0003800000 */
[----:B------:R-:W-:Y:S01]  /*11c00*/  IMAD.MOV.U32 R3, RZ, RZ, R0 ;  /* 0x000000ffff037224 */ /* 0x000fe200078e0000 */
[----:B------:R-:W-:Y:S01]  /*11c10*/  SHF.R.S32.HI R231, RZ, 0x1f, R228 ;  /* 0x0000001fffe77819 */ /* 0x000fe200000114e4 */
[----:B------:R-:W-:Y:S01]  /*11c20*/  IMAD.MOV.U32 R2, RZ, RZ, R8 ;  /* 0x000000ffff027224 */ /* 0x000fe200078e0008 */
[----:B------:R-:W-:Y:S01]  /*11c30*/  SHF.R.S32.HI R4, RZ, 0x1f, R227 ;  /* 0x0000001fff047819 */ /* 0x000fe200000114e3 */
[C---:B------:R-:W-:Y:S01]  /*11c40*/  IMAD.SHL.U32 R230, R228.reuse, 0x2, RZ ;  /* 0x00000002e4e67824 */ /* 0x040fe200078e00ff */
[----:B------:R-:W-:Y:S01]  /*11c50*/  SHF.R.S32.HI R0, RZ, 0x1f, R225 ;  /* 0x0000001fff007819 */ /* 0x000fe200000114e1 */
[----:B------:R-:W-:Y:S01]  /*11c60*/  IMAD.SHL.U32 R194, R227, 0x2, RZ ;  /* 0x00000002e3c27824 */ /* 0x000fe200078e00ff */
[----:B------:R-:W-:Y:S01]  /*11c70*/  SHF.L.U64.HI R231, R228, 0x1, R231 ;  /* 0x00000001e4e77819 */ /* 0x000fe200000102e7 */
[----:B------:R-:W-:Y:S01]  /*11c80*/  IMAD.SHL.U32 R192, R225, 0x2, RZ ;  /* 0x00000002e1c07824 */ /* 0x000fe200078e00ff */
[----:B------:R-:W-:Y:S02]  /*11c90*/  SHF.L.U64.HI R195, R227, 0x1, R4 ;  /* 0x00000001e3c37819 */ /* 0x000fe40000010204 */
[----:B------:R-:W-:-:S02]  /*11ca0*/  SHF.L.U64.HI R193, R225, 0x1, R0 ;  /* 0x00000001e1c17819 */ /* 0x000fc40000010200 */
.L_x_476:
[----:B------:R-:W-:Y:S04]  /*11cb0*/  DEPBAR.LE SB0, 0x0 ;  /* 0x000080000000791a */ /* 0x000fe80000000000 */
[----:B------:R-:W-:Y:S01]  /*11cc0*/  BAR.SYNC.DEFER_BLOCKING 0x0 ;  /* 0x0000000000007b1d */ /* 0x000fe20000010000 */
[----:B------:R-:W-:Y:S01]  /*11cd0*/  UISETP.GT.AND UP0, UPT, UR8, UR10, UPT ;  /* 0x0000000a0800728c */ /* 0x000fe2000bf04270 */
[----:B------:R-:W-:Y:S05]  /*11ce0*/  ISETP.GE.AND P1, PT, R219, c[0x0][0x1d4], PT ;  /* 0x00007500db007a0c */ /* 0x000fea0003f26270 */
[----:B------:R-:W-:Y:S01]  /*11cf0*/  PLOP3.LUT P0, PT, PT, PT, UP0, 0x80, 0x0 ;  /* 0x000000000000781c */ /* 0x000fe20003f0f008 */
[----:B------:R1:W2:Y:S04]  /*11d00*/  LDSM.16.M88.4 R148, [R214+0x10080] ;  /* 0x01008000d694783b */ /* 0x0002a80000000200 */
[----:B------:R1:W3:Y:S04]  /*11d10*/  LDSM.16.M88.4 R152, [R213+0xc080] ;  /* 0x00c08000d598783b */ /* 0x0002e80000000200 */
[----:B------:R1:W4:Y:S04]  /*11d20*/  LDSM.16.M88.4 R156, [R213+0xc880] ;  /* 0x00c88000d59c783b */ /* 0x0003280000000200 */
[----:B------:R1:W1:Y:S04]  /*11d30*/  LDSM.16.M88.4 R160, [R210+0x10080] ;  /* 0x01008000d2a0783b */ /* 0x0002680000000200 */
[----:B------:R1:W1:Y:S04]  /*11d40*/  LDSM.16.M88.4 R164, [R212] ;  /* 0x00000000d4a4783b */ /* 0x0002680000000200 */
[----:B------:R1:W1:Y:S01]  /*11d50*/  LDSM.16.M88.4 R168, [R203] ;  /* 0x00000000cba8783b */ /* 0x0002620000000200 */
[----:B------:R-:W-:-:S05]  /*11d60*/  @P0 BRA `(.L_x_466) ;  /* 0x000001c000000947 */ /* 0x000fca0003800000 */
[----:B------:R-:W-:Y:S01]  /*11d70*/  SHF.R.S32.HI R4, RZ, 0x1f, R218 ;  /* 0x0000001fff047819 */ /* 0x000fe200000114da */
[----:B------:R-:W-:Y:S01]  /*11d80*/  IMAD.WIDE.U32 R6, R218, c[0x0][0x208], RZ ;  /* 0x00008200da067a25 */ /* 0x000fe200078e00ff */
[----:B------:R-:W-:Y:S03]  /*11d90*/  SHF.R.S32.HI R0, RZ, 0x1f, R217 ;  /* 0x0000001fff007819 */ /* 0x000fe600000114d9 */
[----:B------:R-:W-:Y:S02]  /*11da0*/  IMAD R4, R4, c[0x0][0x208], RZ ;  /* 0x0000820004047a24 */ /* 0x000fe400078e02ff */
[----:B------:R-:W-:Y:S02]  /*11db0*/  IMAD R0, R0, c[0x0][0x218], RZ ;  /* 0x0000860000007a24 */ /* 0x000fe400078e02ff */
[----:B------:R-:W-:Y:S02]  /*11dc0*/  IMAD R4, R218, c[0x0][0x20c], R4 ;  /* 0x00008300da047a24 */ /* 0x000fe400078e0204 */
[----:B------:R-:W-:Y:S02]  /*11dd0*/  IMAD R0, R217, c[0x0][0x21c], R0 ;  /* 0x00008700d9007a24 */ /* 0x000fe400078e0200 */
[----:B------:R-:W-:Y:S04]  /*11de0*/  IMAD.IADD R7, R7, 0x1, R4 ;  /* 0x0000000107077824 */ /* 0x000fe800078e0204 */
[----:B------:R-:W-:Y:S05]  /*11df0*/  IMAD.WIDE.U32 R6, R217, c[0x0][0x218], R6 ;  /* 0x00008600d9067a25 */ /* 0x000fea00078e0006 */
[----:B------:R-:W-:Y:S04]  /*11e00*/  IADD3 R4, P0, R6, UR26, RZ ;  /* 0x0000001a06047c10 */ /* 0x000fe8000ff1e0ff */
[----:B------:R-:W-:Y:S02]  /*11e10*/  IADD3.X R7, R7, UR12, R0, P0, !PT ;  /* 0x0000000c07077c10 */ /* 0x000fe400087fe400 */
[C---:B------:R-:W-:Y:S04]  /*11e20*/  LEA R13, P0, R4.reuse, c[0x0][0x1f8], 0x1 ;  /* 0x00007e00040d7a11 */ /* 0x040fe800078008ff */
[----:B------:R-:W-:Y:S01]  /*11e30*/  LEA.HI.X R12, R4, c[0x0][0x1fc], R7, 0x1, P0 ;  /* 0x00007f00040c7a11 */ /* 0x000fe200000f0c07 */
[----:B------:R-:W5:Y:S04]  /*11e40*/  SHFL.IDX PT, R5, R13, RZ, 0x181f ;  /* 0x00181fff0d057589 */ /* 0x000f6800000e0000 */
[----:B------:R-:W4:Y:S01]  /*11e50*/  SHFL.IDX PT, R0, R12, RZ, 0x181f ;  /* 0x00181fff0c007589 */ /* 0x000f2200000e0000 */
[C---:B-----5:R-:W-:Y:S05]  /*11e60*/  IADD3 R10, P0, R5.reuse, R192, RZ ;  /* 0x000000c0050a7210 */ /* 0x060fea0007f1e0ff */
[C---:B----4-:R-:W-:Y:S01]  /*11e70*/  IMAD.X R11, R0.reuse, 0x1, R193, P0 ;  /* 0x00000001000b7824 */ /* 0x050fe200000e06c1 */
        /* <DEDUP_REMOVED lines=10> */
[----:B------:R4:W-:Y:S03]  /*11f20*/  LDGSTS.E.BYPASS.LTC128B.128 [R220+0xb080], [R4.64], !P3 ;  /* 0x0b08000004dc7fae */ /* 0x0009e6000d901d58 */
.L_x_466:
[C---:B--234-:R-:W-:Y:S01]  /*11f30*/  HMMA.16816.F32 R4, R148.reuse, R152, RZ ;  /* 0x000000989404723c */ /* 0x05cfe200000018ff */
[----:B------:R-:W0:Y:S01]  /*11f40*/  LDGDEPBAR ;  /* 0x00000000000079af */ /* 0x000e220000000000 */
[----:B------:R-:W-:Y:S06]  /*11f50*/  UISETP.GT.AND UP0, UPT, UR10, UR8, UPT ;  /* 0x000000080a00728c */ /* 0x000fec000bf04270 */
[C---:B------:R-:W-:Y:S01]  /*11f60*/  HMMA.16816.F32 R8, R148.reuse, R154, RZ ;  /* 0x0000009a9408723c */ /* 0x040fe200000018ff */
[----:B------:R-:W-:Y:S01]  /*11f70*/  LDSM.16.M88.4 R152, [R208+0xc080] ;  /* 0x00c08000d098783b */ /* 0x000fe20000000200 */
[----:B------:R-:W-:Y:S06]  /*11f80*/  PLOP3.LUT P0, PT, PT, PT, UP0, 0x40, 0x0 ;  /* 0x000000000000781c */ /* 0x000fec0003f0e808 */
[C---:B------:R-:W-:Y:S08]  /*11f90*/  HMMA.16816.F32 R12, R148.reuse, R156, RZ ;  /* 0x0000009c940c723c */ /* 0x040ff000000018ff */
[----:B------:R-:W-:Y:S01]  /*11fa0*/  HMMA.16816.F32 R16, R148, R158, RZ ;  /* 0x0000009e9410723c */ /* 0x000fe200000018ff */
[----:B------:R-:W2:Y:S05]  /*11fb0*/  LDSM.16.M88.4 R148, [R209+0x10080] ;  /* 0x01008000d194783b */ /* 0x000eaa0000000200 */
[----:B------:R-:W3:Y:S02]  /*11fc0*/  LDSM.16.M88.4 R156, [R208+0xc880] ;  /* 0x00c88000d09c783b */ /* 0x000ee40000000200 */
[C---:B-1----:R-:W-:Y:S08]  /*11fd0*/  HMMA.16816.F32 R4, R160.reuse, R164, R4 ;  /* 0x000000a4a004723c */ /* 0x042ff00000001804 */
[C---:B------:R-:W-:Y:S01]  /*11fe0*/  HMMA.16816.F32 R8, R160.reuse, R166, R8 ;  /* 0x000000a6a008723c */ /* 0x040fe20000001808 */
[----:B------:R-:W-:Y:S07]  /*11ff0*/  LDSM.16.M88.4 R164, [R202] ;  /* 0x00000000caa4783b */ /* 0x000fee0000000200 */
[C---:B------:R-:W-:Y:S08]  /*12000*/  HMMA.16816.F32 R12, R160.reuse, R168, R12 ;  /* 0x000000a8a00c723c */ /* 0x040ff0000000180c */
[----:B------:R-:W-:Y:S01]  /*12010*/  HMMA.16816.F32 R16, R160, R170, R16 ;  /* 0x000000aaa010723c */ /* 0x000fe20000001810 */
[----:B------:R-:W1:Y:S05]  /*12020*/  LDSM.16.M88.4 R160, [R207+0x10080] ;  /* 0x01008000cfa0783b */ /* 0x000e6a0000000200 */
[----:B------:R-:W4:Y:S02]  /*12030*/  LDSM.16.M88.4 R168, [R202+0x800] ;  /* 0x00080000caa8783b */ /* 0x000f240000000200 */
[C---:B--2---:R-:W-:Y:S08]  /*12040*/  HMMA.16816.F32 R4, R148.reuse, R152, R4 ;  /* 0x000000989404723c */ /* 0x044ff00000001804 */
[C---:B------:R-:W-:Y:S01]  /*12050*/  HMMA.16816.F32 R8, R148.reuse, R154, R8 ;  /* 0x0000009a9408723c */ /* 0x040fe20000001808 */
[----:B------:R-:W-:Y:S07]  /*12060*/  LDSM.16.M88.4 R152, [R213+0xd080] ;  /* 0x00d08000d598783b */ /* 0x000fee0000000200 */
[C---:B---3--:R-:W-:Y:S08]  /*12070*/  HMMA.16816.F32 R12, R148.reuse, R156, R12 ;  /* 0x0000009c940c723c */ /* 0x048ff0000000180c */
[----:B------:R-:W-:Y:S01]  /*12080*/  HMMA.16816.F32 R16, R148, R158, R16 ;  /* 0x0000009e9410723c */ /* 0x000fe20000001810 */
[----:B------:R-:W2:Y:S05]  /*12090*/  LDSM.16.M88.4 R148, [R214+0x14080] ;  /* 0x01408000d694783b */ /* 0x000eaa0000000200 */
[----:B------:R-:W3:Y:S02]  /*120a0*/  LDSM.16.M88.4 R156, [R213+0xd880] ;  /* 0x00d88000d59c783b */ /* 0x000ee40000000200 */
[C---:B-1----:R-:W-:Y:S08]  /*120b0*/  HMMA.16816.F32 R4, R160.reuse, R164, R4 ;  /* 0x000000a4a004723c */ /* 0x042ff00000001804 */
[C---:B------:R-:W-:Y:S01]  /*120c0*/  HMMA.16816.F32 R8, R160.reuse, R166, R8 ;  /* 0x000000a6a008723c */ /* 0x040fe20000001808 */
[----:B------:R-:W-:Y:S07]  /*120d0*/  LDSM.16.M88.4 R164, [R201] ;  /* 0x00000000c9a4783b */ /* 0x000fee0000000200 */
[C---:B----4-:R-:W-:Y:S08]  /*120e0*/  HMMA.16816.F32 R12, R160.reuse, R168, R12 ;  /* 0x000000a8a00c723c */ /* 0x050ff0000000180c */
[----:B------:R-:W-:Y:S01]  /*120f0*/  HMMA.16816.F32 R16, R160, R170, R16 ;  /* 0x000000aaa010723c */ /* 0x000fe20000001810 */
[----:B------:R-:W1:Y:S05]  /*12100*/  LDSM.16.M88.4 R160, [R210+0x14080] ;  /* 0x01408000d2a0783b */ /* 0x000e6a0000000200 */
[----:B------:R-:W4:Y:S02]  /*12110*/  LDSM.16.M88.4 R168, [R200] ;  /* 0x00000000c8a8783b */ /* 0x000f240000000200 */
        /* <DEDUP_REMOVED lines=9> */
[----:B------:R-:W-:Y:S07]  /*121b0*/  LDSM.16.M88.4 R164, [R202+0x1000] ;  /* 0x00100000caa4783b */ /* 0x000fee0000000200 */
[C---:B----4-:R-:W-:Y:S08]  /*121c0*/  HMMA.16816.F32 R12, R160.reuse, R168, R12 ;  /* 0x000000a8a00c723c */ /* 0x050ff0000000180c */
        /* <DEDUP_REMOVED lines=59> */
[----:B------:R-:W-:Y:S04]  /*12580*/  DEPBAR.LE SB0, 0x0 ;  /* 0x000080000000791a */ /* 0x000fe80000000000 */
[C---:B--2---:R-:W-:Y:S01]  /*12590*/  HMMA.16816.F32 R4, R148.reuse, R152, R4 ;  /* 0x000000989404723c */ /* 0x044fe20000001804 */
[----:B------:R-:W-:Y:S07]  /*125a0*/  BAR.SYNC.DEFER_BLOCKING 0x0 ;  /* 0x0000000000007b1d */ /* 0x000fee0000010000 */
[C---:B------:R-:W-:Y:S08]  /*125b0*/  HMMA.16816.F32 R8, R148.reuse, R154, R8 ;  /* 0x0000009a9408723c */ /* 0x040ff00000001808 */
[C---:B---3--:R-:W-:Y:S08]  /*125c0*/  HMMA.16816.F32 R12, R148.reuse, R156, R12 ;  /* 0x0000009c940c723c */ /* 0x048ff0000000180c */
[----:B------:R-:W-:Y:S08]  /*125d0*/  HMMA.16816.F32 R16, R148, R158, R16 ;  /* 0x0000009e9410723c */ /* 0x000ff00000001810 */
[C---:B-1----:R-:W-:Y:S08]  /*125e0*/  HMMA.16816.F32 R4, R160.reuse, R164, R4 ;  /* 0x000000a4a004723c */ /* 0x042ff00000001804 */
[C---:B------:R-:W-:Y:S08]  /*125f0*/  HMMA.16816.F32 R8, R160.reuse, R166, R8 ;  /* 0x000000a6a008723c */ /* 0x040ff00000001808 */
[C---:B----4-:R-:W-:Y:S08]  /*12600*/  HMMA.16816.F32 R12, R160.reuse, R168, R12 ;  /* 0x000000a8a00c723c */ /* 0x050ff0000000180c */
[----:B------:R-:W-:Y:S01]  /*12610*/  HMMA.16816.F32 R16, R160, R170, R16 ;  /* 0x000000aaa010723c */ /* 0x000fe20000001810 */
[----:B------:R-:W-:-:S07]  /*12620*/  @P0 BRA `(.L_x_467) ;  /* 0x000002b000000947 */ /* 0x000fce0003800000 */
        /* <DEDUP_REMOVED lines=13> */
[----:B------:R-:W2:Y:S01]  /*12700*/  @!P2 LDG.E R217, [R148.64] ;  /* 0x0000001894d9a981 */ /* 0x000ea2000c1e1900 */
[----:B------:R-:W-:Y:S04]  /*12710*/  IMAD R218, R151, c[0x0][0x2b8], R218 ;  /* 0x0000ae0097da7a24 */ /* 0x000fe800078e02da */
[C---:B------:R-:W-:Y:S01]  /*12720*/  IMAD.WIDE.U32 R150, R218.reuse, c[0x0][0x1e0], RZ ;  /* 0x00007800da967a25 */ /* 0x040fe200078e00ff */
[----:B------:R-:W-:Y:S05]  /*12730*/  SHF.R.S32.HI R153, RZ, 0x1f, R218 ;  /* 0x0000001fff997819 */ /* 0x000fea00000114da */
[----:B------:R-:W-:Y:S04]  /*12740*/  IMAD R153, R153, c[0x0][0x1e0], RZ ;  /* 0x0000780099997a24 */ /* 0x000fe800078e02ff */
[----:B------:R-:W-:Y:S04]  /*12750*/  IMAD R153, R218, c[0x0][0x1e4], R153 ;  /* 0x00007900da997a24 */ /* 0x000fe800078e0299 */
        /* <DEDUP_REMOVED lines=24> */
.L_x_467:
[----:B------:R-:W-:Y:S01]  /*128e0*/  PLOP3.LUT P0, PT, PT, PT, UP3, 0x80, 0x0 ;  /* 0x000000000000781c */ /* 0x000fe20003f0f038 */
[----:B------:R-:W0:Y:S01]  /*128f0*/  LDGDEPBAR ;  /* 0x00000000000079af */ /* 0x000e220000000000 */
[----:B-1----:R-:W-:Y:S01]  /*12900*/  IMAD.MOV.U32 R155, RZ, RZ, R221 ;  /* 0x000000ffff9b7224 */ /* 0x002fe200078e00dd */
[----:B------:R-:W-:Y:S06]  /*12910*/  USHF.L.U32 UR5, UR10, 0x5, URZ ;  /* 0x000000050a057899 */ /* 0x000fec000800063f */
[----:B------:R-:W-:Y:S04]  /*12920*/  IMAD.U32 R149, RZ, RZ, UR5 ;  /* 0x00000005ff957e24 */ /* 0x000fe8000f8e00ff */
[----:B------:R-:W-:Y:S01]  /*12930*/  @P0 IMAD.HI.U32 R0, R221, c[0x0][0x2c8], RZ ;  /* 0x0000b200dd000a27 */ /* 0x000fe200078e00ff */
[----:B------:R-:W-:Y:S02]  /*12940*/  PLOP3.LUT P0, PT, PT, PT, UP3, 0x80, 0x0 ;  /* 0x000000000000781c */ /* 0x000fe40003f0f038 */
[----:B------:R-:W-:Y:S11]  /*12950*/  IADD3 R151, -R222, 0x1, -R149 ;  /* 0x00000001de977810 */ /* 0x000ff60007ffe995 */
[----:B------:R-:W-:Y:S01]  /*12960*/  @P0 SHF.R.U32.HI R155, RZ, c[0x0][0x2cc], R0 ;  /* 0x0000b300ff9b0a19 */ /* 0x000fe20000011600 */
[----:B------:R-:W-:Y:S01]  /*12970*/  IMAD.U32 R0, RZ, RZ, UR20 ;  /* 0x00000014ff007e24 */ /* 0x000fe2000f8e00ff */
[----:B------:R-:W-:Y:S03]  /*12980*/  PLOP3.LUT P0, PT, PT, PT, UP2, 0x40, 0x0 ;  /* 0x000000000000781c */ /* 0x000fe60003f0e828 */
[----:B------:R-:W1:Y:S01]  /*12990*/  SHFL.IDX PT, R157, R155, RZ, 0x1c1f ;  /* 0x001c1fff9b9d7589 */ /* 0x000e6200000e0000 */
        /* <DEDUP_REMOVED lines=13> */
[----:B------:R-:W-:Y:S05]  /*12a70*/  IMAD.MOV.U32 R150, RZ, RZ, c[0x0][0x32c] ;  /* 0x0000cb00ff967624 */ /* 0x000fea00078e00ff */
[----:B------:R-:W-:Y:S11]  /*12a80*/  ISETP.NE.AND P0, PT, R150, 0x1, PT ;  /* 0x000000019600780c */ /* 0x000ff60003f05270 */
[----:B------:R-:W-:Y:S02]  /*12a90*/  @!UPT UIADD3 URZ, URZ, URZ, URZ ;  /* 0x0000003f3f3ff290 */ /* 0x000fe4000fffe03f */
[----:B------:R-:W-:Y:S05]  /*12aa0*/  @P0 IMAD.HI.U32 R150, R152, c[0x0][0x330], RZ ;  /* 0x0000cc0098960a27 */ /* 0x000fea00078e00ff */
[----:B------:R-:W-:Y:S04]  /*12ab0*/  @P0 SHF.R.U32.HI R152, RZ, c[0x0][0x334], R150 ;  /* 0x0000cd00ff980a19 */ /* 0x000fe80000011696 */
[----:B------:R-:W-:Y:S01]  /*12ac0*/  LOP3.LUT R152, RZ, R152, RZ, 0x33, !PT ;  /* 0x00000098ff987212 */ /* 0x000fe200078e33ff */
[----:B------:R-:W-:-:S05]  /*12ad0*/  BRA `(.L_x_471) ;  /* 0x0000005000007947 */ /* 0x000fca0003800000 */
.L_x_470:
[----:B------:R-:W-:Y:S04]  /*12ae0*/  MOV R150, c[0x0][0x32c] ;  /* 0x0000cb0000967a02 */ /* 0x000fe80000000f00 */
[----:B------:R-:W-:Y:S11]  /*12af0*/  ISETP.NE.AND P0, PT, R150, 0x1, PT ;  /* 0x000000019600780c */ /* 0x000ff60003f05270 */
[----:B------:R-:W-:Y:S02]  /*12b00*/  @!UPT UIADD3 URZ, URZ, URZ, URZ ;  /* 0x0000003f3f3ff290 */ /* 0x000fe4000fffe03f */
[----:B------:R-:W-:Y:S05]  /*12b10*/  @P0 IMAD.HI.U32 R150, R152, c[0x0][0x330], RZ ;  /* 0x0000cc0098960a27 */ /* 0x000fea00078e00ff */
[----:B------:R-:W-:Y:S02]  /*12b20*/  @P0 SHF.R.U32.HI R152, RZ, c[0x0][0x334], R150 ;  /* 0x0000cd00ff980a19 */ /* 0x000fe40000011696 */
.L_x_471:
[----:B------:R-:W-:Y:S05]  /*12b30*/  BSYNC B0 ;  /* 0x0000000000007941 */ /* 0x000fea0003800000 */
.L_x_469:
[----:B------:R-:W-:Y:S04]  /*12b40*/  IMAD R157, R152, c[0x0][0x32c], -R149 ;  /* 0x0000cb00989d7a24 */ /* 0x000fe800078e0a95 */
[----:B------:R-:W-:Y:S05]  /*12b50*/  IMAD.IADD R152, R157, 0x1, -R222 ;  /* 0x000000019d987824 */ /* 0x000fea00078e0ade */
[----:B------:R-:W-:Y:S02]  /*12b60*/  IADD3 R150, R152, c[0x0][0x32c], RZ ;  /* 0x0000cb0098967a10 */ /* 0x000fe40007ffe0ff */
[----:B------:R-:W-:Y:S02]  /*12b70*/  IMNMX R151, R151, R152, !PT ;  /* 0x0000009897977217 */ /* 0x000fe40007800200 */
[----:B------:R-:W-:Y:S02]  /*12b80*/  IMNMX R153, R153, R150, PT ;  /* 0x0000009699997217 */ /* 0x000fe40003800200 */
.L_x_468:
[----:B------:R-:W-:Y:S06]  /*12b90*/  UISETP.GT.AND UP0, UPT, UR10, -0x1, UPT ;  /* 0xffffffff0a00788c */ /* 0x000fec000bf04270 */
[----:B------:R-:W-:Y:S04]  /*12ba0*/  PLOP3.LUT P0, PT, PT, PT, UP0, 0x80, 0x0 ;  /* 0x000000000000781c */ /* 0x000fe80003f0f008 */
[----:B------:R-:W-:Y:S04]  /*12bb0*/  ISETP.GT.AND P0, PT, R151, RZ, P0 ;  /* 0x000000ff9700720c */ /* 0x000fe80000704270 */
[----:B------:R-:W-:Y:S04]  /*12bc0*/  ISETP.LT.OR P0, PT, R153, 0x1, P0 ;  /* 0x000000019900780c */ /* 0x000fe80000701670 */
[----:B------:R-:W-:Y:S02]  /*12bd0*/  FSEL R154, R4, -INF , !P0 ;  /* 0xff800000049a7808 */ /* 0x000fe40004000000 */
[----:B------:R-:W-:Y:S04]  /*12be0*/  PLOP3.LUT P0, PT, PT, PT, UP0, 0x80, 0x0 ;  /* 0x000000000000781c */ /* 0x000fe80003f0f008 */
[----:B------:R-:W-:Y:S04]  /*12bf0*/  ISETP.GT.AND P0, PT, R151, 0x1, P0 ;  /* 0x000000019700780c */ /* 0x000fe80000704270 */
[----:B------:R-:W-:Y:S04]  /*12c00*/  ISETP.LT.OR P0, PT, R153, 0x2, P0 ;  /* 0x000000029900780c */ /* 0x000fe80000701670 */
[----:B------:R-:W-:Y:S02]  /*12c10*/  FSEL R152, R5, -INF , !P0 ;  /* 0xff80000005987808 */ /* 0x000fe40004000000 */
[----:B------:R-:W-:Y:S01]  /*12c20*/  PLOP3.LUT P0, PT, PT, PT, UP0, 0x80, 0x0 ;  /* 0x000000000000781c */ /* 0x000fe20003f0f008 */
[----:B------:R-:W1:Y:S03]  /*12c30*/  SHFL.IDX PT, R5, R155, 0x1, 0x1c1f ;  /* 0x003c1f009b057f89 */ /* 0x000e6600000e0000 */
[----:B------:R-:W-:Y:S04]  /*12c40*/  ISETP.GT.AND P0, PT, R151, 0x8, P0 ;  /* 0x000000089700780c */ /* 0x000fe80000704270 */
[----:B------:R-:W-:Y:S04]  /*12c50*/  ISETP.LT.OR P0, PT, R153, 0x9, P0 ;  /* 0x000000099900780c */ /* 0x000fe80000701670 */
[----:B------:R-:W-:Y:S02]  /*12c60*/  FSEL R150, R8, -INF , !P0 ;  /* 0xff80000008967808 */ /* 0x000fe40004000000 */
[----:B------:R-:W-:Y:S04]  /*12c70*/  PLOP3.LUT P0, PT, PT, PT, UP0, 0x80, 0x0 ;  /* 0x000000000000781c */ /* 0x000fe80003f0f008 */
[----:B------:R-:W-:Y:S04]  /*12c80*/  ISETP.GT.AND P0, PT, R151, 0x9, P0 ;  /* 0x000000099700780c */ /* 0x000fe80000704270 */
[----:B------:R-:W-:Y:S01]  /*12c90*/  ISETP.LT.OR P0, PT, R153, 0xa, P0 ;  /* 0x0000000a9900780c */ /* 0x000fe20000701670 */
[--C-:B-1----:R-:W-:Y:S03]  /*12ca0*/  IMAD.IADD R148, R148, 0x1, R5.reuse ;  /* 0x0000000194947824 */ /* 0x102fe600078e0205 */
[----:B------:R-:W-:Y:S01]  /*12cb0*/  FSEL R8, R9, -INF , !P0 ;  /* 0xff80000009087808 */ /* 0x000fe20004000000 */
[----:B------:R-:W-:Y:S01]  /*12cc0*/  IMAD.IADD R0, R0, 0x1, R5 ;  /* 0x0000000100007824 */ /* 0x000fe200078e0205 */
        /* <DEDUP_REMOVED lines=16> */
[----:B------:R-:W-:Y:S11]  /*12dd0*/  PLOP3.LUT P0, PT, PT, PT, UP2, 0x40, 0x0 ;  /* 0x000000000000781c */ /* 0x000ff60003f0e828 */
[----:B------:R-:W-:Y:S02]  /*12de0*/  @!UPT UIADD3 URZ, URZ, URZ, URZ ;  /* 0x0000003f3f3ff290 */ /* 0x000fe4000fffe03f */
        /* <DEDUP_REMOVED lines=15> */
.L_x_474:
[----:B------:R-:W-:Y:S04]  /*12ee0*/  MOV R4, c[0x0][0x32c] ;  /* 0x0000cb0000047a02 */ /* 0x000fe80000000f00 */
[----:B------:R-:W-:Y:S11]  /*12ef0*/  ISETP.NE.AND P0, PT, R4, 0x1, PT ;  /* 0x000000010400780c */ /* 0x000ff60003f05270 */
[----:B------:R-:W-:Y:S02]  /*12f00*/  @!UPT UIADD3 URZ, URZ, URZ, URZ ;  /* 0x0000003f3f3ff290 */ /* 0x000fe4000fffe03f */
[----:B------:R-:W-:Y:S05]  /*12f10*/  @P0 IMAD.HI.U32 R4, R12, c[0x0][0x330], RZ ;  /* 0x0000cc000c040a27 */ /* 0x000fea00078e00ff */
[----:B------:R-:W-:Y:S02]  /*12f20*/  @P0 SHF.R.U32.HI R12, RZ, c[0x0][0x334], R4 ;  /* 0x0000cd00ff0c0a19 */ /* 0x000fe40000011604 */
.L_x_475:
[----:B------:R-:W-:Y:S05]  /*12f30*/  BSYNC B0 ;  /* 0x0000000000007941 */ /* 0x000fea0003800000 */
.L_x_473:
[----:B------:R-:W-:Y:S04]  /*12f40*/  IMAD R149, R12, c[0x0][0x32c], -R149 ;  /* 0x0000cb000c957a24 */ /* 0x000fe800078e0a95 */
[----:B------:R-:W-:Y:S05]  /*12f50*/  IMAD.IADD R149, R149, 0x1, -R222 ;  /* 0x0000000195957824 */ /* 0x000fea00078e0ade */
[----:B------:R-:W-:Y:S02]  /*12f60*/  IADD3 R5, R149, c[0x0][0x32c], RZ ;  /* 0x0000cb0095057a10 */ /* 0x000fe40007ffe0ff */
[----:B------:R-:W-:Y:S02]  /*12f70*/  IMNMX R0, R0, R149, !PT ;  /* 0x0000009500007217 */ /* 0x000fe40007800200 */
[----:B------:R-:W-:Y:S02]  /*12f80*/  IMNMX R148, R148, R5, PT ;  /* 0x0000000594947217 */ /* 0x000fe40003800200 */
.L_x_472:
[----:B------:R-:W-:Y:S01]  /*12f90*/  PLOP3.LUT P0, PT, PT, PT, UP0, 0x80, 0x0 ;  /* 0x000000000000781c */ /* 0x000fe20003f0f008 */
[----:B------:R-:W-:Y:S01]  /*12fa0*/  LDSM.16.MT88.4 R156, [R206+0x8080] ;  /* 0x00808000ce9c783b */ /* 0x000fe20000004200 */
[----:B------:R-:W-:Y:S02]  /*12fb0*/  FMNMX.FTZ R5, R154, R3, !PT ;  /* 0x000000039a057209 */ /* 0x000fe40007810000 */
[----:B------:R-:W-:Y:S02]  /*12fc0*/  ISETP.GT.AND P0, PT, R0, RZ, P0 ;  /* 0x000000ff0000720c */ /* 0x000fe40000704270 */
[----:B------:R-:W-:Y:S02]  /*12fd0*/  FMNMX.FTZ R5, R152, R5, !PT ;  /* 0x0000000598057209 */ /* 0x000fe40007810000 */
[----:B------:R-:W-:Y:S01]  /*12fe0*/  ISETP.LT.OR P0, PT, R148, 0x1, P0 ;  /* 0x000000019400780c */ /* 0x000fe20000701670 */
[----:B------:R-:W-:Y:S01]  /*12ff0*/  LDSM.16.MT88.4 R172, [R211+0xa880] ;  /* 0x00a88000d3ac783b */ /* 0x000fe20000004200 */
[----:B------:R-:W-:Y:S02]  /*13000*/  FMNMX.FTZ R5, R150, R5, !PT ;  /* 0x0000000596057209 */ /* 0x000fe40007810000 */
[----:B------:R-:W-:Y:S02]  /*13010*/  FSEL R17, R6, -INF , !P0 ;  /* 0xff80000006117808 */ /* 0x000fe40004000000 */
[----:B------:R-:W-:Y:S02]  /*13020*/  PLOP3.LUT P0, PT, PT, PT, UP0, 0x80, 0x0 ;  /* 0x000000000000781c */ /* 0x000fe40003f0f008 */
[----:B------:R-:W-:Y:S01]  /*13030*/  FMNMX.FTZ R5, R8, R5, !PT ;  /* 0x0000000508057209 */ /* 0x000fe20007810000 */
[----:B------:R-:W-:Y:S01]  /*13040*/  LDSM.16.MT88.4 R176, [R206+0xa880] ;  /* 0x00a88000ceb0783b */ /* 0x000fe20000004200 */
[----:B------:R-:W-:Y:S02]  /*13050*/  ISETP.GT.AND P0, PT, R0, 0x1, P0 ;  /* 0x000000010000780c */ /* 0x000fe40000704270 */
[----:B------:R-:W-:Y:S02]  /*13060*/  FMNMX.FTZ R5, R168, R5, !PT ;  /* 0x00000005a8057209 */ /* 0x000fe40007810000 */
[----:B------:R-:W-:Y:S02]  /*13070*/  ISETP.LT.OR P0, PT, R148, 0x2, P0 ;  /* 0x000000029400780c */ /* 0x000fe40000701670 */
[----:B------:R-:W-:Y:S01]  /*13080*/  FMNMX.FTZ R5, R166, R5, !PT ;  /* 0x00000005a6057209 */ /* 0x000fe20007810000 */
[----:B------:R-:W-:Y:S01]  /*13090*/  LDSM.16.MT88.4 R180, [R204+0xa880] ;  /* 0x00a88000ccb4783b */ /* 0x000fe20000004200 */
[----:B------:R-:W-:Y:S02]  /*130a0*/  FSEL R13, R7, -INF , !P0 ;  /* 0xff800000070d7808 */ /* 0x000fe40004000000 */
[----:B------:R-:W-:Y:S02]  /*130b0*/  PLOP3.LUT P0, PT, PT, PT, UP0, 0x80, 0x0 ;  /* 0x000000000000781c */ /* 0x000fe40003f0f008 */
[----:B------:R-:W-:Y:S02]  /*130c0*/  FMNMX.FTZ R5, R164, R5, !PT ;  /* 0x00000005a4057209 */ /* 0x000fe40007810000 */
[----:B------:R-:W-:Y:S01]  /*130d0*/  ISETP.GT.AND P0, PT, R0, 0x8, P0 ;  /* 0x000000080000780c */ /* 0x000fe20000704270 */
[----:B------:R-:W-:Y:S01]  /*130e0*/  LDSM.16.MT88.4 R184, [R211+0xb880] ;  /* 0x00b88000d3b8783b */ /* 0x000fe20000004200 */
[----:B------:R-:W-:Y:S02]  /*130f0*/  FMNMX.FTZ R4, R162, R5, !PT ;  /* 0x00000005a2047209 */ /* 0x000fe40007810000 */
[----:B------:R-:W-:Y:S02]  /*13100*/  ISETP.LT.OR P0, PT, R148, 0x9, P0 ;  /* 0x000000099400780c */ /* 0x000fe40000701670 */
[----:B------:R-:W-:Y:S02]  /*13110*/  FMNMX.FTZ R6, R17, R2, !PT ;  /* 0x0000000211067209 */ /* 0x000fe40007810000 */
[----:B------:R-:W-:Y:S01]  /*13120*/  FSEL R9, R10, -INF , !P0 ;  /* 0xff8000000a097808 */ /* 0x000fe20004000000 */
[----:B------:R-:W1:Y:S01]  /*13130*/  SHFL.BFLY PT, R5, R4, 0x2, 0x1f ;  /* 0x0c401f0004057f89 */ /* 0x000e6200000e0000 */
[----:B------:R-:W-:Y:S02]  /*13140*/  PLOP3.LUT P0, PT, PT, PT, UP0, 0x80, 0x0 ;  /* 0x000000000000781c */ /* 0x000fe40003f0f008 */
[----:B------:R-:W-:Y:S02]  /*13150*/  FMNMX.FTZ R6, R13, R6, !PT ;  /* 0x000000060d067209 */ /* 0x000fe40007810000 */
[----:B------:R-:W-:Y:S02]  /*13160*/  ISETP.GT.AND P0, PT, R0, 0x9, P0 ;  /* 0x000000090000780c */ /* 0x000fe40000704270 */
[----:B------:R-:W-:Y:S01]  /*13170*/  FMNMX.FTZ R6, R9, R6, !PT ;  /* 0x0000000609067209 */ /* 0x000fe20007810000 */
[----:B------:R-:W-:Y:S01]  /*13180*/  LDSM.16.MT88.4 R188, [R206+0xb880] ;  /* 0x00b88000cebc783b */ /* 0x000fe20000004200 */
[----:B------:R-:W-:Y:S04]  /*13190*/  ISETP.LT.OR P0, PT, R148, 0xa, P0 ;  /* 0x0000000a9400780c */ /* 0x000fe80000701670 */
[----:B------:R-:W-:Y:S02]  /*131a0*/  FSEL R11, R11, -INF , !P0 ;  /* 0xff8000000b0b7808 */ /* 0x000fe40004000000 */
[----:B------:R-:W-:Y:S02]  /*131b0*/  PLOP3.LUT P0, PT, PT, PT, UP0, 0x80, 0x0 ;  /* 0x000000000000781c */ /* 0x000fe40003f0f008 */
[----:B------:R-:W-:Y:S02]  /*131c0*/  FMNMX.FTZ R10, R11, R6, !PT ;  /* 0x000000060b0a7209 */ /* 0x000fe40007810000 */
        /* <DEDUP_REMOVED lines=9> */
[----:B-1----:R-:W-:Y:S02]  /*13260*/  FMNMX.FTZ R6, R4, R5, !PT ;  /* 0x0000000504067209 */ /* 0x002fe40007810000 */
[----:B------:R-:W-:Y:S03]  /*13270*/  ISETP.LT.OR P0, PT, R148, 0x19, P0 ;  /* 0x000000199400780c */ /* 0x000fe60000701670 */
[----:B------:R-:W1:Y:S01]  /*13280*/  SHFL.BFLY PT, R15, R6, 0x1, 0x1f ;  /* 0x0c201f00060f7f89 */ /* 0x000e6200000e0000 */
[----:B------:R-:W-:Y:S02]  /*13290*/  FSEL R161, R18, -INF , !P0 ;  /* 0xff80000012a17808 */ /* 0x000fe40004000000 */
[----:B------:R-:W-:Y:S01]  /*132a0*/  PLOP3.LUT P0, PT, PT, PT, UP0, 0x80, 0x0 ;  /* 0x000000000000781c */ /* 0x000fe20003f0f008 */
[----:B------:R-:W-:Y:S02]  /*132b0*/  UISETP.GT.AND UP0, UPT, UR10, UR4, UPT ;  /* 0x000000040a00728c */ /* 0x000fe4000bf04270 */
[----:B------:R-:W-:Y:S01]  /*132c0*/  UIADD3 UR10, UR10, -0x1, URZ ;  /* 0xffffffff0a0a7890 */ /* 0x000fe2000fffe03f */
[----:B------:R-:W-:Y:S02]  /*132d0*/  ISETP.GT.AND P0, PT, R0, 0x19, P0 ;  /* 0x000000190000780c */ /* 0x000fe40000704270 */
[----:B------:R-:W-:Y:S02]  /*132e0*/  FMNMX.FTZ R0, R165, R10, !PT ;  /* 0x0000000aa5007209 */ /* 0x000fe40007810000 */
[----:B------:R-:W-:Y:S02]  /*132f0*/  ISETP.LT.OR P0, PT, R148, 0x1a, P0 ;  /* 0x0000001a9400780c */ /* 0x000fe40000701670 */
[----:B------:R-:W-:Y:S02]  /*13300*/  FMNMX.FTZ R0, R163, R0, !PT ;  /* 0x00000000a3007209 */ /* 0x000fe40007810000 */
[----:B------:R-:W-:Y:S02]  /*13310*/  FSEL R149, R19, -INF , !P0 ;  /* 0xff80000013957808 */ /* 0x000fe40004000000 */
[----:B------:R-:W-:Y:S04]  /*13320*/  FMNMX.FTZ R0, R161, R0, !PT ;  /* 0x00000000a1007209 */ /* 0x000fe80007810000 */
[----:B------:R-:W-:Y:S02]  /*13330*/  FMNMX.FTZ R4, R149, R0, !PT ;  /* 0x0000000095047209 */ /* 0x000fe40007810000 */
[----:B-1----:R-:W-:Y:S03]  /*13340*/  FMNMX.FTZ R0, R6, R15, !PT ;  /* 0x0000000f06007209 */ /* 0x002fe60007810000 */
[----:B------:R-:W1:Y:S01]  /*13350*/  SHFL.BFLY PT, R7, R4, 0x2, 0x1f ;  /* 0x0c401f0004077f89 */ /* 0x000e6200000e0000 */
[C---:B------:R-:W-:Y:S01]  /*13360*/  FSETP.NEU.FTZ.AND P0, PT, R0.reuse, -INF , PT ;  /* 0xff8000000000780b */ /* 0x040fe20003f1d000 */
[----:B------:R-:W-:Y:S05]  /*13370*/  FMUL.FTZ R167, R0, c[0x0][0x2d0] ;  /* 0x0000b40000a77a20 */ /* 0x000fea0000410000 */
[----:B------:R-:W-:Y:S05]  /*13380*/  FSEL R167, R167, RZ, P0 ;  /* 0x000000ffa7a77208 */ /* 0x000fea0000000000 */
[--C-:B------:R-:W-:Y:S02]  /*13390*/  FFMA.FTZ R232, R154, c[0x0][0x2d0], -R167.reuse ;  /* 0x0000b4009ae87a23 */ /* 0x100fe400000108a7 */
[--C-:B------:R-:W-:Y:S02]  /*133a0*/  FFMA.FTZ R151, R152, c[0x0][0x2d0], -R167.reuse ;  /* 0x0000b40098977a23 */ /* 0x100fe400000108a7 */
[--C-:B------:R-:W-:Y:S02]  /*133b0*/  FFMA.FTZ R150, R150, c[0x0][0x2d0], -R167.reuse ;  /* 0x0000b40096967a23 */ /* 0x100fe400000108a7 */
[--C-:B------:R-:W-:Y:S01]  /*133c0*/  FFMA.FTZ R233, R8, c[0x0][0x2d0], -R167.reuse ;  /* 0x0000b40008e97a23 */ /* 0x100fe200000108a7 */
[----:B------:R-:W-:Y:S01]  /*133d0*/  MUFU.EX2 R232, R232 ;  /* 0x000000e800e87308 */ /* 0x000fe20000000800 */
[--C-:B------:R-:W-:Y:S02]  /*133e0*/  FFMA.FTZ R238, R168, c[0x0][0x2d0], -R167.reuse ;  /* 0x0000b400a8ee7a23 */ /* 0x100fe400000108a7 */
[----:B------:R-:W-:Y:S01]  /*133f0*/  LDSM.16.MT88.4 R168, [R204+0x9880] ;  /* 0x00988000cca8783b */ /* 0x000fe20000004200 */
[----:B-1----:R-:W-:Y:S01]  /*13400*/  FMNMX.FTZ R5, R4, R7, !PT ;  /* 0x0000000704057209 */ /* 0x002fe20007810000 */
[--C-:B------:R-:W-:Y:S01]  /*13410*/  FFMA.FTZ R239, R166, c[0x0][0x2d0], -R167.reuse ;  /* 0x0000b400a6ef7a23 */ /* 0x100fe200000108a7 */
[----:B------:R-:W-:Y:S01]  /*13420*/  FSEL R4, R0, RZ, P0 ;  /* 0x000000ff00047208 */ /* 0x000fe20000000000 */
[--C-:B------:R-:W-:Y:S02]  /*13430*/  FFMA.FTZ R240, R164, c[0x0][0x2d0], -R167.reuse ;  /* 0x0000b400a4f07a23 */ /* 0x100fe400000108a7 */
[----:B------:R-:W-:Y:S01]  /*13440*/  FFMA.FTZ R167, R162, c[0x0][0x2d0], -R167 ;  /* 0x0000b400a2a77a23 */ /* 0x000fe200000108a7 */
[----:B------:R-:W1:Y:S01]  /*13450*/  MUFU.EX2 R151, R151 ;  /* 0x0000009700977308 */ /* 0x000e620000000800 */
[----:B------:R-:W2:Y:S01]  /*13460*/  SHFL.BFLY PT, R148, R5, 0x1, 0x1f ;  /* 0x0c201f0005947f89 */ /* 0x000ea200000e0000 */
[----:B------:R-:W-:Y:S04]  /*13470*/  FADD.FTZ R3, -R4, R3 ;  /* 0x0000000304037221 */ /* 0x000fe80000010100 */
[----:B------:R-:W-:Y:S04]  /*13480*/  FMUL.FTZ R6, R3, c[0x0][0x2d0] ;  /* 0x0000b40003067a20 */ /* 0x000fe80000410000 */
[----:B------:R-:W3:Y:S10]  /*13490*/  MUFU.EX2 R3, R6 ;  /* 0x0000000600037308 */ /* 0x000ef40000000800 */
[----:B------:R-:W-:Y:S01]  /*134a0*/  MUFU.EX2 R150, R150 ;  /* 0x0000009600967308 */ /* 0x000fe20000000800 */
[----:B-1----:R-:W-:Y:S02]  /*134b0*/  F2FP.PACK_AB R152, R151, R232 ;  /* 0x000000e89798723e */ /* 0x002fe400000000ff */
[----:B--2---:R-:W-:Y:S04]  /*134c0*/  FMNMX.FTZ R148, R148, R5, !PT ;  /* 0x0000000594947209 */ /* 0x004fe80007810000 */
[C---:B------:R-:W-:Y:S01]  /*134d0*/  FSETP.NEU.FTZ.AND P0, PT, R148.reuse, -INF , PT ;  /* 0xff8000009400780b */ /* 0x040fe20003f1d000 */
[C---:B------:R-:W-:Y:S02]  /*134e0*/  FMUL.FTZ R160, R148.reuse, c[0x0][0x2d0] ;  /* 0x0000b40094a07a20 */ /* 0x040fe40000410000 */
[----:B------:R-:W1:Y:S01]  /*134f0*/  MUFU.EX2 R233, R233 ;  /* 0x000000e900e97308 */ /* 0x000e620000000800 */
[----:B------:R-:W-:Y:S01]  /*13500*/  FSEL R5, R148, RZ, P0 ;  /* 0x000000ff94057208 */ /* 0x000fe20000000000 */
[C---:B---3--:R-:W-:Y:S01]  /*13510*/  FMUL.FTZ R4, R3.reuse, R144 ;  /* 0x0000009003047220 */ /* 0x048fe20000410000 */
[----:B------:R-:W-:Y:S01]  /*13520*/  FSEL R160, R160, RZ, P0 ;  /* 0x000000ffa0a07208 */ /* 0x000fe20000000000 */
[----:B------:R-:W-:Y:S01]  /*13530*/  FMUL.FTZ R8, R3, R132 ;  /* 0x0000008403087220 */ /* 0x000fe20000410000 */
[----:B------:R-:W-:Y:S01]  /*13540*/  PLOP3.LUT P0, PT, PT, PT, UP0, 0x80, 0x0 ;  /* 0x000000000000781c */ /* 0x000fe20003f0f008 */
[----:B------:R-:W-:Y:S02]  /*13550*/  FADD.FTZ R5, -R5, R2 ;  /* 0x0000000205057221 */ /* 0x000fe40000010100 */
[--C-:B------:R-:W-:Y:S02]  /*13560*/  FFMA.FTZ R236, R13, c[0x0][0x2d0], -R160.reuse ;  /* 0x0000b4000dec7a23 */ /* 0x100fe400000108a0 */
[----:B------:R2:W-:Y:S01]  /*13570*/  MUFU.EX2 R241, R167 ;  /* 0x000000a700f17308 */ /* 0x0005e20000000800 */
[----:B------:R-:W3:Y:S01]  /*13580*/  LDSM.16.MT88.4 R12, [R211+0x8080] ;  /* 0x00808000d30c783b */ /* 0x000ee20000004200 */
[--C-:B------:R-:W-:Y:S02]  /*13590*/  FFMA.FTZ R237, R17, c[0x0][0x2d0], -R160.reuse ;  /* 0x0000b40011ed7a23 */ /* 0x100fe400000108a0 */
[--C-:B------:R-:W-:Y:S02]  /*135a0*/  FFMA.FTZ R235, R9, c[0x0][0x2d0], -R160.reuse ;  /* 0x0000b40009eb7a23 */ /* 0x100fe400000108a0 */
[--C-:B------:R-:W-:Y:S02]  /*135b0*/  FFMA.FTZ R234, R11, c[0x0][0x2d0], -R160.reuse ;  /* 0x0000b4000bea7a23 */ /* 0x100fe400000108a0 */
[----:B------:R-:W-:Y:S02]  /*135c0*/  FMUL.FTZ R2, R5, c[0x0][0x2d0] ;  /* 0x0000b40005027a20 */ /* 0x000fe40000410000 */
[----:B------:R-:W-:Y:S01]  /*135d0*/  MUFU.EX2 R237, R237 ;  /* 0x000000ed00ed7308 */ /* 0x000fe20000000800 */
[C---:B------:R-:W-:Y:S02]  /*135e0*/  FMUL.FTZ R5, R3.reuse, R145 ;  /* 0x0000009103057220 */ /* 0x040fe40000410000 */
[----:B------:R-:W-:Y:S01]  /*135f0*/  FMUL.FTZ R9, R3, R133 ;  /* 0x0000008503097220 */ /* 0x000fe20000410000 */
[----:B-1----:R-:W-:Y:S01]  /*13600*/  F2FP.PACK_AB R154, R233, R150 ;  /* 0x00000096e99a723e */ /* 0x002fe200000000ff */
[C---:B------:R-:W-:Y:S02]  /*13610*/  FMUL.FTZ R16, R3.reuse, R140 ;  /* 0x0000008c03107220 */ /* 0x040fe40000410000 */
[----:B------:R-:W-:Y:S02]  /*13620*/  FMUL.FTZ R17, R3, R141 ;  /* 0x0000008d03117220 */ /* 0x000fe40000410000 */
[--C-:B------:R-:W-:Y:S01]  /*13630*/  FFMA.FTZ R242, R165, c[0x0][0x2d0], -R160.reuse ;  /* 0x0000b400a5f27a23 */ /* 0x100fe200000108a0 */
[----:B------:R-:W1:Y:S01]  /*13640*/  MUFU.EX2 R2, R2 ;  /* 0x0000000200027308 */ /* 0x000e620000000800 */
[--C-:B------:R-:W-:Y:S02]  /*13650*/  FFMA.FTZ R243, R163, c[0x0][0x2d0], -R160.reuse ;  /* 0x0000b400a3f37a23 */ /* 0x100fe400000108a0 */
[--C-:B------:R-:W-:Y:S01]  /*13660*/  FFMA.FTZ R244, R161, c[0x0][0x2d0], -R160.reuse ;  /* 0x0000b400a1f47a23 */ /* 0x100fe200000108a0 */
[----:B--2---:R-:W-:Y:S01]  /*13670*/  LDSM.16.MT88.4 R164, [R206+0x9880] ;  /* 0x00988000cea4783b */ /* 0x004fe20000004200 */
[----:B------:R-:W-:Y:S02]  /*13680*/  FFMA.FTZ R160, R149, c[0x0][0x2d0], -R160 ;  /* 0x0000b40095a07a23 */ /* 0x000fe400000108a0 */
[C---:B------:R-:W-:Y:S02]  /*13690*/  FMUL.FTZ R28, R3.reuse, R28 ;  /* 0x0000001c031c7220 */ /* 0x040fe40000410000 */
[C---:B------:R-:W-:Y:S01]  /*136a0*/  FMUL.FTZ R29, R3.reuse, R29 ;  /* 0x0000001d031d7220 */ /* 0x040fe20000410000 */
[----:B------:R-:W2:Y:S01]  /*136b0*/  MUFU.EX2 R236, R236 ;  /* 0x000000ec00ec7308 */ /* 0x000ea20000000800 */
        /* <DEDUP_REMOVED lines=8> */
[C---:B-1----:R-:W-:Y:S02]  /*13740*/  FMUL.FTZ R6, R2.reuse, R146 ;  /* 0x0000009202067220 */ /* 0x042fe40000410000 */
[C---:B------:R-:W-:Y:S02]  /*13750*/  FMUL.FTZ R7, R2.reuse, R147 ;  /* 0x0000009302077220 */ /* 0x040fe40000410000 */
[----:B------:R-:W1:Y:S01]  /*13760*/  LDSM.16.MT88.4 R144, [R205+0x8080] ;  /* 0x00808000cd90783b */ /* 0x000e620000004200 */
[----:B------:R-:W4:Y:S01]  /*13770*/  MUFU.EX2 R234, R234 ;  /* 0x000000ea00ea7308 */ /* 0x000f220000000800 */
[C---:B------:R-:W-:Y:S02]  /*13780*/  FMUL.FTZ R10, R2.reuse, R134 ;  /* 0x00000086020a7220 */ /* 0x040fe40000410000 */
[----:B------:R-:W-:Y:S01]  /*13790*/  FMUL.FTZ R11, R2, R135 ;  /* 0x00000087020b7220 */ /* 0x000fe20000410000 */
[----:B--2---:R-:W-:Y:S01]  /*137a0*/  F2FP.PACK_AB R153, R236, R237 ;  /* 0x000000edec99723e */ /* 0x004fe200000000ff */
[C---:B------:R-:W-:Y:S02]  /*137b0*/  FMUL.FTZ R18, R2.reuse, R142 ;  /* 0x0000008e02127220 */ /* 0x040fe40000410000 */
[----:B------:R-:W2:Y:S01]  /*137c0*/  LDSM.16.MT88.4 R132, [R204+0x8080] ;  /* 0x00808000cc84783b */ /* 0x000ea20000004200 */
[C---:B------:R-:W-:Y:S02]  /*137d0*/  FMUL.FTZ R19, R2.reuse, R143 ;  /* 0x0000008f02137220 */ /* 0x040fe40000410000 */
[----:B------:R5:W-:Y:S01]  /*137e0*/  MUFU.EX2 R149, R160 ;  /* 0x000000a000957308 */ /* 0x000be20000000800 */
[C---:B------:R-:W-:Y:S02]  /*137f0*/  FMUL.FTZ R30, R2.reuse, R30 ;  /* 0x0000001e021e7220 */ /* 0x040fe40000410000 */
[C---:B------:R-:W-:Y:S02]  /*13800*/  FMUL.FTZ R31, R2.reuse, R31 ;  /* 0x0000001f021f7220 */ /* 0x040fe40000410000 */
[----:B------:R-:W-:Y:S01]  /*13810*/  LDSM.16.MT88.4 R140, [R206+0x9080] ;  /* 0x00908000ce8c783b */ /* 0x000fe20000004200 */
[C---:B------:R-:W-:Y:S02]  /*13820*/  FMUL.FTZ R34, R2.reuse, R34 ;  /* 0x0000002202227220 */ /* 0x040fe40000410000 */
[C---:B------:R-:W-:Y:S02]  /*13830*/  FMUL.FTZ R35, R2.reuse, R35 ;  /* 0x0000002302237220 */ /* 0x040fe40000410000 */
[C---:B------:R-:W-:Y:S01]  /*13840*/  FMUL.FTZ R38, R2.reuse, R38 ;  /* 0x0000002602267220 */ /* 0x040fe20000410000 */
[----:B------:R-:W-:Y:S01]  /*13850*/  MUFU.EX2 R238, R238 ;  /* 0x000000ee00ee7308 */ /* 0x000fe20000000800 */
[----:B------:R-:W-:Y:S01]  /*13860*/  FMUL.FTZ R39, R2, R39 ;  /* 0x0000002702277220 */ /* 0x000fe20000410000 */
[----:B----4-:R-:W-:Y:S01]  /*13870*/  F2FP.PACK_AB R155, R234, R235 ;  /* 0x000000ebea9b723e */ /* 0x010fe200000000ff */
[C---:B------:R-:W-:Y:S02]  /*13880*/  FMUL.FTZ R42, R2.reuse, R42 ;  /* 0x0000002a022a7220 */ /* 0x040fe40000410000 */
[C---:B------:R-:W-:Y:S02]  /*13890*/  FMUL.FTZ R43, R2.reuse, R43 ;  /* 0x0000002b022b7220 */ /* 0x040fe40000410000 */
[C---:B------:R-:W-:Y:S02]  /*138a0*/  FMUL.FTZ R45, R3.reuse, R45 ;  /* 0x0000002d032d7220 */ /* 0x040fe40000410000 */
[C---:B---3--:R-:W-:Y:S01]  /*138b0*/  HMMA.16816.F32 R4, R152.reuse, R12, R4 ;  /* 0x0000000c9804723c */ /* 0x048fe20000001804 */
[----:B------:R-:W3:Y:S01]  /*138c0*/  MUFU.EX2 R239, R239 ;  /* 0x000000ef00ef7308 */ /* 0x000ee20000000800 */
[----:B-----5:R-:W-:Y:S03]  /*138d0*/  LDSM.16.MT88.4 R160, [R204+0x8880] ;  /* 0x00888000cca0783b */ /* 0x020fe60000004200 */
[C---:B------:R-:W-:Y:S02]  /*138e0*/  FMUL.FTZ R46, R2.reuse, R46 ;  /* 0x0000002e022e7220 */ /* 0x040fe40000410000 */
[C---:B------:R-:W-:Y:S01]  /*138f0*/  FMUL.FTZ R12, R3.reuse, R136 ;  /* 0x00000088030c7220 */ /* 0x040fe20000410000 */
[C---:B------:R-:W-:Y:S03]  /*13900*/  HMMA.16816.F32 R8, R152.reuse, R14, R8 ;  /* 0x0000000e9808723c */ /* 0x040fe60000001808 */
[----:B------:R-:W4:Y:S01]  /*13910*/  MUFU.EX2 R240, R240 ;  /* 0x000000f000f07308 */ /* 0x000f220000000800 */
[C---:B------:R-:W-:Y:S02]  /*13920*/  FMUL.FTZ R13, R3.reuse, R137 ;  /* 0x00000089030d7220 */ /* 0x040fe40000410000 */
[C---:B------:R-:W-:Y:S02]  /*13930*/  FMUL.FTZ R20, R3.reuse, R20 ;  /* 0x0000001403147220 */ /* 0x040fe40000410000 */
[C---:B------:R-:W-:Y:S04]  /*13940*/  FMUL.FTZ R14, R2.reuse, R138 ;  /* 0x0000008a020e7220 */ /* 0x040fe80000410000 */
[C---:B------:R-:W-:Y:S01]  /*13950*/  FMUL.FTZ R15, R2.reuse, R139 ;  /* 0x0000008b020f7220 */ /* 0x040fe20000410000 */
[----:B------:R-:W-:Y:S01]  /*13960*/  MUFU.EX2 R242, R242 ;  /* 0x000000f200f27308 */ /* 0x000fe20000000800 */
[----:B------:R-:W5:Y:S01]  /*13970*/  LDSM.16.MT88.4 R136, [R211+0x9080] ;  /* 0x00908000d388783b */ /* 0x000f620000004200 */
[C---:B------:R-:W-:Y:S02]  /*13980*/  FMUL.FTZ R47, R2.reuse, R47 ;  /* 0x0000002f022f7220 */ /* 0x040fe40000410000 */
[C---:B------:R-:W-:Y:S02]  /*13990*/  FMUL.FTZ R48, R3.reuse, R48 ;  /* 0x0000003003307220 */ /* 0x040fe40000410000 */
[C---:B------:R-:W-:Y:S03]  /*139a0*/  HMMA.16816.F32 R12, R152.reuse, R156, R12 ;  /* 0x0000009c980c723c */ /* 0x040fe6000000180c */
[C---:B------:R-:W-:Y:S01]  /*139b0*/  FMUL.FTZ R49, R3.reuse, R49 ;  /* 0x0000003103317220 */ /* 0x040fe20000410000 */
[----:B------:R-:W2:Y:S01]  /*139c0*/  MUFU.EX2 R243, R243 ;  /* 0x000000f300f37308 */ /* 0x000ea20000000800 */
[C---:B------:R-:W-:Y:S02]  /*139d0*/  FMUL.FTZ R50, R2.reuse, R50 ;  /* 0x0000003202327220 */ /* 0x040fe40000410000 */
[C---:B------:R-:W-:Y:S01]  /*139e0*/  FMUL.FTZ R51, R2.reuse, R51 ;  /* 0x0000003302337220 */ /* 0x040fe20000410000 */
[C---:B------:R-:W-:Y:S01]  /*139f0*/  HMMA.16816.F32 R16, R152.reuse, R158, R16 ;  /* 0x0000009e9810723c */ /* 0x040fe20000001810 */
[----:B------:R-:W-:Y:S03]  /*13a00*/  LDSM.16.MT88.4 R156, [R205+0x8880] ;  /* 0x00888000cd9c783b */ /* 0x000fe60000004200 */
[C---:B------:R-:W-:Y:S02]  /*13a10*/  FMUL.FTZ R21, R3.reuse, R21 ;  /* 0x0000001503157220 */ /* 0x040fe40000410000 */
[C---:B------:R-:W-:Y:S01]  /*13a20*/  FMUL.FTZ R22, R2.reuse, R22 ;  /* 0x0000001602167220 */ /* 0x040fe20000410000 */
[----:B------:R-:W2:Y:S01]  /*13a30*/  MUFU.EX2 R244, R244 ;  /* 0x000000f400f47308 */ /* 0x000ea20000000800 */
[C---:B------:R-:W-:Y:S04]  /*13a40*/  FMUL.FTZ R23, R2.reuse, R23 ;  /* 0x0000001702177220 */ /* 0x040fe80000410000 */
[C---:B------:R-:W-:Y:S02]  /*13a50*/  FMUL.FTZ R52, R3.reuse, R52 ;  /* 0x0000003403347220 */ /* 0x040fe40000410000 */
[C---:B------:R-:W-:Y:S01]  /*13a60*/  FMUL.FTZ R53, R3.reuse, R53 ;  /* 0x0000003503357220 */ /* 0x040fe20000410000 */
[C---:B-1----:R-:W-:Y:S03]  /*13a70*/  HMMA.16816.F32 R20, R152.reuse, R144, R20 ;  /* 0x000000909814723c */ /* 0x042fe60000001814 */
[C---:B------:R-:W-:Y:S02]  /*13a80*/  FMUL.FTZ R24, R3.reuse, R24 ;  /* 0x0000001803187220 */ /* 0x040fe40000410000 */
[C---:B------:R-:W-:Y:S02]  /*13a90*/  FMUL.FTZ R25, R3.reuse, R25 ;  /* 0x0000001903197220 */ /* 0x040fe40000410000 */
[C---:B------:R-:W-:Y:S02]  /*13aa0*/  FMUL.FTZ R26, R2.reuse, R26 ;  /* 0x0000001a021a7220 */ /* 0x040fe40000410000 */
[C---:B------:R-:W-:Y:S03]  /*13ab0*/  FMUL.FTZ R27, R2.reuse, R27 ;  /* 0x0000001b021b7220 */ /* 0x040fe60000410000 */
[C---:B------:R-:W-:Y:S02]  /*13ac0*/  FMUL.FTZ R54, R2.reuse, R54 ;  /* 0x0000003602367220 */ /* 0x040fe40000410000 */
[C---:B------:R-:W-:Y:S02]  /*13ad0*/  FMUL.FTZ R55, R2.reuse, R55 ;  /* 0x0000003702377220 */ /* 0x040fe40000410000 */
[C---:B------:R-:W-:Y:S03]  /*13ae0*/  HMMA.16816.F32 R24, R152.reuse, R146, R24 ;  /* 0x000000929818723c */ /* 0x040fe60000001818 */
[C---:B------:R-:W-:Y:S02]  /*13af0*/  FMUL.FTZ R56, R3.reuse, R56 ;  /* 0x0000003803387220 */ /* 0x040fe40000410000 */
[C---:B------:R-:W-:Y:S02]  /*13b00*/  FMUL.FTZ R57, R3.reuse, R57 ;  /* 0x0000003903397220 */ /* 0x040fe40000410000 */
[C---:B------:R-:W-:Y:S01]  /*13b10*/  FMUL.FTZ R58, R2.reuse, R58 ;  /* 0x0000003a023a7220 */ /* 0x040fe20000410000 */
[C---:B--2---:R-:W-:Y:S04]  /*13b20*/  HMMA.16816.F32 R28, R152.reuse, R132, R28 ;  /* 0x00000084981c723c */ /* 0x044fe8000000181c */
[C---:B------:R-:W-:Y:S02]  /*13b30*/  FMUL.FTZ R59, R2.reuse, R59 ;  /* 0x0000003b023b7220 */ /* 0x040fe40000410000 */
[C---:B------:R-:W-:Y:S02]  /*13b40*/  FMUL.FTZ R60, R3.reuse, R60 ;  /* 0x0000003c033c7220 */ /* 0x040fe40000410000 */
[C---:B------:R-:W-:Y:S01]  /*13b50*/  HMMA.16816.F32 R32, R152.reuse, R134, R32 ;  /* 0x000000869820723c */ /* 0x040fe20000001820 */
[----:B------:R-:W1:Y:S03]  /*13b60*/  LDSM.16.MT88.4 R132, [R205+0x9080] ;  /* 0x00908000cd84783b */ /* 0x000e660000004200 */
[C---:B------:R-:W-:Y:S02]  /*13b70*/  FMUL.FTZ R61, R3.reuse, R61 ;  /* 0x0000003d033d7220 */ /* 0x040fe40000410000 */
[C---:B------:R-:W-:Y:S02]  /*13b80*/  FMUL.FTZ R62, R2.reuse, R62 ;  /* 0x0000003e023e7220 */ /* 0x040fe40000410000 */
[C---:B-----5:R-:W-:Y:S04]  /*13b90*/  HMMA.16816.F32 R36, R152.reuse, R136, R36 ;  /* 0x000000889824723c */ /* 0x060fe80000001824 */
[C---:B------:R-:W-:Y:S02]  /*13ba0*/  FMUL.FTZ R63, R2.reuse, R63 ;  /* 0x0000003f023f7220 */ /* 0x040fe40000410000 */
[C---:B------:R-:W-:Y:S02]  /*13bb0*/  FMUL.FTZ R64, R3.reuse, R64 ;  /* 0x0000004003407220 */ /* 0x040fe40000410000 */
[C---:B------:R-:W-:Y:S01]  /*13bc0*/  HMMA.16816.F32 R40, R152.reuse, R138, R40 ;  /* 0x0000008a9828723c */ /* 0x040fe20000001828 */
[----:B------:R-:W2:Y:S03]  /*13bd0*/  LDSM.16.MT88.4 R136, [R204+0x9080] ;  /* 0x00908000cc88783b */ /* 0x000ea60000004200 */
[C---:B------:R-:W-:Y:S02]  /*13be0*/  FMUL.FTZ R65, R3.reuse, R65 ;  /* 0x0000004103417220 */ /* 0x040fe40000410000 */
[C---:B------:R-:W-:Y:S02]  /*13bf0*/  FMUL.FTZ R66, R2.reuse, R66 ;  /* 0x0000004202427220 */ /* 0x040fe40000410000 */
[C---:B------:R-:W-:Y:S04]  /*13c00*/  HMMA.16816.F32 R44, R152.reuse, R140, R44 ;  /* 0x0000008c982c723c */ /* 0x040fe8000000182c */
[C---:B------:R-:W-:Y:S02]  /*13c10*/  FMUL.FTZ R67, R2.reuse, R67 ;  /* 0x0000004302437220 */ /* 0x040fe40000410000 */
[C---:B------:R-:W-:Y:S02]  /*13c20*/  FMUL.FTZ R68, R3.reuse, R68 ;  /* 0x0000004403447220 */ /* 0x040fe40000410000 */
[C---:B------:R-:W-:Y:S01]  /*13c30*/  HMMA.16816.F32 R48, R152.reuse, R142, R48 ;  /* 0x0000008e9830723c */ /* 0x040fe20000001830 */
[----:B------:R-:W5:Y:S03]  /*13c40*/  LDSM.16.MT88.4 R140, [R211+0xa080] ;  /* 0x00a08000d38c783b */ /* 0x000f660000004200 */
[C---:B------:R-:W-:Y:S02]  /*13c50*/  FMUL.FTZ R69, R3.reuse, R69 ;  /* 0x0000004503457220 */ /* 0x040fe40000410000 */
[C---:B------:R-:W-:Y:S02]  /*13c60*/  FMUL.FTZ R70, R2.reuse, R70 ;  /* 0x0000004602467220 */ /* 0x040fe40000410000 */
[C---:B------:R-:W-:Y:S01]  /*13c70*/  FMUL.FTZ R71, R2.reuse, R71 ;  /* 0x0000004702477220 */ /* 0x040fe20000410000 */
[C---:B-1----:R-:W-:Y:S03]  /*13c80*/  HMMA.16816.F32 R52, R152.reuse, R132, R52 ;  /* 0x000000849834723c */ /* 0x042fe60000001834 */
[C---:B------:R-:W-:Y:S02]  /*13c90*/  FMUL.FTZ R72, R3.reuse, R72 ;  /* 0x0000004803487220 */ /* 0x040fe40000410000 */
[C---:B------:R-:W-:Y:S02]  /*13ca0*/  FMUL.FTZ R73, R3.reuse, R73 ;  /* 0x0000004903497220 */ /* 0x040fe40000410000 */
[C---:B------:R-:W-:Y:S01]  /*13cb0*/  FMUL.FTZ R74, R2.reuse, R74 ;  /* 0x0000004a024a7220 */ /* 0x040fe20000410000 */
[C---:B------:R-:W-:Y:S01]  /*13cc0*/  HMMA.16816.F32 R56, R152.reuse, R134, R56 ;  /* 0x000000869838723c */ /* 0x040fe20000001838 */
[----:B------:R-:W1:Y:S03]  /*13cd0*/  LDSM.16.MT88.4 R132, [R206+0xa080] ;  /* 0x00a08000ce84783b */ /* 0x000e660000004200 */
[C---:B------:R-:W-:Y:S02]  /*13ce0*/  FMUL.FTZ R75, R2.reuse, R75 ;  /* 0x0000004b024b7220 */ /* 0x040fe40000410000 */
[C---:B------:R-:W-:Y:S02]  /*13cf0*/  FMUL.FTZ R76, R3.reuse, R76 ;  /* 0x0000004c034c7220 */ /* 0x040fe40000410000 */
[C---:B--2---:R-:W-:Y:S04]  /*13d00*/  HMMA.16816.F32 R60, R152.reuse, R136, R60 ;  /* 0x00000088983c723c */ /* 0x044fe8000000183c */
[C---:B------:R-:W-:Y:S02]  /*13d10*/  FMUL.FTZ R77, R3.reuse, R77 ;  /* 0x0000004d034d7220 */ /* 0x040fe40000410000 */
[C---:B------:R-:W-:Y:S02]  /*13d20*/  FMUL.FTZ R78, R2.reuse, R78 ;  /* 0x0000004e024e7220 */ /* 0x040fe40000410000 */
[C---:B------:R-:W-:Y:S01]  /*13d30*/  HMMA.16816.F32 R64, R152.reuse, R138, R64 ;  /* 0x0000008a9840723c */ /* 0x040fe20000001840 */
[----:B------:R-:W2:Y:S03]  /*13d40*/  LDSM.16.MT88.4 R136, [R205+0xa080] ;  /* 0x00a08000cd88783b */ /* 0x000ea60000004200 */
[C---:B------:R-:W-:Y:S02]  /*13d50*/  FMUL.FTZ R79, R2.reuse, R79 ;  /* 0x0000004f024f7220 */ /* 0x040fe40000410000 */
[C---:B------:R-:W-:Y:S02]  /*13d60*/  FMUL.FTZ R80, R3.reuse, R80 ;  /* 0x0000005003507220 */ /* 0x040fe40000410000 */
[C---:B-----5:R-:W-:Y:S04]  /*13d70*/  HMMA.16816.F32 R68, R152.reuse, R140, R68 ;  /* 0x0000008c9844723c */ /* 0x060fe80000001844 */
        /* <DEDUP_REMOVED lines=18> */
[C---:B------:R-:W-:Y:S03]  /*13ea0*/  FMUL.FTZ R93, R3.reuse, R93 ;  /* 0x0000005d035d7220 */ /* 0x040fe60000410000 */
[C---:B------:R-:W-:Y:S01]  /*13eb0*/  HMMA.16816.F32 R88, R152.reuse, R138, R88 ;  /* 0x0000008a9858723c */ /* 0x040fe20000001858 */
[----:B------:R-:W2:Y:S02]  /*13ec0*/  LDSM.16.MT88.4 R136, [R206+0xb080] ;  /* 0x00b08000ce88783b */ /* 0x000ea40000004200 */
[C---:B------:R-:W-:Y:S02]  /*13ed0*/  FMUL.FTZ R94, R2.reuse, R94 ;  /* 0x0000005e025e7220 */ /* 0x040fe40000410000 */
[C---:B------:R-:W-:Y:S02]  /*13ee0*/  FMUL.FTZ R95, R2.reuse, R95 ;  /* 0x0000005f025f7220 */ /* 0x040fe40000410000 */
[C---:B------:R-:W-:Y:S02]  /*13ef0*/  FMUL.FTZ R96, R3.reuse, R96 ;  /* 0x0000006003607220 */ /* 0x040fe40000410000 */
[C---:B------:R-:W-:Y:S03]  /*13f00*/  FMUL.FTZ R97, R3.reuse, R97 ;  /* 0x0000006103617220 */ /* 0x040fe60000410000 */
[C---:B-----5:R-:W-:Y:S03]  /*13f10*/  HMMA.16816.F32 R92, R152.reuse, R140, R92 ;  /* 0x0000008c985c723c */ /* 0x060fe6000000185c */
[C---:B------:R-:W-:Y:S02]  /*13f20*/  FMUL.FTZ R98, R2.reuse, R98 ;  /* 0x0000006202627220 */ /* 0x040fe40000410000 */
[C---:B------:R-:W-:Y:S02]  /*13f30*/  FMUL.FTZ R99, R2.reuse, R99 ;  /* 0x0000006302637220 */ /* 0x040fe40000410000 */
[C---:B------:R-:W-:Y:S02]  /*13f40*/  FMUL.FTZ R100, R3.reuse, R100 ;  /* 0x0000006403647220 */ /* 0x040fe40000410000 */
[C---:B------:R-:W-:Y:S03]  /*13f50*/  FMUL.FTZ R101, R3.reuse, R101 ;  /* 0x0000006503657220 */ /* 0x040fe60000410000 */
[C---:B------:R-:W-:Y:S01]  /*13f60*/  HMMA.16816.F32 R96, R152.reuse, R142, R96 ;  /* 0x0000008e9860723c */ /* 0x040fe20000001860 */
[----:B------:R-:W5:Y:S02]  /*13f70*/  LDSM.16.MT88.4 R140, [R205+0xb080] ;  /* 0x00b08000cd8c783b */ /* 0x000f640000004200 */
[C---:B------:R-:W-:Y:S02]  /*13f80*/  FMUL.FTZ R102, R2.reuse, R102 ;  /* 0x0000006602667220 */ /* 0x040fe40000410000 */
[C---:B------:R-:W-:Y:S02]  /*13f90*/  FMUL.FTZ R103, R2.reuse, R103 ;  /* 0x0000006702677220 */ /* 0x040fe40000410000 */
[C---:B------:R-:W-:Y:S02]  /*13fa0*/  FMUL.FTZ R104, R3.reuse, R104 ;  /* 0x0000006803687220 */ /* 0x040fe40000410000 */
[C---:B------:R-:W-:Y:S03]  /*13fb0*/  FMUL.FTZ R105, R3.reuse, R105 ;  /* 0x0000006903697220 */ /* 0x040fe60000410000 */
[C---:B-1----:R-:W-:Y:S03]  /*13fc0*/  HMMA.16816.F32 R100, R152.reuse, R132, R100 ;  /* 0x000000849864723c */ /* 0x042fe60000001864 */
[C---:B------:R-:W-:Y:S02]  /*13fd0*/  FMUL.FTZ R106, R2.reuse, R106 ;  /* 0x0000006a026a7220 */ /* 0x040fe40000410000 */
[C---:B------:R-:W-:Y:S02]  /*13fe0*/  FMUL.FTZ R107, R2.reuse, R107 ;  /* 0x0000006b026b7220 */ /* 0x040fe40000410000 */
[C---:B------:R-:W-:Y:S02]  /*13ff0*/  FMUL.FTZ R108, R3.reuse, R108 ;  /* 0x0000006c036c7220 */ /* 0x040fe40000410000 */
[C---:B------:R-:W-:Y:S03]  /*14000*/  FMUL.FTZ R109, R3.reuse, R109 ;  /* 0x0000006d036d7220 */ /* 0x040fe60000410000 */
[C---:B------:R-:W-:Y:S01]  /*14010*/  HMMA.16816.F32 R104, R152.reuse, R134, R104 ;  /* 0x000000869868723c */ /* 0x040fe20000001868 */
[----:B------:R-:W1:Y:S02]  /*14020*/  LDSM.16.MT88.4 R132, [R204+0xb080] ;  /* 0x00b08000cc84783b */ /* 0x000e640000004200 */
[C---:B------:R-:W-:Y:S02]  /*14030*/  FMUL.FTZ R110, R2.reuse, R110 ;  /* 0x0000006e026e7220 */ /* 0x040fe40000410000 */
[C---:B------:R-:W-:Y:S02]  /*14040*/  FMUL.FTZ R111, R2.reuse, R111 ;  /* 0x0000006f026f7220 */ /* 0x040fe40000410000 */
[C---:B------:R-:W-:Y:S02]  /*14050*/  FMUL.FTZ R112, R3.reuse, R112 ;  /* 0x0000007003707220 */ /* 0x040fe40000410000 */
[C---:B------:R-:W-:Y:S03]  /*14060*/  FMUL.FTZ R113, R3.reuse, R113 ;  /* 0x0000007103717220 */ /* 0x040fe60000410000 */
[C---:B--2---:R-:W-:Y:S03]  /*14070*/  HMMA.16816.F32 R108, R152.reuse, R136, R108 ;  /* 0x00000088986c723c */ /* 0x044fe6000000186c */
[C---:B------:R-:W-:Y:S02]  /*14080*/  FMUL.FTZ R114, R2.reuse, R114 ;  /* 0x0000007202727220 */ /* 0x040fe40000410000 */
        /* <DEDUP_REMOVED lines=23> */
[----:B------:R-:W-:Y:S02]  /*14200*/  FFMA.FTZ R232, R3, R224, R232 ;  /* 0x000000e003e87223 */ /* 0x000fe400000100e8 */
[----:B------:R-:W-:Y:S03]  /*14210*/  FFMA.FTZ R237, R2, R223, R237 ;  /* 0x000000df02ed7223 */ /* 0x000fe600000100ed */
[----:B------:R-:W-:Y:S03]  /*14220*/  HMMA.16816.F32 R128, R152, R134, R128 ;  /* 0x000000869880723c */ /* 0x000fe60000001880 */
[----:B------:R-:W-:Y:S01]  /*14230*/  MOV R2, R148 ;  /* 0x0000009400027202 */ /* 0x000fe20000000f00 */
[----:B------:R-:W-:Y:S02]  /*14240*/  FADD.FTZ R151, R151, R232 ;  /* 0x000000e897977221 */ /* 0x000fe40000010000 */
[----:B------:R-:W-:Y:S01]  /*14250*/  FADD.FTZ R236, R236, R237 ;  /* 0x000000edecec7221 */ /* 0x000fe20000010000 */
[----:B---3--:R-:W-:Y:S01]  /*14260*/  F2FP.PACK_AB R152, R239, R238 ;  /* 0x000000eeef98723e */ /* 0x008fe200000000ff */
[----:B------:R-:W-:Y:S01]  /*14270*/  FADD.FTZ R150, R150, R151 ;  /* 0x0000009796967221 */ /* 0x000fe20000010000 */
[----:B----4-:R-:W-:Y:S03]  /*14280*/  F2FP.PACK_AB R154, R241, R240 ;  /* 0x000000f0f19a723e */ /* 0x010fe600000000ff */
[----:B------:R-:W-:Y:S01]  /*14290*/  F2FP.PACK_AB R153, R243, R242 ;  /* 0x000000f2f399723e */ /* 0x000fe200000000ff */
[----:B------:R-:W-:Y:S01]  /*142a0*/  FADD.FTZ R3, R235, R236 ;  /* 0x000000eceb037221 */ /* 0x000fe20000010000 */
[----:B------:R-:W-:Y:S01]  /*142b0*/  F2FP.PACK_AB R155, R149, R244 ;  /* 0x000000f4959b723e */ /* 0x000fe200000000ff */
[----:B------:R-:W-:Y:S02]  /*142c0*/  FADD.FTZ R233, R233, R150 ;  /* 0x00000096e9e97221 */ /* 0x000fe40000010000 */
[----:B------:R-:W-:Y:S02]  /*142d0*/  FADD.FTZ R3, R234, R3 ;  /* 0x00000003ea037221 */ /* 0x000fe40000010000 */
[----:B------:R-:W-:Y:S02]  /*142e0*/  FADD.FTZ R238, R238, R233 ;  /* 0x000000e9eeee7221 */ /* 0x000fe40000010000 */
[C---:B--2---:R-:W-:Y:S01]  /*142f0*/  HMMA.16816.F32 R144, R152.reuse, R136, R4 ;  /* 0x000000889890723c */ /* 0x044fe20000001804 */
[----:B------:R-:W1:Y:S02]  /*14300*/  LDSM.16.MT88.4 R4, [R211+0x9880] ;  /* 0x00988000d304783b */ /* 0x000e640000004200 */
[----:B------:R-:W-:Y:S01]  /*14310*/  FADD.FTZ R242, R242, R3 ;  /* 0x00000003f2f27221 */ /* 0x000fe20000010000 */
[----:B------:R-:W-:Y:S01]  /*14320*/  MOV R3, R0 ;  /* 0x0000000000037202 */ /* 0x000fe20000000f00 */
[----:B------:R-:W-:Y:S02]  /*14330*/  FADD.FTZ R239, R239, R238 ;  /* 0x000000eeefef7221 */ /* 0x000fe40000010000 */
[----:B------:R-:W-:Y:S01]  /*14340*/  FADD.FTZ R243, R243, R242 ;  /* 0x000000f2f3f37221 */ /* 0x000fe20000010000 */
[C---:B------:R-:W-:Y:S01]  /*14350*/  HMMA.16816.F32 R132, R152.reuse, R138, R8 ;  /* 0x0000008a9884723c */ /* 0x040fe20000001808 */
[----:B------:R-:W2:Y:S03]  /*14360*/  LDSM.16.MT88.4 R8, [R205+0x9880] ;  /* 0x00988000cd08783b */ /* 0x000ea60000004200 */
[----:B------:R-:W-:Y:S02]  /*14370*/  FADD.FTZ R224, R240, R239 ;  /* 0x000000eff0e07221 */ /* 0x000fe40000010000 */
[----:B------:R-:W-:Y:S02]  /*14380*/  FADD.FTZ R244, R244, R243 ;  /* 0x000000f3f4f47221 */ /* 0x000fe40000010000 */
[C---:B-----5:R-:W-:Y:S01]  /*14390*/  HMMA.16816.F32 R136, R152.reuse, R140, R12 ;  /* 0x0000008c9888723c */ /* 0x060fe2000000180c */
[----:B------:R-:W3:Y:S03]  /*143a0*/  LDSM.16.MT88.4 R12, [R205+0xa880] ;  /* 0x00a88000cd0c783b */ /* 0x000ee60000004200 */
[----:B------:R-:W-:Y:S02]  /*143b0*/  FADD.FTZ R224, R241, R224 ;  /* 0x000000e0f1e07221 */ /* 0x000fe40000010000 */
[----:B------:R-:W-:Y:S02]  /*143c0*/  FADD.FTZ R223, R149, R244 ;  /* 0x000000f495df7221 */ /* 0x000fe40000010000 */
[C---:B------:R-:W-:Y:S01]  /*143d0*/  HMMA.16816.F32 R140, R152.reuse, R142, R16 ;  /* 0x0000008e988c723c */ /* 0x040fe20000001810 */
[----:B------:R-:W4:Y:S07]  /*143e0*/  LDSM.16.MT88.4 R16, [R205+0xb880] ;  /* 0x00b88000cd10783b */ /* 0x000f2e0000004200 */
[C---:B------:R-:W-:Y:S08]  /*143f0*/  HMMA.16816.F32 R20, R152.reuse, R156, R20 ;  /* 0x0000009c9814723c */ /* 0x040ff00000001814 */
[C---:B------:R-:W-:Y:S01]  /*14400*/  HMMA.16816.F32 R24, R152.reuse, R158, R24 ;  /* 0x0000009e9818723c */ /* 0x040fe20000001818 */
[----:B------:R-:W5:Y:S07]  /*14410*/  LDSM.16.MT88.4 R156, [R204+0xb880] ;  /* 0x00b88000cc9c783b */ /* 0x000f6e0000004200 */
[C---:B------:R-:W-:Y:S08]  /*14420*/  HMMA.16816.F32 R28, R152.reuse, R160, R28 ;  /* 0x000000a0981c723c */ /* 0x040ff0000000181c */
[C---:B------:R-:W-:Y:S08]  /*14430*/  HMMA.16816.F32 R32, R152.reuse, R162, R32 ;  /* 0x000000a29820723c */ /* 0x040ff00000001820 */
[C---:B-1----:R-:W-:Y:S08]  /*14440*/  HMMA.16816.F32 R36, R152.reuse, R4, R36 ;  /* 0x000000049824723c */ /* 0x042ff00000001824 */
[C---:B------:R-:W-:Y:S08]  /*14450*/  HMMA.16816.F32 R40, R152.reuse, R6, R40 ;  /* 0x000000069828723c */ /* 0x040ff00000001828 */
[C---:B------:R-:W-:Y:S08]  /*14460*/  HMMA.16816.F32 R44, R152.reuse, R164, R44 ;  /* 0x000000a4982c723c */ /* 0x040ff0000000182c */
[C---:B------:R-:W-:Y:S08]  /*14470*/  HMMA.16816.F32 R48, R152.reuse, R166, R48 ;  /* 0x000000a69830723c */ /* 0x040ff00000001830 */
[C---:B--2---:R-:W-:Y:S07]  /*14480*/  HMMA.16816.F32 R52, R152.reuse, R8, R52 ;  /* 0x000000089834723c */ /* 0x044fee0000001834 */
[----:B------:R-:W-:Y:S01]  /*14490*/  MOV R8, R148 ;  /* 0x0000009400087202 */ /* 0x000fe20000000f00 */
[C---:B------:R-:W-:Y:S08]  /*144a0*/  HMMA.16816.F32 R56, R152.reuse, R10, R56 ;  /* 0x0000000a9838723c */ /* 0x040ff00000001838 */
[C---:B------:R-:W-:Y:S08]  /*144b0*/  HMMA.16816.F32 R60, R152.reuse, R168, R60 ;  /* 0x000000a8983c723c */ /* 0x040ff0000000183c */
        /* <DEDUP_REMOVED lines=15> */
[C---:B-----5:R-:W-:Y:S08]  /*145b0*/  HMMA.16816.F32 R124, R152.reuse, R156, R124 ;  /* 0x0000009c987c723c */ /* 0x060ff0000000187c */
[----:B------:R-:W-:Y:S01]  /*145c0*/  HMMA.16816.F32 R128, R152, R158, R128 ;  /* 0x0000009e9880723c */ /* 0x000fe20000001880 */
[----:B------:R-:W-:-:S07]  /*145d0*/  @P0 BRA `(.L_x_476) ;  /* 0xffffd6d000000947 */ /* 0x000fce000383ffff */
.L_x_465:
[----:B------:R-:W1:Y:S01]  /*145e0*/  S2UR UR9, SR_CTAID.X ;  /* 0x00000000000979c3 */ /* 0x000e620000002500 */
[----:B------:R-:W-:Y:S01]  /*145f0*/  ULDC.64 UR4, c[0x0][0x2c8] ;  /* 0x0000b20000047ab9 */ /* 0x000fe20000000a00 */
[----:B------:R-:W-:Y:S01]  /*14600*/  PLOP3.LUT P0, PT, PT, PT, UP2, 0x40, 0x0 ;  /* 0x000000000000781c */ /* 0x000fe20003f0e828 */
[----:B-1----:R-:W-:-:S04]  /*14610*/  ULEA UR9, UR9, 0x7f, 0x7 ;  /* 0x0000007f09097891 */ /* 0x002fc8000f8e383f */
[----:B------:R-:W-:Y:S02]  /*14620*/  UIMAD.WIDE.U32 UR28, UR9, UR4, URZ ;  /* 0x00000004091c72a5 */ /* 0x000fe4000f8e003f */
[----:B------:R-:W-:Y:S02]  /*14630*/  UIADD3 UR4, UR11, 0x1, -UR20 ;  /* 0x000000010b047890 */ /* 0x000fe4000fffe814 */
[----:B------:R-:W-:-:S03]  /*14640*/  UMOV UR14, UR9 ;  /* 0x00000009000e7c82 */ /* 0x000fc60008000000 */
[----:B------:R-:W-:Y:S02]  /*14650*/  @UP3 UMOV UR9, UR29 ;  /* 0x0000001d00093c82 */ /* 0x000fe40008000000 */
[----:B------:R-:W-:-:S03]  /*14660*/  @UP3 USHF.R.U32.HI UR14, URZ, UR5, UR9 ;  /* 0x000000053f0e3299 */ /* 0x000fc60008011609 */
[----:B------:R-:W-:Y:S02]  /*14670*/  ULDC UR9, c[0x0][0x324] ;  /* 0x0000c90000097ab9 */ /* 0x000fe40000000800 */
[----:B------:R-:W-:-:S04]  /*14680*/  UIADD3 UR14, UR14, UR4, URZ ;  /* 0x000000040e0e7290 */ /* 0x000fc8000fffe03f */
        /* <DEDUP_REMOVED lines=15> */
.L_x_478:
[----:B------:R-:W-:Y:S02]  /*14780*/  UMOV UR5, 0x1 ;  /* 0x0000000100057882 */ /* 0x000fe40000000000 */
[----:B------:R-:W-:Y:S02]  /*14790*/  ULDC UR4, c[0x0][0x32c] ;  /* 0x0000cb0000047ab9 */ /* 0x000fe40000000800 */
[----:B------:R-:W-:-:S03]  /*147a0*/  UISETP.NE.AND UP0, UPT, UR5, UR4, UPT ;  /* 0x000000040500728c */ /* 0x000fc6000bf05270 */
[----:B------:R-:W-:Y:S02]  /*147b0*/  ULDC.64 UR4, c[0x0][0x330] ;  /* 0x0000cc0000047ab9 */ /* 0x000fe40000000a00 */
[----:B------:R-:W-:-:S07]  /*147c0*/  UIMAD.WIDE.U32 UR28, UR14, UR4, URZ ;  /* 0x000000040e1c72a5 */ /* 0x000fce000f8e003f */
[----:B------:R-:W-:Y:S02]  /*147d0*/  @UP0 UMOV UR15, UR29 ;  /* 0x0000001d000f0c82 */ /* 0x000fe40008000000 */
[----:B------:R-:W-:Y:S02]  /*147e0*/  @UP0 USHF.R.U32.HI UR14, URZ, UR5, UR15 ;  /* 0x000000053f0e0299 */ /* 0x000fe4000801160f */
.L_x_479:
[----:B------:R-:W-:Y:S02]  /*147f0*/  ULDC UR4, c[0x0][0x32c] ;  /* 0x0000cb0000047ab9 */ /* 0x000fe40000000800 */
[----:B------:R-:W-:-:S04]  /*14800*/  UIMAD UR4, UR14, UR4, URZ ;  /* 0x000000040e0472a4 */ /* 0x000fc8000f8e023f */
[----:B------:R-:W-:-:S04]  /*14810*/  UISETP.LT.AND UP0, UPT, UR9, UR4, UPT ;  /* 0x000000040900728c */ /* 0x000fc8000bf01270 */
[----:B------:R-:W-:-:S04]  /*14820*/  USEL UR9, UR9, UR4, !UP0 ;  /* 0x0000000409097287 */ /* 0x000fc8000c000000 */
.L_x_477:
[----:B------:R-:W-:-:S04]  /*14830*/  UIADD3 UR9, UR9, 0x1f, URZ ;  /* 0x0000001f09097890 */ /* 0x000fc8000fffe03f */
        /* <DEDUP_REMOVED lines=14> */
[C---:B------:R-:W-:Y:S01]  /*14920*/  IMAD.SHL.U32 R231, R228.reuse, 0x2, RZ ;  /* 0x00000002e4e77824 */ /* 0x040fe200078e00ff */
[----:B------:R-:W-:Y:S01]  /*14930*/  SHF.L.U64.HI R235, R227, 0x1, R2 ;  /* 0x00000001e3eb7819 */ /* 0x000fe20000010202 */
[C---:B------:R-:W-:Y:S01]  /*14940*/  IMAD.SHL.U32 R230, R225.reuse, 0x2, RZ ;  /* 0x00000002e1e67824 */ /* 0x040fe200078e00ff */
[----:B------:R-:W-:Y:S02]  /*14950*/  SHF.L.U64.HI R233, R225, 0x1, R0 ;  /* 0x00000001e1e97819 */ /* 0x000fe40000010200 */
[----:B------:R-:W-:-:S02]  /*14960*/  SHF.L.U64.HI R232, R228, 0x1, R5 ;  /* 0x00000001e4e87819 */ /* 0x000fc40000010205 */
.L_x_483:
        /* <DEDUP_REMOVED lines=24> */
[----:B------:R-:W-:Y:S02]  /*14af0*/  LEA.HI.X R12, R0, c[0x0][0x1fc], R5, 0x1, P0 ;  /* 0x00007f00000c7a11 */ /* 0x000fe400000f0c05 */
        /* <DEDUP_REMOVED lines=15> */
.L_x_481:
[C---:B--234-:R-:W-:Y:S01]  /*14bf0*/  HMMA.16816.F32 R4, R152.reuse, R156, RZ ;  /* 0x0000009c9804723c */ /* 0x05cfe200000018ff */
[----:B------:R-:W-:Y:S01]  /*14c00*/  LDSM.16.M88.4 R172, [R208+0xc880] ;  /* 0x00c88000d0ac783b */ /* 0x000fe20000000200 */
[----:B------:R-:W-:Y:S04]  /*14c10*/  UISETP.GT.AND UP0, UPT, UR10, UR8, UPT ;  /* 0x000000080a00728c */ /* 0x000fe8000bf04270 */
[----:B------:R-:W0:Y:S02]  /*14c20*/  LDGDEPBAR ;  /* 0x00000000000079af */ /* 0x000e240000000000 */
[C---:B------:R-:W-:Y:S01]  /*14c30*/  HMMA.16816.F32 R8, R152.reuse, R158, RZ ;  /* 0x0000009e9808723c */ /* 0x040fe200000018ff */
[----:B------:R-:W-:Y:S02]  /*14c40*/  PLOP3.LUT P0, PT, PT, PT, UP0, 0x40, 0x0 ;  /* 0x000000000000781c */ /* 0x000fe40003f0e808 */
[----:B------:R-:W-:Y:S05]  /*14c50*/  LDSM.16.M88.4 R156, [R208+0xc080] ;  /* 0x00c08000d09c783b */ /* 0x000fea0000000200 */
[C---:B------:R-:W-:Y:S08]  /*14c60*/  HMMA.16816.F32 R12, R152.reuse, R16, RZ ;  /* 0x00000010980c723c */ /* 0x040ff000000018ff */
[----:B------:R-:W-:Y:S01]  /*14c70*/  HMMA.16816.F32 R16, R152, R18, RZ ;  /* 0x000000129810723c */ /* 0x000fe200000018ff */
[----:B------:R-:W2:Y:S07]  /*14c80*/  LDSM.16.M88.4 R152, [R209+0x10080] ;  /* 0x01008000d198783b */ /* 0x000eae0000000200 */
[C---:B-1----:R-:W-:Y:S08]  /*14c90*/  HMMA.16816.F32 R4, R160.reuse, R164, R4 ;  /* 0x000000a4a004723c */ /* 0x042ff00000001804 */
[C---:B------:R-:W-:Y:S01]  /*14ca0*/  HMMA.16816.F32 R8, R160.reuse, R166, R8 ;  /* 0x000000a6a008723c */ /* 0x040fe20000001808 */
[----:B------:R-:W-:Y:S07]  /*14cb0*/  LDSM.16.M88.4 R164, [R202] ;  /* 0x00000000caa4783b */ /* 0x000fee0000000200 */
[C---:B------:R-:W-:Y:S08]  /*14cc0*/  HMMA.16816.F32 R12, R160.reuse, R168, R12 ;  /* 0x000000a8a00c723c */ /* 0x040ff0000000180c */
[----:B------:R-:W-:Y:S01]  /*14cd0*/  HMMA.16816.F32 R16, R160, R170, R16 ;  /* 0x000000aaa010723c */ /* 0x000fe20000001810 */
[----:B------:R-:W1:Y:S05]  /*14ce0*/  LDSM.16.M88.4 R160, [R207+0x10080] ;  /* 0x01008000cfa0783b */ /* 0x000e6a0000000200 */
[----:B------:R-:W3:Y:S02]  /*14cf0*/  LDSM.16.M88.4 R168, [R202+0x800] ;  /* 0x00080000caa8783b */ /* 0x000ee40000000200 */
[C---:B--2---:R-:W-:Y:S08]  /*14d00*/  HMMA.16816.F32 R4, R152.reuse, R156, R4 ;  /* 0x0000009c9804723c */ /* 0x044ff00000001804 */
[C---:B------:R-:W-:Y:S01]  /*14d10*/  HMMA.16816.F32 R8, R152.reuse, R158, R8 ;  /* 0x0000009e9808723c */ /* 0x040fe20000001808 */
[----:B------:R-:W-:Y:S07]  /*14d20*/  LDSM.16.M88.4 R156, [R213+0xd080] ;  /* 0x00d08000d59c783b */ /* 0x000fee0000000200 */
[C---:B------:R-:W-:Y:S08]  /*14d30*/  HMMA.16816.F32 R12, R152.reuse, R172, R12 ;  /* 0x000000ac980c723c */ /* 0x040ff0000000180c */
[----:B------:R-:W-:Y:S01]  /*14d40*/  HMMA.16816.F32 R16, R152, R174, R16 ;  /* 0x000000ae9810723c */ /* 0x000fe20000001810 */
[----:B------:R-:W2:Y:S05]  /*14d50*/  LDSM.16.M88.4 R152, [R214+0x14080] ;  /* 0x01408000d698783b */ /* 0x000eaa0000000200 */
[----:B------:R-:W4:Y:S02]  /*14d60*/  LDSM.16.M88.4 R172, [R213+0xd880] ;  /* 0x00d88000d5ac783b */ /* 0x000f240000000200 */
[C---:B-1----:R-:W-:Y:S08]  /*14d70*/  HMMA.16816.F32 R4, R160.reuse, R164, R4 ;  /* 0x000000a4a004723c */ /* 0x042ff00000001804 */
[C---:B------:R-:W-:Y:S01]  /*14d80*/  HMMA.16816.F32 R8, R160.reuse, R166, R8 ;  /* 0x000000a6a008723c */ /* 0x040fe20000001808 */
[----:B------:R-:W-:Y:S07]  /*14d90*/  LDSM.16.M88.4 R164, [R201] ;  /* 0x00000000c9a4783b */ /* 0x000fee0000000200 */
[C---:B---3--:R-:W-:Y:S08]  /*14da0*/  HMMA.16816.F32 R12, R160.reuse, R168, R12 ;  /* 0x000000a8a00c723c */ /* 0x048ff0000000180c */
[----:B------:R-:W-:Y:S01]  /*14db0*/  HMMA.16816.F32 R16, R160, R170, R16 ;  /* 0x000000aaa010723c */ /* 0x000fe20000001810 */
[----:B------:R-:W1:Y:S05]  /*14dc0*/  LDSM.16.M88.4 R160, [R210+0x14080] ;  /* 0x01408000d2a0783b */ /* 0x000e6a0000000200 */
[----:B------:R-:W3:Y:S02]  /*14dd0*/  LDSM.16.M88.4 R168, [R200] ;  /* 0x00000000c8a8783b */ /* 0x000ee40000000200 */
[C---:B--2---:R-:W-:Y:S08]  /*14de0*/  HMMA.16816.F32 R4, R152.reuse, R156, R4 ;  /* 0x0000009c9804723c */ /* 0x044ff00000001804 */
[C---:B------:R-:W-:Y:S01]  /*14df0*/  HMMA.16816.F32 R8, R152.reuse, R158, R8 ;  /* 0x0000009e9808723c */ /* 0x040fe20000001808 */
[----:B------:R-:W-:Y:S07]  /*14e00*/  LDSM.16.M88.4 R156, [R208+0xd080] ;  /* 0x00d08000d09c783b */ /* 0x000fee0000000200 */
[C---:B----4-:R-:W-:Y:S08]  /*14e10*/  HMMA.16816.F32 R12, R152.reuse, R172, R12 ;  /* 0x000000ac980c723c */ /* 0x050ff0000000180c */
[----:B------:R-:W-:Y:S01]  /*14e20*/  HMMA.16816.F32 R16, R152, R174, R16 ;  /* 0x000000ae9810723c */ /* 0x000fe20000001810 */
[----:B------:R-:W2:Y:S05]  /*14e30*/  LDSM.16.M88.4 R152, [R209+0x14080] ;  /* 0x01408000d198783b */ /* 0x000eaa0000000200 */
[----:B------:R-:W4:Y:S02]  /*14e40*/  LDSM.16.M88.4 R172, [R208+0xd880] ;  /* 0x00d88000d0ac783b */ /* 0x000f240000000200 */
[C---:B-1----:R-:W-:Y:S08]  /*14e50*/  HMMA.16816.F32 R4, R160.reuse, R164, R4 ;  /* 0x000000a4a004723c */ /* 0x042ff00000001804 */
[C---:B------:R-:W-:Y:S01]  /*14e60*/  HMMA.16816.F32 R8, R160.reuse, R166, R8 ;  /* 0x000000a6a008723c */ /* 0x040fe20000001808 */
[----:B------:R-:W-:Y:S07]  /*14e70*/  LDSM.16.M88.4 R164, [R202+0x1000] ;  /* 0x00100000caa4783b */ /* 0x000fee0000000200 */
[C---:B---3--:R-:W-:Y:S08]  /*14e80*/  HMMA.16816.F32 R12, R160.reuse, R168, R12 ;  /* 0x000000a8a00c723c */ /* 0x048ff0000000180c */
[----:B------:R-:W-:Y:S01]  /*14e90*/  HMMA.16816.F32 R16, R160, R170, R16 ;  /* 0x000000aaa010723c */ /* 0x000fe20000001810 */
[----:B------:R-:W1:Y:S05]  /*14ea0*/  LDSM.16.M88.4 R160, [R207+0x14080] ;  /* 0x01408000cfa0783b */ /* 0x000e6a0000000200 */
[----:B------:R-:W3:Y:S02]  /*14eb0*/  LDSM.16.M88.4 R168, [R202+0x1800] ;  /* 0x00180000caa8783b */ /* 0x000ee40000000200 */
        /* <DEDUP_REMOVED lines=56> */
[----:B------:R-:W-:Y:S04]  /*15240*/  DEPBAR.LE SB0, 0x0 ;  /* 0x000080000000791a */ /* 0x000fe80000000000 */
[C---:B--2---:R-:W-:Y:S01]  /*15250*/  HMMA.16816.F32 R4, R152.reuse, R156, R4 ;  /* 0x0000009c9804723c */ /* 0x044fe20000001804 */
[----:B------:R-:W-:Y:S07]  /*15260*/  BAR.SYNC.DEFER_BLOCKING 0x0 ;  /* 0x0000000000007b1d */ /* 0x000fee0000010000 */
[C---:B------:R-:W-:Y:S08]  /*15270*/  HMMA.16816.F32 R8, R152.reuse, R158, R8 ;  /* 0x0000009e9808723c */ /* 0x040ff00000001808 */
[C---:B----4-:R-:W-:Y:S08]  /*15280*/  HMMA.16816.F32 R12, R152.reuse, R172, R12 ;  /* 0x000000ac980c723c */ /* 0x050ff0000000180c */
[----:B------:R-:W-:Y:S08]  /*15290*/  HMMA.16816.F32 R16, R152, R174, R16 ;  /* 0x000000ae9810723c */ /* 0x000ff00000001810 */
[C---:B-1----:R-:W-:Y:S08]  /*152a0*/  HMMA.16816.F32 R4, R160.reuse, R164, R4 ;  /* 0x000000a4a004723c */ /* 0x042ff00000001804 */
[C---:B------:R-:W-:Y:S08]  /*152b0*/  HMMA.16816.F32 R8, R160.reuse, R166, R8 ;  /* 0x000000a6a008723c */ /* 0x040ff00000001808 */
[C---:B---3--:R-:W-:Y:S08]  /*152c0*/  HMMA.16816.F32 R12, R160.reuse, R168, R12 ;  /* 0x000000a8a00c723c */ /* 0x048ff0000000180c */
        /* <DEDUP_REMOVED lines=45> */
.L_x_482:
[----:B------:R-:W-:Y:S01]  /*155a0*/  FMNMX.FTZ R0, R4, R3, !PT ;  /* 0x0000000304007209 */ /* 0x000fe20007810000 */
[----:B-1----:R-:W-:Y:S01]  /*155b0*/  LDSM.16.MT88.4 R156, [R206+0x8080] ;  /* 0x00808000ce9c783b */ /* 0x002fe20000004200 */
[----:B------:R-:W-:Y:S01]  /*155c0*/  FMNMX.FTZ R2, R6, R149, !PT ;  /* 0x0000009506027209 */ /* 0x000fe20007810000 */
[----:B------:R-:W-:Y:S01]  /*155d0*/  UISETP.GT.AND UP0, UPT, UR10, UR4, UPT ;  /* 0x000000040a00728c */ /* 0x000fe2000bf04270 */
[----:B------:R-:W-:Y:S01]  /*155e0*/  FMNMX.FTZ R151, R5, R0, !PT ;  /* 0x0000000005977209 */ /* 0x000fe20007810000 */
[----:B------:R-:W-:Y:S01]  /*155f0*/  UIADD3 UR10, UR10, -0x1, URZ ;  /* 0xffffffff0a0a7890 */ /* 0x000fe2000fffe03f */
        /* <DEDUP_REMOVED lines=13> */
[----:B------:R-:W-:Y:S02]  /*156d0*/  PLOP3.LUT P0, PT, PT, PT, UP0, 0x80, 0x0 ;  /* 0x000000000000781c */ /* 0x000fe40003f0f008 */
        /* <DEDUP_REMOVED lines=15> */
[----:B-1----:R-:W-:Y:S07]  /*157d0*/  FMNMX.FTZ R0, R152, R155, !PT ;  /* 0x0000009b98007209 */ /* 0x002fee0007810000 */
[----:B------:R-:W1:Y:S01]  /*157e0*/  LDSM.16.MT88.4 R152, [R211+0x8080] ;  /* 0x00808000d398783b */ /* 0x000e620000004200 */
[C---:B------:R-:W-:Y:S02]  /*157f0*/  FADD.FTZ R2, -R0.reuse, R3 ;  /* 0x0000000300027221 */ /* 0x040fe40000010100 */
[----:B------:R-:W-:Y:S01]  /*15800*/  FMUL.FTZ R165, R0, c[0x0][0x2d0] ;  /* 0x0000b40000a57a20 */ /* 0x000fe20000410000 */
[----:B--2---:R-:W-:Y:S01]  /*15810*/  FMNMX.FTZ R148, R148, R151, !PT ;  /* 0x0000009794947209 */ /* 0x004fe20007810000 */
[----:B------:R-:W-:Y:S02]  /*15820*/  FMUL.FTZ R3, R2, c[0x0][0x2d0] ;  /* 0x0000b40002037a20 */ /* 0x000fe40000410000 */
[----:B------:R-:W-:Y:S02]  /*15830*/  FFMA.FTZ R150, R4, c[0x0][0x2d0], -R165 ;  /* 0x0000b40004967a23 */ /* 0x000fe400000108a5 */
[C---:B------:R-:W-:Y:S02]  /*15840*/  FADD.FTZ R2, -R148.reuse, R149 ;  /* 0x0000009594027221 */ /* 0x040fe40000010100 */
[----:B------:R-:W-:Y:S01]  /*15850*/  FMUL.FTZ R164, R148, c[0x0][0x2d0] ;  /* 0x0000b40094a47a20 */ /* 0x000fe20000410000 */
[----:B------:R-:W2:Y:S01]  /*15860*/  MUFU.EX2 R3, R3 ;  /* 0x0000000300037308 */ /* 0x000ea20000000800 */
[----:B------:R-:W-:Y:S02]  /*15870*/  FMUL.FTZ R149, R2, c[0x0][0x2d0] ;  /* 0x0000b40002957a20 */ /* 0x000fe40000410000 */
[--C-:B------:R-:W-:Y:S02]  /*15880*/  FFMA.FTZ R5, R5, c[0x0][0x2d0], -R165.reuse ;  /* 0x0000b40005057a23 */ /* 0x100fe400000108a5 */
[--C-:B------:R-:W-:Y:S02]  /*15890*/  FFMA.FTZ R151, R8, c[0x0][0x2d0], -R165.reuse ;  /* 0x0000b40008977a23 */ /* 0x100fe400000108a5 */
[--C-:B------:R-:W-:Y:S02]  /*158a0*/  FFMA.FTZ R236, R9, c[0x0][0x2d0], -R165.reuse ;  /* 0x0000b40009ec7a23 */ /* 0x100fe400000108a5 */
[--C-:B------:R-:W-:Y:S01]  /*158b0*/  FFMA.FTZ R6, R6, c[0x0][0x2d0], -R164.reuse ;  /* 0x0000b40006067a23 */ /* 0x100fe200000108a4 */
[----:B------:R3:W4:Y:S01]  /*158c0*/  MUFU.EX2 R2, R149 ;  /* 0x0000009500027308 */ /* 0x0007220000000800 */
[--C-:B------:R-:W-:Y:S02]  /*158d0*/  FFMA.FTZ R7, R7, c[0x0][0x2d0], -R164.reuse ;  /* 0x0000b40007077a23 */ /* 0x100fe400000108a4 */
[--C-:B------:R-:W-:Y:S02]  /*158e0*/  FFMA.FTZ R238, R11, c[0x0][0x2d0], -R164.reuse ;  /* 0x0000b4000bee7a23 */ /* 0x100fe400000108a4 */
[--C-:B------:R-:W-:Y:S02]  /*158f0*/  FFMA.FTZ R237, R12, c[0x0][0x2d0], -R165.reuse ;  /* 0x0000b4000ced7a23 */ /* 0x100fe400000108a5 */
[--C-:B------:R-:W-:Y:S02]  /*15900*/  FFMA.FTZ R240, R13, c[0x0][0x2d0], -R165.reuse ;  /* 0x0000b4000df07a23 */ /* 0x100fe400000108a5 */
[--C-:B------:R-:W-:Y:S01]  /*15910*/  FFMA.FTZ R239, R14, c[0x0][0x2d0], -R164.reuse ;  /* 0x0000b4000eef7a23 */ /* 0x100fe200000108a4 */
[----:B------:R-:W-:Y:S01]  /*15920*/  MUFU.EX2 R150, R150 ;  /* 0x0000009600967308 */ /* 0x000fe20000000800 */
[--C-:B------:R-:W-:Y:S02]  /*15930*/  FFMA.FTZ R242, R15, c[0x0][0x2d0], -R164.reuse ;  /* 0x0000b4000ff27a23 */ /* 0x100fe400000108a4 */
[----:B------:R-:W-:Y:S01]  /*15940*/  LDSM.16.MT88.4 R12, [R204+0xb080] ;  /* 0x00b08000cc0c783b */ /* 0x000fe20000004200 */
[C---:B--2---:R-:W-:Y:S02]  /*15950*/  FMUL.FTZ R8, R3.reuse, R144 ;  /* 0x0000009003087220 */ /* 0x044fe40000410000 */
[C---:B------:R-:W-:Y:S02]  /*15960*/  FMUL.FTZ R9, R3.reuse, R145 ;  /* 0x0000009103097220 */ /* 0x040fe40000410000 */
[C---:B------:R-:W-:Y:S02]  /*15970*/  FMUL.FTZ R132, R3.reuse, R132 ;  /* 0x0000008403847220 */ /* 0x040fe40000410000 */
[----:B------:R-:W2:Y:S01]  /*15980*/  MUFU.EX2 R5, R5 ;  /* 0x0000000500057308 */ /* 0x000ea20000000800 */
[C---:B------:R-:W-:Y:S02]  /*15990*/  FMUL.FTZ R133, R3.reuse, R133 ;  /* 0x0000008503857220 */ /* 0x040fe40000410000 */
[C---:B------:R-:W-:Y:S02]  /*159a0*/  FMUL.FTZ R136, R3.reuse, R136 ;  /* 0x0000008803887220 */ /* 0x040fe40000410000 */
[--C-:B---3--:R-:W-:Y:S02]  /*159b0*/  FFMA.FTZ R149, R10, c[0x0][0x2d0], -R164.reuse ;  /* 0x0000b4000a957a23 */ /* 0x108fe400000108a4 */
[C---:B----4-:R-:W-:Y:S02]  /*159c0*/  FMUL.FTZ R10, R2.reuse, R146 ;  /* 0x00000092020a7220 */ /* 0x050fe40000410000 */
[C---:B------:R-:W-:Y:S01]  /*159d0*/  FMUL.FTZ R11, R2.reuse, R147 ;  /* 0x00000093020b7220 */ /* 0x040fe20000410000 */
[----:B------:R-:W-:Y:S01]  /*159e0*/  MUFU.EX2 R151, R151 ;  /* 0x0000009700977308 */ /* 0x000fe20000000800 */
[C---:B------:R-:W-:Y:S02]  /*159f0*/  FMUL.FTZ R134, R2.reuse, R134 ;  /* 0x0000008602867220 */ /* 0x040fe40000410000 */
[C---:B------:R-:W-:Y:S02]  /*15a00*/  FMUL.FTZ R135, R2.reuse, R135 ;  /* 0x0000008702877220 */ /* 0x040fe40000410000 */
[C---:B------:R-:W-:Y:S02]  /*15a10*/  FMUL.FTZ R137, R3.reuse, R137 ;  /* 0x0000008903897220 */ /* 0x040fe40000410000 */
[C---:B------:R-:W-:Y:S02]  /*15a20*/  FMUL.FTZ R138, R2.reuse, R138 ;  /* 0x0000008a028a7220 */ /* 0x040fe40000410000 */
[C---:B------:R-:W-:Y:S01]  /*15a30*/  FMUL.FTZ R139, R2.reuse, R139 ;  /* 0x0000008b028b7220 */ /* 0x040fe20000410000 */
[----:B------:R-:W3:Y:S01]  /*15a40*/  MUFU.EX2 R236, R236 ;  /* 0x000000ec00ec7308 */ /* 0x000ee20000000800 */
[C---:B------:R-:W-:Y:S02]  /*15a50*/  FMUL.FTZ R140, R3.reuse, R140 ;  /* 0x0000008c038c7220 */ /* 0x040fe40000410000 */
[----:B------:R-:W-:Y:S01]  /*15a60*/  FMUL.FTZ R141, R3, R141 ;  /* 0x0000008d038d7220 */ /* 0x000fe20000410000 */
[----:B--2---:R-:W-:Y:S01]  /*15a70*/  F2FP.PACK_AB R144, R5, R150 ;  /* 0x000000960590723e */ /* 0x004fe200000000ff */
[C---:B------:R-:W-:Y:S02]  /*15a80*/  FMUL.FTZ R142, R2.reuse, R142 ;  /* 0x0000008e028e7220 */ /* 0x040fe40000410000 */
[----:B------:R-:W-:Y:S02]  /*15a90*/  FMUL.FTZ R143, R2, R143 ;  /* 0x0000008f028f7220 */ /* 0x000fe40000410000 */
[--C-:B------:R-:W-:Y:S01]  /*15aa0*/  FFMA.FTZ R241, R16, c[0x0][0x2d0], -R165.reuse ;  /* 0x0000b40010f17a23 */ /* 0x100fe200000108a5 */
[----:B------:R-:W-:Y:S01]  /*15ab0*/  MUFU.EX2 R6, R6 ;  /* 0x0000000600067308 */ /* 0x000fe20000000800 */
[--C-:B------:R-:W-:Y:S02]  /*15ac0*/  FFMA.FTZ R243, R18, c[0x0][0x2d0], -R164.reuse ;  /* 0x0000b40012f37a23 */ /* 0x100fe400000108a4 */
[----:B------:R-:W-:Y:S02]  /*15ad0*/  FFMA.FTZ R165, R17, c[0x0][0x2d0], -R165 ;  /* 0x0000b40011a57a23 */ /* 0x000fe400000108a5 */
[----:B------:R-:W-:Y:S02]  /*15ae0*/  FFMA.FTZ R164, R19, c[0x0][0x2d0], -R164 ;  /* 0x0000b40013a47a23 */ /* 0x000fe400000108a4 */
[----:B------:R-:W-:Y:S01]  /*15af0*/  LDSM.16.MT88.4 R16, [R206+0x8880] ;  /* 0x00888000ce10783b */ /* 0x000fe20000004200 */
[C---:B------:R-:W-:Y:S02]  /*15b00*/  FMUL.FTZ R20, R3.reuse, R20 ;  /* 0x0000001403147220 */ /* 0x040fe40000410000 */
[----:B------:R-:W2:Y:S01]  /*15b10*/  MUFU.EX2 R7, R7 ;  /* 0x0000000700077308 */ /* 0x000ea20000000800 */
[C---:B------:R-:W-:Y:S02]  /*15b20*/  FMUL.FTZ R21, R3.reuse, R21 ;  /* 0x0000001503157220 */ /* 0x040fe40000410000 */
[----:B------:R-:W-:Y:S01]  /*15b30*/  FMUL.FTZ R22, R2, R22 ;  /* 0x0000001602167220 */ /* 0x000fe20000410000 */
[----:B---3--:R-:W-:Y:S01]  /*15b40*/  F2FP.PACK_AB R146, R236, R151 ;  /* 0x00000097ec92723e */ /* 0x008fe200000000ff */
        /* <DEDUP_REMOVED lines=22> */
[----:B------:R2:W-:Y:S01]  /*15cb0*/  MUFU.EX2 R246, R164 ;  /* 0x000000a400f67308 */ /* 0x0005e20000000800 */
[C---:B------:R-:W-:Y:S02]  /*15cc0*/  FMUL.FTZ R41, R3.reuse, R41 ;  /* 0x0000002903297220 */ /* 0x040fe40000410000 */
[----:B------:R-:W-:Y:S01]  /*15cd0*/  FMUL.FTZ R42, R2, R42 ;  /* 0x0000002a022a7220 */ /* 0x000fe20000410000 */
[----:B---3--:R-:W-:Y:S01]  /*15ce0*/  F2FP.PACK_AB R147, R238, R149 ;  /* 0x00000095ee93723e */ /* 0x008fe200000000ff */
[C---:B------:R-:W-:Y:S02]  /*15cf0*/  FMUL.FTZ R43, R2.reuse, R43 ;  /* 0x0000002b022b7220 */ /* 0x040fe40000410000 */
[C---:B------:R-:W-:Y:S02]  /*15d00*/  FMUL.FTZ R44, R3.reuse, R44 ;  /* 0x0000002c032c7220 */ /* 0x040fe40000410000 */
[C---:B------:R-:W-:Y:S01]  /*15d10*/  FMUL.FTZ R45, R3.reuse, R45 ;  /* 0x0000002d032d7220 */ /* 0x040fe20000410000 */
[----:B------:R-:W-:Y:S01]  /*15d20*/  MUFU.EX2 R237, R237 ;  /* 0x000000ed00ed7308 */ /* 0x000fe20000000800 */
[C---:B-1----:R-:W-:Y:S05]  /*15d30*/  HMMA.16816.F32 R8, R144.reuse, R152, R8 ;  /* 0x000000989008723c */ /* 0x042fea0000001808 */
[C---:B------:R-:W-:Y:S02]  /*15d40*/  FMUL.FTZ R46, R2.reuse, R46 ;  /* 0x0000002e022e7220 */ /* 0x040fe40000410000 */
[C---:B------:R-:W-:Y:S01]  /*15d50*/  FMUL.FTZ R47, R2.reuse, R47 ;  /* 0x0000002f022f7220 */ /* 0x040fe20000410000 */
[C---:B------:R-:W-:Y:S01]  /*15d60*/  HMMA.16816.F32 R132, R144.reuse, R154, R132 ;  /* 0x0000009a9084723c */ /* 0x040fe20000001884 */
[----:B------:R-:W1:Y:S01]  /*15d70*/  LDSM.16.MT88.4 R152, [R204+0x8080] ;  /* 0x00808000cc98783b */ /* 0x000e620000004200 */
[----:B------:R-:W3:Y:S02]  /*15d80*/  MUFU.EX2 R240, R240 ;  /* 0x000000f000f07308 */ /* 0x000ee40000000800 */
[C---:B------:R-:W-:Y:S02]  /*15d90*/  FMUL.FTZ R48, R3.reuse, R48 ;  /* 0x0000003003307220 */ /* 0x040fe40000410000 */
[C---:B------:R-:W-:Y:S02]  /*15da0*/  FMUL.FTZ R49, R3.reuse, R49 ;  /* 0x0000003103317220 */ /* 0x040fe40000410000 */
[C---:B------:R-:W-:Y:S01]  /*15db0*/  HMMA.16816.F32 R136, R144.reuse, R156, R136 ;  /* 0x0000009c9088723c */ /* 0x040fe20000001888 */
[----:B--2---:R-:W-:Y:S03]  /*15dc0*/  LDSM.16.MT88.4 R164, [R206+0x9880] ;  /* 0x00988000cea4783b */ /* 0x004fe60000004200 */
[C---:B------:R-:W-:Y:S01]  /*15dd0*/  FMUL.FTZ R50, R2.reuse, R50 ;  /* 0x0000003202327220 */ /* 0x040fe20000410000 */
[----:B------:R-:W-:Y:S01]  /*15de0*/  MUFU.EX2 R239, R239 ;  /* 0x000000ef00ef7308 */ /* 0x000fe20000000800 */
[C---:B------:R-:W-:Y:S02]  /*15df0*/  FMUL.FTZ R51, R2.reuse, R51 ;  /* 0x0000003302337220 */ /* 0x040fe40000410000 */
[C---:B------:R-:W-:Y:S01]  /*15e00*/  HMMA.16816.F32 R140, R144.reuse, R158, R140 ;  /* 0x0000009e908c723c */ /* 0x040fe2000000188c */
[----:B------:R-:W2:Y:S03]  /*15e10*/  LDSM.16.MT88.4 R156, [R211+0x9080] ;  /* 0x00908000d39c783b */ /* 0x000ea60000004200 */
[C---:B------:R-:W-:Y:S02]  /*15e20*/  FMUL.FTZ R52, R3.reuse, R52 ;  /* 0x0000003403347220 */ /* 0x040fe40000410000 */
[C---:B------:R-:W-:Y:S01]  /*15e30*/  FMUL.FTZ R53, R3.reuse, R53 ;  /* 0x0000003503357220 */ /* 0x040fe20000410000 */
[----:B------:R-:W4:Y:S01]  /*15e40*/  MUFU.EX2 R242, R242 ;  /* 0x000000f200f27308 */ /* 0x000f220000000800 */
[C---:B------:R-:W-:Y:S04]  /*15e50*/  HMMA.16816.F32 R20, R144.reuse, R160, R20 ;  /* 0x000000a09014723c */ /* 0x040fe80000001814 */
[C---:B------:R-:W-:Y:S02]  /*15e60*/  FMUL.FTZ R54, R2.reuse, R54 ;  /* 0x0000003602367220 */ /* 0x040fe40000410000 */
[C---:B------:R-:W-:Y:S02]  /*15e70*/  FMUL.FTZ R55, R2.reuse, R55 ;  /* 0x0000003702377220 */ /* 0x040fe40000410000 */
[C---:B------:R-:W-:Y:S01]  /*15e80*/  HMMA.16816.F32 R24, R144.reuse, R162, R24 ;  /* 0x000000a29018723c */ /* 0x040fe20000001818 */
[----:B------:R-:W5:Y:S01]  /*15e90*/  LDSM.16.MT88.4 R160, [R206+0x9080] ;  /* 0x00908000cea0783b */ /* 0x000f620000004200 */
[----:B------:R-:W3:Y:S02]  /*15ea0*/  MUFU.EX2 R241, R241 ;  /* 0x000000f100f17308 */ /* 0x000ee40000000800 */
[C---:B------:R-:W-:Y:S02]  /*15eb0*/  FMUL.FTZ R56, R3.reuse, R56 ;  /* 0x0000003803387220 */ /* 0x040fe40000410000 */
[C---:B------:R-:W-:Y:S02]  /*15ec0*/  FMUL.FTZ R57, R3.reuse, R57 ;  /* 0x0000003903397220 */ /* 0x040fe40000410000 */
[C---:B------:R-:W-:Y:S01]  /*15ed0*/  FMUL.FTZ R58, R2.reuse, R58 ;  /* 0x0000003a023a7220 */ /* 0x040fe20000410000 */
[C---:B-1----:R-:W-:Y:S03]  /*15ee0*/  HMMA.16816.F32 R28, R144.reuse, R152, R28 ;  /* 0x00000098901c723c */ /* 0x042fe6000000181c */
[C---:B------:R-:W-:Y:S01]  /*15ef0*/  FMUL.FTZ R59, R2.reuse, R59 ;  /* 0x0000003b023b7220 */ /* 0x040fe20000410000 */
[----:B------:R-:W1:Y:S01]  /*15f00*/  MUFU.EX2 R243, R243 ;  /* 0x000000f300f37308 */ /* 0x000e620000000800 */
        /* <DEDUP_REMOVED lines=59> */
[C---:B------:R-:W-:Y:S04]  /*162c0*/  FMUL.FTZ R96, R3.reuse, R96 ;  /* 0x0000006003607220 */ /* 0x040fe80000410000 */
[C---:B------:R-:W-:Y:S01]  /*162d0*/  FMUL.FTZ R97, R3.reuse, R97 ;  /* 0x0000006103617220 */ /* 0x040fe20000410000 */
        /* <DEDUP_REMOVED lines=44> */
[C---:B------:R-:W-:Y:S03]  /*165a0*/  HMMA.16816.F32 R124, R144.reuse, R12, R124 ;  /* 0x0000000c907c723c */ /* 0x040fe6000000187c */
[C---:B------:R-:W-:Y:S02]  /*165b0*/  FMUL.FTZ R130, R2.reuse, R130 ;  /* 0x0000008202827220 */ /* 0x040fe40000410000 */
[----:B------:R-:W-:Y:S02]  /*165c0*/  FMUL.FTZ R131, R2, R131 ;  /* 0x0000008302837220 */ /* 0x000fe40000410000 */
[----:B---3--:R-:W-:Y:S01]  /*165d0*/  F2FP.PACK_AB R12, R240, R237 ;  /* 0x000000edf00c723e */ /* 0x008fe200000000ff */
[----:B------:R-:W-:Y:S01]  /*165e0*/  FFMA.FTZ R150, R3, R224, R150 ;  /* 0x000000e003967223 */ /* 0x000fe20000010096 */
[----:B----4-:R-:W-:Y:S03]  /*165f0*/  F2FP.PACK_AB R13, R242, R239 ;  /* 0x000000eff20d723e */ /* 0x010fe600000000ff */
[----:B------:R-:W-:Y:S03]  /*16600*/  HMMA.16816.F32 R128, R144, R14, R128 ;  /* 0x0000000e9080723c */ /* 0x000fe60000001880 */
[----:B------:R-:W-:Y:S01]  /*16610*/  MOV R3, R0 ;  /* 0x0000000000037202 */ /* 0x000fe20000000f00 */
[----:B------:R-:W-:Y:S02]  /*16620*/  FFMA.FTZ R6, R2, R223, R6 ;  /* 0x000000df02067223 */ /* 0x000fe40000010006 */
[----:B------:R-:W-:Y:S01]  /*16630*/  FADD.FTZ R150, R5, R150 ;  /* 0x0000009605967221 */ /* 0x000fe20000010000 */
[----:B------:R-:W-:Y:S01]  /*16640*/  F2FP.PACK_AB R14, R244, R241 ;  /* 0x000000f1f40e723e */ /* 0x000fe200000000ff */
[----:B------:R-:W-:Y:S01]  /*16650*/  FADD.FTZ R6, R7, R6 ;  /* 0x0000000607067221 */ /* 0x000fe20000010000 */
[----:B------:R-:W-:Y:S03]  /*16660*/  F2FP.PACK_AB R15, R246, R243 ;  /* 0x000000f3f60f723e */ /* 0x000fe600000000ff */
[----:B------:R-:W-:Y:S02]  /*16670*/  FADD.FTZ R151, R151, R150 ;  /* 0x0000009697977221 */ /* 0x000fe40000010000 */
[----:B------:R-:W-:Y:S02]  /*16680*/  FADD.FTZ R149, R149, R6 ;  /* 0x0000000695957221 */ /* 0x000fe40000010000 */
[C---:B-1----:R-:W-:Y:S01]  /*16690*/  HMMA.16816.F32 R144, R12.reuse, R152, R8 ;  /* 0x000000980c90723c */ /* 0x042fe20000001808 */
[----:B------:R-:W1:Y:S04]  /*166a0*/  LDSM.16.MT88.4 R8, [R211+0x9880] ;  /* 0x00988000d308783b */ /* 0x000e680000004200 */
[----:B------:R-:W-:Y:S02]  /*166b0*/  FADD.FTZ R236, R236, R151 ;  /* 0x00000097ecec7221 */ /* 0x000fe40000010000 */
[----:B------:R-:W-:Y:S01]  /*166c0*/  FADD.FTZ R238, R238, R149 ;  /* 0x00000095eeee7221 */ /* 0x000fe20000010000 */
[C---:B------:R-:W-:Y:S01]  /*166d0*/  HMMA.16816.F32 R132, R12.reuse, R154, R132 ;  /* 0x0000009a0c84723c */ /* 0x040fe20000001884 */
[----:B------:R-:W3:Y:S03]  /*166e0*/  LDSM.16.MT88.4 R152, [R205+0x9880] ;  /* 0x00988000cd98783b */ /* 0x000ee60000004200 */
[-C--:B------:R-:W-:Y:S01]  /*166f0*/  MOV R149, R148.reuse ;  /* 0x0000009400957202 */ /* 0x080fe20000000f00 */
[----:B------:R-:W-:Y:S02]  /*16700*/  FADD.FTZ R237, R237, R236 ;  /* 0x000000eceded7221 */ /* 0x000fe40000010000 */
[----:B------:R-:W-:Y:S01]  /*16710*/  FADD.FTZ R239, R239, R238 ;  /* 0x000000eeefef7221 */ /* 0x000fe20000010000 */
        /* <DEDUP_REMOVED lines=10> */
[C---:B------:R-:W-:Y:S01]  /*167c0*/  HMMA.16816.F32 R24, R12.reuse, R158, R24 ;  /* 0x0000009e0c18723c */ /* 0x040fe20000001818 */
[----:B------:R-:W2:Y:S07]  /*167d0*/  LDSM.16.MT88.4 R156, [R204+0xb880] ;  /* 0x00b88000cc9c783b */ /* 0x000eae0000004200 */
[C---:B-----5:R-:W-:Y:S08]  /*167e0*/  HMMA.16816.F32 R28, R12.reuse, R160, R28 ;  /* 0x000000a00c1c723c */ /* 0x060ff0000000181c */
[C---:B------:R-:W-:Y:S08]  /*167f0*/  HMMA.16816.F32 R32, R12.reuse, R162, R32 ;  /* 0x000000a20c20723c */ /* 0x040ff00000001820 */
[C---:B-1----:R-:W-:Y:S07]  /*16800*/  HMMA.16816.F32 R36, R12.reuse, R8, R36 ;  /* 0x000000080c24723c */ /* 0x042fee0000001824 */
[----:B------:R-:W-:Y:S01]  /*16810*/  MOV R8, R148 ;  /* 0x0000009400087202 */ /* 0x000fe20000000f00 */
        /* <DEDUP_REMOVED lines=21> */
[C---:B--2---:R-:W-:Y:S08]  /*16970*/  HMMA.16816.F32 R124, R12.reuse, R156, R124 ;  /* 0x0000009c0c7c723c */ /* 0x044ff0000000187c */
[----:B------:R-:W-:Y:S01]  /*16980*/  HMMA.16816.F32 R128, R12, R158, R128 ;  /* 0x0000009e0c80723c */ /* 0x000fe20000001880 */
[----:B------:R-:W-:-:S07]  /*16990*/  @P0 BRA `(.L_x_483) ;  /* 0xffffdfd000000947 */ /* 0x000fce000383ffff */
.L_x_480:
[----:B------:R-:W-:-:S06]  /*169a0*/  UISETP.GE.AND UP0, UPT, UR10, UR8, UPT ;  /* 0x000000080a00728c */ /* 0x000fcc000bf06270 */
[----:B------:R-:W-:-:S13]  /*169b0*/  PLOP3.LUT P0, PT, PT, PT, UP0, 0x40, 0x0 ;  /* 0x000000000000781c */ /* 0x000fda0003f0e808 */
[----:B------:R-:W-:Y:S05]  /*169c0*/  @P0 BRA `(.L_x_484) ;  /* 0x000029e000000947 */ /* 0x000fea0003800000 */
[----:B------:R-:W-:Y:S01]  /*169d0*/  SHF.R.S32.HI R192, RZ, 0x1f, R225 ;  /* 0x0000001fffc07819 */ /* 0x000fe200000114e1 */
[----:B------:R-:W-:Y:S01]  /*169e0*/  IMAD.MOV.U32 R2, RZ, RZ, R8 ;  /* 0x000000ffff027224 */ /* 0x000fe200078e0008 */
[----:B------:R-:W-:Y:S01]  /*169f0*/  SHF.R.S32.HI R193, RZ, 0x1f, R228 ;  /* 0x0000001fffc17819 */ /* 0x000fe200000114e4 */
[----:B------:R-:W-:Y:S01]  /*16a00*/  IMAD.MOV.U32 R3, RZ, RZ, R0 ;  /* 0x000000ffff037224 */ /* 0x000fe200078e0000 */
[----:B------:R-:W-:Y:S02]  /*16a10*/  SHF.R.S32.HI R194, RZ, 0x1f, R227 ;  /* 0x0000001fffc27819 */ /* 0x000fe400000114e3 */
[C---:B------:R-:W-:Y:S01]  /*16a20*/  SHF.L.U64.HI R192, R225.reuse, 0x1, R192 ;  /* 0x00000001e1c07819 */ /* 0x040fe200000102c0 */
[----:B------:R-:W-:Y:S01]  /*16a30*/  IMAD.SHL.U32 R225, R225, 0x2, RZ ;  /* 0x00000002e1e17824 */ /* 0x000fe200078e00ff */
[C---:B------:R-:W-:Y:S01]  /*16a40*/  SHF.L.U64.HI R229, R226.reuse, 0x1, R229 ;  /* 0x00000001e2e57819 */ /* 0x040fe200000102e5 */
[----:B------:R-:W-:Y:S01]  /*16a50*/  IMAD.SHL.U32 R226, R226, 0x2, RZ ;  /* 0x00000002e2e27824 */ /* 0x000fe200078e00ff */
[C---:B------:R-:W-:Y:S01]  /*16a60*/  SHF.L.U64.HI R193, R228.reuse, 0x1, R193 ;  /* 0x00000001e4c17819 */ /* 0x040fe200000102c1 */
[----:B------:R-:W-:Y:S01]  /*16a70*/  IMAD.SHL.U32 R228, R228, 0x2, RZ ;  /* 0x00000002e4e47824 */ /* 0x000fe200078e00ff */
[C---:B------:R-:W-:Y:S01]  /*16a80*/  SHF.L.U64.HI R194, R227.reuse, 0x1, R194 ;  /* 0x00000001e3c27819 */ /* 0x040fe200000102c2 */
[----:B------:R-:W-:-:S02]  /*16a90*/  IMAD.SHL.U32 R227, R227, 0x2, RZ ;  /* 0x00000002e3e37824 */ /* 0x000fc400078e00ff */
.L_x_494:
[----:B------:R-:W-:Y:S04]  /*16aa0*/  DEPBAR.LE SB0, 0x0 ;  /* 0x000080000000791a */ /* 0x000fe80000000000 */
[----:B------:R-:W-:Y:S01]  /*16ab0*/  BAR.SYNC.DEFER_BLOCKING 0x0 ;  /* 0x0000000000007b1d */ /* 0x000fe20000010000 */
[----:B------:R-:W-:Y:S01]  /*16ac0*/  SHF.R.S32.HI R5, RZ, 0x1f, R218 ;  /* 0x0000001fff057819 */ /* 0x000fe200000114da */
[----:B------:R-:W-:Y:S01]  /*16ad0*/  IMAD.WIDE.U32 R6, R218, c[0x0][0x208], RZ ;  /* 0x00008200da067a25 */ /* 0x000fe200078e00ff */
[----:B------:R-:W-:Y:S01]  /*16ae0*/  SHF.R.S32.HI R4, RZ, 0x1f, R217 ;  /* 0x0000001fff047819 */ /* 0x000fe200000114d9 */
[----:B------:R-:W-:Y:S01]  /*16af0*/  UISETP.GT.AND UP0, UPT, UR10, UR8, UPT ;  /* 0x000000080a00728c */ /* 0x000fe2000bf04270 */
[----:B------:R-:W-:Y:S01]  /*16b00*/  ISETP.GE.AND P1, PT, R219, c[0x0][0x1d4], PT ;  /* 0x00007500db007a0c */ /* 0x000fe20003f26270 */
        /* <DEDUP_REMOVED lines=15> */
[----:B------:R-:W-:Y:S04]  /*16c00*/  LDSM.16.M88.4 R152, [R210+0x10080] ;  /* 0x01008000d298783b */ /* 0x000fe80000000200 */
[----:B------:R-:W4:Y:S04]  /*16c10*/  LDSM.16.M88.4 R156, [R212] ;  /* 0x00000000d49c783b */ /* 0x000f280000000200 */
[----:B------:R-:W5:Y:S01]  /*16c20*/  LDSM.16.M88.4 R160, [R203] ;  /* 0x00000000cba0783b */ /* 0x000f620000000200 */
[C---:B-1----:R-:W-:Y:S03]  /*16c30*/  HMMA.16816.F32 R4, R16.reuse, R8, RZ ;  /* 0x000000081004723c */ /* 0x042fe600000018ff */
[----:B--2---:R-:W-:Y:S05]  /*16c40*/  IADD3 R174, P0, R164, R225, RZ ;  /* 0x000000e1a4ae7210 */ /* 0x004fea0007f1e0ff */
[C---:B------:R-:W-:Y:S01]  /*16c50*/  HMMA.16816.F32 R8, R16.reuse, R10, RZ ;  /* 0x0000000a1008723c */ /* 0x040fe200000018ff */
[----:B---3--:R-:W-:Y:S03]  /*16c60*/  IMAD.X R175, R0, 0x1, R192, P0 ;  /* 0x0000000100af7824 */ /* 0x008fe600000e06c0 */
[----:B------:R-:W-:Y:S02]  /*16c70*/  IADD3 R172, P0, R164, R228, RZ ;  /* 0x000000e4a4ac7210 */ /* 0x000fe40007f1e0ff */
[----:B------:R-:W-:Y:S01]  /*16c80*/  @!PT LDS RZ, [RZ] ;  /* 0x00000000fffff984 */ /* 0x000fe20000000800 */
[----:B------:R-:W-:Y:S01]  /*16c90*/  @!PT LDS RZ, [RZ] ;  /* 0x00000000fffff984 */ /* 0x000fe20000000800 */
[----:B------:R-:W-:Y:S01]  /*16ca0*/  @!PT LDS RZ, [RZ] ;  /* 0x00000000fffff984 */ /* 0x000fe20000000800 */
[----:B------:R1:W-:Y:S02]  /*16cb0*/  LDGSTS.E.BYPASS.LTC128B.128 [R220+0x8080], [R174.64], !P5 ;  /* 0x08080000aedc7fae */ /* 0x0003e4000e901d58 */
[C---:B------:R-:W-:Y:S01]  /*16cc0*/  HMMA.16816.F32 R12, R16.reuse, R148, RZ ;  /* 0x00000094100c723c */ /* 0x040fe200000018ff */
[----:B------:R-:W-:Y:S03]  /*16cd0*/  IMAD.X R173, R0, 0x1, R193, P0 ;  /* 0x0000000100ad7824 */ /* 0x000fe600000e06c1 */
[----:B------:R-:W-:Y:S02]  /*16ce0*/  IADD3 R176, P0, R164, R227, RZ ;  /* 0x000000e3a4b07210 */ /* 0x000fe40007f1e0ff */
[----:B------:R1:W-:Y:S02]  /*16cf0*/  LDGSTS.E.BYPASS.LTC128B.128 [R220+0x9080], [R172.64], !P1 ;  /* 0x09080000acdc7fae */ /* 0x0003e4000c901d58 */
[----:B------:R-:W-:Y:S01]  /*16d00*/  HMMA.16816.F32 R16, R16, R150, RZ ;  /* 0x000000961010723c */ /* 0x000fe200000018ff */
[----:B------:R-:W-:Y:S03]  /*16d10*/  IMAD.X R177, R0, 0x1, R194, P0 ;  /* 0x0000000100b17824 */ /* 0x000fe600000e06c2 */
[----:B------:R-:W-:Y:S02]  /*16d20*/  IADD3 R178, P0, R164, R226, RZ ;  /* 0x000000e2a4b27210 */ /* 0x000fe40007f1e0ff */
[----:B------:R1:W-:Y:S02]  /*16d30*/  LDGSTS.E.BYPASS.LTC128B.128 [R220+0xa080], [R176.64], !P4 ;  /* 0x0a080000b0dc7fae */ /* 0x0003e4000e101d58 */
[C---:B----4-:R-:W-:Y:S05]  /*16d40*/  HMMA.16816.F32 R4, R152.reuse, R156, R4 ;  /* 0x0000009c9804723c */ /* 0x050fea0000001804 */
[----:B------:R-:W-:Y:S01]  /*16d50*/  IMAD.X R179, R0, 0x1, R229, P0 ;  /* 0x0000000100b37824 */ /* 0x000fe200000e06e5 */
[----:B------:R-:W-:Y:S02]  /*16d60*/  PLOP3.LUT P0, PT, PT, PT, UP0, 0x40, 0x0 ;  /* 0x000000000000781c */ /* 0x000fe40003f0e808 */
[C---:B------:R-:W-:Y:S02]  /*16d70*/  HMMA.16816.F32 R8, R152.reuse, R158, R8 ;  /* 0x0000009e9808723c */ /* 0x040fe40000001808 */
[----:B------:R1:W-:Y:S04]  /*16d80*/  LDGSTS.E.BYPASS.LTC128B.128 [R220+0xb080], [R178.64], !P3 ;  /* 0x0b080000b2dc7fae */ /* 0x0003e8000d901d58 */
[----:B------:R-:W-:Y:S02]  /*16d90*/  LDSM.16.M88.4 R148, [R209+0x10080] ;  /* 0x01008000d194783b */ /* 0x000fe40000000200 */
[C---:B-----5:R-:W-:Y:S02]  /*16da0*/  HMMA.16816.F32 R12, R152.reuse, R160, R12 ;  /* 0x000000a0980c723c */ /* 0x060fe4000000180c */
[----:B------:R-:W2:Y:S04]  /*16db0*/  LDSM.16.M88.4 R164, [R208+0xc080] ;  /* 0x00c08000d0a4783b */ /* 0x000ea80000000200 */
[----:B------:R-:W3:Y:S02]  /*16dc0*/  LDSM.16.M88.4 R168, [R208+0xc880] ;  /* 0x00c88000d0a8783b */ /* 0x000ee40000000200 */
[----:B------:R-:W-:Y:S02]  /*16dd0*/  HMMA.16816.F32 R16, R152, R162, R16 ;  /* 0x000000a29810723c */ /* 0x000fe40000001810 */
[----:B------:R-:W-:Y:S04]  /*16de0*/  LDSM.16.M88.4 R152, [R207+0x10080] ;  /* 0x01008000cf98783b */ /* 0x000fe80000000200 */
[----:B------:R-:W4:Y:S04]  /*16df0*/  LDSM.16.M88.4 R156, [R202] ;  /* 0x00000000ca9c783b */ /* 0x000f280000000200 */
[----:B------:R-:W0:Y:S04]  /*16e00*/  LDGDEPBAR ;  /* 0x00000000000079af */ /* 0x000e280000000000 */
[----:B------:R-:W5:Y:S01]  /*16e10*/  LDSM.16.M88.4 R160, [R202+0x800] ;  /* 0x00080000caa0783b */ /* 0x000f620000000200 */
[C---:B--2---:R-:W-:Y:S08]  /*16e20*/  HMMA.16816.F32 R4, R148.reuse, R164, R4 ;  /* 0x000000a49404723c */ /* 0x044ff00000001804 */
[C---:B------:R-:W-:Y:S01]  /*16e30*/  HMMA.16816.F32 R8, R148.reuse, R166, R8 ;  /* 0x000000a69408723c */ /* 0x040fe20000001808 */
[----:B------:R-:W-:Y:S07]  /*16e40*/  LDSM.16.M88.4 R164, [R213+0xd080] ;  /* 0x00d08000d5a4783b */ /* 0x000fee0000000200 */
[C---:B---3--:R-:W-:Y:S08]  /*16e50*/  HMMA.16816.F32 R12, R148.reuse, R168, R12 ;  /* 0x000000a8940c723c */ /* 0x048ff0000000180c */
[----:B------:R-:W-:Y:S01]  /*16e60*/  HMMA.16816.F32 R16, R148, R170, R16 ;  /* 0x000000aa9410723c */ /* 0x000fe20000001810 */
[----:B------:R-:W2:Y:S04]  /*16e70*/  LDSM.16.M88.4 R148, [R214+0x14080] ;  /* 0x01408000d694783b */ /* 0x000ea80000000200 */
        /* <DEDUP_REMOVED lines=79> */
[C---:B--2---:R-:W-:Y:S01]  /*17370*/  HMMA.16816.F32 R4, R148.reuse, R164, R4 ;  /* 0x000000a49404723c */ /* 0x044fe20000001804 */
        /* <DEDUP_REMOVED lines=8> */
[----:B------:R-:W-:-:S07]  /*17400*/  @P0 BRA `(.L_x_485) ;  /* 0x000002b000000947 */ /* 0x000fce0003800000 */
[----:B-1----:R-:W-:Y:S01]  /*17410*/  IMAD.MOV.U32 R217, RZ, RZ, RZ ;  /* 0x000000ffffd97224 */ /* 0x002fe200078e00ff */
[----:B------:R-:W-:Y:S01]  /*17420*/  ULEA UR4, UR10, UR16, 0x5 ;  /* 0x000000100a047291 */ /* 0x000fe2000f8e283f */
[----:B------:R-:W-:Y:S05]  /*17430*/  ISETP.NE.AND P6, PT, R215, 0x1, PT ;  /* 0x00000001d700780c */ /* 0x000fea0003fc5270 */
        /* <DEDUP_REMOVED lines=27> */
[----:B-1----:R-:W-:Y:S05]  /*175f0*/  IADD3 R154, P0, R0, R225, RZ ;  /* 0x000000e1009a7210 */ /* 0x002fea0007f1e0ff */
[----:B--2---:R-:W-:Y:S01]  /*17600*/  IMAD.X R155, R148, 0x1, R192, P0 ;  /* 0x00000001949b7824 */ /* 0x004fe200000e06c0 */
[----:B------:R-:W-:Y:S04]  /*17610*/  IADD3 R152, P0, R0, R228, RZ ;  /* 0x000000e400987210 */ /* 0x000fe80007f1e0ff */
[----:B------:R-:W-:Y:S01]  /*17620*/  @!PT LDS RZ, [RZ] ;  /* 0x00000000fffff984 */ /* 0x000fe20000000800 */
[----:B------:R1:W-:Y:S01]  /*17630*/  LDGSTS.E.BYPASS.LTC128B.128 [R220+0xc080], [R154.64], !P5 ;  /* 0x0c0800009adc7fae */ /* 0x0003e2000e901d58 */
[----:B------:R-:W-:Y:S01]  /*17640*/  IMAD.X R153, R148, 0x1, R193, P0 ;  /* 0x0000000194997824 */ /* 0x000fe200000e06c1 */
[----:B------:R-:W-:Y:S04]  /*17650*/  IADD3 R150, P0, R0, R227, RZ ;  /* 0x000000e300967210 */ /* 0x000fe80007f1e0ff */
[----:B------:R1:W-:Y:S01]  /*17660*/  LDGSTS.E.BYPASS.LTC128B.128 [R220+0xd080], [R152.64], !P1 ;  /* 0x0d08000098dc7fae */ /* 0x0003e2000c901d58 */
[----:B------:R-:W-:Y:S01]  /*17670*/  IMAD.X R151, R148, 0x1, R194, P0 ;  /* 0x0000000194977824 */ /* 0x000fe200000e06c2 */
[----:B------:R-:W-:Y:S04]  /*17680*/  IADD3 R156, P0, R0, R226, RZ ;  /* 0x000000e2009c7210 */ /* 0x000fe80007f1e0ff */
[----:B------:R1:W-:Y:S01]  /*17690*/  LDGSTS.E.BYPASS.LTC128B.128 [R220+0xe080], [R150.64], !P4 ;  /* 0x0e08000096dc7fae */ /* 0x0003e2000e101d58 */
[----:B------:R-:W-:Y:S05]  /*176a0*/  IMAD.X R157, R148, 0x1, R229, P0 ;  /* 0x00000001949d7824 */ /* 0x000fea00000e06e5 */
[----:B------:R1:W-:Y:S03]  /*176b0*/  LDGSTS.E.BYPASS.LTC128B.128 [R220+0xf080], [R156.64], !P3 ;  /* 0x0f0800009cdc7fae */ /* 0x0003e6000d901d58 */
.L_x_485:
[----:B-1----:R-:W-:Y:S01]  /*176c0*/  PLOP3.LUT P0, PT, PT, PT, UP3, 0x80, 0x0 ;  /* 0x000000000000781c */ /* 0x002fe20003f0f038 */
[----:B------:R-:W0:Y:S01]  /*176d0*/  LDGDEPBAR ;  /* 0x00000000000079af */ /* 0x000e220000000000 */
[----:B------:R-:W-:Y:S01]  /*176e0*/  IMAD.MOV.U32 R155, RZ, RZ, R221 ;  /* 0x000000ffff9b7224 */ /* 0x000fe200078e00dd */
        /* <DEDUP_REMOVED lines=29> */
.L_x_488:
[----:B------:R-:W-:Y:S04]  /*178c0*/  MOV R148, c[0x0][0x32c] ;  /* 0x0000cb0000947a02 */ /* 0x000fe80000000f00 */
[----:B------:R-:W-:Y:S11]  /*178d0*/  ISETP.NE.AND P0, PT, R148, 0x1, PT ;  /* 0x000000019400780c */ /* 0x000ff60003f05270 */
[----:B------:R-:W-:Y:S02]  /*178e0*/  @!UPT UIADD3 URZ, URZ, URZ, URZ ;  /* 0x0000003f3f3ff290 */ /* 0x000fe4000fffe03f */
[----:B------:R-:W-:Y:S05]  /*178f0*/  @P0 IMAD.HI.U32 R148, R150, c[0x0][0x330], RZ ;  /* 0x0000cc0096940a27 */ /* 0x000fea00078e00ff */
[----:B------:R-:W-:Y:S02]  /*17900*/  @P0 SHF.R.U32.HI R150, RZ, c[0x0][0x334], R148 ;  /* 0x0000cd00ff960a19 */ /* 0x000fe40000011694 */
.L_x_489:
[----:B------:R-:W-:Y:S05]  /*17910*/  BSYNC B0 ;  /* 0x0000000000007941 */ /* 0x000fea0003800000 */
.L_x_487:
[----:B------:R-:W-:Y:S04]  /*17920*/  IMAD R157, R150, c[0x0][0x32c], -R149 ;  /* 0x0000cb00969d7a24 */ /* 0x000fe800078e0a95 */
[----:B------:R-:W-:Y:S05]  /*17930*/  IMAD.IADD R148, R157, 0x1, -R222 ;  /* 0x000000019d947824 */ /* 0x000fea00078e0ade */
[----:B------:R-:W-:Y:S02]  /*17940*/  IADD3 R157, R148, c[0x0][0x32c], RZ ;  /* 0x0000cb00949d7a10 */ /* 0x000fe40007ffe0ff */
[----:B------:R-:W-:Y:S02]  /*17950*/  IMNMX R153, R153, R148, !PT ;  /* 0x0000009499997217 */ /* 0x000fe40007800200 */
[----:B------:R-:W-:Y:S02]  /*17960*/  IMNMX R154, R154, R157, PT ;  /* 0x0000009d9a9a7217 */ /* 0x000fe40003800200 */
.L_x_486:
[----:B------:R-:W-:Y:S06]  /*17970*/  UISETP.GT.AND UP0, UPT, UR10, -0x1, UPT ;  /* 0xffffffff0a00788c */ /* 0x000fec000bf04270 */
[----:B------:R-:W-:Y:S04]  /*17980*/  PLOP3.LUT P0, PT, PT, PT, UP0, 0x80, 0x0 ;  /* 0x000000000000781c */ /* 0x000fe80003f0f008 */
[C---:B------:R-:W-:Y:S04]  /*17990*/  ISETP.GT.AND P0, PT, R153.reuse, RZ, P0 ;  /* 0x000000ff9900720c */ /* 0x040fe80000704270 */
[----:B------:R-:W-:Y:S04]  /*179a0*/  ISETP.LT.OR P0, PT, R154, 0x1, P0 ;  /* 0x000000019a00780c */ /* 0x000fe80000701670 */
[----:B------:R-:W-:Y:S02]  /*179b0*/  FSEL R162, R4, -INF , !P0 ;  /* 0xff80000004a27808 */ /* 0x000fe40004000000 */
[----:B------:R-:W-:Y:S04]  /*179c0*/  PLOP3.LUT P0, PT, PT, PT, UP0, 0x80, 0x0 ;  /* 0x000000000000781c */ /* 0x000fe80003f0f008 */
[----:B------:R-:W-:Y:S04]  /*179d0*/  ISETP.GT.AND P0, PT, R153, 0x1, P0 ;  /* 0x000000019900780c */ /* 0x000fe80000704270 */
[C---:B------:R-:W-:Y:S04]  /*179e0*/  ISETP.LT.OR P0, PT, R154.reuse, 0x2, P0 ;  /* 0x000000029a00780c */ /* 0x040fe80000701670 */
[----:B------:R-:W-:Y:S02]  /*179f0*/  FSEL R152, R5, -INF , !P0 ;  /* 0xff80000005987808 */ /* 0x000fe40004000000 */
[----:B------:R-:W-:Y:S01]  /*17a00*/  PLOP3.LUT P0, PT, PT, PT, UP0, 0x80, 0x0 ;  /* 0x000000000000781c */ /* 0x000fe20003f0f008 */
[----:B------:R-:W1:Y:S03]  /*17a10*/  SHFL.IDX PT, R5, R155, 0x1, 0x1c1f ;  /* 0x003c1f009b057f89 */ /* 0x000e6600000e0000 */
[C---:B------:R-:W-:Y:S04]  /*17a20*/  ISETP.GT.AND P0, PT, R153.reuse, 0x8, P0 ;  /* 0x000000089900780c */ /* 0x040fe80000704270 */
        /* <DEDUP_REMOVED lines=41> */
.L_x_492:
[----:B------:R-:W-:Y:S04]  /*17cc0*/  MOV R5, c[0x0][0x32c] ;  /* 0x0000cb0000057a02 */ /* 0x000fe80000000f00 */
[----:B------:R-:W-:Y:S11]  /*17cd0*/  ISETP.NE.AND P0, PT, R5, 0x1, PT ;  /* 0x000000010500780c */ /* 0x000ff60003f05270 */
[----:B------:R-:W-:Y:S02]  /*17ce0*/  @!UPT UIADD3 URZ, URZ, URZ, URZ ;  /* 0x0000003f3f3ff290 */ /* 0x000fe4000fffe03f */
[----:B------:R-:W-:Y:S05]  /*17cf0*/  @P0 IMAD.HI.U32 R5, R8, c[0x0][0x330], RZ ;  /* 0x0000cc0008050a27 */ /* 0x000fea00078e00ff */
[----:B------:R-:W-:Y:S02]  /*17d00*/  @P0 SHF.R.U32.HI R8, RZ, c[0x0][0x334], R5 ;  /* 0x0000cd00ff080a19 */ /* 0x000fe40000011605 */
.L_x_493:
[----:B------:R-:W-:Y:S05]  /*17d10*/  BSYNC B0 ;  /* 0x0000000000007941 */ /* 0x000fea0003800000 */
.L_x_491:
[----:B------:R-:W-:Y:S04]  /*17d20*/  IMAD R149, R8, c[0x0][0x32c], -R149 ;  /* 0x0000cb0008957a24 */ /* 0x000fe800078e0a95 */
[----:B------:R-:W-:Y:S05]  /*17d30*/  IMAD.IADD R149, R149, 0x1, -R222 ;  /* 0x0000000195957824 */ /* 0x000fea00078e0ade */
[----:B------:R-:W-:Y:S02]  /*17d40*/  IADD3 R5, R149, c[0x0][0x32c], RZ ;  /* 0x0000cb0095057a10 */ /* 0x000fe40007ffe0ff */
[----:B------:R-:W-:Y:S02]  /*17d50*/  IMNMX R0, R0, R149, !PT ;  /* 0x0000009500007217 */ /* 0x000fe40007800200 */
[----:B------:R-:W-:Y:S02]  /*17d60*/  IMNMX R4, R4, R5, PT ;  /* 0x0000000504047217 */ /* 0x000fe40003800200 */
.L_x_490:
        /* <DEDUP_REMOVED lines=12> */
[----:B------:R-:W-:Y:S04]  /*17e30*/  ISETP.GT.AND P0, PT, R0, 0x1, P0 ;  /* 0x000000010000780c */ /* 0x000fe80000704270 */
[----:B------:R-:W-:Y:S03]  /*17e40*/  ISETP.LT.OR P0, PT, R4, 0x2, P0 ;  /* 0x000000020400780c */ /* 0x000fe60000701670 */
        /* <DEDUP_REMOVED lines=10> */
[----:B------:R-:W-:Y:S01]  /*17ef0*/  LDSM.16.MT88.4 R184, [R211+0xb880] ;  /* 0x00b88000d3b8783b */ /* 0x000fe20000004200 */
[----:B------:R-:W-:Y:S02]  /*17f00*/  PLOP3.LUT P0, PT, PT, PT, UP0, 0x80, 0x0 ;  /* 0x000000000000781c */ /* 0x000fe40003f0f008 */
[----:B------:R-:W-:Y:S02]  /*17f10*/  FMNMX.FTZ R8, R17, R8, !PT ;  /* 0x0000000811087209 */ /* 0x000fe40007810000 */
[----:B------:R-:W-:Y:S02]  /*17f20*/  ISETP.GT.AND P0, PT, R0, 0x9, P0 ;  /* 0x000000090000780c */ /* 0x000fe40000704270 */
[----:B------:R-:W-:Y:S01]  /*17f30*/  FMNMX.FTZ R7, R158, R7, !PT ;  /* 0x000000079e077209 */ /* 0x000fe20007810000 */
[----:B------:R-:W-:Y:S01]  /*17f40*/  LDSM.16.MT88.4 R188, [R206+0xb880] ;  /* 0x00b88000cebc783b */ /* 0x000fe20000004200 */
[----:B------:R-:W-:Y:S02]  /*17f50*/  ISETP.LT.OR P0, PT, R4, 0xa, P0 ;  /* 0x0000000a0400780c */ /* 0x000fe40000701670 */
[----:B------:R-:W-:Y:S02]  /*17f60*/  FMNMX.FTZ R7, R156, R7, !PT ;  /* 0x000000079c077209 */ /* 0x000fe40007810000 */
[----:B------:R-:W-:Y:S02]  /*17f70*/  FSEL R13, R11, -INF , !P0 ;  /* 0xff8000000b0d7808 */ /* 0x000fe40004000000 */
[----:B------:R-:W-:Y:S02]  /*17f80*/  PLOP3.LUT P0, PT, PT, PT, UP0, 0x80, 0x0 ;  /* 0x000000000000781c */ /* 0x000fe40003f0f008 */
[----:B------:R-:W-:Y:S02]  /*17f90*/  FMNMX.FTZ R8, R13, R8, !PT ;  /* 0x000000080d087209 */ /* 0x000fe40007810000 */
[----:B------:R-:W-:Y:S02]  /*17fa0*/  ISETP.GT.AND P0, PT, R0, 0x10, P0 ;  /* 0x000000100000780c */ /* 0x000fe40000704270 */
[----:B------:R-:W-:Y:S02]  /*17fb0*/  FMNMX.FTZ R5, R154, R7, !PT ;  /* 0x000000079a057209 */ /* 0x000fe40007810000 */
[----:B------:R-:W-:Y:S03]  /*17fc0*/  ISETP.LT.OR P0, PT, R4, 0x11, P0 ;  /* 0x000000110400780c */ /* 0x000fe60000701670 */
[----:B------:R-:W1:Y:S01]  /*17fd0*/  SHFL.BFLY PT, R6, R5, 0x2, 0x1f ;  /* 0x0c401f0005067f89 */ /* 0x000e6200000e0000 */
        /* <DEDUP_REMOVED lines=42> */
[----:B------:R-:W-:Y:S10]  /*18280*/  MUFU.EX2 R10, R10 ;  /* 0x0000000a000a7308 */ /* 0x000ff40000000800 */
[----:B------:R-:W3:Y:S01]  /*18290*/  MUFU.EX2 R3, R3 ;  /* 0x0000000300037308 */ /* 0x000ee20000000800 */
[----:B-1----:R-:W-:Y:S02]  /*182a0*/  F2FP.PACK_AB R12, R11, R230 ;  /* 0x000000e60b0c723e */ /* 0x002fe400000000ff */
[----:B--2---:R-:W-:Y:S04]  /*182b0*/  FMNMX.FTZ R8, R8, R5, !PT ;  /* 0x0000000508087209 */ /* 0x004fe80007810000 */
[C---:B------:R-:W-:Y:S01]  /*182c0*/  FSETP.NEU.FTZ.AND P0, PT, R8.reuse, -INF , PT ;  /* 0xff8000000800780b */ /* 0x040fe20003f1d000 */
[C---:B------:R-:W-:Y:S02]  /*182d0*/  FMUL.FTZ R152, R8.reuse, c[0x0][0x2d0] ;  /* 0x0000b40008987a20 */ /* 0x040fe40000410000 */
[----:B------:R-:W1:Y:S01]  /*182e0*/  MUFU.EX2 R195, R195 ;  /* 0x000000c300c37308 */ /* 0x000e620000000800 */
[----:B------:R-:W-:Y:S02]  /*182f0*/  FSEL R5, R8, RZ, P0 ;  /* 0x000000ff08057208 */ /* 0x000fe40000000000 */
[----:B------:R-:W-:Y:S02]  /*18300*/  FSEL R152, R152, RZ, P0 ;  /* 0x000000ff98987208 */ /* 0x000fe40000000000 */
[----:B------:R-:W-:Y:S01]  /*18310*/  PLOP3.LUT P0, PT, PT, PT, UP0, 0x80, 0x0 ;  /* 0x000000000000781c */ /* 0x000fe20003f0f008 */
[----:B------:R-:W-:Y:S02]  /*18320*/  FADD.FTZ R5, -R5, R2 ;  /* 0x0000000205057221 */ /* 0x000fe40000010100 */
[--C-:B------:R-:W-:Y:S02]  /*18330*/  FFMA.FTZ R232, R17, c[0x0][0x2d0], -R152.reuse ;  /* 0x0000b40011e87a23 */ /* 0x100fe40000010898 */
[----:B------:R2:W-:Y:S01]  /*18340*/  MUFU.EX2 R238, R159 ;  /* 0x0000009f00ee7308 */ /* 0x0005e20000000800 */
[----:B------:R-:W4:Y:S01]  /*18350*/  LDSM.16.MT88.4 R16, [R211+0x8080] ;  /* 0x00808000d310783b */ /* 0x000f220000004200 */
[----:B------:R-:W-:Y:S02]  /*18360*/  FMUL.FTZ R2, R5, c[0x0][0x2d0] ;  /* 0x0000b40005027a20 */ /* 0x000fe40000410000 */
[--C-:B------:R-:W-:Y:S02]  /*18370*/  FFMA.FTZ R234, R151, c[0x0][0x2d0], -R152.reuse ;  /* 0x0000b40097ea7a23 */ /* 0x100fe40000010898 */
[--C-:B------:R-:W-:Y:S02]  /*18380*/  FFMA.FTZ R233, R149, c[0x0][0x2d0], -R152.reuse ;  /* 0x0000b40095e97a23 */ /* 0x100fe40000010898 */
[--C-:B------:R-:W-:Y:S01]  /*18390*/  FFMA.FTZ R231, R13, c[0x0][0x2d0], -R152.reuse ;  /* 0x0000b4000de77a23 */ /* 0x100fe20000010898 */
[----:B------:R-:W5:Y:S01]  /*183a0*/  LDSM.16.MT88.4 R148, [R206+0x8080] ;  /* 0x00808000ce94783b */ /* 0x000f620000004200 */
[----:B------:R-:W2:Y:S01]  /*183b0*/  MUFU.EX2 R2, R2 ;  /* 0x0000000200027308 */ /* 0x000ea20000000800 */
[C---:B---3--:R-:W-:Y:S02]  /*183c0*/  FMUL.FTZ R4, R3.reuse, R144 ;  /* 0x0000009003047220 */ /* 0x048fe40000410000 */
[----:B------:R-:W-:Y:S01]  /*183d0*/  FMUL.FTZ R5, R3, R145 ;  /* 0x0000009103057220 */ /* 0x000fe20000410000 */
[----:B-1----:R-:W-:Y:S01]  /*183e0*/  F2FP.PACK_AB R14, R195, R10 ;  /* 0x0000000ac30e723e */ /* 0x002fe200000000ff */
[C---:B------:R-:W-:Y:S02]  /*183f0*/  FMUL.FTZ R132, R3.reuse, R132 ;  /* 0x0000008403847220 */ /* 0x040fe40000410000 */
[C---:B------:R-:W-:Y:S02]  /*18400*/  FMUL.FTZ R133, R3.reuse, R133 ;  /* 0x0000008503857220 */ /* 0x040fe40000410000 */
[C---:B------:R-:W-:Y:S01]  /*18410*/  FMUL.FTZ R136, R3.reuse, R136 ;  /* 0x0000008803887220 */ /* 0x040fe20000410000 */
[----:B------:R-:W-:Y:S01]  /*18420*/  MUFU.EX2 R234, R234 ;  /* 0x000000ea00ea7308 */ /* 0x000fe20000000800 */
[C---:B------:R-:W-:Y:S02]  /*18430*/  FMUL.FTZ R137, R3.reuse, R137 ;  /* 0x0000008903897220 */ /* 0x040fe40000410000 */
[C---:B------:R-:W-:Y:S02]  /*18440*/  FMUL.FTZ R140, R3.reuse, R140 ;  /* 0x0000008c038c7220 */ /* 0x040fe40000410000 */
[----:B------:R-:W-:Y:S02]  /*18450*/  FMUL.FTZ R141, R3, R141 ;  /* 0x0000008d038d7220 */ /* 0x000fe40000410000 */
[--C-:B------:R-:W-:Y:S02]  /*18460*/  FFMA.FTZ R239, R157, c[0x0][0x2d0], -R152.reuse ;  /* 0x0000b4009def7a23 */ /* 0x100fe40000010898 */
[----:B--2---:R-:W-:Y:S01]  /*18470*/  LDSM.16.MT88.4 R156, [R204+0x8880] ;  /* 0x00888000cc9c783b */ /* 0x004fe20000004200 */
[----:B------:R-:W1:Y:S01]  /*18480*/  MUFU.EX2 R233, R233 ;  /* 0x000000e900e97308 */ /* 0x000e620000000800 */
[--C-:B------:R-:W-:Y:S02]  /*18490*/  FFMA.FTZ R240, R155, c[0x0][0x2d0], -R152.reuse ;  /* 0x0000b4009bf07a23 */ /* 0x100fe40000010898 */
[--C-:B------:R-:W-:Y:S02]  /*184a0*/  FFMA.FTZ R241, R153, c[0x0][0x2d0], -R152.reuse ;  /* 0x0000b40099f17a23 */ /* 0x100fe40000010898 */
[C---:B------:R-:W-:Y:S02]  /*184b0*/  FMUL.FTZ R6, R2.reuse, R146 ;  /* 0x0000009202067220 */ /* 0x040fe40000410000 */
[C---:B------:R-:W-:Y:S02]  /*184c0*/  FMUL.FTZ R7, R2.reuse, R147 ;  /* 0x0000009302077220 */ /* 0x040fe40000410000 */
[----:B------:R-:W2:Y:S01]  /*184d0*/  LDSM.16.MT88.4 R144, [R205+0x8080] ;  /* 0x00808000cd90783b */ /* 0x000ea20000004200 */
        /* <DEDUP_REMOVED lines=8> */
[----:B------:R-:W-:Y:S01]  /*18560*/  FFMA.FTZ R152, R9, c[0x0][0x2d0], -R152 ;  /* 0x0000b40009987a23 */ /* 0x000fe20000010898 */
[----:B-1----:R-:W-:Y:S01]  /*18570*/  F2FP.PACK_AB R13, R233, R234 ;  /* 0x000000eae90d723e */ /* 0x002fe200000000ff */
[C---:B------:R-:W-:Y:S02]  /*18580*/  FMUL.FTZ R20, R3.reuse, R20 ;  /* 0x0000001403147220 */ /* 0x040fe40000410000 */
[C---:B------:R-:W-:Y:S02]  /*18590*/  FMUL.FTZ R21, R3.reuse, R21 ;  /* 0x0000001503157220 */ /* 0x040fe40000410000 */
[C---:B------:R-:W-:Y:S01]  /*185a0*/  FMUL.FTZ R22, R2.reuse, R22 ;  /* 0x0000001602167220 */ /* 0x040fe20000410000 */
[----:B------:R1:W-:Y:S01]  /*185b0*/  MUFU.EX2 R242, R152 ;  /* 0x0000009800f27308 */ /* 0x0003e20000000800 */
[C---:B------:R-:W-:Y:S02]  /*185c0*/  FMUL.FTZ R23, R2.reuse, R23 ;  /* 0x0000001702177220 */ /* 0x040fe40000410000 */
[C---:B------:R-:W-:Y:S02]  /*185d0*/  FMUL.FTZ R24, R3.reuse, R24 ;  /* 0x0000001803187220 */ /* 0x040fe40000410000 */
[C---:B------:R-:W-:Y:S02]  /*185e0*/  FMUL.FTZ R25, R3.reuse, R25 ;  /* 0x0000001903197220 */ /* 0x040fe40000410000 */
[C---:B------:R-:W-:Y:S02]  /*185f0*/  FMUL.FTZ R26, R2.reuse, R26 ;  /* 0x0000001a021a7220 */ /* 0x040fe40000410000 */
[C---:B------:R-:W-:Y:S01]  /*18600*/  FMUL.FTZ R27, R2.reuse, R27 ;  /* 0x0000001b021b7220 */ /* 0x040fe20000410000 */
[----:B------:R-:W-:Y:S01]  /*18610*/  MUFU.EX2 R235, R235 ;  /* 0x000000eb00eb7308 */ /* 0x000fe20000000800 */
[C---:B------:R-:W-:Y:S02]  /*18620*/  FMUL.FTZ R28, R3.reuse, R28 ;  /* 0x0000001c031c7220 */ /* 0x040fe40000410000 */
[----:B------:R-:W-:Y:S01]  /*18630*/  FMUL.FTZ R29, R3, R29 ;  /* 0x0000001d031d7220 */ /* 0x000fe20000410000 */
[----:B---3--:R-:W-:Y:S01]  /*18640*/  F2FP.PACK_AB R15, R231, R232 ;  /* 0x000000e8e70f723e */ /* 0x008fe200000000ff */
[C---:B------:R-:W-:Y:S02]  /*18650*/  FMUL.FTZ R30, R2.reuse, R30 ;  /* 0x0000001e021e7220 */ /* 0x040fe40000410000 */
[C---:B------:R-:W-:Y:S02]  /*18660*/  FMUL.FTZ R31, R2.reuse, R31 ;  /* 0x0000001f021f7220 */ /* 0x040fe40000410000 */
[C---:B------:R-:W-:Y:S01]  /*18670*/  FMUL.FTZ R32, R3.reuse, R32 ;  /* 0x0000002003207220 */ /* 0x040fe20000410000 */
[----:B------:R-:W3:Y:S01]  /*18680*/  MUFU.EX2 R236, R236 ;  /* 0x000000ec00ec7308 */ /* 0x000ee20000000800 */
[C---:B----4-:R-:W-:Y:S01]  /*18690*/  HMMA.16816.F32 R4, R12.reuse, R16, R4 ;  /* 0x000000100c04723c */ /* 0x050fe20000001804 */
[----:B-1----:R-:W-:Y:S04]  /*186a0*/  LDSM.16.MT88.4 R152, [R206+0x8880] ;  /* 0x00888000ce98783b */ /* 0x002fe80000004200 */
[C---:B------:R-:W-:Y:S02]  /*186b0*/  FMUL.FTZ R33, R3.reuse, R33 ;  /* 0x0000002103217220 */ /* 0x040fe40000410000 */
[C---:B------:R-:W-:Y:S01]  /*186c0*/  FMUL.FTZ R34, R2.reuse, R34 ;  /* 0x0000002202227220 */ /* 0x040fe20000410000 */
[C---:B------:R-:W-:Y:S01]  /*186d0*/  HMMA.16816.F32 R132, R12.reuse, R18, R132 ;  /* 0x000000120c84723c */ /* 0x040fe20000001884 */
[----:B------:R-:W1:Y:S01]  /*186e0*/  MUFU.EX2 R237, R237 ;  /* 0x000000ed00ed7308 */ /* 0x000e620000000800 */
[----:B------:R-:W4:Y:S02]  /*186f0*/  LDSM.16.MT88.4 R16, [R204+0x8080] ;  /* 0x00808000cc10783b */ /* 0x000f240000004200 */
[C---:B------:R-:W-:Y:S02]  /*18700*/  FMUL.FTZ R35, R2.reuse, R35 ;  /* 0x0000002302237220 */ /* 0x040fe40000410000 */
[C---:B------:R-:W-:Y:S02]  /*18710*/  FMUL.FTZ R36, R3.reuse, R36 ;  /* 0x0000002403247220 */ /* 0x040fe40000410000 */
[C---:B-----5:R-:W-:Y:S03]  /*18720*/  HMMA.16816.F32 R136, R12.reuse, R148, R136 ;  /* 0x000000940c88723c */ /* 0x060fe60000001888 */
[----:B------:R-:W-:Y:S01]  /*18730*/  MUFU.EX2 R239, R239 ;  /* 0x000000ef00ef7308 */ /* 0x000fe20000000800 */
[C---:B------:R-:W-:Y:S02]  /*18740*/  FMUL.FTZ R37, R3.reuse, R37 ;  /* 0x0000002503257220 */ /* 0x040fe40000410000 */
[C---:B------:R-:W-:Y:S02]  /*18750*/  FMUL.FTZ R38, R2.reuse, R38 ;  /* 0x0000002602267220 */ /* 0x040fe40000410000 */
[C---:B------:R-:W-:Y:S01]  /*18760*/  HMMA.16816.F32 R140, R12.reuse, R150, R140 ;  /* 0x000000960c8c723c */ /* 0x040fe2000000188c */
[----:B------:R-:W5:Y:S03]  /*18770*/  LDSM.16.MT88.4 R148, [R211+0x9080] ;  /* 0x00908000d394783b */ /* 0x000f660000004200 */
[C---:B------:R-:W-:Y:S01]  /*18780*/  FMUL.FTZ R39, R2.reuse, R39 ;  /* 0x0000002702277220 */ /* 0x040fe20000410000 */
[----:B------:R-:W1:Y:S01]  /*18790*/  MUFU.EX2 R240, R240 ;  /* 0x000000f000f07308 */ /* 0x000e620000000800 */
[C---:B------:R-:W-:Y:S02]  /*187a0*/  FMUL.FTZ R40, R3.reuse, R40 ;  /* 0x0000002803287220 */ /* 0x040fe40000410000 */
[C---:B--2---:R-:W-:Y:S04]  /*187b0*/  HMMA.16816.F32 R20, R12.reuse, R144, R20 ;  /* 0x000000900c14723c */ /* 0x044fe80000001814 */
[C---:B------:R-:W-:Y:S02]  /*187c0*/  FMUL.FTZ R41, R3.reuse, R41 ;  /* 0x0000002903297220 */ /* 0x040fe40000410000 */
[C---:B------:R-:W-:Y:S01]  /*187d0*/  FMUL.FTZ R42, R2.reuse, R42 ;  /* 0x0000002a022a7220 */ /* 0x040fe20000410000 */
[----:B------:R-:W2:Y:S01]  /*187e0*/  MUFU.EX2 R241, R241 ;  /* 0x000000f100f17308 */ /* 0x000ea20000000800 */
[C---:B------:R-:W-:Y:S01]  /*187f0*/  HMMA.16816.F32 R24, R12.reuse, R146, R24 ;  /* 0x000000920c18723c */ /* 0x040fe20000001818 */
[----:B------:R-:W1:Y:S03]  /*18800*/  LDSM.16.MT88.4 R144, [R206+0x9080] ;  /* 0x00908000ce90783b */ /* 0x000e660000004200 */
[C---:B------:R-:W-:Y:S02]  /*18810*/  FMUL.FTZ R43, R2.reuse, R43 ;  /* 0x0000002b022b7220 */ /* 0x040fe40000410000 */
[C---:B------:R-:W-:Y:S02]  /*18820*/  FMUL.FTZ R44, R3.reuse, R44 ;  /* 0x0000002c032c7220 */ /* 0x040fe40000410000 */
[C---:B------:R-:W-:Y:S01]  /*18830*/  FMUL.FTZ R45, R3.reuse, R45 ;  /* 0x0000002d032d7220 */ /* 0x040fe20000410000 */
[C---:B----4-:R-:W-:Y:S03]  /*18840*/  HMMA.16816.F32 R28, R12.reuse, R16, R28 ;  /* 0x000000100c1c723c */ /* 0x050fe6000000181c */
[C---:B------:R-:W-:Y:S02]  /*18850*/  FMUL.FTZ R46, R2.reuse, R46 ;  /* 0x0000002e022e7220 */ /* 0x040fe40000410000 */
[C---:B------:R-:W-:Y:S02]  /*18860*/  FMUL.FTZ R47, R2.reuse, R47 ;  /* 0x0000002f022f7220 */ /* 0x040fe40000410000 */
[C---:B------:R-:W-:Y:S01]  /*18870*/  FMUL.FTZ R48, R3.reuse, R48 ;  /* 0x0000003003307220 */ /* 0x040fe20000410000 */
[C---:B------:R-:W-:Y:S01]  /*18880*/  HMMA.16816.F32 R32, R12.reuse, R18, R32 ;  /* 0x000000120c20723c */ /* 0x040fe20000001820 */
[----:B------:R-:W4:Y:S03]  /*18890*/  LDSM.16.MT88.4 R16, [R205+0x9080] ;  /* 0x00908000cd10783b */ /* 0x000f260000004200 */
        /* <DEDUP_REMOVED lines=9> */
[C---:B-1----:R-:W-:Y:S04]  /*18930*/  HMMA.16816.F32 R44, R12.reuse, R144, R44 ;  /* 0x000000900c2c723c */ /* 0x042fe8000000182c */
[C---:B------:R-:W-:Y:S02]  /*18940*/  FMUL.FTZ R55, R2.reuse, R55 ;  /* 0x0000003702377220 */ /* 0x040fe40000410000 */
[C---:B------:R-:W-:Y:S02]  /*18950*/  FMUL.FTZ R56, R3.reuse, R56 ;  /* 0x0000003803387220 */ /* 0x040fe40000410000 */
        /* <DEDUP_REMOVED lines=36> */
[C---:B----4-:R-:W-:Y:S03]  /*18ba0*/  HMMA.16816.F32 R76, R12.reuse, R16, R76 ;  /* 0x000000100c4c723c */ /* 0x050fe6000000184c */
[C---:B------:R-:W-:Y:S02]  /*18bb0*/  FMUL.FTZ R82, R2.reuse, R82 ;  /* 0x0000005202527220 */ /* 0x040fe40000410000 */
[C---:B------:R-:W-:Y:S02]  /*18bc0*/  FMUL.FTZ R83, R2.reuse, R83 ;  /* 0x0000005302537220 */ /* 0x040fe40000410000 */
[C---:B------:R-:W-:Y:S02]  /*18bd0*/  FMUL.FTZ R84, R3.reuse, R84 ;  /* 0x0000005403547220 */ /* 0x040fe40000410000 */
[C---:B------:R-:W-:Y:S03]  /*18be0*/  FMUL.FTZ R85, R3.reuse, R85 ;  /* 0x0000005503557220 */ /* 0x040fe60000410000 */
[C---:B------:R-:W-:Y:S01]  /*18bf0*/  HMMA.16816.F32 R80, R12.reuse, R18, R80 ;  /* 0x000000120c50723c */ /* 0x040fe20000001850 */
[----:B------:R-:W4:Y:S02]  /*18c00*/  LDSM.16.MT88.4 R16, [R211+0xb080] ;  /* 0x00b08000d310783b */ /* 0x000f240000004200 */
        /* <DEDUP_REMOVED lines=48> */
[C---:B------:R-:W-:Y:S02]  /*18f10*/  FMUL.FTZ R126, R2.reuse, R126 ;  /* 0x0000007e027e7220 */ /* 0x040fe40000410000 */
[C---:B------:R-:W-:Y:S02]  /*18f20*/  FMUL.FTZ R127, R2.reuse, R127 ;  /* 0x0000007f027f7220 */ /* 0x040fe40000410000 */
        /* <DEDUP_REMOVED lines=10> */
[----:B------:R-:W-:Y:S01]  /*18fd0*/  FFMA.FTZ R230, R3, R224, R230 ;  /* 0x000000e003e67223 */ /* 0x000fe200000100e6 */
[C---:B----4-:R-:W-:Y:S04]  /*18fe0*/  HMMA.16816.F32 R124, R12.reuse, R16, R124 ;  /* 0x000000100c7c723c */ /* 0x050fe8000000187c */
[----:B------:R-:W-:Y:S01]  /*18ff0*/  MOV R3, R0 ;  /* 0x0000000000037202 */ /* 0x000fe20000000f00 */
[----:B------:R-:W-:Y:S02]  /*19000*/  FFMA.FTZ R234, R2, R223, R234 ;  /* 0x000000df02ea7223 */ /* 0x000fe400000100ea */
[----:B------:R-:W-:Y:S01]  /*19010*/  FADD.FTZ R11, R11, R230 ;  /* 0x000000e60b0b7221 */ /* 0x000fe20000010000 */
[----:B------:R-:W-:Y:S01]  /*19020*/  HMMA.16816.F32 R128, R12, R18, R128 ;  /* 0x000000120c80723c */ /* 0x000fe20000001880 */
[----:B------:R-:W1:Y:S03]  /*19030*/  LDSM.16.MT88.4 R16, [R205+0x8880] ;  /* 0x00888000cd10783b */ /* 0x000e660000004200 */
[----:B------:R-:W-:Y:S02]  /*19040*/  FADD.FTZ R233, R233, R234 ;  /* 0x000000eae9e97221 */ /* 0x000fe40000010000 */
[----:B------:R-:W-:Y:S01]  /*19050*/  FADD.FTZ R10, R10, R11 ;  /* 0x0000000b0a0a7221 */ /* 0x000fe20000010000 */
[----:B---3--:R-:W-:Y:S01]  /*19060*/  F2FP.PACK_AB R12, R236, R235 ;  /* 0x000000ebec0c723e */ /* 0x008fe200000000ff */
[----:B------:R-:W-:Y:S01]  /*19070*/  FADD.FTZ R2, R232, R233 ;  /* 0x000000e9e8027221 */ /* 0x000fe20000010000 */
[----:B------:R-:W-:Y:S03]  /*19080*/  F2FP.PACK_AB R14, R238, R237 ;  /* 0x000000edee0e723e */ /* 0x000fe600000000ff */
[----:B------:R-:W-:Y:S01]  /*19090*/  F2FP.PACK_AB R13, R240, R239 ;  /* 0x000000eff00d723e */ /* 0x000fe200000000ff */
[----:B------:R-:W-:Y:S01]  /*190a0*/  FADD.FTZ R10, R195, R10 ;  /* 0x0000000ac30a7221 */ /* 0x000fe20000010000 */
[----:B--2---:R-:W-:Y:S01]  /*190b0*/  F2FP.PACK_AB R15, R242, R241 ;  /* 0x000000f1f20f723e */ /* 0x004fe200000000ff */
[----:B------:R-:W-:Y:S02]  /*190c0*/  FADD.FTZ R2, R231, R2 ;  /* 0x00000002e7027221 */ /* 0x000fe40000010000 */
[----:B------:R-:W-:Y:S02]  /*190d0*/  FADD.FTZ R235, R235, R10 ;  /* 0x0000000aebeb7221 */ /* 0x000fe40000010000 */
[----:B------:R-:W-:Y:S01]  /*190e0*/  FADD.FTZ R239, R239, R2 ;  /* 0x00000002efef7221 */ /* 0x000fe20000010000 */
[----:B------:R-:W-:Y:S01]  /*190f0*/  MOV R2, R8 ;  /* 0x0000000800027202 */ /* 0x000fe20000000f00 */
[C---:B-----5:R-:W-:Y:S01]  /*19100*/  HMMA.16816.F32 R144, R12.reuse, R148, R4 ;  /* 0x000000940c90723c */ /* 0x060fe20000001804 */
[----:B------:R-:W2:Y:S02]  /*19110*/  LDSM.16.MT88.4 R4, [R211+0x9880] ;  /* 0x00988000d304783b */ /* 0x000ea40000004200 */
[----:B------:R-:W-:Y:S02]  /*19120*/  FADD.FTZ R236, R236, R235 ;  /* 0x000000ebecec7221 */ /* 0x000fe40000010000 */
[----:B------:R-:W-:Y:S02]  /*19130*/  FADD.FTZ R240, R240, R239 ;  /* 0x000000eff0f07221 */ /* 0x000fe40000010000 */
[----:B------:R-:W-:Y:S01]  /*19140*/  FADD.FTZ R237, R237, R236 ;  /* 0x000000eceded7221 */ /* 0x000fe20000010000 */
[C---:B------:R-:W-:Y:S01]  /*19150*/  HMMA.16816.F32 R132, R12.reuse, R150, R132 ;  /* 0x000000960c84723c */ /* 0x040fe20000001884 */
[----:B------:R-:W3:Y:S03]  /*19160*/  LDSM.16.MT88.4 R148, [R205+0x9880] ;  /* 0x00988000cd94783b */ /* 0x000ee60000004200 */
[----:B------:R-:W-:Y:S02]  /*19170*/  FADD.FTZ R223, R241, R240 ;  /* 0x000000f0f1df7221 */ /* 0x000fe40000010000 */
[----:B------:R-:W-:Y:S02]  /*19180*/  FADD.FTZ R224, R238, R237 ;  /* 0x000000edeee07221 */ /* 0x000fe40000010000 */
[C---:B------:R-:W-:Y:S04]  /*19190*/  HMMA.16816.F32 R136, R12.reuse, R152, R136 ;  /* 0x000000980c88723c */ /* 0x040fe80000001888 */
[----:B------:R-:W-:Y:S04]  /*191a0*/  FADD.FTZ R223, R242, R223 ;  /* 0x000000dff2df7221 */ /* 0x000fe80000010000 */
[C---:B------:R-:W-:Y:S01]  /*191b0*/  HMMA.16816.F32 R140, R12.reuse, R154, R140 ;  /* 0x0000009a0c8c723c */ /* 0x040fe2000000188c */
[----:B------:R-:W4:Y:S07]  /*191c0*/  LDSM.16.MT88.4 R152, [R205+0xb880] ;  /* 0x00b88000cd98783b */ /* 0x000f2e0000004200 */
[C---:B-1----:R-:W-:Y:S08]  /*191d0*/  HMMA.16816.F32 R20, R12.reuse, R16, R20 ;  /* 0x000000100c14723c */ /* 0x042ff00000001814 */
[C---:B------:R-:W-:Y:S01]  /*191e0*/  HMMA.16816.F32 R24, R12.reuse, R18, R24 ;  /* 0x000000120c18723c */ /* 0x040fe20000001818 */
[----:B------:R-:W1:Y:S07]  /*191f0*/  LDSM.16.MT88.4 R16, [R204+0xb880] ;  /* 0x00b88000cc10783b */ /* 0x000e6e0000004200 */
[C---:B------:R-:W-:Y:S08]  /*19200*/  HMMA.16816.F32 R28, R12.reuse, R156, R28 ;  /* 0x0000009c0c1c723c */ /* 0x040ff0000000181c */
[C---:B------:R-:W-:Y:S08]  /*19210*/  HMMA.16816.F32 R32, R12.reuse, R158, R32 ;  /* 0x0000009e0c20723c */ /* 0x040ff00000001820 */
[C---:B--2---:R-:W-:Y:S08]  /*19220*/  HMMA.16816.F32 R36, R12.reuse, R4, R36 ;  /* 0x000000040c24723c */ /* 0x044ff00000001824 */
        /* <DEDUP_REMOVED lines=21> */
[C---:B-1----:R-:W-:Y:S08]  /*19380*/  HMMA.16816.F32 R124, R12.reuse, R16, R124 ;  /* 0x000000100c7c723c */ /* 0x042ff0000000187c */
[----:B------:R-:W-:Y:S01]  /*19390*/  HMMA.16816.F32 R128, R12, R18, R128 ;  /* 0x000000120c80723c */ /* 0x000fe20000001880 */
[----:B------:R-:W-:-:S07]  /*193a0*/  @P0 BRA `(.L_x_494) ;  /* 0xffffd6f000000947 */ /* 0x000fce000383ffff */
.L_x_484:
[----:B------:R-:W1:Y:S01]  /*193b0*/  SHFL.BFLY PT, R3, R224, 0x2, 0x1f ;  /* 0x0c401f00e0037f89 */ /* 0x000e6200000e0000 */
[----:B------:R-:W-:-:S02]  /*193c0*/  MOV R4, RZ ;  /* 0x000000ff00047202 */ /* 0x000fc40000000f00 */
[----:B------:R-:W-:Y:S01]  /*193d0*/  MOV R9, 0xff800000 ;  /* 0xff80000000097802 */ /* 0x000fe20000000f00 */
[----:B------:R-:W2:Y:S01]  /*193e0*/  SHFL.BFLY PT, R2, R223, 0x2, 0x1f ;  /* 0x0c401f00df027f89 */ /* 0x000ea200000e0000 */
[----:B------:R-:W-:Y:S01]  /*193f0*/  PLOP3.LUT P2, PT, PT, PT, PT, 0x8, 0x0 ;  /* 0x000000000000781c */ /* 0x000fe20003f4e170 */
[----:B-1----:R-:W-:Y:S01]  /*19400*/  FADD.FTZ R6, R3, R224 ;  /* 0x000000e003067221 */ /* 0x002fe20000010000 */
[----:B------:R-:W-:Y:S01]  /*19410*/  MOV R3, RZ ;  /* 0x000000ff00037202 */ /* 0x000fe20000000f00 */
        /* <DEDUP_REMOVED lines=148> */
.L_x_382:
        /* <DEDUP_REMOVED lines=52> */
[----:B------:R-:W-:Y:S01]  /*1a0a0*/  F2FP.PACK_AB R42, R43, R42 ;  /* 0x0000002a2b2a723e */ /* 0x000fe200000000ff */
[----:B------:R-:W-:Y:S01]  /*1a0b0*/  IMAD.U32 R12, RZ, RZ, UR4 ;  /* 0x00000004ff0c7e24 */ /* 0x000fe2000f8e00ff */
[----:B------:R-:W-:Y:S01]  /*1a0c0*/  F2FP.PACK_AB R44, R45, R44 ;  /* 0x0000002c2d2c723e */ /* 0x000fe200000000ff */
[C---:B------:R-:W-:Y:S01]  /*1a0d0*/  IMAD.IADD R17, R13.reuse, 0x1, R8 ;  /* 0x000000010d117824 */ /* 0x040fe200078e0208 */
[----:B------:R-:W-:-:S02]  /*1a0e0*/  IADD3 R10, R13, 0x80, RZ ;  /* 0x000000800d0a7810 */ /* 0x000fc40007ffe0ff */
[----:B------:R-:W-:Y:S02]  /*1a0f0*/  IADD3 R15, R13, 0x70, RZ ;  /* 0x000000700d0f7810 */ /* 0x000fe40007ffe0ff */
[----:B------:R-:W-:Y:S01]  /*1a100*/  @P0 IADD3 R15, R10, 0x10, RZ ;  /* 0x000000100a0f0810 */ /* 0x000fe20007ffe0ff */
[----:B------:R-:W-:Y:S01]  /*1a110*/  IMAD.MOV.U32 R10, RZ, RZ, 0x40 ;  /* 0x00000040ff0a7424 */ /* 0x000fe200078e00ff */
[----:B------:R-:W-:Y:S02]  /*1a120*/  F2FP.PACK_AB R46, R47, R46 ;  /* 0x0000002e2f2e723e */ /* 0x000fe400000000ff */
[----:B------:R-:W-:Y:S01]  /*1a130*/  F2FP.PACK_AB R48, R49, R48 ;  /* 0x000000303130723e */ /* 0x000fe200000000ff */
[----:B------:R-:W-:Y:S01]  /*1a140*/  IMAD.IADD R19, R8, 0x1, R15 ;  /* 0x0000000108137824 */ /* 0x000fe200078e020f */
[----:B------:R-:W-:Y:S02]  /*1a150*/  SEL R10, R10, 0xffffffc0, !P2 ;  /* 0xffffffc00a0a7807 */ /* 0x000fe40005000000 */
[----:B------:R-:W-:-:S02]  /*1a160*/  F2FP.PACK_AB R50, R51, R50 ;  /* 0x000000323332723e */ /* 0x000fc400000000ff */
[----:B------:R-:W-:Y:S01]  /*1a170*/  F2FP.PACK_AB R52, R53, R52 ;  /* 0x000000343534723e */ /* 0x000fe200000000ff */
[--C-:B------:R-:W-:Y:S01]  /*1a180*/  IMAD.IADD R21, R13, 0x1, R10.reuse ;  /* 0x000000010d157824 */ /* 0x100fe200078e020a */
[----:B------:R-:W-:Y:S01]  /*1a190*/  F2FP.PACK_AB R54, R55, R54 ;  /* 0x000000363736723e */ /* 0x000fe200000000ff */
[C---:B------:R-:W-:Y:S01]  /*1a1a0*/  IMAD.IADD R23, R10.reuse, 0x1, R15 ;  /* 0x000000010a177824 */ /* 0x040fe200078e020f */
[----:B------:R-:W-:Y:S01]  /*1a1b0*/  F2FP.PACK_AB R56, R57, R56 ;  /* 0x000000383938723e */ /* 0x000fe200000000ff */
[----:B------:R-:W-:Y:S01]  /*1a1c0*/  STS [R13+0x80], R144 ;  /* 0x000080900d007388 */ /* 0x000fe20000000800 */
[----:B------:R-:W-:Y:S01]  /*1a1d0*/  IMAD.IADD R25, R10, 0x1, R17 ;  /* 0x000000010a197824 */ /* 0x000fe200078e0211 */
[----:B------:R-:W-:Y:S01]  /*1a1e0*/  F2FP.PACK_AB R58, R59, R58 ;  /* 0x0000003a3b3a723e */ /* 0x000fe200000000ff */
[----:B------:R-:W-:Y:S01]  /*1a1f0*/  IMAD.IADD R27, R19, 0x1, R10 ;  /* 0x00000001131b7824 */ /* 0x000fe200078e020a */
        /* <DEDUP_REMOVED lines=53> */
[----:B------:R-:W-:Y:S01]  /*1a550*/  PLOP3.LUT P0, PT, PT, PT, UP1, 0x80, 0x0 ;  /* 0x000000000000781c */ /* 0x000fe20003f0f018 */
        /* <DEDUP_REMOVED lines=33> */
[----:B------:R3:W-:Y:S04]  /*1a770*/  STS [R17+0xc080], R108 ;  /* 0x00c0806c11007388 */ /* 0x0007e80000000800 */
        /* <DEDUP_REMOVED lines=16> */
[----:B------:R-:W4:Y:S02]  /*1a880*/  @P0 LDG.E R8, [R12.64] ;  /* 0x000000180c080981 */ /* 0x000f24000c1e1900 */
[----:B------:R-:W-:-:S03]  /*1a890*/  ULDC.64 UR4, c[0x0][0x508] ;  /* 0x0001420000047ab9 */ /* 0x000fc60000000a00 */
[----:B------:R-:W-:-:S05]  /*1a8a0*/  PLOP3.LUT P1, PT, PT, PT, UP0, 0x80, 0x0 ;  /* 0x000000000000781c */ /* 0x000fca0003f2f008 */
[----:B------:R-:W-:Y:S01]  /*1a8b0*/  @UP0 UIMAD.WIDE UR4, UR21, UR6, UR4 ;  /* 0x00000006150402a5 */ /* 0x000fe2000f8e0204 */
[----:B------:R-:W-:-:S05]  /*1a8c0*/  IMAD.MOV.U32 R4, RZ, RZ, c[0x0][0x388] ;  /* 0x0000e200ff047624 */ /* 0x000fca00078e00ff */
[----:B------:R-:W-:Y:S02]  /*1a8d0*/  IMAD.U32 R14, RZ, RZ, UR4 ;  /* 0x00000004ff0e7e24 */ /* 0x000fe4000f8e00ff */
[----:B--2---:R-:W-:-:S05]  /*1a8e0*/  IMAD.U32 R15, RZ, RZ, UR5 ;  /* 0x00000005ff0f7e24 */ /* 0x004fca000f8e00ff */
[----:B------:R3:W5:Y:S01]  /*1a8f0*/  @P1 LDG.E R4, [R14.64] ;  /* 0x000000180e041981 */ /* 0x000762000c1e1900 */
[----:B------:R-:W-:Y:S02]  /*1a900*/  UMOV UR18, URZ ;  /* 0x0000003f00127c82 */ /* 0x000fe40008000000 */
[----:B------:R-:W-:Y:S01]  /*1a910*/  UMOV UR19, URZ ;  /* 0x0000003f00137c82 */ /* 0x000fe20008000000 */
[----:B----4-:R-:W1:Y:S02]  /*1a920*/  @P0 R2UR UR5, R8 ;  /* 0x00000000080503c2 */ /* 0x010e6400000e0000 */
[----:B-1----:R-:W-:Y:S02]  /*1a930*/  @UP1 USHF.R.S32.HI UR4, URZ, 0x1f, UR5 ;  /* 0x0000001f3f041899 */ /* 0x002fe40008011405 */
[----:B------:R-:W-:-:S05]  /*1a940*/  @UP1 UMOV UR18, UR5 ;  /* 0x0000000500121c82 */ /* 0x000fca0008000000 */
[----:B------:R-:W-:Y:S01]  /*1a950*/  @UP1 UMOV UR19, UR4 ;  /* 0x0000000400131c82 */ /* 0x000fe20008000000 */
[----:B------:R-:W-:Y:S05]  /*1a960*/  @P1 BRA `(.L_x_496) ;  /* 0x0000004000001947 */ /* 0x000fea0003800000 */
[----:B---3--:R-:W-:Y:S05]  /*1a970*/  @!P0 BRA `(.L_x_496) ;  /* 0x0000003000008947 */ /* 0x008fea0003800000 */
[----:B-----5:R-:W2:Y:S04]  /*1a980*/  LDG.E R4, [R12.64] ;  /* 0x000000180c047981 */ /* 0x020ea8000c1e1900 */
[----:B------:R-:W2:Y:S02]  /*1a990*/  LDG.E R3, [R12.64+0x4] ;  /* 0x000004180c037981 */ /* 0x000ea4000c1e1900 */
[----:B--2---:R-:W-:Y:S02]  /*1a9a0*/  IADD3 R4, -R4, R3, RZ ;  /* 0x0000000304047210 */ /* 0x004fe40007ffe1ff */
.L_x_496:
[----:B---3--:R-:W-:Y:S01]  /*1a9b0*/  SHF.R.S32.HI R3, RZ, 0x1f, R2 ;  /* 0x0000001fff037819 */ /* 0x008fe20000011402 */
[----:B------:R-:W1:Y:S01]  /*1a9c0*/  S2R R75, SR_CTAID.X ;  /* 0x00000000004b7919 */ /* 0x000e620000002500 */
[----:B------:R-:W-:Y:S01]  /*1a9d0*/  LOP3.LUT R13, R7, 0xffffffe0, RZ, 0xc0, !PT ;  /* 0xffffffe0070d7812 */ /* 0x000fe200078ec0ff */
[----:B------:R-:W-:Y:S01]  /*1a9e0*/  IMAD.MOV.U32 R8, RZ, RZ, c[0x0][0x4e8] ;  /* 0x00013a00ff087624 */ /* 0x000fe200078e00ff */
[----:B------:R-:W-:Y:S01]  /*1a9f0*/  LEA.HI R3, R3, R2, RZ, 0x3 ;  /* 0x0000000203037211 */ /* 0x000fe200078f18ff */
[----:B------:R-:W-:Y:S01]  /*1aa00*/  ULDC.64 UR6, c[0x0][0x490] ;  /* 0x0001240000067ab9 */ /* 0x000fe20000000a00 */
[-C--:B------:R-:W-:Y:S01]  /*1aa10*/  LEA.HI R16, R5, R0.reuse, RZ, 0x3 ;  /* 0x0000000005107211 */ /* 0x080fe200078f18ff */
[----:B------:R-:W-:Y:S01]  /*1aa20*/  USHF.R.S32.HI UR12, URZ, 0x1f, UR21 ;  /* 0x0000001f3f0c7899 */ /* 0x000fe20008011415 */
[----:B------:R-:W-:Y:S01]  /*1aa30*/  LOP3.LUT R7, R3, 0xffffff8, RZ, 0xc0, !PT ;  /* 0x0ffffff803077812 */ /* 0x000fe200078ec0ff */
[----:B------:R-:W-:Y:S01]  /*1aa40*/  IMAD.IADD R3, R0, 0x1, -R13 ;  /* 0x0000000100037824 */ /* 0x000fe200078e0a0d */
        /* <DEDUP_REMOVED lines=65> */
[----:B------:R-:W-:Y:S01]  /*1ae60*/  UIMAD.WIDE.U32 UR16, UR21, UR6, UR16 ;  /* 0x00000006151072a5 */ /* 0x000fe2000f8e0010 */
[----:B------:R-:W-:Y:S01]  /*1ae70*/  IMAD.MOV.U32 R7, RZ, RZ, R15 ;  /* 0x000000ffff077224 */ /* 0x000fe200078e000f */
[----:B------:R-:W-:-:S02]  /*1ae80*/  @P1 SHF.R.U32.HI R7, RZ, c[0x0][0x4f0], R12 ;  /* 0x00013c00ff071a19 */ /* 0x000fc4000001160c */
[----:B------:R-:W-:Y:S01]  /*1ae90*/  LEA.HI.X R14, R10, c[0x0][0x454], R14, 0x2, P0 ;  /* 0x000115000a0e7a11 */ /* 0x000fe200000f140e */
[----:B------:R-:W-:Y:S01]  /*1aea0*/  SHFL.IDX PT, R12, R17, RZ, 0x1c1f ;  /* 0x001c1fff110c7589 */ /* 0x000fe200000e0000 */
[----:B------:R-:W-:Y:S01]  /*1aeb0*/  UIADD3 UR7, UR17, UR7, URZ ;  /* 0x0000000711077290 */ /* 0x000fe2000fffe03f */
[--C-:B------:R-:W-:Y:S01]  /*1aec0*/  IMAD.MOV R18, RZ, RZ, -R7.reuse ;  /* 0x000000ffff127224 */ /* 0x100fe200078e0a07 */
[----:B------:R-:W-:Y:S01]  /*1aed0*/  LOP3.LUT R3, R8, R3, RZ, 0x3c, !PT ;  /* 0x0000000308037212 */ /* 0x000fe200078e3cff */
[----:B------:R-:W1:Y:S01]  /*1aee0*/  SHFL.IDX PT, R13, R14, RZ, 0x1c1f ;  /* 0x001c1fff0e0d7589 */ /* 0x000e6200000e0000 */
[----:B------:R-:W-:Y:S01]  /*1aef0*/  SHF.R.S32.HI R8, RZ, 0x1f, R7 ;  /* 0x0000001fff087819 */ /* 0x000fe20000011407 */
[----:B------:R-:W-:Y:S01]  /*1af00*/  IMAD R18, R18, c[0x0][0x4e8], R15 ;  /* 0x00013a0012127a24 */ /* 0x000fe200078e020f */
[----:B------:R-:W-:Y:S01]  /*1af10*/  MOV R20, UR16 ;  /* 0x0000001000147c02 */ /* 0x000fe20008000f00 */
[----:B------:R-:W-:Y:S01]  /*1af20*/  SHFL.IDX PT, R10, R17, 0x1, 0x1c1f ;  /* 0x003c1f00110a7f89 */ /* 0x000fe200000e0000 */
[----:B------:R-:W-:-:S02]  /*1af30*/  IMAD R15, R75, 0x80, R2 ;  /* 0x000000804b0f7824 */ /* 0x000fc400078e0202 */
[----:B-----5:R-:W-:Y:S01]  /*1af40*/  IMAD R2, R4, c[0x0][0x4e8], RZ ;  /* 0x00013a0004027a24 */ /* 0x020fe200078e02ff */
[----:B------:R2:W3:Y:S01]  /*1af50*/  SHFL.IDX PT, R11, R14, 0x1, 0x1c1f ;  /* 0x003c1f000e0b7f89 */ /* 0x0004e200000e0000 */
[----:B------:R-:W-:Y:S01]  /*1af60*/  IMAD.U32 R21, RZ, RZ, UR17 ;  /* 0x00000011ff157e24 */ /* 0x000fe2000f8e00ff */
[C---:B------:R-:W-:Y:S01]  /*1af70*/  IADD3 R19, R15.reuse, 0x8, RZ ;  /* 0x000000080f137810 */ /* 0x040fe20007ffe0ff */
[----:B------:R-:W-:Y:S01]  /*1af80*/  IMAD.U32 R21, RZ, RZ, UR7 ;  /* 0x00000007ff157e24 */ /* 0x000fe2000f8e00ff */
[-C--:B------:R-:W-:Y:S01]  /*1af90*/  ISETP.GE.OR P1, PT, R15, R2.reuse, P2 ;  /* 0x000000020f00720c */ /* 0x080fe20001726670 */
[----:B------:R-:W-:Y:S01]  /*1afa0*/  IMAD R8, R8, c[0x0][0x3e0], RZ ;  /* 0x0000f80008087a24 */ /* 0x000fe200078e02ff */
[----:B------:R-:W-:Y:S01]  /*1afb0*/  ISETP.GE.OR P0, PT, R19, R2, P2 ;  /* 0x000000021300720c */ /* 0x000fe20001706670 */
[----:B------:R-:W-:Y:S01]  /*1afc0*/  IMAD.WIDE.U32 R20, R7, c[0x0][0x3e0], R20 ;  /* 0x0000f80007147a25 */ /* 0x000fe200078e0014 */
[----:B------:R-:W-:-:S03]  /*1afd0*/  SHF.R.S32.HI R4, RZ, 0x1f, R18 ;  /* 0x0000001fff047819 */ /* 0x000fc60000011412 */
[----:B------:R-:W-:Y:S02]  /*1afe0*/  IMAD R8, R7, c[0x0][0x3e4], R8 ;  /* 0x0000f90007087a24 */ /* 0x000fe400078e0208 */
[----:B------:R-:W-:-:S03]  /*1aff0*/  IMAD R75, R75, 0x80, R16 ;  /* 0x000000804b4b7824 */ /* 0x000fc600078e0210 */
[----:B------:R-:W-:Y:S01]  /*1b000*/  IADD3 R21, R21, R8, RZ ;  /* 0x0000000815157210 */ /* 0x000fe20007ffe0ff */
[----:B-1----:R1:W-:Y:S01]  /*1b010*/  @!P1 ST.E [R12.64], R6 ;  /* 0x000000060c009985 */ /* 0x0023e2000c101918 */
[----:B--2---:R-:W-:-:S03]  /*1b020*/  IMAD.SHL.U32 R14, R5, 0x8, RZ ;  /* 0x00000008050e7824 */ /* 0x004fc600078e00ff */
[----:B---3--:R1:W-:Y:S01]  /*1b030*/  @!P0 ST.E [R10.64], R9 ;  /* 0x000000090a008985 */ /* 0x0083e2000c101918 */
[----:B------:R-:W-:Y:S01]  /*1b040*/  IMAD R5, R4, c[0x0][0x3d8], RZ ;  /* 0x0000f60004057a24 */ /* 0x000fe200078e02ff */
[----:B------:R-:W-:-:S03]  /*1b050*/  LOP3.LUT R14, R3, 0x7ffffe00, R14, 0xf8, !PT ;  /* 0x7ffffe00030e7812 */ /* 0x000fc600078ef80e */
[C---:B------:R-:W-:Y:S02]  /*1b060*/  IMAD R3, R18.reuse, c[0x0][0x3dc], R5 ;  /* 0x0000f70012037a24 */ /* 0x040fe400078e0205 */
[----:B------:R-:W-:-:S04]  /*1b070*/  IMAD.WIDE.U32 R18, R18, c[0x0][0x3d8], R20 ;  /* 0x0000f60012127a25 */ /* 0x000fc800078e0014 */
[----:B------:R-:W-:Y:S01]  /*1b080*/  IMAD.SHL.U32 R76, R14, 0x2, RZ ;  /* 0x000000020e4c7824 */ /* 0x000fe200078e00ff */
[----:B------:R-:W-:Y:S01]  /*1b090*/  LEA R74, P0, R18, c[0x0][0x380], 0x1 ;  /* 0x0000e000124a7a11 */ /* 0x000fe200078008ff */
[----:B------:R-:W-:-:S03]  /*1b0a0*/  IMAD.IADD R3, R19, 0x1, R3 ;  /* 0x0000000113037824 */ /* 0x000fc600078e0203 */
        /* <DEDUP_REMOVED lines=45> */
.L_x_498:
[----:B--234-:R-:W-:Y:S05]  /*1b380*/  BSYNC B0 ;  /* 0x0000000000007941 */ /* 0x01cfea0003800000 */
.L_x_497:
        /* <DEDUP_REMOVED lines=30> */
.L_x_500:
[----:B------:R-:W-:Y:S05]  /*1b570*/  BSYNC B0 ;  /* 0x0000000000007941 */ /* 0x000fea0003800000 */
.L_x_499:
        /* <DEDUP_REMOVED lines=30> */
.L_x_502:
[----:B------:R-:W-:Y:S05]  /*1b760*/  BSYNC B0 ;  /* 0x0000000000007941 */ /* 0x000fea0003800000 */
.L_x_501:
        /* <DEDUP_REMOVED lines=31> */
.L_x_495:
        /* <DEDUP_REMOVED lines=28> */
[----:B-----5:R-:W2:Y:S04]  /*1bb20*/  LDG.E R4, [R6.64] ;  /* 0x0000001806047981 */ /* 0x020ea8000c1e1900 */
[----:B------:R-:W2:Y:S02]  /*1bb30*/  LDG.E R3, [R6.64+0x4] ;  /* 0x0000041806037981 */ /* 0x000ea4000c1e1900 */
[----:B--2---:R-:W-:Y:S02]  /*1bb40*/  IADD3 R4, -R4, R3, RZ ;  /* 0x0000000304047210 */ /* 0x004fe40007ffe1ff */
.L_x_503:
        /* <DEDUP_REMOVED lines=28> */
[C---:B------:R-:W-:Y:S02]  /*1bd10*/  IADD3 R5, -R6.reuse, RZ, RZ ;  /* 0x000000ff06057210 */ /* 0x040fe40007ffe1ff */
[----:B------:R-:W-:Y:S02]  /*1bd20*/  SHF.R.S32.HI R3, RZ, 0x1f, R6 ;  /* 0x0000001fff037819 */ /* 0x000fe40000011406 */
[----:B------:R-:W-:Y:S01]  /*1bd30*/  IADD3 R6, P0, R6, UR14, RZ ;  /* 0x0000000e06067c10 */ /* 0x000fe2000ff1e0ff */
[----:B------:R-:W-:Y:S02]  /*1bd40*/  IMAD R5, R5, c[0x0][0x4e8], R0 ;  /* 0x00013a0005057a24 */ /* 0x000fe400078e0200 */
[----:B------:R-:W-:-:S03]  /*1bd50*/  IMAD.U32 R0, RZ, RZ, UR5 ;  /* 0x00000005ff007e24 */ /* 0x000fc6000f8e00ff */
[----:B------:R-:W-:Y:S02]  /*1bd60*/  SHF.R.S32.HI R2, RZ, 0x1f, R5 ;  /* 0x0000001fff027819 */ /* 0x000fe40000011405 */
[----:B------:R-:W-:-:S03]  /*1bd70*/  IADD3.X R7, R3, UR15, R0, P0, !PT ;  /* 0x0000000f03077c10 */ /* 0x000fc600087fe400 */
[----:B------:R-:W-:Y:S02]  /*1bd80*/  IMAD R0, R2, c[0x0][0x488], RZ ;  /* 0x0001220002007a24 */ /* 0x000fe400078e02ff */
[----:B------:R-:W-:-:S04]  /*1bd90*/  IMAD.WIDE.U32 R6, R5, c[0x0][0x488], R6 ;  /* 0x0001220005067a25 */ /* 0x000fc800078e0006 */
[----:B------:R-:W-:Y:S01]  /*1bda0*/  IMAD R0, R5, c[0x0][0x48c], R0 ;  /* 0x0001230005007a24 */ /* 0x000fe200078e0200 */
[----:B------:R-:W-:Y:S01]  /*1bdb0*/  LEA R2, P0, R6, c[0x0][0x450], 0x2 ;  /* 0x0001140006027a11 */ /* 0x000fe200078010ff */
[----:B------:R-:W-:-:S03]  /*1bdc0*/  IMAD.MOV.U32 R5, RZ, RZ, -0x800000 ;  /* 0xff800000ff057424 */ /* 0x000fc600078e00ff */
[----:B------:R-:W-:-:S04]  /*1bdd0*/  IADD3 R3, R7, R0, RZ ;  /* 0x0000000007037210 */ /* 0x000fc80007ffe0ff */
[----:B------:R-:W-:-:S05]  /*1bde0*/  LEA.HI.X R3, R6, c[0x0][0x454], R3, 0x2, P0 ;  /* 0x0001150006037a11 */ /* 0x000fca00000f1403 */
[----:B------:R1:W-:Y:S02]  /*1bdf0*/  STG.E [R2.64], R5 ;  /* 0x0000000502007986 */ /* 0x0003e4000c101918 */
.L_x_505:
[----:B------:R-:W-:Y:S05]  /*1be00*/  BSYNC B0 ;  /* 0x0000000000007941 */ /* 0x000fea0003800000 */
.L_x_504:
[----:B-1----:R-:W1:Y:S01]  /*1be10*/  S2R R5, SR_CTAID.X ;  /* 0x0000000000057919 */ /* 0x002e620000002500 */
[----:B------:R-:W-:Y:S01]  /*1be20*/  SHF.R.S32.HI R0, RZ, 0x1f, R9 ;  /* 0x0000001fff007819 */ /* 0x000fe20000011409 */
[----:B------:R-:W-:Y:S01]  /*1be30*/  ULDC.64 UR4, c[0x0][0x3a0] ;  /* 0x0000e80000047ab9 */ /* 0x000fe20000000a00 */
[----:B------:R-:W-:Y:S01]  /*1be40*/  IMAD.MOV.U32 R2, RZ, RZ, c[0x0][0x4e8] ;  /* 0x00013a00ff027624 */ /* 0x000fe200078e00ff */
[----:B------:R-:W-:Y:S01]  /*1be50*/  UIMAD UR7, UR11, UR4, URZ ;  /* 0x000000040b0772a4 */ /* 0x000fe2000f8e023f */
[----:B------:R-:W-:Y:S01]  /*1be60*/  LEA.HI R0, R0, R9, RZ, 0x3 ;  /* 0x0000000900007211 */ /* 0x000fe200078f18ff */
[----:B------:R-:W-:Y:S01]  /*1be70*/  UIMAD.WIDE.U32 UR14, UR10, UR4, URZ ;  /* 0x000000040a0e72a5 */ /* 0x000fe2000f8e003f */
[----:B-----5:R-:W-:Y:S01]  /*1be80*/  IMAD R4, R4, c[0x0][0x4e8], RZ ;  /* 0x00013a0004047a24 */ /* 0x020fe200078e02ff */
[----:B------:R-:W-:Y:S01]  /*1be90*/  ISETP.NE.AND P0, PT, R2, 0x1, PT ;  /* 0x000000010200780c */ /* 0x000fe20003f05270 */
[----:B------:R-:W-:Y:S01]  /*1bea0*/  UIMAD UR7, UR10, UR5, UR7 ;  /* 0x000000050a0772a4 */ /* 0x000fe2000f8e0207 */
[----:B------:R-:W-:Y:S01]  /*1beb0*/  LOP3.LUT R6, R0, 0xfffffff8, RZ, 0xc0, !PT ;  /* 0xfffffff800067812 */ /* 0x000fe200078ec0ff */
[----:B------:R-:W-:Y:S01]  /*1bec0*/  BSSY B0, `(.L_x_506) ;  /* 0x0000042000007945 */ /* 0x000fe20003800000 */
[----:B------:R-:W-:Y:S01]  /*1bed0*/  SHF.R.S32.HI R0, RZ, 0x3, R0 ;  /* 0x00000003ff007819 */ /* 0x000fe20000011400 */
[----:B------:R-:W-:-:S02]  /*1bee0*/  ULDC.64 UR4, c[0x0][0x3e8] ;  /* 0x0000fa0000047ab9 */ /* 0x000fc40000000a00 */
[----:B------:R-:W-:Y:S01]  /*1bef0*/  IMAD.IADD R9, R9, 0x1, -R6 ;  /* 0x0000000109097824 */ /* 0x000fe200078e0a06 */
[----:B------:R-:W-:Y:S02]  /*1bf00*/  UIADD3 UR15, UR15, UR7, URZ ;  /* 0x000000070f0f7290 */ /* 0x000fe4000fffe03f */
        /* <DEDUP_REMOVED lines=16> */
[C---:B------:R-:W-:Y:S01]  /*1c010*/  IADD3 R6, -R7.reuse, RZ, RZ ;  /* 0x000000ff07067210 */ /* 0x040fe20007ffe1ff */
[----:B------:R-:W-:Y:S01]  /*1c020*/  UIADD3 UR5, UR15, UR5, URZ ;  /* 0x000000050f057290 */ /* 0x000fe2000fffe03f */
[----:B------:R-:W-:Y:S01]  /*1c030*/  SHF.R.S32.HI R2, RZ, 0x1f, R7 ;  /* 0x0000001fff027819 */ /* 0x000fe20000011407 */
[----:B------:R-:W-:Y:S02]  /*1c040*/  IMAD.U32 R11, RZ, RZ, UR15 ;  /* 0x0000000fff0b7e24 */ /* 0x000fe4000f8e00ff */
[----:B------:R-:W-:Y:S02]  /*1c050*/  IMAD R6, R6, c[0x0][0x4e8], R3 ;  /* 0x00013a0006067a24 */ /* 0x000fe400078e0203 */
[----:B------:R-:W-:Y:S01]  /*1c060*/  MOV R11, UR5 ;  /* 0x00000005000b7c02 */ /* 0x000fe20008000f00 */
[----:B------:R-:W-:Y:S02]  /*1c070*/  IMAD R2, R2, c[0x0][0x3e0], RZ ;  /* 0x0000f80002027a24 */ /* 0x000fe400078e02ff */
[----:B------:R-:W-:Y:S01]  /*1c080*/  IMAD.U32 R10, RZ, RZ, UR14 ;  /* 0x0000000eff0a7e24 */ /* 0x000fe2000f8e00ff */
[----:B------:R-:W-:Y:S01]  /*1c090*/  SHF.R.S32.HI R3, RZ, 0x1f, R6 ;  /* 0x0000001fff037819 */ /* 0x000fe20000011406 */
[----:B------:R-:W-:-:S02]  /*1c0a0*/  IMAD R2, R7, c[0x0][0x3e4], R2 ;  /* 0x0000f90007027a24 */ /* 0x000fc400078e0202 */
[----:B------:R-:W-:Y:S01]  /*1c0b0*/  IMAD.WIDE.U32 R10, R7, c[0x0][0x3e0], R10 ;  /* 0x0000f800070a7a25 */ /* 0x000fe200078e000a */
[----:B------:R-:W-:-:S03]  /*1c0c0*/  IADD3 R7, R9, 0x80, RZ ;  /* 0x0000008009077810 */ /* 0x000fc60007ffe0ff */
        /* <DEDUP_REMOVED lines=8> */
[----:B------:R1:W2:Y:S01]  /*1c150*/  SHFL.IDX PT, R12, R11, RZ, 0x181f ;  /* 0x00181fff0b0c7589 */ /* 0x0002a200000e0000 */
[----:B------:R-:W-:-:S03]  /*1c160*/  ISETP.GE.AND P0, PT, R5, R4, PT ;  /* 0x000000040500720c */ /* 0x000fc60003f06270 */
[----:B------:R1:W3:Y:S10]  /*1c170*/  SHFL.IDX PT, R13, R10, RZ, 0x181f ;  /* 0x00181fff0a0d7589 */ /* 0x0002f400000e0000 */
        /* <DEDUP_REMOVED lines=22> */
.L_x_507:
[----:B------:R-:W-:Y:S05]  /*1c2e0*/  BSYNC B0 ;  /* 0x0000000000007941 */ /* 0x000fea0003800000 */
.L_x_506:
        /* <DEDUP_REMOVED lines=27> */
.L_x_509:
[----:B------:R-:W-:Y:S05]  /*1c4a0*/  BSYNC B0 ;  /* 0x0000000000007941 */ /* 0x000fea0003800000 */
.L_x_508:
        /* <DEDUP_REMOVED lines=27> */
.L_x_511:
[----:B------:R-:W-:Y:S05]  /*1c660*/  BSYNC B0 ;  /* 0x0000000000007941 */ /* 0x000fea0003800000 */
.L_x_510:
[----:B------:R-:W-:Y:S01]  /*1c670*/  IADD3 R5, R5, 0x60, RZ ;  /* 0x0000006005057810 */ /* 0x000fe20007ffe0ff */
[----:B-1----:R1:W2:Y:S03]  /*1c680*/  SHFL.IDX PT, R3, R10, 0x3, 0x181f ;  /* 0x00781f000a037f89 */ /* 0x0022a600000e0000 */
[----:B------:R-:W-:Y:S01]  /*1c690*/  ISETP.GE.AND P0, PT, R5, R4, PT ;  /* 0x000000040500720c */ /* 0x000fe20003f06270 */
[----:B------:R1:W3:-:S12]  /*1c6a0*/  SHFL.IDX PT, R2, R11, 0x3, 0x181f ;  /* 0x00781f000b027f89 */ /* 0x0002d800000e0000 */
[----:B------:R-:W-:Y:S05]  /*1c6b0*/  @P0 EXIT ;  /* 0x000000000000094d */ /* 0x000fea0003800000 */
[----:B------:R-:W-:Y:S02]  /*1c6c0*/  ISETP.GE.AND P1, PT, R8, c[0x0][0x3c8], PT ;  /* 0x0000f20008007a0c */ /* 0x000fe40003f26270 */
[----:B------:R-:W-:Y:S02]  /*1c6d0*/  ISETP.GE.AND P0, PT, R7, c[0x0][0x3c8], PT ;  /* 0x0000f20007007a0c */ /* 0x000fe40003f06270 */
[----:B------:R-:W-:-:S09]  /*1c6e0*/  ISETP.GE.AND P2, PT, R9, c[0x0][0x3c8], PT ;  /* 0x0000f20009007a0c */ /* 0x000fd20003f46270 */
[----:B------:R-:W-:Y:S02]  /*1c6f0*/  @!P1 SHF.R.S32.HI R5, RZ, 0x1f, R8 ;  /* 0x0000001fff059819 */ /* 0x000fe40000011408 */
[----:B------:R-:W-:Y:S02]  /*1c700*/  @!P0 SHF.R.S32.HI R0, RZ, 0x1f, R7 ;  /* 0x0000001fff008819 */ /* 0x000fe40000011407 */
[----:B------:R-:W-:Y:S01]  /*1c710*/  @!P1 LEA.HI R5, R5, R8, RZ, 0x3 ;  /* 0x0000000805059211 */ /* 0x000fe200078f18ff */
[--C-:B--23--:R-:W-:Y:S01]  /*1c720*/  @!P2 IMAD.WIDE R8, R9, 0x2, R2.reuse ;  /* 0x000000020908a825 */ /* 0x10cfe200078e0202 */
[----:B------:R-:W-:Y:S02]  /*1c730*/  @!P0 LEA.HI R0, R0, R7, RZ, 0x3 ;  /* 0x0000000700008211 */ /* 0x000fe400078f18ff */
[----:B------:R-:W-:Y:S02]  /*1c740*/  @!P1 LOP3.LUT R5, R5, 0xfffffff8, RZ, 0xc0, !PT ;  /* 0xfffffff805059812 */ /* 0x000fe400078ec0ff */
[----:B------:R-:W-:Y:S01]  /*1c750*/  @!P0 LOP3.LUT R7, R0, 0xfffffff8, RZ, 0xc0, !PT ;  /* 0xfffffff800078812 */ /* 0x000fe200078ec0ff */
[----:B------:R2:W-:Y:S02]  /*1c760*/  @!P2 ST.E.128 [R8.64], RZ ;  /* 0x000000ff0800a985 */ /* 0x0005e4000c101d18 */
[----:B------:R-:W-:-:S04]  /*1c770*/  @!P1 IMAD.WIDE R4, R5, 0x2, R2 ;  /* 0x0000000205049825 */ /* 0x000fc800078e0202 */
[----:B-1----:R-:W-:Y:S01]  /*1c780*/  @!P0 IMAD.WIDE R10, R7, 0x2, R2 ;  /* 0x00000002070a8825 */ /* 0x002fe200078e0202 */
[----:B------:R2:W-:Y:S04]  /*1c790*/  @!P1 ST.E.128 [R4.64], RZ ;  /* 0x000000ff04009985 */ /* 0x0005e8000c101d18 */
[----:B------:R2:W-:Y:S01]  /*1c7a0*/  @!P0 ST.E.128 [R10.64], RZ ;  /* 0x000000ff0a008985 */ /* 0x0005e2000c101d18 */
[----:B------:R-:W-:-:S13]  /*1c7b0*/  ISETP.GE.AND P0, PT, R6, c[0x0][0x3c8], PT ;  /* 0x0000f20006007a0c */ /* 0x000fda0003f06270 */
[----:B------:R-:W-:Y:S05]  /*1c7c0*/  @P0 EXIT ;  /* 0x000000000000094d */ /* 0x000fea0003800000 */
[----:B--2---:R-:W-:-:S04]  /*1c7d0*/  SHF.R.S32.HI R5, RZ, 0x1f, R6 ;  /* 0x0000001fff057819 */ /* 0x004fc80000011406 */
[----:B------:R-:W-:-:S04]  /*1c7e0*/  LEA.HI R5, R5, R6, RZ, 0x3 ;  /* 0x0000000605057211 */ /* 0x000fc800078f18ff */
[----:B------:R-:W-:-:S05]  /*1c7f0*/  LOP3.LUT R5, R5, 0xfffffff8, RZ, 0xc0, !PT ;  /* 0xfffffff805057812 */ /* 0x000fca00078ec0ff */
[----:B------:R-:W-:-:S05]  /*1c800*/  IMAD.WIDE R2, R5, 0x2, R2 ;  /* 0x0000000205027825 */ /* 0x000fca00078e0202 */
[----:B------:R-:W-:Y:S01]  /*1c810*/  ST.E.128 [R2.64], RZ ;  /* 0x000000ff02007985 */ /* 0x000fe2000c101d18 */
[----:B------:R-:W-:Y:S05]  /*1c820*/  EXIT ;  /* 0x000000000000794d */ /* 0x000fea0003800000 */
.L_x_512:
        /* <DEDUP_REMOVED lines=13> */
.L_x_1773:


//--------------------- .text._ZN7cutlass13device_kernelIN5flash19enable_sm80_to_sm89INS1_16FlashAttnFwdSm80INS1_25CollectiveMainloopFwdSm80ILi8ELi1ELb1EN4cute5tupleIJNS5_1CILi128EEENS7_ILi64EEENS7_ILi256EEEEEELi256ENS_6half_tEfNS_4arch4Sm80ELb1ELb0ELb0ELb0ELb1ELb0ELb1ELb0EEENS1_21CollectiveEpilogueFwdINS6_IJS8_SA_S9_EEENS6_IJNS7_ILi1EEESI_SI_EEESC_SE_Li256ELb0ELb1ELb0ELb0EEENS1_30DynamicPersistentTileSchedulerILi256ELi256ELb0ELb1ELb0EEEEEEEEEvNT_6ParamsE --------------------------
	.section	.text._ZN7cutlass13device_kernelIN5flash19enable_sm80_to_sm89INS1_16FlashAttnFwdSm80INS1_25CollectiveMainloopFwdSm80ILi8ELi1ELb1EN4cute5tupleIJNS5_1CILi128EEENS7_ILi64EEENS7_ILi256EEEEEELi256ENS_6half_tEfNS_4arch4Sm80ELb1ELb0ELb0ELb0ELb1ELb0ELb1ELb0EEENS1_21CollectiveEpilogueFwdINS6_IJS8_SA_S9_EEENS6_IJNS7_ILi1EEESI_SI_EEESC_SE_Li256ELb0ELb1ELb0ELb0EEENS1_30DynamicPersistentTileSchedulerILi256ELi256ELb0ELb1ELb0EEEEEEEEEvNT_6ParamsE,"ax",@progbits
	.sectioninfo	@"SHI_REGISTERS=255"
	.align	128
.text._ZN7cutlass13device_kernelIN5flash19enable_sm80_to_sm89INS1_16FlashAttnFwdSm80INS1_25CollectiveMainloopFwdSm80ILi8ELi1ELb1EN4cute5tupleIJNS5_1CILi128EEENS7_ILi64EEENS7_ILi256EEEEEELi256ENS_6half_tEfNS_4arch4Sm80ELb1ELb0ELb0ELb0ELb1ELb0ELb1ELb0EEENS1_21CollectiveEpilogueFwdINS6_IJS8_SA_S9_EEENS6_IJNS7_ILi1EEESI_SI_EEESC_SE_Li256ELb0ELb1ELb0ELb0EEENS1_30DynamicPersistentTileSchedulerILi256ELi256ELb0ELb1ELb0EEEEEEEEEvNT_6ParamsE:
        .type           _ZN7cutlass13device_kernelIN5flash19enable_sm80_to_sm89INS1_16FlashAttnFwdSm80INS1_25CollectiveMainloopFwdSm80ILi8ELi1ELb1EN4cute5tupleIJNS5_1CILi128EEENS7_ILi64EEENS7_ILi256EEEEEELi256ENS_6half_tEfNS_4arch4Sm80ELb1ELb0ELb0ELb0ELb1ELb0ELb1ELb0EEENS1_21CollectiveEpilogueFwdINS6_IJS8_SA_S9_EEENS6_IJNS7_ILi1EEESI_SI_EEESC_SE_Li256ELb0ELb1ELb0ELb0EEENS1_30DynamicPersistentTileSchedulerILi256ELi256ELb0ELb1ELb0EEEEEEEEEvNT_6ParamsE,@function
        .size           _ZN7cutlass13device_kernelIN5flash19enable_sm80_to_sm89INS1_16FlashAttnFwdSm80INS1_25CollectiveMainloopFwdSm80ILi8ELi1ELb1EN4cute5tupleIJNS5_1CILi128EEENS7_ILi64EEENS7_ILi256EEEEEELi256ENS_6half_tEfNS_4arch4Sm80ELb1ELb0ELb0ELb0ELb1ELb0ELb1ELb0EEENS1_21CollectiveEpilogueFwdINS6_IJS8_SA_S9_EEENS6_IJNS7_ILi1EEESI_SI_EEESC_SE_Li256ELb0ELb1ELb0ELb0EEENS1_30DynamicPersistentTileSchedulerILi256ELi256ELb0ELb1ELb0EEEEEEEEEvNT_6ParamsE,(.L_x_1774 - _ZN7cutlass13device_kernelIN5flash19enable_sm80_to_sm89INS1_16FlashAttnFwdSm80INS1_25CollectiveMainloopFwdSm80ILi8ELi1ELb1EN4cute5tupleIJNS5_1CILi128EEENS7_ILi64EEENS7_ILi256EEEEEELi256ENS_6half_tEfNS_4arch4Sm80ELb1ELb0ELb0ELb0ELb1ELb0ELb1ELb0EEENS1_21CollectiveEpilogueFwdINS6_IJS8_SA_S9_EEENS6_IJNS7_ILi1EEESI_SI_EEESC_SE_Li256ELb0ELb1ELb0ELb0EEENS1_30DynamicPersistentTileSchedulerILi256ELi256ELb0ELb1ELb0EEEEEEEEEvNT_6ParamsE)
        .other          _ZN7cutlass13device_kernelIN5flash19enable_sm80_to_sm89INS1_16FlashAttnFwdSm80INS1_25CollectiveMainloopFwdSm80ILi8ELi1ELb1EN4cute5tupleIJNS5_1CILi128EEENS7_ILi64EEENS7_ILi256EEEEEELi256ENS_6half_tEfNS_4arch4Sm80ELb1ELb0ELb0ELb0ELb1ELb0ELb1ELb0EEENS1_21CollectiveEpilogueFwdINS6_IJS8_SA_S9_EEENS6_IJNS7_ILi1EEESI_SI_EEESC_SE_Li256ELb0ELb1ELb0ELb0EEENS1_30DynamicPersistentTileSchedulerILi256ELi256ELb0ELb1ELb0EEEEEEEEEvNT_6ParamsE,@"STO_CUDA_ENTRY STV_DEFAULT"
_ZN7cutlass13device_kernelIN5flash19enable_sm80_to_sm89INS1_16FlashAttnFwdSm80INS1_25CollectiveMainloopFwdSm80ILi8ELi1ELb1EN4cute5tupleIJNS5_1CILi128EEENS7_ILi64EEENS7_ILi256EEEEEELi256ENS_6half_tEfNS_4arch4Sm80ELb1ELb0ELb0ELb0ELb1ELb0ELb1ELb0EEENS1_21CollectiveEpilogueFwdINS6_IJS8_SA_S9_EEENS6_IJNS7_ILi1EEESI_SI_EEESC_SE_Li256ELb0ELb1ELb0ELb0EEENS1_30DynamicPersistentTileSchedulerILi256ELi256ELb0ELb1ELb0EEEEEEEEEvNT_6ParamsE:
[----:B------:R-:W-:-:S03]  /*0000*/  MOV R1, c[0x0][0x28] ;  /* 0x00000a0000017a02 */ /* 0x000fc60000000f00 */
[----:B------:R-:W1:Y:S01]  /*0010*/  S2R R24, SR_TID.X ;  /* 0x0000000000187919 */ /* 0x000e620000002100 */
[----:B------:R-:W-:-:S03]  /*0020*/  IADD3 R1, R1, -0x128, RZ ;  /* 0xfffffed801017810 */ /* 0x000fc60007ffe0ff */
[----:B------:R-:W2:Y:S01]  /*0030*/  S2R R18, SR_CTAID.X ;  /* 0x0000000000127919 */ /* 0x000ea20000002500 */
[----:B-1----:R-:W-:-:S05]  /*0040*/  SHF.R.U32.HI R2, RZ, 0x5, R24 ;  /* 0x00000005ff027819 */ /* 0x002fca0000011618 */
[----:B------:R-:W1:Y:S02]  /*0050*/  SHFL.IDX PT, R0, R2, RZ, 0x1f ;  /* 0x00001fff02007589 */ /* 0x000e6400000e0000 */
[----:B-1----:R-:W-:Y:S02]  /*0060*/  ISETP.GE.AND P0, PT, R0, 0x1, PT ;  /* 0x000000010000780c */ /* 0x002fe40003f06270 */
[----:B------:R1:W-:Y:S11]  /*0070*/  STL [R1+0xfc], R0 ;  /* 0x0000fc0001007387 */ /* 0x0003f60000100800 */
[----:B------:R-:W-:Y:S06]  /*0080*/  @P0 BAR.ARV 0x4, 0x100 ;  /* 0x0104000000000b1d */ /* 0x000fec0000002000 */
[----:B--2---:R-:W-:-:S13]  /*0090*/  ISETP.GE.AND P0, PT, R18, c[0x0][0x538], PT ;  /* 0x00014e0012007a0c */ /* 0x004fda0003f06270 */
[----:B------:R-:W-:Y:S05]  /*00a0*/  @P0 EXIT ;  /* 0x000000000000094d */ /* 0x000fea0003800000 */
[----:B-1----:R-:W-:Y:S01]  /*00b0*/  SHF.R.S32.HI R15, RZ, 0x1f, R24 ;  /* 0x0000001fff0f7819 */ /* 0x002fe20000011418 */
[----:B------:R-:W-:Y:S01]  /*00c0*/  IMAD.MOV.U32 R17, RZ, RZ, 0x10 ;  /* 0x00000010ff117424 */ /* 0x000fe200078e00ff */
[----:B------:R-:W-:Y:S01]  /*00d0*/  ULDC.64 UR6, c[0x0][0x118] ;  /* 0x0000460000067ab9 */ /* 0x000fe20000000a00 */
[----:B------:R-:W-:Y:S01]  /*00e0*/  IMAD.MOV.U32 R16, RZ, RZ, 0x20 ;  /* 0x00000020ff107424 */ /* 0x000fe200078e00ff */
[CC--:B------:R-:W-:Y:S02]  /*00f0*/  LEA.HI R2, R15.reuse, R24.reuse, RZ, 0x4 ;  /* 0x000000180f027211 */ /* 0x0c0fe400078f20ff */
[----:B------:R-:W-:Y:S02]  /*0100*/  LEA.HI R12, R15, R24, RZ, 0x2 ;  /* 0x000000180f0c7211 */ /* 0x000fe400078f10ff */
[----:B------:R-:W-:Y:S02]  /*0110*/  SHF.R.S32.HI R3, RZ, 0x4, R2 ;  /* 0x00000004ff037819 */ /* 0x000fe40000011402 */
[----:B------:R-:W-:-:S02]  /*0120*/  SHF.R.S32.HI R8, RZ, 0x2, R12 ;  /* 0x00000002ff087819 */ /* 0x000fc4000001140c */
[----:B------:R-:W-:Y:S02]  /*0130*/  LEA.HI R0, R2, R3, RZ, 0x1 ;  /* 0x0000000302007211 */ /* 0x000fe400078f08ff */
[----:B------:R-:W-:Y:S02]  /*0140*/  SHF.R.S32.HI R4, RZ, 0x1f, R12 ;  /* 0x0000001fff047819 */ /* 0x000fe4000001140c */
[----:B------:R-:W-:Y:S02]  /*0150*/  LOP3.LUT R0, R0, 0xfffffffe, RZ, 0xc0, !PT ;  /* 0xfffffffe00007812 */ /* 0x000fe400078ec0ff */
[CC--:B------:R-:W-:Y:S02]  /*0160*/  LEA.HI R9, R15.reuse, R24.reuse, RZ, 0x3 ;  /* 0x000000180f097211 */ /* 0x0c0fe400078f18ff */
[----:B------:R-:W-:Y:S01]  /*0170*/  LEA.HI R7, R15, R24, RZ, 0x5 ;  /* 0x000000180f077211 */ /* 0x000fe200078f28ff */
[----:B------:R-:W-:Y:S01]  /*0180*/  IMAD.IADD R13, R3, 0x1, -R0 ;  /* 0x00000001030d7824 */ /* 0x000fe200078e0a00 */
[----:B------:R-:W-:-:S02]  /*0190*/  LOP3.LUT R0, R2, 0xfffffff0, RZ, 0xc0, !PT ;  /* 0xfffffff002007812 */ /* 0x000fc400078ec0ff */
[----:B------:R-:W-:Y:S02]  /*01a0*/  LEA.HI R3, R4, R8, RZ, 0x3 ;  /* 0x0000000804037211 */ /* 0x000fe400078f18ff */
[----:B------:R-:W-:Y:S01]  /*01b0*/  SHF.R.S32.HI R23, RZ, 0x3, R9 ;  /* 0x00000003ff177819 */ /* 0x000fe20000011409 */
[C---:B------:R-:W-:Y:S01]  /*01c0*/  IMAD.IADD R2, R24.reuse, 0x1, -R0 ;  /* 0x0000000118027824 */ /* 0x040fe200078e0a00 */
[----:B------:R-:W-:Y:S02]  /*01d0*/  LOP3.LUT R4, R9, 0xfffffff8, RZ, 0xc0, !PT ;  /* 0xfffffff809047812 */ /* 0x000fe400078ec0ff */
[----:B------:R-:W-:Y:S01]  /*01e0*/  LOP3.LUT R0, R3, 0xfffffff8, RZ, 0xc0, !PT ;  /* 0xfffffff803007812 */ /* 0x000fe200078ec0ff */
[----:B------:R-:W-:Y:S01]  /*01f0*/  IMAD.SHL.U32 R3, R23, 0x40, RZ ;  /* 0x0000004017037824 */ /* 0x000fe200078e00ff */
[----:B------:R-:W-:Y:S01]  /*0200*/  SHF.R.S32.HI R10, RZ, 0x5, R7 ;  /* 0x00000005ff0a7819 */ /* 0x000fe20000011407 */
[----:B------:R-:W-:Y:S01]  /*0210*/  IMAD.IADD R22, R24, 0x1, -R4 ;  /* 0x0000000118167824 */ /* 0x000fe200078e0a04 */
[----:B------:R-:W-:Y:S01]  /*0220*/  SHF.R.S32.HI R4, RZ, 0x1f, R2 ;  /* 0x0000001fff047819 */ /* 0x000fe20000011402 */
[----:B------:R-:W-:Y:S01]  /*0230*/  IMAD.IADD R8, R8, 0x1, -R0 ;  /* 0x0000000108087824 */ /* 0x000fe200078e0a00 */
[----:B------:R-:W-:Y:S01]  /*0240*/  LOP3.LUT R0, R3, 0x1c0, RZ, 0xc0, !PT ;  /* 0x000001c003007812 */ /* 0x000fe200078ec0ff */
[----:B------:R-:W-:Y:S01]  /*0250*/  IMAD.SHL.U32 R21, R22, 0x8, RZ ;  /* 0x0000000816157824 */ /* 0x000fe200078e00ff */
[----:B------:R-:W-:Y:S01]  /*0260*/  LEA.HI R14, R4, R2, RZ, 0x3 ;  /* 0x00000002040e7211 */ /* 0x000fe200078f18ff */
[----:B------:R-:W-:Y:S01]  /*0270*/  IMAD.SHL.U32 R6, R22, 0x40, RZ ;  /* 0x0000004016067824 */ /* 0x000fe200078e00ff */
[----:B------:R-:W-:-:S02]  /*0280*/  SHF.R.U32.HI R5, RZ, 0x3, R0 ;  /* 0x00000003ff057819 */ /* 0x000fc40000011600 */
[----:B------:R-:W-:Y:S01]  /*0290*/  LOP3.LUT R3, R0, 0x38, R21, 0xf8, !PT ;  /* 0x0000003800037812 */ /* 0x000fe200078ef815 */
[----:B------:R-:W-:Y:S01]  /*02a0*/  STL [R1+0x58], R21 ;  /* 0x0000581501007387 */ /* 0x000fe20000100800 */
[----:B------:R-:W-:Y:S02]  /*02b0*/  LOP3.LUT R4, R14, 0xfffffff8, RZ, 0xc0, !PT ;  /* 0xfffffff80e047812 */ /* 0x000fe400078ec0ff */
[----:B------:R-:W-:Y:S02]  /*02c0*/  LOP3.LUT R11, R3, R5, RZ, 0x3c, !PT ;  /* 0x00000005030b7212 */ /* 0x000fe400078e3cff */
[----:B------:R-:W-:Y:S02]  /*02d0*/  LOP3.LUT R3, R7, 0xffffffe0, RZ, 0xc0, !PT ;  /* 0xffffffe007037812 */ /* 0x000fe400078ec0ff */
[----:B------:R-:W-:Y:S01]  /*02e0*/  LOP3.LUT R0, R6, 0x1c0, RZ, 0xc0, !PT ;  /* 0x000001c006007812 */ /* 0x000fe200078ec0ff */
[----:B------:R-:W-:Y:S01]  /*02f0*/  IMAD.IADD R6, R2, 0x1, -R4 ;  /* 0x0000000102067824 */ /* 0x000fe200078e0a04 */
[----:B------:R-:W-:Y:S01]  /*0300*/  LOP3.LUT R5, R8, 0x1, RZ, 0xc0, !PT ;  /* 0x0000000108057812 */ /* 0x000fe200078ec0ff */
[----:B------:R-:W-:Y:S01]  /*0310*/  IMAD.IADD R20, R24, 0x1, -R3 ;  /* 0x0000000118147824 */ /* 0x000fe200078e0a03 */
[----:B------:R-:W-:-:S02]  /*0320*/  LOP3.LUT R4, R0, 0x8, R9, 0xf8, !PT ;  /* 0x0000000800047812 */ /* 0x000fc400078ef809 */
[----:B------:R-:W-:Y:S02]  /*0330*/  SHF.R.U32.HI R2, RZ, 0x3, R0 ;  /* 0x00000003ff027819 */ /* 0x000fe40000011600 */
[----:B------:R-:W-:Y:S02]  /*0340*/  SHF.R.S32.HI R0, RZ, 0x1f, R7 ;  /* 0x0000001fff007819 */ /* 0x000fe40000011407 */
[----:B------:R-:W-:Y:S02]  /*0350*/  LOP3.LUT R9, R4, R2, RZ, 0x3c, !PT ;  /* 0x0000000204097212 */ /* 0x000fe400078e3cff */
[----:B------:R-:W-:Y:S02]  /*0360*/  LEA.HI R0, R0, R10, RZ, 0x3 ;  /* 0x0000000a00007211 */ /* 0x000fe400078f18ff */
[----:B------:R-:W-:Y:S02]  /*0370*/  SHF.R.S32.HI R2, RZ, 0x1f, R20 ;  /* 0x0000001fff027819 */ /* 0x000fe40000011414 */
[----:B------:R-:W-:-:S02]  /*0380*/  LOP3.LUT R3, R12, 0xfffffffc, RZ, 0xc0, !PT ;  /* 0xfffffffc0c037812 */ /* 0x000fc400078ec0ff */
[----:B------:R-:W-:Y:S02]  /*0390*/  LOP3.LUT R0, R0, 0xffffff8, RZ, 0xc0, !PT ;  /* 0x0ffffff800007812 */ /* 0x000fe400078ec0ff */
[----:B------:R-:W-:Y:S01]  /*03a0*/  LEA.HI R12, R2, R20, RZ, 0x2 ;  /* 0x00000014020c7211 */ /* 0x000fe200078f10ff */
[----:B------:R-:W-:Y:S01]  /*03b0*/  IMAD.IADD R3, R24, 0x1, -R3 ;  /* 0x0000000118037824 */ /* 0x000fe200078e0a03 */
[----:B------:R-:W-:Y:S01]  /*03c0*/  LEA.HI R7, R15, R24, RZ, 0x6 ;  /* 0x000000180f077211 */ /* 0x000fe200078f30ff */
[----:B------:R-:W-:Y:S01]  /*03d0*/  IMAD.IADD R4, R10, 0x1, -R0 ;  /* 0x000000010a047824 */ /* 0x000fe200078e0a00 */
[----:B------:R-:W-:Y:S02]  /*03e0*/  SHF.R.S32.HI R2, RZ, 0x2, R12 ;  /* 0x00000002ff027819 */ /* 0x000fe4000001140c */
[----:B------:R-:W-:Y:S01]  /*03f0*/  LEA.HI R0, R3, R3, RZ, 0x1 ;  /* 0x0000000303007211 */ /* 0x000fe200078f08ff */
[----:B------:R-:W-:Y:S01]  /*0400*/  IMAD.SHL.U32 R7, R7, 0x8, RZ ;  /* 0x0000000807077824 */ /* 0x000fe200078e00ff */
[----:B------:R-:W-:Y:S01]  /*0410*/  ISETP.NE.U32.AND P4, PT, R5, 0x1, PT ;  /* 0x000000010500780c */ /* 0x000fe20003f85070 */
[----:B------:R-:W-:Y:S01]  /*0420*/  IMAD R19, R4, 0x10, R2 ;  /* 0x0000001004137824 */ /* 0x000fe200078e0202 */
[----:B------:R-:W-:Y:S01]  /*0430*/  LOP3.LUT R4, R0, 0x1ffffffe, RZ, 0xc0, !PT ;  /* 0x1ffffffe00047812 */ /* 0x000fe200078ec0ff */
[----:B------:R-:W-:Y:S01]  /*0440*/  IMAD.SHL.U32 R2, R6, 0x40, RZ ;  /* 0x0000004006027824 */ /* 0x000fe200078e00ff */
[C---:B------:R-:W-:Y:S01]  /*0450*/  R2P PR, R8.reuse, 0x6 ;  /* 0x0000000608007804 */ /* 0x040fe20000000000 */
[----:B------:R-:W-:Y:S01]  /*0460*/  IMAD.SHL.U32 R5, R8, 0x40, RZ ;  /* 0x0000004008057824 */ /* 0x000fe200078e00ff */
[C---:B------:R-:W-:Y:S01]  /*0470*/  LOP3.LUT P3, RZ, R6.reuse, 0x2, RZ, 0xc0, !PT ;  /* 0x0000000206ff7812 */ /* 0x040fe2000786c0ff */
[----:B------:R-:W-:Y:S01]  /*0480*/  IMAD.IADD R8, R3, 0x1, -R4 ;  /* 0x0000000103087824 */ /* 0x000fe200078e0a04 */
[----:B------:R-:W-:Y:S01]  /*0490*/  LOP3.LUT P0, RZ, R6, 0x4, RZ, 0xc0, !PT ;  /* 0x0000000406ff7812 */ /* 0x000fe2000780c0ff */
[C---:B------:R-:W-:Y:S01]  /*04a0*/  IMAD.SHL.U32 R6, R13.reuse, 0x8, RZ ;  /* 0x000000080d067824 */ /* 0x040fe200078e00ff */
[----:B------:R-:W-:Y:S01]  /*04b0*/  LOP3.LUT R2, R2, 0x1c0, RZ, 0xc0, !PT ;  /* 0x000001c002027812 */ /* 0x000fe200078ec0ff */
[----:B------:R-:W-:Y:S01]  /*04c0*/  IMAD R0, R13, 0x200, R9 ;  /* 0x000002000d007824 */ /* 0x000fe200078e0209 */
[----:B------:R-:W-:Y:S01]  /*04d0*/  LOP3.LUT R4, R5, 0x1c0, RZ, 0xc0, !PT ;  /* 0x000001c005047812 */ /* 0x000fe200078ec0ff */
[----:B------:R-:W-:Y:S01]  /*04e0*/  STL [R1+0x100], R19 ;  /* 0x0001001301007387 */ /* 0x000fe20000100800 */
[----:B------:R-:W-:Y:S01]  /*04f0*/  LOP3.LUT R11, R11, 0x7ffffe00, R7, 0xf8, !PT ;  /* 0x7ffffe000b0b7812 */ /* 0x000fe200078ef807 */
[----:B------:R-:W-:Y:S01]  /*0500*/  IMAD R7, R10, 0x200, R3 ;  /* 0x000002000a077824 */ /* 0x000fe200078e0203 */
[----:B------:R-:W-:Y:S01]  /*0510*/  LOP3.LUT R6, R2, 0x8, R6, 0xf8, !PT ;  /* 0x0000000802067812 */ /* 0x000fe200078ef806 */
[----:B------:R-:W-:Y:S01]  /*0520*/  STL [R1+0xc8], R18 ;  /* 0x0000c81201007387 */ /* 0x000fe20000100800 */
[----:B------:R-:W-:Y:S01]  /*0530*/  SHF.R.U32.HI R3, RZ, 0x3, R2 ;  /* 0x00000003ff037819 */ /* 0x000fe20000011602 */
[----:B------:R-:W-:Y:S01]  /*0540*/  IMAD.MOV.U32 R9, RZ, RZ, 0x40 ;  /* 0x00000040ff097424 */ /* 0x000fe200078e00ff */
[----:B------:R-:W-:-:S02]  /*0550*/  LEA.HI R2, R4, R4, RZ, 0x1d ;  /* 0x0000000404027211 */ /* 0x000fc400078fe8ff */
[----:B------:R-:W-:Y:S02]  /*0560*/  SEL R5, R17, 0xfffffff0, !P3 ;  /* 0xfffffff011057807 */ /* 0x000fe40005800000 */
[----:B------:R-:W-:Y:S01]  /*0570*/  SEL R4, R16, 0xffffffe0, !P0 ;  /* 0xffffffe010047807 */ /* 0x000fe20004000000 */
[----:B------:R-:W-:Y:S01]  /*0580*/  IMAD.U32 R7, R7, 0x2, R2 ;  /* 0x0000000207077824 */ /* 0x000fe200078e0002 */
[----:B------:R-:W-:Y:S02]  /*0590*/  LEA.HI R2, R15, R24, RZ, 0x7 ;  /* 0x000000180f027211 */ /* 0x000fe400078f38ff */
[----:B------:R-:W-:Y:S01]  /*05a0*/  LOP3.LUT R3, R6, R3, RZ, 0x3c, !PT ;  /* 0x0000000306037212 */ /* 0x000fe200078e3cff */
[----:B------:R-:W-:Y:S01]  /*05b0*/  IMAD.SHL.U32 R6, R14, 0x40, RZ ;  /* 0x000000400e067824 */ /* 0x000fe200078e00ff */
[----:B------:R-:W-:Y:S01]  /*05c0*/  IADD3 R13, R21, 0x40, RZ ;  /* 0x00000040150d7810 */ /* 0x000fe20007ffe0ff */
[----:B------:R-:W-:Y:S01]  /*05d0*/  IMAD.IADD R4, R5, 0x1, R4 ;  /* 0x0000000105047824 */ /* 0x000fe200078e0204 */
[----:B------:R-:W-:Y:S01]  /*05e0*/  SHF.R.S32.HI R5, RZ, 0x7, R2 ;  /* 0x00000007ff057819 */ /* 0x000fe20000011402 */
[----:B------:R-:W-:Y:S01]  /*05f0*/  IMAD R2, R22, 0x20, R23 ;  /* 0x0000002016027824 */ /* 0x000fe200078e0217 */
[----:B------:R-:W-:-:S02]  /*0600*/  LOP3.LUT R3, R3, 0x7ffffe00, R6, 0xf8, !PT ;  /* 0x7ffffe0003037812 */ /* 0x000fc400078ef806 */
[C---:B------:R-:W-:Y:S02]  /*0610*/  IADD3 R6, R21.reuse, 0x80, RZ ;  /* 0x0000008015067810 */ /* 0x040fe40007ffe0ff */
[----:B------:R-:W-:Y:S01]  /*0620*/  SHF.R.S32.HI R14, RZ, 0x1f, R21 ;  /* 0x0000001fff0e7819 */ /* 0x000fe20000011415 */
[----:B------:R1:W-:Y:S01]  /*0630*/  STL [R1+0x80], R2 ;  /* 0x0000800201007387 */ /* 0x0003e20000100800 */
[----:B------:R-:W-:Y:S02]  /*0640*/  IADD3 R5, R21, 0xc0, RZ ;  /* 0x000000c015057810 */ /* 0x000fe40007ffe0ff */
[----:B------:R-:W-:Y:S01]  /*0650*/  LEA R7, R7, 0x80, 0x1 ;  /* 0x0000008007077811 */ /* 0x000fe200078e08ff */
[----:B------:R2:W-:Y:S01]  /*0660*/  STL [R1+0x70], R13 ;  /* 0x0000700d01007387 */ /* 0x0005e20000100800 */
[----:B------:R-:W-:-:S03]  /*0670*/  LEA R0, R0, 0x10100, 0x1 ;  /* 0x0001010000007811 */ /* 0x000fc600078e08ff */
[----:B------:R-:W-:Y:S04]  /*0680*/  STL [R1+0xf8], R14 ;  /* 0x0000f80e01007387 */ /* 0x000fe80000100800 */
[----:B------:R3:W-:Y:S04]  /*0690*/  STL [R1+0x6c], R6 ;  /* 0x00006c0601007387 */ /* 0x0007e80000100800 */
[----:B------:R4:W-:Y:S01]  /*06a0*/  STL [R1+0x74], R5 ;  /* 0x0000740501007387 */ /* 0x0009e20000100800 */
[----:B-1----:R-:W-:Y:S02]  /*06b0*/  LOP3.LUT R2, R12, 0x7ffffffc, RZ, 0xc0, !PT ;  /* 0x7ffffffc0c027812 */ /* 0x002fe400078ec0ff */
[----:B------:R-:W-:-:S02]  /*06c0*/  SHF.R.S32.HI R12, RZ, 0x1f, R6 ;  /* 0x0000001fff0c7819 */ /* 0x000fc40000011406 */
[----:B--2---:R-:W-:Y:S01]  /*06d0*/  SHF.R.S32.HI R13, RZ, 0x1f, R13 ;  /* 0x0000001fff0d7819 */ /* 0x004fe2000001140d */
[----:B------:R-:W-:-:S04]  /*06e0*/  IMAD.IADD R2, R20, 0x1, -R2 ;  /* 0x0000000114027824 */ /* 0x000fc800078e0a02 */
[----:B------:R-:W-:Y:S01]  /*06f0*/  STL [R1+0xf4], R13 ;  /* 0x0000f40d01007387 */ /* 0x000fe20000100800 */
[----:B---3--:R-:W-:-:S03]  /*0700*/  SHF.R.S32.HI R6, RZ, 0x1f, R5 ;  /* 0x0000001fff067819 */ /* 0x008fc60000011405 */
[----:B------:R1:W-:Y:S01]  /*0710*/  STL [R1+0xf0], R12 ;  /* 0x0000f00c01007387 */ /* 0x0003e20000100800 */
[----:B----4-:R-:W-:-:S03]  /*0720*/  SEL R5, R16, 0xffffffe0, !P1 ;  /* 0xffffffe010057807 */ /* 0x010fc60004800000 */
[----:B------:R2:W-:Y:S01]  /*0730*/  STL [R1+0xec], R6 ;  /* 0x0000ec0601007387 */ /* 0x0005e20000100800 */
[----:B-1----:R-:W-:Y:S02]  /*0740*/  IMAD.SHL.U32 R12, R11, 0x2, RZ ;  /* 0x000000020b0c7824 */ /* 0x002fe400078e00ff */
[----:B------:R-:W-:Y:S02]  /*0750*/  IMAD.SHL.U32 R11, R2, 0x2, RZ ;  /* 0x00000002020b7824 */ /* 0x000fe400078e00ff */
[----:B------:R-:W-:Y:S01]  /*0760*/  IMAD R2, R8, 0x8, R19 ;  /* 0x0000000808027824 */ /* 0x000fe200078e0213 */
[----:B------:R-:W-:Y:S01]  /*0770*/  STL [R1+0x50], R12 ;  /* 0x0000500c01007387 */ /* 0x000fe20000100800 */
[----:B--2---:R-:W-:Y:S01]  /*0780*/  SEL R6, R9, 0xffffffc0, !P2 ;  /* 0xffffffc009067807 */ /* 0x004fe20005000000 */
[C---:B------:R-:W-:Y:S02]  /*0790*/  IMAD.IADD R8, R7.reuse, 0x1, R5 ;  /* 0x0000000107087824 */ /* 0x040fe400078e0205 */
[----:B------:R1:W-:Y:S04]  /*07a0*/  STL [R1+0xc4], R11 ;  /* 0x0000c40b01007387 */ /* 0x0003e80000100800 */
[----:B------:R-:W-:Y:S04]  /*07b0*/  STL [R1+0xcc], R7 ;  /* 0x0000cc0701007387 */ /* 0x000fe80000100800 */
[----:B------:R2:W-:Y:S04]  /*07c0*/  STL [R1+0xc0], R2 ;  /* 0x0000c00201007387 */ /* 0x0005e80000100800 */
[----:B------:R3:W-:Y:S04]  /*07d0*/  STL [R1+0x20], R0 ;  /* 0x0000200001007387 */ /* 0x0007e80000100800 */
[----:B------:R4:W-:Y:S01]  /*07e0*/  STL [R1+0xd8], R8 ;  /* 0x0000d80801007387 */ /* 0x0009e20000100800 */
[----:B-1----:R-:W-:-:S02]  /*07f0*/  IADD3 R11, R7, -0x10, RZ ;  /* 0xfffffff0070b7810 */ /* 0x002fc40007ffe0ff */
[----:B------:R-:W-:Y:S02]  /*0800*/  @P4 IADD3 R11, R7, 0x10, RZ ;  /* 0x00000010070b4810 */ /* 0x000fe40007ffe0ff */
[----:B--2---:R-:W-:Y:S02]  /*0810*/  SEL R2, R16, 0xffffffe0, !P3 ;  /* 0xffffffe010027807 */ /* 0x004fe40005800000 */
[----:B---3--:R-:W-:Y:S01]  /*0820*/  SEL R0, R9, 0xffffffc0, !P0 ;  /* 0xffffffc009007807 */ /* 0x008fe20004000000 */
[--C-:B------:R-:W-:Y:S01]  /*0830*/  IMAD.IADD R9, R7, 0x1, R6.reuse ;  /* 0x0000000107097824 */ /* 0x100fe200078e0206 */
[----:B------:R-:W-:Y:S01]  /*0840*/  LEA R7, R3, 0x100, 0x1 ;  /* 0x0000010003077811 */ /* 0x000fe200078e08ff */
[----:B------:R-:W-:Y:S02]  /*0850*/  IMAD.IADD R3, R8, 0x1, R6 ;  /* 0x0000000108037824 */ /* 0x000fe400078e0206 */
[----:B----4-:R-:W-:Y:S01]  /*0860*/  IMAD.IADD R8, R5, 0x1, R11 ;  /* 0x0000000105087824 */ /* 0x010fe200078e020b */
[----:B------:R1:W-:Y:S01]  /*0870*/  STL [R1+0xe8], R9 ;  /* 0x0000e80901007387 */ /* 0x0003e20000100800 */
[----:B------:R-:W-:-:S03]  /*0880*/  IMAD R5, R10, 0x800, R7 ;  /* 0x000008000a057824 */ /* 0x000fc600078e0207 */
[----:B------:R-:W-:Y:S04]  /*0890*/  STL [R1+0xd0], R11 ;  /* 0x0000d00b01007387 */ /* 0x000fe80000100800 */
[----:B------:R2:W-:Y:S04]  /*08a0*/  STL [R1+0xe4], R3 ;  /* 0x0000e40301007387 */ /* 0x0005e80000100800 */
[----:B------:R-:W-:Y:S01]  /*08b0*/  STL [R1+0x2c], R7 ;  /* 0x00002c0701007387 */ /* 0x000fe20000100800 */
[----:B-1----:R-:W-:Y:S01]  /*08c0*/  IMAD R9, R4, 0x2, R7 ;  /* 0x0000000204097824 */ /* 0x002fe200078e0207 */
[----:B------:R-:W-:Y:S01]  /*08d0*/  IADD3 R4, R0, R7, R2 ;  /* 0x0000000700047210 */ /* 0x000fe20007ffe002 */
[----:B--2---:R-:W-:-:S02]  /*08e0*/  IMAD.IADD R3, R6, 0x1, R11 ;  /* 0x0000000106037824 */ /* 0x004fc400078e020b */
[----:B------:R-:W-:-:S03]  /*08f0*/  IMAD.IADD R6, R8, 0x1, R6 ;  /* 0x0000000108067824 */ /* 0x000fc600078e0206 */
[----:B------:R1:W-:Y:S04]  /*0900*/  STL [R1+0xe0], R3 ;  /* 0x0000e00301007387 */ /* 0x0003e80000100800 */
[----:B------:R-:W-:Y:S04]  /*0910*/  STL [R1+0xd4], R8 ;  /* 0x0000d40801007387 */ /* 0x000fe80000100800 */
[----:B------:R-:W-:Y:S04]  /*0920*/  STL [R1+0x3c], R9 ;  /* 0x00003c0901007387 */ /* 0x000fe80000100800 */
[----:B------:R-:W-:Y:S01]  /*0930*/  STL [R1+0x40], R5 ;  /* 0x0000400501007387 */ /* 0x000fe20000100800 */
[----:B-1----:R-:W-:-:S05]  /*0940*/  IMAD.IADD R3, R7, 0x1, R2 ;  /* 0x0000000107037824 */ /* 0x002fca00078e0202 */
[----:B------:R1:W-:Y:S04]  /*0950*/  STL [R1+0x34], R3 ;  /* 0x0000340301007387 */ /* 0x0003e80000100800 */
[----:B------:R2:W-:Y:S04]  /*0960*/  STL [R1+0x38], R4 ;  /* 0x0000380401007387 */ /* 0x0005e80000100800 */
[----:B------:R3:W-:Y:S01]  /*0970*/  STL [R1+0xdc], R6 ;  /* 0x0000dc0601007387 */ /* 0x0007e20000100800 */
[--C-:B-1----:R-:W-:Y:S02]  /*0980*/  IMAD.IADD R3, R2, 0x1, R5.reuse ;  /* 0x0000000102037824 */ /* 0x102fe400078e0205 */
[----:B------:R-:W-:-:S02]  /*0990*/  IMAD.IADD R2, R0, 0x1, R5 ;  /* 0x0000000100027824 */ /* 0x000fc400078e0205 */
[----:B--2---:R-:W-:Y:S01]  /*09a0*/  IMAD.IADD R4, R7, 0x1, R0 ;  /* 0x0000000107047824 */ /* 0x004fe200078e0200 */
[----:B------:R3:W-:Y:S01]  /*09b0*/  STL [R1+0x44], R3 ;  /* 0x0000440301007387 */ /* 0x0007e20000100800 */
[----:B------:R-:W-:-:S03]  /*09c0*/  IMAD.IADD R0, R0, 0x1, R3 ;  /* 0x0000000100007824 */ /* 0x000fc600078e0203 */
[----:B------:R3:W-:Y:S04]  /*09d0*/  STL [R1+0x30], R4 ;  /* 0x0000300401007387 */ /* 0x0007e80000100800 */
[----:B------:R3:W-:Y:S04]  /*09e0*/  STL [R1+0x4c], R2 ;  /* 0x00004c0201007387 */ /* 0x0007e80000100800 */
[----:B------:R3:W-:Y:S02]  /*09f0*/  STL [R1+0x48], R0 ;  /* 0x0000480001007387 */ /* 0x0007e40000100800 */
.L_x_574:
[----:B---3--:R-:W2:Y:S01]  /*0a00*/  LDL R4, [R1+0xc8] ;  /* 0x0000c80001047983 */ /* 0x008ea20000100800 */
[----:B------:R-:W-:Y:S01]  /*0a10*/  IMAD.MOV.U32 R0, RZ, RZ, c[0x0][0x560] ;  /* 0x00015800ff007624 */ /* 0x000fe200078e00ff */
[----:B------:R-:W-:Y:S01]  /*0a20*/  YIELD ;  /* 0x0000000000007946 */ /* 0x000fe20003800000 */
[----:B------:R-:W-:Y:S03]  /*0a30*/  BSSY B0, `(.L_x_513) ;  /* 0x0000016000007945 */ /* 0x000fe60003800000 */
[----:B------:R-:W-:-:S13]  /*0a40*/  ISETP.NE.AND P0, PT, R0, 0x1, PT ;  /* 0x000000010000780c */ /* 0x000fda0003f05270 */
[----:B--2---:R-:W-:Y:S01]  /*0a50*/  @P0 IMAD.HI.U32 R0, R4, c[0x0][0x564], RZ ;  /* 0x0001590004000a27 */ /* 0x004fe200078e00ff */
[----:B------:R-:W-:-:S04]  /*0a60*/  MOV R3, R4 ;  /* 0x0000000400037202 */ /* 0x000fc80000000f00 */
[----:B------:R-:W-:-:S04]  /*0a70*/  @P0 SHF.R.U32.HI R3, RZ, c[0x0][0x568], R0 ;  /* 0x00015a00ff030a19 */ /* 0x000fc80000011600 */
[----:B------:R-:W-:Y:S01]  /*0a80*/  ISETP.GE.AND P0, PT, R3, c[0x0][0x578], PT ;  /* 0x00015e0003007a0c */ /* 0x000fe20003f06270 */
[----:B------:R-:W-:-:S04]  /*0a90*/  IMAD.MOV R2, RZ, RZ, -R3 ;  /* 0x000000ffff027224 */ /* 0x000fc800078e0a03 */
[----:B------:R-:W-:-:S08]  /*0aa0*/  IMAD R2, R2, c[0x0][0x560], R4 ;  /* 0x0001580002027a24 */ /* 0x000fd000078e0204 */
[----:B------:R-:W-:Y:S05]  /*0ab0*/  @!P0 BRA `(.L_x_514) ;  /* 0x0000007000008947 */ /* 0x000fea0003800000 */
[----:B------:R-:W-:-:S04]  /*0ac0*/  MOV R0, c[0x0][0x56c] ;  /* 0x00015b0000007a02 */ /* 0x000fc80000000f00 */
[----:B------:R-:W-:Y:S02]  /*0ad0*/  ISETP.NE.AND P0, PT, R0, 0x1, PT ;  /* 0x000000010000780c */ /* 0x000fe40003f05270 */
[----:B------:R-:W-:-:S11]  /*0ae0*/  MOV R0, R2 ;  /* 0x0000000200007202 */ /* 0x000fd60000000f00 */
[----:B------:R-:W-:-:S05]  /*0af0*/  @P0 IMAD.HI.U32 R4, R2, c[0x0][0x570], RZ ;  /* 0x00015c0002040a27 */ /* 0x000fca00078e00ff */
[----:B------:R-:W-:-:S05]  /*0b00*/  @P0 SHF.R.U32.HI R0, RZ, c[0x0][0x574], R4 ;  /* 0x00015d00ff000a19 */ /* 0x000fca0000011604 */
[----:B------:R-:W-:Y:S01]  /*0b10*/  IMAD R4, R0, c[0x0][0x56c], RZ ;  /* 0x00015b0000047a24 */ /* 0x000fe200078e02ff */
[----:B------:R-:W-:Y:S05]  /*0b20*/  BRA `(.L_x_515) ;  /* 0x0000006000007947 */ /* 0x000fea0003800000 */
.L_x_514:
[----:B------:R-:W-:-:S04]  /*0b30*/  MOV R0, c[0x0][0x554] ;  /* 0x0001550000007a02 */ /* 0x000fc80000000f00 */
[----:B------:R-:W-:Y:S02]  /*0b40*/  ISETP.NE.AND P0, PT, R0, 0x1, PT ;  /* 0x000000010000780c */ /* 0x000fe40003f05270 */
[----:B------:R-:W-:-:S11]  /*0b50*/  MOV R0, R2 ;  /* 0x0000000200007202 */ /* 0x000fd60000000f00 */
[----:B------:R-:W-:-:S05]  /*0b60*/  @P0 IMAD.HI.U32 R4, R2, c[0x0][0x558], RZ ;  /* 0x0001560002040a27 */ /* 0x000fca00078e00ff */
[----:B------:R-:W-:-:S05]  /*0b70*/  @P0 SHF.R.U32.HI R0, RZ, c[0x0][0x55c], R4 ;  /* 0x00015700ff000a19 */ /* 0x000fca0000011604 */
[----:B------:R-:W-:Y:S02]  /*0b80*/  IMAD R4, R0, c[0x0][0x554], RZ ;  /* 0x0001550000047a24 */ /* 0x000fe400078e02ff */
.L_x_515:
[----:B------:R-:W-:Y:S05]  /*0b90*/  BSYNC B0 ;  /* 0x0000000000007941 */ /* 0x000fea0003800000 */
.L_x_513:
[----:B------:R-:W-:Y:S01]  /*0ba0*/  IMAD.MOV.U32 R5, RZ, RZ, c[0x0][0x548] ;  /* 0x00015200ff057624 */ /* 0x000fe200078e00ff */
[----:B------:R-:W-:Y:S01]  /*0bb0*/  ISETP.NE.U32.AND P0, PT, RZ, c[0x0][0x370], PT ;  /* 0x0000dc00ff007a0c */ /* 0x000fe20003f05070 */
[----:B------:R-:W-:Y:S01]  /*0bc0*/  IMAD.IADD R4, R2, 0x1, -R4 ;  /* 0x0000000102047824 */ /* 0x000fe200078e0a04 */
[----:B------:R-:W-:Y:S02]  /*0bd0*/  CS2R R106, SRZ ;  /* 0x00000000006a7805 */ /* 0x000fe4000001ff00 */
[----:B------:R-:W-:Y:S01]  /*0be0*/  ISETP.NE.AND P1, PT, R5, 0x1, PT ;  /* 0x000000010500780c */ /* 0x000fe20003f25270 */
[----:B------:R-:W-:Y:S01]  /*0bf0*/  IMAD R4, R3, c[0x0][0x554], R4 ;  /* 0x0001550003047a24 */ /* 0x000fe200078e0204 */
[----:B------:R-:W-:-:S04]  /*0c00*/  ISETP.NE.AND.EX P0, PT, RZ, c[0x0][0x374], PT, P0 ;  /* 0x0000dd00ff007a0c */ /* 0x000fc80003f05300 */
[----:B------:R-:W-:-:S07]  /*0c10*/  MOV R16, R4 ;  /* 0x0000000400107202 */ /* 0x000fce0000000f00 */
[----:B------:R-:W-:-:S04]  /*0c20*/  @P1 IMAD.HI.U32 R2, R4, c[0x0][0x54c], RZ ;  /* 0x0001530004021a27 */ /* 0x000fc800078e00ff */
[----:B------:R-:W-:Y:S01]  /*0c30*/  @P0 IMAD.MOV.U32 R3, RZ, RZ, 0x4 ;  /* 0x00000004ff030424 */ /* 0x000fe200078e00ff */
[----:B------:R-:W-:-:S05]  /*0c40*/  @P1 SHF.R.U32.HI R16, RZ, c[0x0][0x550], R2 ;  /* 0x00015400ff101a19 */ /* 0x000fca0000011602 */
[----:B------:R-:W-:Y:S01]  /*0c50*/  @P0 IMAD.WIDE R2, R16, R3, c[0x0][0x370] ;  /* 0x0000dc0010020625 */ /* 0x000fe200078e0203 */
[----:B------:R-:W-:Y:S01]  /*0c60*/  LOP3.LUT R0, R0, 0x1ffffff, RZ, 0x3c, !PT ;  /* 0x01ffffff00007812 */ /* 0x000fe200078e3cff */
[----:B------:R1:W-:Y:S04]  /*0c70*/  STL [R1+0xb8], R16 ;  /* 0x0000b81001007387 */ /* 0x0003e80000100800 */
[----:B------:R2:W3:Y:S01]  /*0c80*/  @P0 LDG.E R107, [R2.64] ;  /* 0x00000006026b0981 */ /* 0x0004e2000c1e1900 */
[----:B------:R-:W-:Y:S01]  /*0c90*/  IMAD.MOV.U32 R51, RZ, RZ, c[0x0][0x2c4] ;  /* 0x0000b100ff337624 */ /* 0x000fe200078e00ff */
[----:B------:R-:W-:Y:S01]  /*0ca0*/  IADD3 R0, R0, c[0x0][0x53c], RZ ;  /* 0x00014f0000007a10 */ /* 0x000fe20007ffe0ff */
[----:B------:R-:W-:Y:S01]  /*0cb0*/  IMAD.MOV.U32 R48, RZ, RZ, 0x40 ;  /* 0x00000040ff307424 */ /* 0x000fe200078e00ff */
[----:B------:R-:W-:Y:S01]  /*0cc0*/  CS2R R130, SRZ ;  /* 0x0000000000827805 */ /* 0x000fe2000001ff00 */
[----:B------:R-:W-:Y:S01]  /*0cd0*/  CS2R R128, SRZ ;  /* 0x0000000000807805 */ /* 0x000fe2000001ff00 */
[----:B------:R-:W-:Y:S01]  /*0ce0*/  ISETP.NE.AND P2, PT, R51, 0x1, PT ;  /* 0x000000013300780c */ /* 0x000fe20003f45270 */
[----:B------:R-:W-:Y:S01]  /*0cf0*/  CS2R R126, SRZ ;  /* 0x00000000007e7805 */ /* 0x000fe2000001ff00 */
[----:B------:R-:W-:Y:S01]  /*0d00*/  SHF.L.U32 R47, R0, 0x7, RZ ;  /* 0x00000007002f7819 */ /* 0x000fe200000006ff */
[----:B------:R-:W-:Y:S01]  /*0d10*/  CS2R R124, SRZ ;  /* 0x00000000007c7805 */ /* 0x000fe2000001ff00 */
[----:B------:R-:W-:Y:S01]  /*0d20*/  IADD3 R5, R48, -c[0x0][0x168], RZ ;  /* 0x80005a0030057a10 */ /* 0x000fe20007ffe0ff */
[----:B------:R-:W-:Y:S01]  /*0d30*/  IMAD.MOV.U32 R122, RZ, RZ, RZ ;  /* 0x000000ffff7a7224 */ /* 0x000fe200078e00ff */
[----:B------:R-:W-:Y:S01]  /*0d40*/  IADD3 R0, R47, 0x7f, RZ ;  /* 0x0000007f2f007810 */ /* 0x000fe20007ffe0ff */
[----:B------:R1:W-:Y:S01]  /*0d50*/  STL [R1+0xb4], R47 ;  /* 0x0000b42f01007387 */ /* 0x0003e20000100800 */
[----:B------:R-:W-:Y:S01]  /*0d60*/  CS2R R120, SRZ ;  /* 0x0000000000787805 */ /* 0x000fe2000001ff00 */
[----:B------:R-:W-:Y:S01]  /*0d70*/  CS2R R6, SRZ ;  /* 0x0000000000067805 */ /* 0x000fe2000001ff00 */
[----:B------:R-:W-:Y:S01]  /*0d80*/  MOV R118, RZ ;  /* 0x000000ff00767202 */ /* 0x000fe20000000f00 */
[----:B------:R-:W-:Y:S01]  /*0d90*/  CS2R R116, SRZ ;  /* 0x0000000000747805 */ /* 0x000fe2000001ff00 */
[----:B------:R-:W-:Y:S01]  /*0da0*/  CS2R R8, SRZ ;  /* 0x0000000000087805 */ /* 0x000fe2000001ff00 */
[----:B------:R-:W-:Y:S01]  /*0db0*/  IMAD.MOV.U32 R114, RZ, RZ, RZ ;  /* 0x000000ffff727224 */ /* 0x000fe200078e00ff */
[----:B------:R-:W-:Y:S01]  /*0dc0*/  CS2R R112, SRZ ;  /* 0x0000000000707805 */ /* 0x000fe2000001ff00 */
[----:B------:R-:W-:Y:S01]  /*0dd0*/  CS2R R10, SRZ ;  /* 0x00000000000a7805 */ /* 0x000fe2000001ff00 */
[----:B------:R-:W-:Y:S01]  /*0de0*/  IMAD.MOV.U32 R110, RZ, RZ, RZ ;  /* 0x000000ffff6e7224 */ /* 0x000fe200078e00ff */
[----:B------:R-:W-:Y:S01]  /*0df0*/  CS2R R108, SRZ ;  /* 0x00000000006c7805 */ /* 0x000fe2000001ff00 */
[----:B------:R-:W-:Y:S01]  /*0e00*/  CS2R R12, SRZ ;  /* 0x00000000000c7805 */ /* 0x000fe2000001ff00 */
[----:B--2---:R-:W-:Y:S01]  /*0e10*/  IMAD.MOV.U32 R2, RZ, RZ, c[0x0][0x2ac] ;  /* 0x0000ab00ff027624 */ /* 0x004fe200078e00ff */
[----:B------:R-:W-:Y:S01]  /*0e20*/  CS2R R104, SRZ ;  /* 0x0000000000687805 */ /* 0x000fe2000001ff00 */
[----:B------:R-:W-:Y:S01]  /*0e30*/  @P2 IMAD.HI.U32 R3, R0, c[0x0][0x2c8], RZ ;  /* 0x0000b20000032a27 */ /* 0x000fe200078e00ff */
[----:B------:R-:W-:Y:S01]  /*0e40*/  CS2R R14, SRZ ;  /* 0x00000000000e7805 */ /* 0x000fe2000001ff00 */
[----:B------:R-:W-:Y:S01]  /*0e50*/  MOV R102, RZ ;  /* 0x000000ff00667202 */ /* 0x000fe20000000f00 */
[----:B------:R-:W-:Y:S01]  /*0e60*/  CS2R R100, SRZ ;  /* 0x0000000000647805 */ /* 0x000fe2000001ff00 */
[C---:B------:R-:W-:Y:S01]  /*0e70*/  IMAD R249, R2.reuse, c[0x0][0x1d0], RZ ;  /* 0x0000740002f97a24 */ /* 0x040fe200078e02ff */
[----:B------:R-:W-:Y:S01]  /*0e80*/  @P2 SHF.R.U32.HI R0, RZ, c[0x0][0x2cc], R3 ;  /* 0x0000b300ff002a19 */ /* 0x000fe20000011603 */
[----:B------:R-:W-:Y:S01]  /*0e90*/  IMAD R2, R2, c[0x0][0x1d0], R5 ;  /* 0x0000740002027a24 */ /* 0x000fe200078e0205 */
[----:B------:R-:W-:Y:S01]  /*0ea0*/  CS2R R96, SRZ ;  /* 0x0000000000607805 */ /* 0x000fe2000001ff00 */
[----:B------:R-:W-:Y:S01]  /*0eb0*/  IMAD.MOV.U32 R17, RZ, RZ, RZ ;  /* 0x000000ffff117224 */ /* 0x000fe200078e00ff */
[----:B------:R-:W-:Y:S01]  /*0ec0*/  IADD3 R5, R249, 0x3f, RZ ;  /* 0x0000003ff9057810 */ /* 0x000fe20007ffe0ff */
[----:B------:R-:W-:Y:S01]  /*0ed0*/  IMAD.MOV.U32 R98, RZ, RZ, RZ ;  /* 0x000000ffff627224 */ /* 0x000fe200078e00ff */
[----:B------:R-:W-:Y:S01]  /*0ee0*/  IADD3 R0, R2, R0, RZ ;  /* 0x0000000002007210 */ /* 0x000fe20007ffe0ff */
[----:B------:R-:W-:Y:S01]  /*0ef0*/  CS2R R18, SRZ ;  /* 0x0000000000127805 */ /* 0x000fe2000001ff00 */
[----:B------:R-:W-:Y:S01]  /*0f00*/  SHF.R.S32.HI R2, RZ, 0x1f, R5 ;  /* 0x0000001fff027819 */ /* 0x000fe20000011405 */
[----:B------:R-:W-:Y:S01]  /*0f10*/  CS2R R92, SRZ ;  /* 0x00000000005c7805 */ /* 0x000fe2000001ff00 */
[----:B------:R-:W-:Y:S01]  /*0f20*/  SHF.R.S32.HI R3, RZ, 0x1f, R0 ;  /* 0x0000001fff037819 */ /* 0x000fe20000011400 */
[----:B------:R-:W-:Y:S01]  /*0f30*/  CS2R R20, SRZ ;  /* 0x0000000000147805 */ /* 0x000fe2000001ff00 */
[----:B------:R-:W-:Y:S01]  /*0f40*/  LEA.HI R2, R2, R5, RZ, 0x6 ;  /* 0x0000000502027211 */ /* 0x000fe200078f30ff */
[----:B------:R-:W-:Y:S01]  /*0f50*/  IMAD.MOV.U32 R90, RZ, RZ, RZ ;  /* 0x000000ffff5a7224 */ /* 0x000fe200078e00ff */
[----:B------:R-:W-:Y:S01]  /*0f60*/  LEA.HI R3, R3, R0, RZ, 0x6 ;  /* 0x0000000003037211 */ /* 0x000fe200078f30ff */
[----:B------:R-:W-:Y:S01]  /*0f70*/  IMAD.MOV R0, RZ, RZ, -R16 ;  /* 0x000000ffff007224 */ /* 0x000fe200078e0a10 */
[----:B------:R-:W-:Y:S01]  /*0f80*/  SHF.R.S32.HI R2, RZ, 0x6, R2 ;  /* 0x00000006ff027819 */ /* 0x000fe20000011402 */
[----:B------:R-:W-:Y:S01]  /*0f90*/  CS2R R88, SRZ ;  /* 0x0000000000587805 */ /* 0x000fe2000001ff00 */
[----:B------:R-:W-:Y:S01]  /*0fa0*/  SHF.R.S32.HI R3, RZ, 0x6, R3 ;  /* 0x00000006ff037819 */ /* 0x000fe20000011403 */
[----:B------:R-:W-:Y:S01]  /*0fb0*/  IMAD R46, R0, c[0x0][0x548], R4 ;  /* 0x00015200002e7a24 */ /* 0x000fe200078e0204 */
[----:B------:R-:W-:Y:S01]  /*0fc0*/  PRMT R0, RZ, 0x7610, R0 ;  /* 0x00007610ff007816 */ /* 0x000fe20000000000 */
[----:B------:R-:W-:Y:S01]  /*0fd0*/  CS2R R4, SRZ ;  /* 0x0000000000047805 */ /* 0x000fe2000001ff00 */
[----:B------:R-:W-:Y:S01]  /*0fe0*/  IMNMX R248, R2, R3, PT ;  /* 0x0000000302f87217 */ /* 0x000fe20003800200 */
[----:B------:R-:W-:Y:S01]  /*0ff0*/  CS2R R22, SRZ ;  /* 0x0000000000167805 */ /* 0x000fe2000001ff00 */
[----:B------:R1:W-:Y:S01]  /*1000*/  STL [R1+0xbc], R46 ;  /* 0x0000bc2e01007387 */ /* 0x0003e20000100800 */
[----:B------:R-:W-:Y:S01]  /*1010*/  MOV R94, RZ ;  /* 0x000000ff005e7202 */ /* 0x000fe20000000f00 */
[----:B------:R-:W-:Y:S01]  /*1020*/  IMAD.MOV.U32 R86, RZ, RZ, RZ ;  /* 0x000000ffff567224 */ /* 0x000fe200078e00ff */
[----:B------:R-:W-:Y:S01]  /*1030*/  ISETP.GE.AND P0, PT, R248, 0x1, PT ;  /* 0x00000001f800780c */ /* 0x000fe20003f06270 */
[----:B------:R-:W-:Y:S01]  /*1040*/  CS2R R84, SRZ ;  /* 0x0000000000547805 */ /* 0x000fe2000001ff00 */
[----:B------:R-:W-:Y:S01]  /*1050*/  CS2R R24, SRZ ;  /* 0x0000000000187805 */ /* 0x000fe2000001ff00 */
[----:B------:R-:W-:Y:S01]  /*1060*/  MOV R82, RZ ;  /* 0x000000ff00527202 */ /* 0x000fe20000000f00 */
[----:B------:R-:W-:Y:S01]  /*1070*/  CS2R R26, SRZ ;  /* 0x00000000001a7805 */ /* 0x000fe2000001ff00 */
[----:B------:R-:W-:Y:S01]  /*1080*/  IMAD.MOV.U32 R80, RZ, RZ, RZ ;  /* 0x000000ffff507224 */ /* 0x000fe200078e00ff */
[----:B------:R-:W-:Y:S01]  /*1090*/  CS2R R28, SRZ ;  /* 0x00000000001c7805 */ /* 0x000fe2000001ff00 */
[----:B------:R-:W-:Y:S01]  /*10a0*/  IMAD.MOV.U32 R78, RZ, RZ, RZ ;  /* 0x000000ffff4e7224 */ /* 0x000fe200078e00ff */
[----:B------:R-:W-:Y:S01]  /*10b0*/  MOV R76, RZ ;  /* 0x000000ff004c7202 */ /* 0x000fe20000000f00 */
[----:B------:R-:W-:Y:S01]  /*10c0*/  IMAD.MOV.U32 R74, RZ, RZ, RZ ;  /* 0x000000ffff4a7224 */ /* 0x000fe200078e00ff */
[----:B------:R-:W-:Y:S01]  /*10d0*/  CS2R R30, SRZ ;  /* 0x00000000001e7805 */ /* 0x000fe2000001ff00 */
[----:B------:R-:W-:Y:S01]  /*10e0*/  IMAD.MOV.U32 R72, RZ, RZ, RZ ;  /* 0x000000ffff487224 */ /* 0x000fe200078e00ff */
[----:B------:R-:W-:Y:S01]  /*10f0*/  MOV R70, RZ ;  /* 0x000000ff00467202 */ /* 0x000fe20000000f00 */
[----:B------:R-:W-:Y:S01]  /*1100*/  CS2R R32, SRZ ;  /* 0x0000000000207805 */ /* 0x000fe2000001ff00 */
[----:B------:R-:W-:Y:S01]  /*1110*/  IMAD.MOV.U32 R68, RZ, RZ, RZ ;  /* 0x000000ffff447224 */ /* 0x000fe200078e00ff */
        /* <DEDUP_REMOVED lines=14> */
[----:B------:R-:W-:Y:S01]  /*1200*/  IMAD.MOV.U32 R138, RZ, RZ, RZ ;  /* 0x000000ffff8a7224 */ /* 0x000fe200078e00ff */
[----:B------:R-:W-:Y:S01]  /*1210*/  CS2R R142, SRZ ;  /* 0x00000000008e7805 */ /* 0x000fe2000001ff00 */
[----:B------:R-:W-:Y:S01]  /*1220*/  CS2R R140, SRZ ;  /* 0x00000000008c7805 */ /* 0x000fe2000001ff00 */
[----:B------:R-:W-:Y:S01]  /*1230*/  MOV R53, RZ ;  /* 0x000000ff00357202 */ /* 0x000fe20000000f00 */
[----:B------:R-:W-:Y:S01]  /*1240*/  IMAD.MOV.U32 R146, RZ, RZ, RZ ;  /* 0x000000ffff927224 */ /* 0x000fe200078e00ff */
        /* <DEDUP_REMOVED lines=14> */
[----:B---3--:R1:W-:Y:S01]  /*1330*/  STL [R1+0x88], R107 ;  /* 0x0000886b01007387 */ /* 0x0083e20000100800 */
[----:B------:R-:W-:Y:S05]  /*1340*/  @!P0 BRA `(.L_x_516) ;  /* 0x0000cd6000008947 */ /* 0x000fea0003800000 */
[----:B------:R-:W-:-:S04]  /*1350*/  ISETP.NE.U32.AND P0, PT, RZ, c[0x0][0x340], PT ;  /* 0x0000d000ff007a0c */ /* 0x000fc80003f05070 */
[----:B------:R-:W-:-:S13]  /*1360*/  ISETP.NE.AND.EX P0, PT, RZ, c[0x0][0x344], PT, P0 ;  /* 0x0000d100ff007a0c */ /* 0x000fda0003f05300 */
[----:B------:R-:W-:-:S04]  /*1370*/  @P0 IMAD.MOV.U32 R2, RZ, RZ, 0x4 ;  /* 0x00000004ff020424 */ /* 0x000fc800078e00ff */
[----:B------:R-:W-:-:S05]  /*1380*/  @P0 IMAD.WIDE R2, R16, R2, c[0x0][0x340] ;  /* 0x0000d00010020625 */ /* 0x000fca00078e0202 */
[----:B------:R2:W5:Y:S01]  /*1390*/  @P0 LDG.E R0, [R2.64] ;  /* 0x0000000602000981 */ /* 0x000562000c1e1900 */
[----:B------:R-:W-:Y:S01]  /*13a0*/  WARPSYNC 0xffffffff ;  /* 0xffffffff00007948 */ /* 0x000fe20003800000 */
[----:B------:R-:W-:-:S03]  /*13b0*/  @!P0 MOV R0, R16 ;  /* 0x0000001000008202 */ /* 0x000fc60000000f00 */
[----:B--2---:R-:W2:Y:S01]  /*13c0*/  LDL R103, [R1+0x80] ;  /* 0x0000800001677983 */ /* 0x004ea20000100800 */
[----:B-----5:R-:W-:Y:S01]  /*13d0*/  SHF.R.S32.HI R3, RZ, 0x1f, R0 ;  /* 0x0000001fff037819 */ /* 0x020fe20000011400 */
[----:B------:R-:W-:-:S04]  /*13e0*/  IMAD.WIDE.U32 R98, R0, c[0x0][0x2b0], RZ ;  /* 0x0000ac0000627a25 */ /* 0x000fc800078e00ff */
[----:B------:R-:W-:Y:S01]  /*13f0*/  IMAD.MOV.U32 R97, RZ, RZ, c[0x0][0x2b8] ;  /* 0x0000ae00ff617624 */ /* 0x000fe200078e00ff */
[----:B------:R-:W-:Y:S01]  /*1400*/  STL.64 [R1+0x98], R98 ;  /* 0x0000986201007387 */ /* 0x000fe20000100a00 */
[----:B------:R-:W-:-:S03]  /*1410*/  IMAD.MOV.U32 R33, RZ, RZ, RZ ;  /* 0x000000ffff217224 */ /* 0x000fc600078e00ff */
[----:B------:R-:W-:Y:S02]  /*1420*/  ISETP.NE.AND P1, PT, R97, 0x1, PT ;  /* 0x000000016100780c */ /* 0x000fe40003f25270 */
[----:B------:R-:W-:-:S05]  /*1430*/  SHF.R.S32.HI R24, RZ, 0x1f, R46 ;  /* 0x0000001fff187819 */ /* 0x000fca000001142e */
[----:B------:R-:W-:Y:S01]  /*1440*/  IMAD R5, R24, c[0x0][0x1b8], RZ ;  /* 0x00006e0018057a24 */ /* 0x000fe200078e02ff */
[----:B------:R-:W-:-:S03]  /*1450*/  SHF.R.S32.HI R6, RZ, 0x1f, R16 ;  /* 0x0000001fff067819 */ /* 0x000fc60000011410 */
[----:B------:R-:W-:Y:S01]  /*1460*/  IMAD R5, R46, c[0x0][0x1bc], R5 ;  /* 0x00006f002e057a24 */ /* 0x000fe200078e0205 */
[----:B------:R-:W3:Y:S04]  /*1470*/  S2R R54, SR_TID.X ;  /* 0x0000000000367919 */ /* 0x000ee80000002100 */
[----:B------:R-:W-:Y:S01]  /*1480*/  BAR.SYNC.DEFER_BLOCKING 0x0 ;  /* 0x0000000000007b1d */ /* 0x000fe20000010000 */
[----:B--2---:R-:W-:-:S05]  /*1490*/  IMAD R2, R248, 0x40, R103 ;  /* 0x00000040f8027824 */ /* 0x004fca00078e0267 */
[----:B------:R-:W-:-:S04]  /*14a0*/  IADD3 R2, R2, -0x40, RZ ;  /* 0xffffffc002027810 */ /* 0x000fc80007ffe0ff */
[C---:B------:R-:W-:Y:S01]  /*14b0*/  ISETP.GE.AND P0, PT, R2.reuse, R249, PT ;  /* 0x000000f90200720c */ /* 0x040fe20003f06270 */
[----:B------:R-:W-:Y:S02]  /*14c0*/  IMAD.IADD R22, R2, 0x1, R107 ;  /* 0x0000000102167824 */ /* 0x000fe400078e026b */
[----:B------:R-:W-:Y:S01]  /*14d0*/  IMAD R2, R3, c[0x0][0x2b0], RZ ;  /* 0x0000ac0003027a24 */ /* 0x000fe200078e02ff */
[----:B------:R-:W-:Y:S01]  /*14e0*/  ISETP.GT.OR P0, PT, R103, 0x3f, P0 ;  /* 0x0000003f6700780c */ /* 0x000fe20000704670 */
[----:B------:R-:W-:-:S04]  /*14f0*/  @P1 IMAD.HI.U32 R3, R22, c[0x0][0x2bc], RZ ;  /* 0x0000af0016031a27 */ /* 0x000fc800078e00ff */
[----:B------:R-:W-:Y:S02]  /*1500*/  IMAD R2, R0, c[0x0][0x2b4], R2 ;  /* 0x0000ad0000027a24 */ /* 0x000fe400078e0202 */
[----:B------:R-:W-:Y:S01]  /*1510*/  IMAD.MOV.U32 R21, RZ, RZ, R22 ;  /* 0x000000ffff157224 */ /* 0x000fe200078e0016 */
[----:B------:R-:W-:Y:S01]  /*1520*/  @P1 SHF.R.U32.HI R21, RZ, c[0x0][0x2c0], R3 ;  /* 0x0000b000ff151a19 */ /* 0x000fe20000011603 */
[----:B------:R-:W-:-:S04]  /*1530*/  IMAD.IADD R96, R99, 0x1, R2 ;  /* 0x0000000163607824 */ /* 0x000fc800078e0202 */
[C---:B------:R-:W-:Y:S01]  /*1540*/  @!P0 IADD3 R0, P1, R21.reuse, R98, RZ ;  /* 0x0000006215008210 */ /* 0x040fe20007f3e0ff */
[----:B------:R-:W-:Y:S03]  /*1550*/  STL [R1+0xac], R96 ;  /* 0x0000ac6001007387 */ /* 0x000fe60000100800 */
[----:B------:R-:W-:Y:S01]  /*1560*/  @!P0 LEA.HI.X.SX32 R3, R21, R96, 0x1, P1 ;  /* 0x0000006015038211 */ /* 0x000fe200008f0eff */
[----:B------:R-:W2:Y:S01]  /*1570*/  LDL R50, [R1+0x70] ;  /* 0x0000700001327983 */ /* 0x000ea20000100800 */
[----:B------:R-:W-:-:S03]  /*1580*/  @!P0 LEA R2, P1, R0, c[0x0][0x2a0], 0x2 ;  /* 0x0000a80000028a11 */ /* 0x000fc600078210ff */
[----:B------:R-:W4:Y:S01]  /*1590*/  LDL R29, [R1+0xf4] ;  /* 0x0000f400011d7983 */ /* 0x000f220000100800 */
[----:B------:R-:W-:-:S03]  /*15a0*/  @!P0 LEA.HI.X R3, R0, c[0x0][0x2a4], R3, 0x2, P1 ;  /* 0x0000a90000038a11 */ /* 0x000fc600008f1403 */
[----:B------:R-:W4:Y:S04]  /*15b0*/  LDL R53, [R1+0x74] ;  /* 0x0000740001357983 */ /* 0x000f280000100800 */
[----:B------:R-:W4:Y:S04]  /*15c0*/  LDL R32, [R1+0xec] ;  /* 0x0000ec0001207983 */ /* 0x000f280000100800 */
[----:B------:R-:W4:Y:S04]  /*15d0*/  LDL R30, [R1+0x58] ;  /* 0x00005800011e7983 */ /* 0x000f280000100800 */
[----:B------:R-:W4:Y:S04]  /*15e0*/  LDL R49, [R1+0x6c] ;  /* 0x00006c0001317983 */ /* 0x000f280000100800 */
[----:B------:R-:W4:Y:S04]  /*15f0*/  LDL R31, [R1+0xf8] ;  /* 0x0000f800011f7983 */ /* 0x000f280000100800 */
[----:B------:R-:W4:Y:S04]  /*1600*/  LDL R28, [R1+0xf0] ;  /* 0x0000f000011c7983 */ /* 0x000f280000100800 */
[----:B------:R-:W4:Y:S04]  /*1610*/  LDL R52, [R1+0x50] ;  /* 0x0000500001347983 */ /* 0x000f280000100800 */
[----:B------:R1:W4:Y:S01]  /*1620*/  @!P0 LDG.E R33, [R2.64] ;  /* 0x0000000602218981 */ /* 0x000322000c1e1900 */
[----:B------:R-:W-:-:S04]  /*1630*/  IMAD.IADD R4, R103, 0x1, R47 ;  /* 0x0000000167047824 */ /* 0x000fc800078e022f */
[----:B------:R-:W-:-:S04]  /*1640*/  @P2 IMAD.HI.U32 R7, R4, c[0x0][0x2c8], RZ ;  /* 0x0000b20004072a27 */ /* 0x000fc800078e00ff */
[----:B------:R-:W-:Y:S01]  /*1650*/  IMAD.MOV.U32 R0, RZ, RZ, R4 ;  /* 0x000000ffff007224 */ /* 0x000fe200078e0004 */
[----:B------:R-:W-:-:S04]  /*1660*/  @P2 SHF.R.U32.HI R0, RZ, c[0x0][0x2cc], R7 ;  /* 0x0000b300ff002a19 */ /* 0x000fc80000011607 */
[----:B------:R-:W-:Y:S01]  /*1670*/  SHF.R.S32.HI R7, RZ, 0x1f, R0 ;  /* 0x0000001fff077819 */ /* 0x000fe20000011400 */
[----:B-1----:R-:W-:-:S04]  /*1680*/  IMAD.WIDE.U32 R2, R46, c[0x0][0x1b8], RZ ;  /* 0x00006e002e027a25 */ /* 0x002fc800078e00ff */
[----:B------:R-:W-:Y:S02]  /*1690*/  IMAD.IADD R3, R3, 0x1, R5 ;  /* 0x0000000103037824 */ /* 0x000fe400078e0205 */
[----:B------:R-:W-:Y:S02]  /*16a0*/  IMAD R5, R6, c[0x0][0x1c0], RZ ;  /* 0x0000700006057a24 */ /* 0x000fe400078e02ff */
[----:B------:R-:W-:-:S04]  /*16b0*/  IMAD.WIDE.U32 R2, R16, c[0x0][0x1c0], R2 ;  /* 0x0000700010027a25 */ /* 0x000fc800078e0002 */
[----:B------:R-:W-:Y:S02]  /*16c0*/  IMAD R6, R16, c[0x0][0x1c4], R5 ;  /* 0x0000710010067a24 */ /* 0x000fe400078e0205 */
[----:B------:R-:W-:-:S04]  /*16d0*/  IMAD.MOV R5, RZ, RZ, -R0 ;  /* 0x000000ffff057224 */ /* 0x000fc800078e0a00 */
[----:B------:R-:W-:Y:S02]  /*16e0*/  IMAD R4, R5, c[0x0][0x2c4], R4 ;  /* 0x0000b10005047a24 */ /* 0x000fe400078e0204 */
[----:B------:R-:W-:Y:S02]  /*16f0*/  IMAD R5, R7, c[0x0][0x1b0], RZ ;  /* 0x00006c0007057a24 */ /* 0x000fe400078e02ff */
[----:B------:R-:W-:Y:S02]  /*1700*/  IMAD.IADD R3, R3, 0x1, R6 ;  /* 0x0000000103037824 */ /* 0x000fe400078e0206 */
[C---:B------:R-:W-:Y:S01]  /*1710*/  IMAD R6, R0.reuse, c[0x0][0x1b4], R5 ;  /* 0x00006d0000067a24 */ /* 0x040fe200078e0205 */
[----:B------:R-:W-:Y:S01]  /*1720*/  SHF.R.S32.HI R5, RZ, 0x1f, R4 ;  /* 0x0000001fff057819 */ /* 0x000fe20000011404 */
[----:B------:R-:W-:-:S04]  /*1730*/  IMAD.WIDE.U32 R2, R0, c[0x0][0x1b0], R2 ;  /* 0x00006c0000027a25 */ /* 0x000fc800078e0002 */
[----:B------:R-:W-:Y:S02]  /*1740*/  IMAD R0, R5, c[0x0][0x1a8], RZ ;  /* 0x00006a0005007a24 */ /* 0x000fe400078e02ff */
[----:B------:R-:W-:Y:S02]  /*1750*/  IMAD.IADD R3, R3, 0x1, R6 ;  /* 0x0000000103037824 */ /* 0x000fe400078e0206 */
[C---:B------:R-:W-:Y:S02]  /*1760*/  IMAD R0, R4.reuse, c[0x0][0x1ac], R0 ;  /* 0x00006b0004007a24 */ /* 0x040fe400078e0200 */
[----:B------:R-:W-:Y:S01]  /*1770*/  IMAD.WIDE.U32 R2, R4, c[0x0][0x1a8], R2 ;  /* 0x00006a0004027a25 */ /* 0x000fe200078e0002 */
[----:B---3--:R-:W-:-:S03]  /*1780*/  SHF.R.S32.HI R26, RZ, 0x1f, R54 ;  /* 0x0000001fff1a7819 */ /* 0x008fc60000011436 */
[----:B------:R-:W-:Y:S01]  /*1790*/  IMAD.IADD R0, R3, 0x1, R0 ;  /* 0x0000000103007824 */ /* 0x000fe200078e0200 */
[----:B------:R-:W-:Y:S02]  /*17a0*/  LEA R17, P0, R2, c[0x0][0x160], 0x1 ;  /* 0x0000580002117a11 */ /* 0x000fe400078008ff */
[----:B------:R-:W-:Y:S02]  /*17b0*/  LEA.HI R26, R26, R54, RZ, 0x3 ;  /* 0x000000361a1a7211 */ /* 0x000fe400078f18ff */
[----:B------:R-:W-:Y:S01]  /*17c0*/  LEA.HI.X R16, R2, c[0x0][0x164], R0, 0x1, P0 ;  /* 0x0000590002107a11 */ /* 0x000fe200000f0c00 */
[----:B------:R-:W2:Y:S01]  /*17d0*/  SHFL.IDX PT, R3, R17, RZ, 0x181f ;  /* 0x00181fff11037589 */ /* 0x000ea200000e0000 */
[----:B------:R-:W-:Y:S01]  /*17e0*/  SHF.R.S32.HI R26, RZ, 0x3, R26 ;  /* 0x00000003ff1a7819 */ /* 0x000fe2000001141a */
[----:B------:R-:W-:Y:S02]  /*17f0*/  IMAD R23, R51, c[0x0][0x168], RZ ;  /* 0x00005a0033177a24 */ /* 0x000fe400078e02ff */
[----:B------:R-:W4:Y:S02]  /*1800*/  SHFL.IDX PT, R4, R16, RZ, 0x181f ;  /* 0x00181fff10047589 */ /* 0x000f2400000e0000 */
[----:B------:R-:W-:-:S05]  /*1810*/  IMAD.IADD R20, R26, 0x1, R47 ;  /* 0x000000011a147824 */ /* 0x000fca00078e022f */
[C---:B------:R-:W-:Y:S01]  /*1820*/  ISETP.GE.AND P0, PT, R20.reuse, R23, PT ;  /* 0x000000171400720c */ /* 0x040fe20003f06270 */
[----:B------:R-:W1:Y:S01]  /*1830*/  SHFL.IDX PT, R0, R17, 0x1, 0x181f ;  /* 0x00381f0011007f89 */ /* 0x000e6200000e0000 */
[----:B------:R-:W-:-:S03]  /*1840*/  IADD3 R5, R20, 0x20, RZ ;  /* 0x0000002014057810 */ /* 0x000fc60007ffe0ff */
[----:B------:R-:W3:Y:S01]  /*1850*/  SHFL.IDX PT, R2, R16, 0x1, 0x181f ;  /* 0x00381f0010027f89 */ /* 0x000ee200000e0000 */
[----:B------:R-:W-:Y:S01]  /*1860*/  ISETP.GE.AND P1, PT, R5, R23, PT ;  /* 0x000000170500720c */ /* 0x000fe20003f26270 */
[----:B------:R-:W-:-:S06]  /*1870*/  IMAD.WIDE.U32 R94, R46, c[0x0][0x1e8], RZ ;  /* 0x00007a002e5e7a25 */ /* 0x000fcc00078e00ff */
[----:B--2---:R-:W-:-:S04]  /*1880*/  @!P0 LEA R10, P3, R50, R3, 0x1 ;  /* 0x00000003320a8211 */ /* 0x004fc800078608ff */
[CC--:B----4-:R-:W-:Y:S02]  /*1890*/  @!P0 LEA.HI.X R11, R50.reuse, R4.reuse, R29, 0x1, P3 ;  /* 0x00000004320b8211 */ /* 0x0d0fe400018f0c1d */
[CC--:B------:R-:W-:Y:S02]  /*18a0*/  @!P0 LEA R6, P3, R53.reuse, R3.reuse, 0x1 ;  /* 0x0000000335068211 */ /* 0x0c0fe400078608ff */
[----:B------:R-:W-:Y:S02]  /*18b0*/  ISETP.GE.AND P4, PT, R50, c[0x0][0x198], PT ;  /* 0x0000660032007a0c */ /* 0x000fe40003f86270 */
[----:B------:R-:W-:Y:S02]  /*18c0*/  @!P0 LEA.HI.X R7, R53, R4, R32, 0x1, P3 ;  /* 0x0000000435078211 */ /* 0x000fe400018f0c20 */
[C---:B------:R-:W-:Y:S02]  /*18d0*/  ISETP.GE.AND P3, PT, R30.reuse, c[0x0][0x198], PT ;  /* 0x000066001e007a0c */ /* 0x040fe40003f66270 */
[----:B------:R-:W-:-:S02]  /*18e0*/  @!P0 LEA R12, P2, R30, R3, 0x1 ;  /* 0x000000031e0c8211 */ /* 0x000fc400078408ff */
[----:B------:R-:W-:Y:S02]  /*18f0*/  ISETP.GE.AND P5, PT, R49, c[0x0][0x198], PT ;  /* 0x0000660031007a0c */ /* 0x000fe40003fa6270 */
[----:B------:R-:W-:Y:S02]  /*1900*/  ISETP.GE.AND P6, PT, R53, c[0x0][0x198], PT ;  /* 0x0000660035007a0c */ /* 0x000fe40003fc6270 */
[----:B------:R-:W-:Y:S02]  /*1910*/  @!P0 LEA.HI.X R13, R30, R4, R31, 0x1, P2 ;  /* 0x000000041e0d8211 */ /* 0x000fe400010f0c1f */
[----:B------:R-:W-:-:S04]  /*1920*/  @!P0 LEA R8, P2, R49, R3, 0x1 ;  /* 0x0000000331088211 */ /* 0x000fc800078408ff */
[----:B------:R-:W-:Y:S01]  /*1930*/  @!P0 LEA.HI.X R9, R49, R4, R28, 0x1, P2 ;  /* 0x0000000431098211 */ /* 0x000fe200010f0c1c */
[----:B------:R2:W-:Y:S04]  /*1940*/  @!P0 LDGSTS.E.BYPASS.LTC128B.128 [R52+0x100], [R12.64], !P3 ;  /* 0x001000000c348fae */ /* 0x0005e8000d901d46 */
[----:B------:R4:W-:Y:S04]  /*1950*/  @!P0 LDGSTS.E.BYPASS.LTC128B.128 [R52+0x4100], [R10.64], !P4 ;  /* 0x041000000a348fae */ /* 0x0009e8000e101d46 */
[----:B------:R2:W-:Y:S04]  /*1960*/  @!P0 LDGSTS.E.BYPASS.LTC128B.128 [R52+0x8100], [R8.64], !P5 ;  /* 0x0810000008348fae */ /* 0x0005e8000e901d46 */
[----:B------:R4:W-:Y:S01]  /*1970*/  @!P0 LDGSTS.E.BYPASS.LTC128B.128 [R52+0xc100], [R6.64], !P6 ;  /* 0x0c10000006348fae */ /* 0x0009e2000f101d46 */
[----:B-1----:R-:W-:-:S04]  /*1980*/  @!P1 LEA R18, P2, R30, R0, 0x1 ;  /* 0x000000001e129211 */ /* 0x002fc800078408ff */
[----:B---3--:R-:W-:Y:S02]  /*1990*/  @!P1 LEA.HI.X R19, R30, R2, R31, 0x1, P2 ;  /* 0x000000021e139211 */ /* 0x008fe400010f0c1f */
[----:B------:R-:W-:-:S03]  /*19a0*/  IADD3 R3, R20, 0x40, RZ ;  /* 0x0000004014037810 */ /* 0x000fc60007ffe0ff */
[----:B------:R1:W-:Y:S01]  /*19b0*/  @!P1 LDGSTS.E.BYPASS.LTC128B.128 [R52+0x1100], [R18.64], !P3 ;  /* 0x0110000012349fae */ /* 0x0003e2000d901d46 */
[----:B--2---:R-:W-:-:S04]  /*19c0*/  @!P1 LEA R8, P0, R50, R0, 0x1 ;  /* 0x0000000032089211 */ /* 0x004fc800078008ff */
[----:B------:R-:W-:Y:S02]  /*19d0*/  @!P1 LEA.HI.X R9, R50, R2, R29, 0x1, P0 ;  /* 0x0000000232099211 */ /* 0x000fe400000f0c1d */
[----:B----4-:R-:W-:-:S03]  /*19e0*/  @!P1 LEA R6, P0, R49, R0, 0x1 ;  /* 0x0000000031069211 */ /* 0x010fc600078008ff */
[----:B------:R2:W-:Y:S01]  /*19f0*/  @!P1 LDGSTS.E.BYPASS.LTC128B.128 [R52+0x5100], [R8.64], !P4 ;  /* 0x0510000008349fae */ /* 0x0005e2000e101d46 */
[----:B------:R-:W-:Y:S02]  /*1a00*/  @!P1 LEA.HI.X R7, R49, R2, R28, 0x1, P0 ;  /* 0x0000000231079211 */ /* 0x000fe400000f0c1c */
[C---:B------:R-:W-:Y:S02]  /*1a10*/  @!P1 LEA R4, P0, R53.reuse, R0, 0x1 ;  /* 0x0000000035049211 */ /* 0x040fe400078008ff */
[----:B------:R-:W3:Y:S02]  /*1a20*/  SHFL.IDX PT, R0, R17, 0x2, 0x181f ;  /* 0x00581f0011007f89 */ /* 0x000ee400000e0000 */
[----:B------:R-:W-:Y:S02]  /*1a30*/  @!P1 LEA.HI.X R5, R53, R2, R32, 0x1, P0 ;  /* 0x0000000235059211 */ /* 0x000fe400000f0c20 */
[----:B------:R-:W4:Y:S01]  /*1a40*/  SHFL.IDX PT, R2, R16, 0x2, 0x181f ;  /* 0x00581f0010027f89 */ /* 0x000f2200000e0000 */
[----:B------:R-:W-:-:S03]  /*1a50*/  ISETP.GE.AND P0, PT, R3, R23, PT ;  /* 0x000000170300720c */ /* 0x000fc60003f06270 */
[----:B------:R1:W-:Y:S04]  /*1a60*/  @!P1 LDGSTS.E.BYPASS.LTC128B.128 [R52+0x9100], [R6.64], !P5 ;  /* 0x0910000006349fae */ /* 0x0003e8000e901d46 */
[----:B------:R1:W-:Y:S06]  /*1a70*/  @!P1 LDGSTS.E.BYPASS.LTC128B.128 [R52+0xd100], [R4.64], !P6 ;  /* 0x0d10000004349fae */ /* 0x0003ec000f101d46 */
[----:B---3--:R-:W-:-:S04]  /*1a80*/  @!P0 LEA R10, P1, R50, R0, 0x1 ;  /* 0x00000000320a8211 */ /* 0x008fc800078208ff */
[----:B----4-:R-:W-:Y:S02]  /*1a90*/  @!P0 LEA.HI.X R11, R50, R2, R29, 0x1, P1 ;  /* 0x00000002320b8211 */ /* 0x010fe400008f0c1d */
[CC--:B--2---:R-:W-:Y:S02]  /*1aa0*/  @!P0 LEA R8, P1, R49.reuse, R0.reuse, 0x1 ;  /* 0x0000000031088211 */ /* 0x0c4fe400078208ff */
[C---:B------:R-:W-:Y:S02]  /*1ab0*/  @!P0 LEA R14, P2, R30.reuse, R0, 0x1 ;  /* 0x000000001e0e8211 */ /* 0x040fe400078408ff */
[-C--:B------:R-:W-:Y:S02]  /*1ac0*/  @!P0 LEA.HI.X R9, R49, R2.reuse, R28, 0x1, P1 ;  /* 0x0000000231098211 */ /* 0x080fe400008f0c1c */
[----:B------:R-:W-:Y:S02]  /*1ad0*/  @!P0 LEA.HI.X R15, R30, R2, R31, 0x1, P2 ;  /* 0x000000021e0f8211 */ /* 0x000fe400010f0c1f */
[----:B-1----:R-:W-:Y:S01]  /*1ae0*/  @!P0 LEA R4, P1, R53, R0, 0x1 ;  /* 0x0000000035048211 */ /* 0x002fe200078208ff */
[----:B------:R-:W-:-:S02]  /*1af0*/  IMAD.MOV R0, RZ, RZ, -R21 ;  /* 0x000000ffff007224 */ /* 0x000fc400078e0a15 */
[----:B------:R1:W-:Y:S02]  /*1b00*/  @!P0 LDGSTS.E.BYPASS.LTC128B.128 [R52+0x2100], [R14.64], !P3 ;  /* 0x021000000e348fae */ /* 0x0003e4000d901d46 */
[----:B------:R-:W-:Y:S02]  /*1b10*/  IMAD R25, R0, c[0x0][0x2b8], R22 ;  /* 0x0000ae0000197a24 */ /* 0x000fe400078e0216 */
[----:B------:R2:W-:Y:S01]  /*1b20*/  @!P0 LDGSTS.E.BYPASS.LTC128B.128 [R52+0x6100], [R10.64], !P4 ;  /* 0x061000000a348fae */ /* 0x0005e2000e101d46 */
[----:B------:R-:W-:Y:S01]  /*1b30*/  @!P0 LEA.HI.X R5, R53, R2, R32, 0x1, P1 ;  /* 0x0000000235058211 */ /* 0x000fe200008f0c20 */
[----:B------:R-:W-:Y:S02]  /*1b40*/  IMAD.WIDE.U32 R2, R25, c[0x0][0x1e0], RZ ;  /* 0x0000780019027a25 */ /* 0x000fe400078e00ff */
[----:B------:R-:W-:Y:S01]  /*1b50*/  STL [R1+0x5c], R33 ;  /* 0x00005c2101007387 */ /* 0x000fe20000100800 */
[----:B--2---:R-:W-:-:S03]  /*1b60*/  SHF.R.S32.HI R11, RZ, 0x1f, R25 ;  /* 0x0000001fff0b7819 */ /* 0x004fc60000011419 */
[----:B------:R2:W2:Y:S02]  /*1b70*/  SHFL.IDX PT, R12, R17, 0x3, 0x181f ;  /* 0x00781f00110c7f89 */ /* 0x0004a400000e0000 */
[----:B------:R-:W-:Y:S02]  /*1b80*/  IMAD R0, R11, c[0x0][0x1e0], RZ ;  /* 0x000078000b007a24 */ /* 0x000fe400078e02ff */
[----:B------:R4:W1:Y:S02]  /*1b90*/  SHFL.IDX PT, R13, R16, 0x3, 0x181f ;  /* 0x00781f00100d7f89 */ /* 0x00086400000e0000 */
[----:B------:R-:W-:Y:S01]  /*1ba0*/  IMAD R0, R25, c[0x0][0x1e4], R0 ;  /* 0x0000790019007a24 */ /* 0x000fe200078e0200 */
[----:B------:R-:W-:Y:S01]  /*1bb0*/  IADD3 R20, R20, 0x60, RZ ;  /* 0x0000006014147810 */ /* 0x000fe20007ffe0ff */
[----:B------:R1:W-:Y:S02]  /*1bc0*/  @!P0 LDGSTS.E.BYPASS.LTC128B.128 [R52+0xa100], [R8.64], !P5 ;  /* 0x0a10000008348fae */ /* 0x0003e4000e901d46 */
[----:B------:R-:W-:-:S02]  /*1bd0*/  IMAD.IADD R3, R3, 0x1, R0 ;  /* 0x0000000103037824 */ /* 0x000fc400078e0200 */
[----:B------:R-:W-:Y:S01]  /*1be0*/  IMAD R0, R24, c[0x0][0x1e8], RZ ;  /* 0x00007a0018007a24 */ /* 0x000fe200078e02ff */
[----:B------:R-:W-:Y:S03]  /*1bf0*/  STL [R1+0x60], R25 ;  /* 0x0000601901007387 */ /* 0x000fe60000100800 */
[----:B------:R-:W-:Y:S01]  /*1c00*/  IMAD R0, R46, c[0x0][0x1ec], R0 ;  /* 0x00007b002e007a24 */ /* 0x000fe200078e0200 */
[----:B------:R-:W-:Y:S01]  /*1c10*/  ISETP.GE.AND P2, PT, R20, R23, PT ;  /* 0x000000171400720c */ /* 0x000fe20003f46270 */
[----:B------:R2:W-:Y:S02]  /*1c20*/  @!P0 LDGSTS.E.BYPASS.LTC128B.128 [R52+0xe100], [R4.64], !P6 ;  /* 0x0e10000004348fae */ /* 0x0005e4000f101d46 */
[----:B------:R-:W-:Y:S02]  /*1c30*/  IMAD.IADD R93, R95, 0x1, R0 ;  /* 0x000000015f5d7824 */ /* 0x000fe400078e0200 */
[----:B------:R-:W-:Y:S04]  /*1c40*/  STL.64 [R1+0x90], R94 ;  /* 0x0000905e01007387 */ /* 0x000fe80000100a00 */
[----:B------:R-:W-:Y:S04]  /*1c50*/  STL [R1+0xa8], R93 ;  /* 0x0000a85d01007387 */ /* 0x000fe80000100800 */
[----:B------:R-:W3:Y:S04]  /*1c60*/  LDL R18, [R1+0x40] ;  /* 0x0000400001127983 */ /* 0x000ee80000100800 */
[----:B--2---:R-:W2:Y:S04]  /*1c70*/  LDL R17, [R1+0x44] ;  /* 0x0000440001117983 */ /* 0x004ea80000100800 */
[----:B----4-:R-:W4:Y:S04]  /*1c80*/  LDL R16, [R1+0x4c] ;  /* 0x00004c0001107983 */ /* 0x010f280000100800 */
[----:B-1----:R-:W4:Y:S04]  /*1c90*/  LDL R15, [R1+0x48] ;  /* 0x00004800010f7983 */ /* 0x002f280000100800 */
[----:B------:R-:W4:Y:S01]  /*1ca0*/  LDL R101, [R1+0x20] ;  /* 0x0000200001657983 */ /* 0x000f220000100800 */
[----:B------:R-:W-:-:S02]  /*1cb0*/  @!P2 LEA R6, P1, R30, R12, 0x1 ;  /* 0x0000000c1e06a211 */ /* 0x000fc400078208ff */
[----:B------:R-:W-:Y:S02]  /*1cc0*/  SHF.R.S32.HI R14, RZ, 0x1f, R33 ;  /* 0x0000001fff0e7819 */ /* 0x000fe40000011421 */
[----:B------:R-:W-:Y:S01]  /*1cd0*/  @!P2 LEA.HI.X R7, R30, R13, R31, 0x1, P1 ;  /* 0x0000000d1e07a211 */ /* 0x000fe200008f0c1f */
[----:B------:R-:W-:Y:S01]  /*1ce0*/  IMAD.WIDE.U32 R2, R33, c[0x0][0x1f0], R2 ;  /* 0x00007c0021027a25 */ /* 0x000fe200078e0002 */
[----:B------:R-:W-:-:S03]  /*1cf0*/  @!P2 LEA R4, P0, R50, R12, 0x1 ;  /* 0x0000000c3204a211 */ /* 0x000fc600078008ff */
[----:B------:R1:W-:Y:S01]  /*1d00*/  @!P2 LDGSTS.E.BYPASS.LTC128B.128 [R52+0x3100], [R6.64], !P3 ;  /* 0x031000000634afae */ /* 0x0003e2000d901d46 */
[----:B------:R-:W-:Y:S02]  /*1d10*/  @!P2 LEA.HI.X R5, R50, R13, R29, 0x1, P0 ;  /* 0x0000000d3205a211 */ /* 0x000fe400000f0c1d */
[----:B------:R-:W-:-:S03]  /*1d20*/  IADD3 R0, P0, R2, R94, RZ ;  /* 0x0000005e02007210 */ /* 0x000fc60007f1e0ff */
[----:B------:R1:W-:Y:S02]  /*1d30*/  @!P2 LDGSTS.E.BYPASS.LTC128B.128 [R52+0x7100], [R4.64], !P4 ;  /* 0x071000000434afae */ /* 0x0003e4000e101d46 */
[----:B-1----:R-:W-:-:S04]  /*1d40*/  IMAD R6, R14, c[0x0][0x1f0], RZ ;  /* 0x00007c000e067a24 */ /* 0x002fc800078e02ff */
[----:B------:R-:W-:-:S05]  /*1d50*/  IMAD R6, R33, c[0x0][0x1f4], R6 ;  /* 0x00007d0021067a24 */ /* 0x000fca00078e0206 */
[----:B------:R-:W-:Y:S02]  /*1d60*/  IADD3.X R2, R93, R3, R6, P0, !PT ;  /* 0x000000035d027210 */ /* 0x000fe400007fe406 */
[----:B------:R-:W-:Y:S02]  /*1d70*/  LEA R3, R248, 0xffffffc0, 0x6 ;  /* 0xffffffc0f8037811 */ /* 0x000fe400078e30ff */
[----:B------:R-:W-:-:S03]  /*1d80*/  LEA R8, P0, R0, c[0x0][0x1c8], 0x1 ;  /* 0x0000720000087a11 */ /* 0x000fc600078008ff */
[----:B------:R-:W-:Y:S01]  /*1d90*/  IMAD.IADD R88, R249, 0x1, -R3 ;  /* 0x00000001f9587824 */ /* 0x000fe200078e0a03 */
[----:B------:R-:W-:Y:S02]  /*1da0*/  LEA.HI.X R9, R0, c[0x0][0x1cc], R2, 0x1, P0 ;  /* 0x0000730000097a11 */ /* 0x000fe400000f0c02 */
[----:B------:R-:W1:Y:S01]  /*1db0*/  SHFL.IDX PT, R0, R8, RZ, 0x181f ;  /* 0x00181fff08007589 */ /* 0x000e6200000e0000 */
[----:B------:R-:W-:-:S03]  /*1dc0*/  IMAD.IADD R10, R88, 0x1, -R26 ;  /* 0x00000001580a7824 */ /* 0x000fc600078e0a1a */
[----:B------:R-:W1:Y:S02]  /*1dd0*/  SHFL.IDX PT, R6, R9, RZ, 0x181f ;  /* 0x00181fff09067589 */ /* 0x000e6400000e0000 */
[----:B------:R-:W-:Y:S02]  /*1de0*/  ISETP.GE.AND P1, PT, R10, 0x1, PT ;  /* 0x000000010a00780c */ /* 0x000fe40003f26270 */
[----:B------:R-:W-:-:S04]  /*1df0*/  @!P2 LEA R2, P0, R49, R12, 0x1 ;  /* 0x0000000c3102a211 */ /* 0x000fc800078008ff */
[-C--:B------:R-:W-:Y:S02]  /*1e00*/  @!P2 LEA.HI.X R3, R49, R13.reuse, R28, 0x1, P0 ;  /* 0x0000000d3103a211 */ /* 0x080fe400000f0c1c */
[C---:B------:R-:W-:Y:S01]  /*1e10*/  @!P2 LEA R4, P0, R53.reuse, R12, 0x1 ;  /* 0x0000000c3504a211 */ /* 0x040fe200078008ff */
[----:B------:R-:W1:Y:S03]  /*1e20*/  SHFL.IDX PT, R8, R8, 0x1, 0x181f ;  /* 0x00381f0008087f89 */ /* 0x000e6600000e0000 */
[----:B------:R-:W-:Y:S01]  /*1e30*/  @!P2 LEA.HI.X R5, R53, R13, R32, 0x1, P0 ;  /* 0x0000000d3505a211 */ /* 0x000fe200000f0c20 */
[----:B------:R1:W-:Y:S01]  /*1e40*/  @!P2 LDGSTS.E.BYPASS.LTC128B.128 [R52+0xb100], [R2.64], !P5 ;  /* 0x0b1000000234afae */ /* 0x0003e2000e901d46 */
[----:B------:R-:W-:Y:S02]  /*1e50*/  @P1 ISETP.GE.AND P4, PT, R30, c[0x0][0x1d4], PT ;  /* 0x000075001e001a0c */ /* 0x000fe40003f86270 */
[----:B------:R-:W-:Y:S01]  /*1e60*/  @P1 ISETP.GE.AND P3, PT, R50, c[0x0][0x1d4], PT ;  /* 0x0000750032001a0c */ /* 0x000fe20003f66270 */
[----:B------:R1:W-:Y:S04]  /*1e70*/  @!P2 LDGSTS.E.BYPASS.LTC128B.128 [R52+0xf100], [R4.64], !P6 ;  /* 0x0f1000000434afae */ /* 0x0003e8000f101d46 */
[----:B------:R-:W1:Y:S04]  /*1e80*/  SHFL.IDX PT, R9, R9, 0x1, 0x181f ;  /* 0x00381f0009097f89 */ /* 0x000e6800000e0000 */
[----:B------:R-:W0:Y:S01]  /*1e90*/  LDGDEPBAR ;  /* 0x00000000000079af */ /* 0x000e220000000000 */
[----:B-1----:R-:W-:-:S02]  /*1ea0*/  @P1 LEA R2, P0, R30, R0, 0x1 ;  /* 0x000000001e021211 */ /* 0x002fc400078008ff */
[----:B------:R-:W-:Y:S02]  /*1eb0*/  @P1 LEA R4, P2, R50, R0, 0x1 ;  /* 0x0000000032041211 */ /* 0x000fe400078408ff */
[-C--:B------:R-:W-:Y:S02]  /*1ec0*/  @P1 LEA.HI.X R3, R30, R6.reuse, R31, 0x1, P0 ;  /* 0x000000061e031211 */ /* 0x080fe400000f0c1f */
[----:B------:R-:W-:Y:S02]  /*1ed0*/  @P1 LEA.HI.X R5, R50, R6, R29, 0x1, P2 ;  /* 0x0000000632051211 */ /* 0x000fe400010f0c1d */
[----:B------:R-:W-:Y:S01]  /*1ee0*/  ISETP.GE.AND P0, PT, R10, 0x21, PT ;  /* 0x000000210a00780c */ /* 0x000fe20003f06270 */
[----:B------:R1:W-:Y:S01]  /*1ef0*/  @P1 LDGSTS.E.BYPASS.LTC128B.128 [R52+0x10100], [R2.64], !P4 ;  /* 0x1010000002341fae */ /* 0x0003e2000e101d46 */
[----:B------:R-:W-:-:S03]  /*1f00*/  @P1 ISETP.GE.AND P4, PT, R49, c[0x0][0x1d4], PT ;  /* 0x0000750031001a0c */ /* 0x000fc60003f86270 */
[----:B------:R1:W-:Y:S01]  /*1f10*/  @P1 LDGSTS.E.BYPASS.LTC128B.128 [R52+0x12100], [R4.64], !P3 ;  /* 0x1210000004341fae */ /* 0x0003e2000d901d46 */
[----:B------:R-:W-:-:S07]  /*1f20*/  @P1 ISETP.GE.AND P3, PT, R53, c[0x0][0x1d4], PT ;  /* 0x0000750035001a0c */ /* 0x000fce0003f66270 */
[----:B------:R-:W-:Y:S02]  /*1f30*/  @P0 ISETP.GE.AND P5, PT, R30, c[0x0][0x1d4], PT ;  /* 0x000075001e000a0c */ /* 0x000fe40003fa6270 */
[----:B-1----:R-:W-:-:S04]  /*1f40*/  @P1 LEA R2, P2, R49, R0, 0x1 ;  /* 0x0000000031021211 */ /* 0x002fc800078408ff */
[----:B------:R-:W-:Y:S02]  /*1f50*/  @P1 LEA.HI.X R3, R49, R6, R28, 0x1, P2 ;  /* 0x0000000631031211 */ /* 0x000fe400010f0c1c */
[----:B------:R-:W-:-:S03]  /*1f60*/  @P1 LEA R4, P2, R53, R0, 0x1 ;  /* 0x0000000035041211 */ /* 0x000fc600078408ff */
[----:B------:R1:W-:Y:S01]  /*1f70*/  @P1 LDGSTS.E.BYPASS.LTC128B.128 [R52+0x14100], [R2.64], !P4 ;  /* 0x1410000002341fae */ /* 0x0003e2000e101d46 */
[----:B------:R-:W-:-:S05]  /*1f80*/  @P1 LEA.HI.X R5, R53, R6, R32, 0x1, P2 ;  /* 0x0000000635051211 */ /* 0x000fca00010f0c20 */
[----:B------:R1:W-:Y:S01]  /*1f90*/  @P1 LDGSTS.E.BYPASS.LTC128B.128 [R52+0x16100], [R4.64], !P3 ;  /* 0x1610000004341fae */ /* 0x0003e2000d901d46 */
[CC--:B------:R-:W-:Y:S02]  /*1fa0*/  @P0 LEA R6, P1, R50.reuse, R8.reuse, 0x1 ;  /* 0x0000000832060211 */ /* 0x0c0fe400078208ff */
[C---:B------:R-:W-:Y:S02]  /*1fb0*/  @P0 ISETP.GE.AND P4, PT, R50.reuse, c[0x0][0x1d4], PT ;  /* 0x0000750032000a0c */ /* 0x040fe40003f86270 */
[----:B------:R-:W-:Y:S02]  /*1fc0*/  @P0 ISETP.GE.AND P3, PT, R49, c[0x0][0x1d4], PT ;  /* 0x0000750031000a0c */ /* 0x000fe40003f66270 */
[----:B------:R-:W-:Y:S02]  /*1fd0*/  @P0 LEA.HI.X R7, R50, R9, R29, 0x1, P1 ;  /* 0x0000000932070211 */ /* 0x000fe400008f0c1d */
[----:B------:R-:W-:Y:S02]  /*1fe0*/  @P0 ISETP.GE.AND P1, PT, R53, c[0x0][0x1d4], PT ;  /* 0x0000750035000a0c */ /* 0x000fe40003f26270 */
[----:B-1----:R-:W-:-:S04]  /*1ff0*/  @P0 LEA R2, P2, R30, R8, 0x1 ;  /* 0x000000081e020211 */ /* 0x002fc800078408ff */
[----:B------:R-:W-:Y:S02]  /*2000*/  @P0 LEA.HI.X R3, R30, R9, R31, 0x1, P2 ;  /* 0x000000091e030211 */ /* 0x000fe400010f0c1f */
[----:B------:R-:W-:-:S03]  /*2010*/  @P0 LEA R4, P2, R49, R8, 0x1 ;  /* 0x0000000831040211 */ /* 0x000fc600078408ff */
[----:B------:R1:W-:Y:S01]  /*2020*/  @P0 LDGSTS.E.BYPASS.LTC128B.128 [R52+0x11100], [R2.64], !P5 ;  /* 0x1110000002340fae */ /* 0x0003e2000e901d46 */
[----:B------:R-:W-:-:S03]  /*2030*/  @P0 LEA.HI.X R5, R49, R9, R28, 0x1, P2 ;  /* 0x0000000931050211 */ /* 0x000fc600010f0c1c */
[----:B------:R2:W-:Y:S04]  /*2040*/  @P0 LDGSTS.E.BYPASS.LTC128B.128 [R52+0x13100], [R6.64], !P4 ;  /* 0x1310000006340fae */ /* 0x0005e8000e101d46 */
[----:B------:R2:W-:Y:S01]  /*2050*/  @P0 LDGSTS.E.BYPASS.LTC128B.128 [R52+0x15100], [R4.64], !P3 ;  /* 0x1510000004340fae */ /* 0x0005e2000d901d46 */
[----:B-1----:R-:W-:-:S04]  /*2060*/  @P0 LEA R2, P2, R53, R8, 0x1 ;  /* 0x0000000835020211 */ /* 0x002fc800078408ff */
[----:B------:R-:W-:-:S05]  /*2070*/  @P0 LEA.HI.X R3, R53, R9, R32, 0x1, P2 ;  /* 0x0000000935030211 */ /* 0x000fca00010f0c20 */
[----:B------:R1:W-:Y:S04]  /*2080*/  @P0 LDGSTS.E.BYPASS.LTC128B.128 [R52+0x17100], [R2.64], !P1 ;  /* 0x1710000002340fae */ /* 0x0003e8000c901d46 */
[----:B------:R-:W0:Y:S01]  /*2090*/  LDGDEPBAR ;  /* 0x00000000000079af */ /* 0x000e220000000000 */
[----:B------:R-:W-:-:S04]  /*20a0*/  DEPBAR.LE SB0, 0x1 ;  /* 0x000080400000791a */ /* 0x000fc80000000000 */
[----:B------:R-:W-:Y:S06]  /*20b0*/  BAR.SYNC.DEFER_BLOCKING 0x0 ;  /* 0x0000000000007b1d */ /* 0x000fec0000010000 */
[----:B---3--:R-:W-:Y:S04]  /*20c0*/  LDSM.16.M88.4 R168, [R18] ;  /* 0x0000000012a8783b */ /* 0x008fe80000000200 */
[----:B--2---:R-:W-:Y:S04]  /*20d0*/  LDSM.16.M88.4 R172, [R17] ;  /* 0x0000000011ac783b */ /* 0x004fe80000000200 */
[----:B----4-:R-:W-:Y:S04]  /*20e0*/  LDSM.16.M88.4 R192, [R16] ;  /* 0x0000000010c0783b */ /* 0x010fe80000000200 */
[----:B------:R-:W-:Y:S04]  /*20f0*/  LDSM.16.M88.4 R196, [R15] ;  /* 0x000000000fc4783b */ /* 0x000fe80000000200 */
[----:B------:R-:W-:Y:S04]  /*2100*/  LDSM.16.M88.4 R200, [R18+0x4000] ;  /* 0x0040000012c8783b */ /* 0x000fe80000000200 */
        /* <DEDUP_REMOVED lines=10> */
[----:B------:R2:W-:Y:S04]  /*21b0*/  LDSM.16.M88.4 R244, [R15+0xc000] ;  /* 0x00c000000ff4783b */ /* 0x0005e80000000200 */
[----:B------:R-:W-:Y:S06]  /*21c0*/  BAR.SYNC.DEFER_BLOCKING 0x0 ;  /* 0x0000000000007b1d */ /* 0x000fec0000010000 */
[----:B------:R-:W2:Y:S01]  /*21d0*/  S2R R47, SR_TID.X ;  /* 0x00000000002f7919 */ /* 0x000ea20000002100 */
[----:B------:R-:W-:-:S04]  /*21e0*/  DEPBAR.LE SB0, 0x0 ;  /* 0x000080000000791a */ /* 0x000fc80000000000 */
[----:B------:R-:W-:Y:S01]  /*21f0*/  BAR.SYNC.DEFER_BLOCKING 0x0 ;  /* 0x0000000000007b1d */ /* 0x000fe20000010000 */
[----:B--2---:R-:W-:-:S04]  /*2200*/  SHF.R.S32.HI R15, RZ, 0x1f, R47 ;  /* 0x0000001fff0f7819 */ /* 0x004fc8000001142f */
[----:B------:R-:W-:Y:S01]  /*2210*/  LEA.HI R15, R15, R47, RZ, 0x3 ;  /* 0x0000002f0f0f7211 */ /* 0x000fe200078f18ff */
[----:B------:R-:W2:Y:S03]  /*2220*/  LDSM.16.M88.4 R4, [R101] ;  /* 0x000000006504783b */ /* 0x000ea60000000200 */
[----:B------:R-:W-:Y:S01]  /*2230*/  LOP3.LUT R15, R15, 0xfffffff8, RZ, 0xc0, !PT ;  /* 0xfffffff80f0f7812 */ /* 0x000fe200078ec0ff */
[----:B------:R-:W-:Y:S01]  /*2240*/  IMAD R0, R11, c[0x0][0x208], RZ ;  /* 0x000082000b007a24 */ /* 0x000fe200078e02ff */
[----:B------:R-:W-:Y:S01]  /*2250*/  IADD3 R252, R101, 0x20, RZ ;  /* 0x0000002065fc7810 */ /* 0x000fe20007ffe0ff */
[----:B-1----:R-:W-:Y:S01]  /*2260*/  IMAD.WIDE.U32 R2, R25, c[0x0][0x208], RZ ;  /* 0x0000820019027a25 */ /* 0x002fe200078e00ff */
[----:B------:R-:W-:Y:S03]  /*2270*/  LDSM.16.M88.4 R40, [R101+0x1000] ;  /* 0x001000006528783b */ /* 0x000fe60000000200 */
[----:B------:R-:W-:-:S05]  /*2280*/  IMAD.IADD R15, R47, 0x1, -R15 ;  /* 0x000000012f0f7824 */ /* 0x000fca00078e0a0f */
[----:B------:R-:W-:Y:S01]  /*2290*/  R2P PR, R15, 0x6 ;  /* 0x000000060f007804 */ /* 0x000fe20000000000 */
[----:B------:R-:W-:-:S04]  /*22a0*/  IMAD R0, R25, c[0x0][0x20c], R0 ;  /* 0x0000830019007a24 */ /* 0x000fc800078e0200 */
[----:B------:R-:W-:Y:S02]  /*22b0*/  IMAD.IADD R3, R3, 0x1, R0 ;  /* 0x0000000103037824 */ /* 0x000fe400078e0200 */
[----:B------:R-:W-:-:S06]  /*22c0*/  IMAD.WIDE.U32 R8, R46, c[0x0][0x210], RZ ;  /* 0x000084002e087a25 */ /* 0x000fcc00078e00ff */
[----:B------:R-:W-:Y:S01]  /*22d0*/  @P1 IADD3 R252, R101, -0x20, RZ ;  /* 0xffffffe065fc1810 */ /* 0x000fe20007ffe0ff */
[----:B------:R-:W-:Y:S02]  /*22e0*/  IMAD R0, R14, c[0x0][0x218], RZ ;  /* 0x000086000e007a24 */ /* 0x000fe400078e02ff */
[----:B------:R-:W-:Y:S02]  /*22f0*/  IMAD.WIDE.U32 R2, R33, c[0x0][0x218], R2 ;  /* 0x0000860021027a25 */ /* 0x000fe400078e0002 */
[----:B------:R-:W1:Y:S01]  /*2300*/  LDSM.16.M88.4 R20, [R252] ;  /* 0x00000000fc14783b */ /* 0x000e620000000200 */
[----:B--2---:R-:W-:Y:S03]  /*2310*/  HMMA.16816.F32 R16, R168, R4, RZ ;  /* 0x00000004a810723c */ /* 0x004fe600000018ff */
[----:B------:R-:W-:Y:S01]  /*2320*/  STL.64 [R1+0xa0], R8 ;  /* 0x0000a00801007387 */ /* 0x000fe20000100a00 */
[----:B------:R-:W-:-:S02]  /*2330*/  IMAD.SHL.U32 R90, R50, 0x2, RZ ;  /* 0x00000002325a7824 */ /* 0x000fc400078e00ff */
[C---:B------:R-:W-:Y:S01]  /*2340*/  IMAD.SHL.U32 R91, R49.reuse, 0x2, RZ ;  /* 0x00000002315b7824 */ /* 0x040fe200078e00ff */
[----:B------:R-:W-:Y:S01]  /*2350*/  SHF.L.U64.HI R85, R50, 0x1, R29 ;  /* 0x0000000132557819 */ /* 0x000fe2000001021d */
[----:B------:R-:W-:Y:S01]  /*2360*/  IMAD.SHL.U32 R89, R30, 0x2, RZ ;  /* 0x000000021e597824 */ /* 0x000fe200078e00ff */
[----:B------:R-:W-:Y:S01]  /*2370*/  SHF.L.U64.HI R86, R49, 0x1, R28 ;  /* 0x0000000131567819 */ /* 0x000fe2000001021c */
[----:B------:R-:W-:Y:S01]  /*2380*/  IMAD R4, R24, c[0x0][0x210], RZ ;  /* 0x0000840018047a24 */ /* 0x000fe200078e02ff */
[----:B------:R-:W-:Y:S01]  /*2390*/  HMMA.16816.F32 R12, R168, R6, RZ ;  /* 0x00000006a80c723c */ /* 0x000fe200000018ff */
[----:B------:R-:W-:Y:S02]  /*23a0*/  LDSM.16.M88.4 R24, [R101+0x800] ;  /* 0x000800006518783b */ /* 0x000fe40000000200 */
[----:B------:R-:W-:Y:S01]  /*23b0*/  IMAD R4, R46, c[0x0][0x214], R4 ;  /* 0x000085002e047a24 */ /* 0x000fe200078e0204 */
[----:B------:R-:W-:Y:S01]  /*23c0*/  SHF.L.U64.HI R84, R30, 0x1, R31 ;  /* 0x000000011e547819 */ /* 0x000fe2000001021f */
[C---:B------:R-:W-:Y:S01]  /*23d0*/  IMAD.SHL.U32 R92, R53.reuse, 0x2, RZ ;  /* 0x00000002355c7824 */ /* 0x040fe200078e00ff */
[----:B------:R-:W-:Y:S01]  /*23e0*/  SHF.L.U64.HI R87, R53, 0x1, R32 ;  /* 0x0000000135577819 */ /* 0x000fe20000010220 */
[----:B------:R-:W-:Y:S01]  /*23f0*/  IMAD.IADD R5, R9, 0x1, R4 ;  /* 0x0000000109057824 */ /* 0x000fe200078e0204 */
[----:B------:R-:W-:Y:S01]  /*2400*/  LDSM.16.M88.4 R44, [R252+0x1000] ;  /* 0x00100000fc2c783b */ /* 0x000fe20000000200 */
[----:B------:R-:W-:Y:S01]  /*2410*/  IMAD R4, R33, c[0x0][0x21c], R0 ;  /* 0x0000870021047a24 */ /* 0x000fe200078e0200 */
[----:B------:R-:W-:-:S02]  /*2420*/  IADD3 R0, P0, R2, R8, RZ ;  /* 0x0000000802007210 */ /* 0x000fc40007f1e0ff */
[----:B------:R-:W-:Y:S02]  /*2430*/  STL [R1+0xb0], R5 ;  /* 0x0000b00501007387 */ /* 0x000fe40000100800 */
[----:B------:R-:W-:Y:S02]  /*2440*/  IADD3.X R3, R5, R3, R4, P0, !PT ;  /* 0x0000000305037210 */ /* 0x000fe400007fe404 */
[C---:B------:R-:W-:Y:S01]  /*2450*/  LEA R2, P0, R0.reuse, c[0x0][0x1f8], 0x1 ;  /* 0x00007e0000027a11 */ /* 0x040fe200078008ff */
[----:B------:R-:W-:Y:S03]  /*2460*/  LDSM.16.M88.4 R32, [R101+0x1800] ;  /* 0x001800006520783b */ /* 0x000fe60000000200 */
[----:B------:R-:W-:Y:S01]  /*2470*/  LEA.HI.X R3, R0, c[0x0][0x1fc], R3, 0x1, P0 ;  /* 0x00007f0000037a11 */ /* 0x000fe200000f0c03 */
[----:B------:R-:W2:Y:S04]  /*2480*/  SHFL.IDX PT, R4, R2, RZ, 0x181f ;  /* 0x00181fff02047589 */ /* 0x000ea800000e0000 */
[----:B------:R-:W3:Y:S04]  /*2490*/  SHFL.IDX PT, R5, R3, RZ, 0x181f ;  /* 0x00181fff03057589 */ /* 0x000ee800000e0000 */
[----:B------:R-:W4:Y:S04]  /*24a0*/  SHFL.IDX PT, R2, R2, 0x1, 0x181f ;  /* 0x00381f0002027f89 */ /* 0x000f2800000e0000 */
[----:B------:R-:W4:Y:S01]  /*24b0*/  SHFL.IDX PT, R3, R3, 0x1, 0x181f ;  /* 0x00381f0003037f89 */ /* 0x000f2200000e0000 */
[----:B-1----:R-:W-:Y:S01]  /*24c0*/  HMMA.16816.F32 R80, R172, R20, R16 ;  /* 0x00000014ac50723c */ /* 0x002fe20000001810 */
[----:B------:R-:W-:-:S02]  /*24d0*/  ISETP.GE.AND P5, PT, R30, c[0x0][0x1d4], PT ;  /* 0x000075001e007a0c */ /* 0x000fc40003fa6270 */
[----:B------:R-:W1:Y:S05]  /*24e0*/  LDSM.16.M88.4 R36, [R252+0x800] ;  /* 0x00080000fc24783b */ /* 0x000e6a0000000200 */
[----:B------:R-:W-:Y:S01]  /*24f0*/  HMMA.16816.F32 R76, R172, R22, R12 ;  /* 0x00000016ac4c723c */ /* 0x000fe2000000180c */
[C---:B--2---:R-:W-:Y:S02]  /*2500*/  IADD3 R16, P0, R4.reuse, R90, RZ ;  /* 0x0000005a04107210 */ /* 0x044fe40007f1e0ff */
[----:B------:R-:W-:-:S04]  /*2510*/  IADD3 R18, P1, R4, R89, RZ ;  /* 0x0000005904127210 */ /* 0x000fc80007f3e0ff */
[----:B------:R-:W-:Y:S01]  /*2520*/  IADD3 R14, P3, R4, R91, RZ ;  /* 0x0000005b040e7210 */ /* 0x000fe20007f7e0ff */
[C-C-:B---3--:R-:W-:Y:S01]  /*2530*/  IMAD.X R17, R5.reuse, 0x1, R85.reuse, P0 ;  /* 0x0000000105117824 */ /* 0x148fe200000e0655 */
[----:B------:R-:W-:Y:S02]  /*2540*/  SEL R0, R48, 0xffffffc0, !P2 ;  /* 0xffffffc030007807 */ /* 0x000fe40005000000 */
[----:B----4-:R-:W-:Y:S01]  /*2550*/  IADD3 R8, P0, R2, R90, RZ ;  /* 0x0000005a02087210 */ /* 0x010fe20007f1e0ff */
[C---:B------:R-:W-:Y:S01]  /*2560*/  IMAD.X R15, R5.reuse, 0x1, R86, P3 ;  /* 0x00000001050f7824 */ /* 0x040fe200018e0656 */
[----:B------:R-:W-:Y:S01]  /*2570*/  IADD3 R4, P2, R4, R92, RZ ;  /* 0x0000005c04047210 */ /* 0x000fe20007f5e0ff */
[----:B------:R-:W-:Y:S01]  /*2580*/  IMAD.X R19, R5, 0x1, R84, P1 ;  /* 0x0000000105137824 */ /* 0x000fe200008e0654 */
[----:B------:R-:W-:Y:S01]  /*2590*/  ISETP.GE.AND P3, PT, R50, c[0x0][0x1d4], PT ;  /* 0x0000750032007a0c */ /* 0x000fe20003f66270 */
[----:B------:R-:W-:Y:S01]  /*25a0*/  IMAD.X R9, R3, 0x1, R85, P0 ;  /* 0x0000000103097824 */ /* 0x000fe200000e0655 */
[----:B------:R-:W-:-:S02]  /*25b0*/  IADD3 R12, P1, R2, R89, RZ ;  /* 0x00000059020c7210 */ /* 0x000fc40007f3e0ff */
[C---:B------:R-:W-:Y:S01]  /*25c0*/  ISETP.LT.OR P4, PT, R10.reuse, 0x1, P5 ;  /* 0x000000010a00780c */ /* 0x040fe20002f81670 */
[----:B------:R-:W-:Y:S01]  /*25d0*/  IMAD.X R5, R5, 0x1, R87, P2 ;  /* 0x0000000105057824 */ /* 0x000fe200010e0657 */
[----:B------:R-:W-:Y:S01]  /*25e0*/  ISETP.LT.OR P0, PT, R10, 0x1, P3 ;  /* 0x000000010a00780c */ /* 0x000fe20001f01670 */
[----:B------:R-:W-:Y:S01]  /*25f0*/  IMAD.X R13, R3, 0x1, R84, P1 ;  /* 0x00000001030d7824 */ /* 0x000fe200008e0654 */
[----:B------:R-:W-:Y:S02]  /*2600*/  IADD3 R6, P2, R2, R91, RZ ;  /* 0x0000005b02067210 */ /* 0x000fe40007f5e0ff */
[----:B------:R-:W-:Y:S01]  /*2610*/  ISETP.GE.AND P1, PT, R49, c[0x0][0x1d4], PT ;  /* 0x0000750031007a0c */ /* 0x000fe20003f26270 */
[----:B------:R-:W-:Y:S01]  /*2620*/  HMMA.16816.F32 R20, R168, R40, RZ ;  /* 0x00000028a814723c */ /* 0x000fe200000018ff */
[----:B------:R-:W2:Y:S01]  /*2630*/  LDSM.16.M88.4 R48, [R252+0x1800] ;  /* 0x00180000fc30783b */ /* 0x000ea20000000200 */
[----:B------:R-:W-:Y:S01]  /*2640*/  IMAD.X R7, R3, 0x1, R86, P2 ;  /* 0x0000000103077824 */ /* 0x000fe200010e0656 */
[----:B------:R-:W-:-:S03]  /*2650*/  ISETP.LT.OR P2, PT, R10, 0x1, P1 ;  /* 0x000000010a00780c */ /* 0x000fc60000f41670 */
[----:B------:R-:W-:Y:S01]  /*2660*/  @!PT LDS RZ, [RZ] ;  /* 0x00000000fffff984 */ /* 0x000fe20000000800 */
[----:B------:R-:W-:Y:S01]  /*2670*/  @!PT LDS RZ, [RZ] ;  /* 0x00000000fffff984 */ /* 0x000fe20000000800 */
[----:B------:R-:W-:Y:S01]  /*2680*/  @!PT LDS RZ, [RZ] ;  /* 0x00000000fffff984 */ /* 0x000fe20000000800 */
[----:B------:R3:W-:Y:S02]  /*2690*/  LDGSTS.E.BYPASS.LTC128B.128 [R52+0x100], [R18.64], !P4 ;  /* 0x0010000012347fae */ /* 0x0007e4000e101d46 */
[----:B------:R-:W-:Y:S02]  /*26a0*/  HMMA.16816.F32 R28, R168, R24, RZ ;  /* 0x00000018a81c723c */ /* 0x000fe400000018ff */
[----:B------:R3:W-:Y:S01]  /*26b0*/  LDGSTS.E.BYPASS.LTC128B.128 [R52+0x2100], [R16.64], !P0 ;  /* 0x0210000010347fae */ /* 0x0007e2000c101d46 */
[----:B------:R-:W-:-:S05]  /*26c0*/  ISETP.GE.AND P0, PT, R53, c[0x0][0x1d4], PT ;  /* 0x0000750035007a0c */ /* 0x000fca0003f06270 */
[----:B------:R-:W-:Y:S01]  /*26d0*/  HMMA.16816.F32 R24, R168, R26, RZ ;  /* 0x0000001aa818723c */ /* 0x000fe200000018ff */
[C---:B------:R-:W-:Y:S01]  /*26e0*/  ISETP.LT.OR P4, PT, R10.reuse, 0x1, P0 ;  /* 0x000000010a00780c */ /* 0x040fe20000781670 */
[----:B------:R4:W-:Y:S01]  /*26f0*/  LDGSTS.E.BYPASS.LTC128B.128 [R52+0x4100], [R14.64], !P2 ;  /* 0x041000000e347fae */ /* 0x0009e2000d101d46 */
[C---:B------:R-:W-:Y:S02]  /*2700*/  ISETP.LT.OR P5, PT, R10.reuse, 0x21, P5 ;  /* 0x000000210a00780c */ /* 0x040fe40002fa1670 */
[C---:B------:R-:W-:Y:S02]  /*2710*/  ISETP.LT.OR P3, PT, R10.reuse, 0x21, P3 ;  /* 0x000000210a00780c */ /* 0x040fe40001f61670 */
[C---:B------:R-:W-:Y:S02]  /*2720*/  ISETP.LT.OR P2, PT, R10.reuse, 0x21, P1 ;  /* 0x000000210a00780c */ /* 0x040fe40000f41670 */
[----:B------:R-:W-:Y:S02]  /*2730*/  ISETP.LT.OR P1, PT, R10, 0x21, P0 ;  /* 0x000000210a00780c */ /* 0x000fe40000721670 */
[----:B------:R-:W-:Y:S01]  /*2740*/  IADD3 R2, P0, R2, R92, RZ ;  /* 0x0000005c02027210 */ /* 0x000fe20007f1e0ff */
[----:B------:R-:W-:-:S02]  /*2750*/  IMAD.IADD R100, R101, 0x1, R0 ;  /* 0x0000000165647824 */ /* 0x000fc400078e0200 */
[----:B------:R1:W-:Y:S02]  /*2760*/  LDGSTS.E.BYPASS.LTC128B.128 [R52+0x6100], [R4.64], !P4 ;  /* 0x0610000004347fae */ /* 0x0003e4000e101d46 */
[----:B------:R-:W-:Y:S01]  /*2770*/  IMAD.X R3, R3, 0x1, R87, P0 ;  /* 0x0000000103037824 */ /* 0x000fe200000e0657 */
[----:B------:R-:W-:Y:S01]  /*2780*/  HMMA.16816.F32 R56, R172, R44, R20 ;  /* 0x0000002cac38723c */ /* 0x000fe20000001814 */
[----:B------:R4:W-:Y:S04]  /*2790*/  LDGSTS.E.BYPASS.LTC128B.128 [R52+0x1100], [R12.64], !P5 ;  /* 0x011000000c347fae */ /* 0x0009e8000e901d46 */
[----:B------:R2:W-:Y:S03]  /*27a0*/  LDGSTS.E.BYPASS.LTC128B.128 [R52+0x3100], [R8.64], !P3 ;  /* 0x0310000008347fae */ /* 0x0005e6000d901d46 */
[C---:B---3--:R-:W-:Y:S01]  /*27b0*/  HMMA.16816.F32 R16, R168.reuse, R32, RZ ;  /* 0x00000020a810723c */ /* 0x048fe200000018ff */
[----:B------:R3:W-:Y:S04]  /*27c0*/  LDGSTS.E.BYPASS.LTC128B.128 [R52+0x5100], [R6.64], !P2 ;  /* 0x0510000006347fae */ /* 0x0007e8000d101d46 */
[----:B------:R3:W-:Y:S03]  /*27d0*/  LDGSTS.E.BYPASS.LTC128B.128 [R52+0x7100], [R2.64], !P1 ;  /* 0x0710000002347fae */ /* 0x0007e6000c901d46 */
[----:B------:R-:W-:Y:S01]  /*27e0*/  HMMA.16816.F32 R20, R168, R42, RZ ;  /* 0x0000002aa814723c */ /* 0x000fe200000018ff */
[----:B------:R-:W-:Y:S04]  /*27f0*/  LDSM.16.M88.4 R40, [R100+0x1000] ;  /* 0x001000006428783b */ /* 0x000fe80000000200 */
[----:B------:R-:W0:Y:S03]  /*2800*/  LDGDEPBAR ;  /* 0x00000000000079af */ /* 0x000e260000000000 */
[----:B-1----:R-:W-:Y:S01]  /*2810*/  HMMA.16816.F32 R64, R172, R38, R24 ;  /* 0x00000026ac40723c */ /* 0x002fe20000001818 */
[----:B------:R-:W1:Y:S07]  /*2820*/  LDSM.16.M88.4 R24, [R100] ;  /* 0x000000006418783b */ /* 0x000e6e0000000200 */
[----:B--2---:R-:W-:Y:S01]  /*2830*/  HMMA.16816.F32 R8, R168, R34, RZ ;  /* 0x00000022a808723c */ /* 0x004fe200000018ff */
[----:B------:R-:W2:Y:S07]  /*2840*/  LDSM.16.M88.4 R32, [R100+0x800] ;  /* 0x000800006420783b */ /* 0x000eae0000000200 */
[----:B------:R-:W-:Y:S01]  /*2850*/  HMMA.16816.F32 R68, R172, R36, R28 ;  /* 0x00000024ac44723c */ /* 0x000fe2000000181c */
[----:B------:R-:W2:Y:S01]  /*2860*/  LDSM.16.M88.4 R36, [R100+0x1800] ;  /* 0x001800006424783b */ /* 0x000ea20000000200 */
[----:B---3--:R-:W-:-:S05]  /*2870*/  IADD3 R2, R252, 0x6000, RZ ;  /* 0x00006000fc027810 */ /* 0x008fca0007ffe0ff */
[----:B------:R-:W-:Y:S01]  /*2880*/  IMAD.IADD R0, R2, 0x1, R0 ;  /* 0x0000000102007824 */ /* 0x000fe200078e0200 */
[C---:B------:R-:W-:Y:S04]  /*2890*/  HMMA.16816.F32 R16, R172.reuse, R48, R16 ;  /* 0x00000030ac10723c */ /* 0x040fe80000001810 */
[----:B----4-:R-:W3:Y:S04]  /*28a0*/  LDSM.16.M88.4 R12, [R0+-0x6000] ;  /* 0xffa00000000c783b */ /* 0x010ee80000000200 */
[C---:B------:R-:W-:Y:S01]  /*28b0*/  HMMA.16816.F32 R28, R172.reuse, R46, R20 ;  /* 0x0000002eac1c723c */ /* 0x040fe20000001814 */
[----:B------:R-:W4:Y:S04]  /*28c0*/  LDSM.16.M88.4 R52, [R0+-0x5800] ;  /* 0xffa800000034783b */ /* 0x000f280000000200 */
[----:B------:R-:W3:Y:S03]  /*28d0*/  LDSM.16.M88.4 R60, [R0+-0x5000] ;  /* 0xffb00000003c783b */ /* 0x000ee60000000200 */
[----:B------:R-:W-:Y:S01]  /*28e0*/  HMMA.16816.F32 R8, R172, R50, R8 ;  /* 0x00000032ac08723c */ /* 0x000fe20000001808 */
[----:B------:R-:W3:Y:S07]  /*28f0*/  LDSM.16.M88.4 R72, [R0+-0x4800] ;  /* 0xffb800000048783b */ /* 0x000eee0000000200 */
[C---:B-1----:R-:W-:Y:S01]  /*2900*/  HMMA.16816.F32 R4, R192.reuse, R24, R80 ;  /* 0x00000018c004723c */ /* 0x042fe20000001850 */
[----:B------:R-:W-:Y:S07]  /*2910*/  LDSM.16.M88.4 R80, [R100+0x7800] ;  /* 0x007800006450783b */ /* 0x000fee0000000200 */
[C---:B------:R-:W-:Y:S01]  /*2920*/  HMMA.16816.F32 R20, R192.reuse, R26, R76 ;  /* 0x0000001ac014723c */ /* 0x040fe2000000184c */
[----:B------:R-:W-:Y:S07]  /*2930*/  LDSM.16.M88.4 R76, [R101+0x3800] ;  /* 0x00380000654c783b */ /* 0x000fee0000000200 */
[C---:B--2---:R-:W-:Y:S01]  /*2940*/  HMMA.16816.F32 R24, R192.reuse, R32, R68 ;  /* 0x00000020c018723c */ /* 0x044fe20000001844 */
[----:B------:R-:W-:Y:S07]  /*2950*/  LDSM.16.M88.4 R68, [R252+0x3800] ;  /* 0x00380000fc44783b */ /* 0x000fee0000000200 */
[C---:B------:R-:W-:Y:S01]  /*2960*/  HMMA.16816.F32 R32, R192.reuse, R34, R64 ;  /* 0x00000022c020723c */ /* 0x040fe20000001840 */
[----:B------:R-:W-:Y:S07]  /*2970*/  LDSM.16.M88.4 R64, [R101+0x3000] ;  /* 0x003000006540783b */ /* 0x000fee0000000200 */
[C---:B------:R-:W-:Y:S01]  /*2980*/  HMMA.16816.F32 R48, R192.reuse, R40, R56 ;  /* 0x00000028c030723c */ /* 0x040fe20000001838 */
[----:B------:R-:W-:Y:S07]  /*2990*/  LDSM.16.M88.4 R56, [R101+0x2800] ;  /* 0x002800006538783b */ /* 0x000fee0000000200 */
[C---:B------:R-:W-:Y:S08]  /*29a0*/  HMMA.16816.F32 R16, R192.reuse, R36, R16 ;  /* 0x00000024c010723c */ /* 0x040ff00000001810 */
[C---:B------:R-:W-:Y:S01]  /*29b0*/  HMMA.16816.F32 R44, R192.reuse, R42, R28 ;  /* 0x0000002ac02c723c */ /* 0x040fe2000000181c */
[----:B------:R-:W-:Y:S07]  /*29c0*/  LDSM.16.M88.4 R40, [R252+0x2800] ;  /* 0x00280000fc28783b */ /* 0x000fee0000000200 */
[----:B------:R-:W-:Y:S01]  /*29d0*/  HMMA.16816.F32 R8, R192, R38, R8 ;  /* 0x00000026c008723c */ /* 0x000fe20000001808 */
[----:B------:R-:W1:Y:S07]  /*29e0*/  LDSM.16.M88.4 R36, [R101+0x2000] ;  /* 0x002000006524783b */ /* 0x000e6e0000000200 */
[C---:B---3--:R-:W-:Y:S08]  /*29f0*/  HMMA.16816.F32 R4, R196.reuse, R12, R4 ;  /* 0x0000000cc404723c */ /* 0x048ff00000001804 */
[C---:B------:R-:W-:Y:S08]  /*2a00*/  HMMA.16816.F32 R12, R196.reuse, R14, R20 ;  /* 0x0000000ec40c723c */ /* 0x040ff00000001814 */
[C---:B----4-:R-:W-:Y:S08]  /*2a10*/  HMMA.16816.F32 R20, R196.reuse, R52, R24 ;  /* 0x00000034c414723c */ /* 0x050ff00000001818 */
        /* <DEDUP_REMOVED lines=8> */
[----:B------:R-:W2:Y:S04]  /*2aa0*/  LDSM.16.M88.4 R8, [R252+0x2000] ;  /* 0x00200000fc08783b */ /* 0x000ea80000000200 */
[----:B------:R-:W-:Y:S03]  /*2ab0*/  LDSM.16.M88.4 R72, [R100+0x3800] ;  /* 0x003800006448783b */ /* 0x000fe60000000200 */
[C---:B-1----:R-:W-:Y:S08]  /*2ac0*/  HMMA.16816.F32 R4, R200.reuse, R36, R4 ;  /* 0x00000024c804723c */ /* 0x042ff00000001804 */
[C---:B------:R-:W-:Y:S01]  /*2ad0*/  HMMA.16816.F32 R12, R200.reuse, R38, R12 ;  /* 0x00000026c80c723c */ /* 0x040fe2000000180c */
[----:B------:R-:W1:Y:S07]  /*2ae0*/  LDSM.16.M88.4 R36, [R100+0x2000] ;  /* 0x002000006424783b */ /* 0x000e6e0000000200 */
[C---:B------:R-:W-:Y:S08]  /*2af0*/  HMMA.16816.F32 R20, R200.reuse, R56, R20 ;  /* 0x00000038c814723c */ /* 0x040ff00000001814 */
[C---:B------:R-:W-:Y:S01]  /*2b00*/  HMMA.16816.F32 R28, R200.reuse, R58, R28 ;  /* 0x0000003ac81c723c */ /* 0x040fe2000000181c */
[----:B------:R-:W-:Y:S07]  /*2b10*/  LDSM.16.M88.4 R56, [R0+-0x3000] ;  /* 0xffd000000038783b */ /* 0x000fee0000000200 */
[C---:B------:R-:W-:Y:S08]  /*2b20*/  HMMA.16816.F32 R32, R200.reuse, R64, R32 ;  /* 0x00000040c820723c */ /* 0x040ff00000001820 */
[C---:B------:R-:W-:Y:S08]  /*2b30*/  HMMA.16816.F32 R24, R200.reuse, R76, R24 ;  /* 0x0000004cc818723c */ /* 0x040ff00000001818 */
[C---:B------:R-:W-:Y:S01]  /*2b40*/  HMMA.16816.F32 R44, R200.reuse, R66, R44 ;  /* 0x00000042c82c723c */ /* 0x040fe2000000182c */
[----:B------:R-:W-:Y:S07]  /*2b50*/  LDSM.16.M88.4 R64, [R0+-0x2800] ;  /* 0xffd800000040783b */ /* 0x000fee0000000200 */
[----:B------:R-:W-:Y:S01]  /*2b60*/  HMMA.16816.F32 R16, R200, R78, R16 ;  /* 0x0000004ec810723c */ /* 0x000fe20000001810 */
[----:B------:R-:W-:Y:S07]  /*2b70*/  LDSM.16.M88.4 R76, [R252+0x7800] ;  /* 0x00780000fc4c783b */ /* 0x000fee0000000200 */
[C---:B--2---:R-:W-:Y:S08]  /*2b80*/  HMMA.16816.F32 R4, R204.reuse, R8, R4 ;  /* 0x00000008cc04723c */ /* 0x044ff00000001804 */
[C---:B------:R-:W-:Y:S01]  /*2b90*/  HMMA.16816.F32 R12, R204.reuse, R10, R12 ;  /* 0x0000000acc0c723c */ /* 0x040fe2000000180c */
[----:B------:R-:W2:Y:S07]  /*2ba0*/  LDSM.16.M88.4 R8, [R0+-0x4000] ;  /* 0xffc000000008783b */ /* 0x000eae0000000200 */
[C---:B------:R-:W-:Y:S08]  /*2bb0*/  HMMA.16816.F32 R20, R204.reuse, R40, R20 ;  /* 0x00000028cc14723c */ /* 0x040ff00000001814 */
[C---:B------:R-:W-:Y:S01]  /*2bc0*/  HMMA.16816.F32 R28, R204.reuse, R42, R28 ;  /* 0x0000002acc1c723c */ /* 0x040fe2000000181c */
[----:B------:R-:W3:Y:S07]  /*2bd0*/  LDSM.16.M88.4 R40, [R0+-0x3800] ;  /* 0xffc800000028783b */ /* 0x000eee0000000200 */
[C---:B------:R-:W-:Y:S08]  /*2be0*/  HMMA.16816.F32 R32, R204.reuse, R52, R32 ;  /* 0x00000034cc20723c */ /* 0x040ff00000001820 */
[C---:B------:R-:W-:Y:S08]  /*2bf0*/  HMMA.16816.F32 R24, R204.reuse, R68, R24 ;  /* 0x00000044cc18723c */ /* 0x040ff00000001818 */
[C---:B------:R-:W-:Y:S01]  /*2c00*/  HMMA.16816.F32 R44, R204.reuse, R54, R44 ;  /* 0x00000036cc2c723c */ /* 0x040fe2000000182c */
[----:B------:R-:W-:Y:S07]  /*2c10*/  LDSM.16.M88.4 R52, [R101+0x4800] ;  /* 0x004800006534783b */ /* 0x000fee0000000200 */
[----:B------:R-:W-:Y:S01]  /*2c20*/  HMMA.16816.F32 R16, R204, R70, R16 ;  /* 0x00000046cc10723c */ /* 0x000fe20000001810 */
[----:B------:R-:W-:Y:S07]  /*2c30*/  LDSM.16.M88.4 R68, [R101+0x5800] ;  /* 0x005800006544783b */ /* 0x000fee0000000200 */
[C---:B-1----:R-:W-:Y:S08]  /*2c40*/  HMMA.16816.F32 R4, R208.reuse, R36, R4 ;  /* 0x00000024d004723c */ /* 0x042ff00000001804 */
[C---:B------:R-:W-:Y:S01]  /*2c50*/  HMMA.16816.F32 R12, R208.reuse, R38, R12 ;  /* 0x00000026d00c723c */ /* 0x040fe2000000180c */
[----:B------:R-:W1:Y:S07]  /*2c60*/  LDSM.16.M88.4 R36, [R101+0x4000] ;  /* 0x004000006524783b */ /* 0x000e6e0000000200 */
[C---:B------:R-:W-:Y:S08]  /*2c70*/  HMMA.16816.F32 R20, R208.reuse, R48, R20 ;  /* 0x00000030d014723c */ /* 0x040ff00000001814 */
[C---:B------:R-:W-:Y:S01]  /*2c80*/  HMMA.16816.F32 R28, R208.reuse, R50, R28 ;  /* 0x00000032d01c723c */ /* 0x040fe2000000181c */
[----:B------:R-:W-:Y:S07]  /*2c90*/  LDSM.16.M88.4 R48, [R252+0x4800] ;  /* 0x00480000fc30783b */ /* 0x000fee0000000200 */
[C---:B------:R-:W-:Y:S08]  /*2ca0*/  HMMA.16816.F32 R32, R208.reuse, R60, R32 ;  /* 0x0000003cd020723c */ /* 0x040ff00000001820 */
[C---:B------:R-:W-:Y:S08]  /*2cb0*/  HMMA.16816.F32 R24, R208.reuse, R72, R24 ;  /* 0x00000048d018723c */ /* 0x040ff00000001818 */
[C---:B------:R-:W-:Y:S01]  /*2cc0*/  HMMA.16816.F32 R44, R208.reuse, R62, R44 ;  /* 0x0000003ed02c723c */ /* 0x040fe2000000182c */
[----:B------:R-:W4:Y:S07]  /*2cd0*/  LDSM.16.M88.4 R60, [R101+0x5000] ;  /* 0x00500000653c783b */ /* 0x000f2e0000000200 */
[----:B------:R-:W-:Y:S01]  /*2ce0*/  HMMA.16816.F32 R16, R208, R74, R16 ;  /* 0x0000004ad010723c */ /* 0x000fe20000001810 */
[----:B------:R-:W-:Y:S07]  /*2cf0*/  LDSM.16.M88.4 R72, [R100+0x7000] ;  /* 0x007000006448783b */ /* 0x000fee0000000200 */
[C---:B--2---:R-:W-:Y:S08]  /*2d00*/  HMMA.16816.F32 R4, R212.reuse, R8, R4 ;  /* 0x00000008d404723c */ /* 0x044ff00000001804 */
[C---:B------:R-:W-:Y:S01]  /*2d10*/  HMMA.16816.F32 R12, R212.reuse, R10, R12 ;  /* 0x0000000ad40c723c */ /* 0x040fe2000000180c */
[----:B------:R-:W2:Y:S07]  /*2d20*/  LDSM.16.M88.4 R8, [R252+0x4000] ;  /* 0x00400000fc08783b */ /* 0x000eae0000000200 */
[C---:B---3--:R-:W-:Y:S08]  /*2d30*/  HMMA.16816.F32 R20, R212.reuse, R40, R20 ;  /* 0x00000028d414723c */ /* 0x048ff00000001814 */
[C---:B------:R-:W-:Y:S01]  /*2d40*/  HMMA.16816.F32 R28, R212.reuse, R42, R28 ;  /* 0x0000002ad41c723c */ /* 0x040fe2000000181c */
[----:B------:R-:W-:Y:S07]  /*2d50*/  LDSM.16.M88.4 R40, [R100+0x4000] ;  /* 0x004000006428783b */ /* 0x000fee0000000200 */
[C---:B------:R-:W-:Y:S08]  /*2d60*/  HMMA.16816.F32 R32, R212.reuse, R56, R32 ;  /* 0x00000038d420723c */ /* 0x040ff00000001820 */
[C---:B------:R-:W-:Y:S08]  /*2d70*/  HMMA.16816.F32 R24, R212.reuse, R64, R24 ;  /* 0x00000040d418723c */ /* 0x040ff00000001818 */
[C---:B------:R-:W-:Y:S01]  /*2d80*/  HMMA.16816.F32 R44, R212.reuse, R58, R44 ;  /* 0x0000003ad42c723c */ /* 0x040fe2000000182c */
[----:B------:R-:W3:Y:S07]  /*2d90*/  LDSM.16.M88.4 R56, [R252+0x5000] ;  /* 0x00500000fc38783b */ /* 0x000eee0000000200 */
[----:B------:R-:W-:Y:S01]  /*2da0*/  HMMA.16816.F32 R16, R212, R66, R16 ;  /* 0x00000042d410723c */ /* 0x000fe20000001810 */
[----:B------:R-:W2:Y:S07]  /*2db0*/  LDSM.16.M88.4 R64, [R252+0x5800] ;  /* 0x00580000fc40783b */ /* 0x000eae0000000200 */
[C---:B-1----:R-:W-:Y:S08]  /*2dc0*/  HMMA.16816.F32 R4, R216.reuse, R36, R4 ;  /* 0x00000024d804723c */ /* 0x042ff00000001804 */
[C---:B------:R-:W-:Y:S01]  /*2dd0*/  HMMA.16816.F32 R12, R216.reuse, R38, R12 ;  /* 0x00000026d80c723c */ /* 0x040fe2000000180c */
[----:B------:R-:W-:Y:S07]  /*2de0*/  LDSM.16.M88.4 R36, [R0+-0x2000] ;  /* 0xffe000000024783b */ /* 0x000fee0000000200 */
[C---:B------:R-:W-:Y:S08]  /*2df0*/  HMMA.16816.F32 R20, R216.reuse, R52, R20 ;  /* 0x00000034d814723c */ /* 0x040ff00000001814 */
[C---:B------:R-:W-:Y:S01]  /*2e00*/  HMMA.16816.F32 R28, R216.reuse, R54, R28 ;  /* 0x00000036d81c723c */ /* 0x040fe2000000181c */
[----:B------:R-:W1:Y:S07]  /*2e10*/  LDSM.16.M88.4 R52, [R100+0x4800] ;  /* 0x004800006434783b */ /* 0x000e6e0000000200 */
[C---:B----4-:R-:W-:Y:S08]  /*2e20*/  HMMA.16816.F32 R32, R216.reuse, R60, R32 ;  /* 0x0000003cd820723c */ /* 0x050ff00000001820 */
[C---:B------:R-:W-:Y:S08]  /*2e30*/  HMMA.16816.F32 R24, R216.reuse, R68, R24 ;  /* 0x00000044d818723c */ /* 0x040ff00000001818 */
[C---:B------:R-:W-:Y:S01]  /*2e40*/  HMMA.16816.F32 R44, R216.reuse, R62, R44 ;  /* 0x0000003ed82c723c */ /* 0x040fe2000000182c */
[----:B------:R-:W4:Y:S07]  /*2e50*/  LDSM.16.M88.4 R60, [R100+0x5000] ;  /* 0x00500000643c783b */ /* 0x000f2e0000000200 */
[----:B------:R-:W-:Y:S01]  /*2e60*/  HMMA.16816.F32 R16, R216, R70, R16 ;  /* 0x00000046d810723c */ /* 0x000fe20000001810 */
[----:B------:R-:W1:Y:S07]  /*2e70*/  LDSM.16.M88.4 R68, [R100+0x5800] ;  /* 0x005800006444783b */ /* 0x000e6e0000000200 */
[C---:B--2---:R-:W-:Y:S08]  /*2e80*/  HMMA.16816.F32 R4, R220.reuse, R8, R4 ;  /* 0x00000008dc04723c */ /* 0x044ff00000001804 */
[C---:B------:R-:W-:Y:S08]  /*2e90*/  HMMA.16816.F32 R12, R220.reuse, R10, R12 ;  /* 0x0000000adc0c723c */ /* 0x040ff0000000180c */
[C---:B------:R-:W-:Y:S08]  /*2ea0*/  HMMA.16816.F32 R20, R220.reuse, R48, R20 ;  /* 0x00000030dc14723c */ /* 0x040ff00000001814 */
[C---:B------:R-:W-:Y:S01]  /*2eb0*/  HMMA.16816.F32 R28, R220.reuse, R50, R28 ;  /* 0x00000032dc1c723c */ /* 0x040fe2000000181c */
[----:B------:R-:W2:Y:S07]  /*2ec0*/  LDSM.16.M88.4 R48, [R0+-0x1800] ;  /* 0xffe800000030783b */ /* 0x000eae0000000200 */
[C---:B---3--:R-:W-:Y:S08]  /*2ed0*/  HMMA.16816.F32 R32, R220.reuse, R56, R32 ;  /* 0x00000038dc20723c */ /* 0x048ff00000001820 */
[C---:B------:R-:W-:Y:S08]  /*2ee0*/  HMMA.16816.F32 R24, R220.reuse, R64, R24 ;  /* 0x00000040dc18723c */ /* 0x040ff00000001818 */
[C---:B------:R-:W-:Y:S01]  /*2ef0*/  HMMA.16816.F32 R44, R220.reuse, R58, R44 ;  /* 0x0000003adc2c723c */ /* 0x040fe2000000182c */
[----:B------:R-:W3:Y:S07]  /*2f00*/  LDSM.16.M88.4 R56, [R0+-0x1000] ;  /* 0xfff000000038783b */ /* 0x000eee0000000200 */
[----:B------:R-:W-:Y:S01]  /*2f10*/  HMMA.16816.F32 R16, R220, R66, R16 ;  /* 0x00000042dc10723c */ /* 0x000fe20000001810 */
[----:B------:R-:W2:Y:S07]  /*2f20*/  LDSM.16.M88.4 R64, [R0+-0x800] ;  /* 0xfff800000040783b */ /* 0x000eae0000000200 */
[C---:B------:R-:W-:Y:S08]  /*2f30*/  HMMA.16816.F32 R8, R224.reuse, R40, R4 ;  /* 0x00000028e008723c */ /* 0x040ff00000001804 */
[C---:B------:R-:W-:Y:S01]  /*2f40*/  HMMA.16816.F32 R4, R224.reuse, R42, R12 ;  /* 0x0000002ae004723c */ /* 0x040fe2000000180c */
[----:B------:R-:W2:Y:S07]  /*2f50*/  LDSM.16.M88.4 R40, [R101+0x6000] ;  /* 0x006000006528783b */ /* 0x000eae0000000200 */
[C---:B-1----:R-:W-:Y:S08]  /*2f60*/  HMMA.16816.F32 R20, R224.reuse, R52, R20 ;  /* 0x00000034e014723c */ /* 0x042ff00000001814 */
        /* <DEDUP_REMOVED lines=8> */
[C---:B------:R-:W-:Y:S08]  /*2ff0*/  HMMA.16816.F32 R12, R228.reuse, R36, R8 ;  /* 0x00000024e40c723c */ /* 0x040ff00000001808 */
[C---:B------:R-:W-:Y:S01]  /*3000*/  HMMA.16816.F32 R8, R228.reuse, R38, R4 ;  /* 0x00000026e408723c */ /* 0x040fe20000001804 */
[----:B------:R-:W1:Y:S07]  /*3010*/  LDSM.16.M88.4 R36, [R252+0x6000] ;  /* 0x00600000fc24783b */ /* 0x000e6e0000000200 */
[C---:B--2---:R-:W-:Y:S08]  /*3020*/  HMMA.16816.F32 R4, R228.reuse, R48, R20 ;  /* 0x00000030e404723c */ /* 0x044ff00000001814 */
[C---:B------:R-:W-:Y:S01]  /*3030*/  HMMA.16816.F32 R28, R228.reuse, R50, R28 ;  /* 0x00000032e41c723c */ /* 0x040fe2000000181c */
[----:B------:R-:W2:Y:S07]  /*3040*/  LDSM.16.M88.4 R48, [R252+0x6800] ;  /* 0x00680000fc30783b */ /* 0x000eae0000000200 */
[C---:B---3--:R-:W-:Y:S08]  /*3050*/  HMMA.16816.F32 R32, R228.reuse, R56, R32 ;  /* 0x00000038e420723c */ /* 0x048ff00000001820 */
[C---:B------:R-:W-:Y:S08]  /*3060*/  HMMA.16816.F32 R24, R228.reuse, R64, R24 ;  /* 0x00000040e418723c */ /* 0x040ff00000001818 */
[C---:B------:R-:W-:Y:S01]  /*3070*/  HMMA.16816.F32 R44, R228.reuse, R58, R44 ;  /* 0x0000003ae42c723c */ /* 0x040fe2000000182c */
[----:B------:R-:W3:Y:S07]  /*3080*/  LDSM.16.M88.4 R56, [R252+0x7000] ;  /* 0x00700000fc38783b */ /* 0x000eee0000000200 */
[----:B------:R-:W-:Y:S01]  /*3090*/  HMMA.16816.F32 R20, R228, R66, R16 ;  /* 0x00000042e414723c */ /* 0x000fe20000001810 */
[----:B------:R-:W2:Y:S07]  /*30a0*/  LDSM.16.M88.4 R64, [R100+0x6000] ;  /* 0x006000006440783b */ /* 0x000eae0000000200 */
[C---:B------:R-:W-:Y:S08]  /*30b0*/  HMMA.16816.F32 R16, R232.reuse, R40, R12 ;  /* 0x00000028e810723c */ /* 0x040ff0000000180c */
[C---:B------:R-:W-:Y:S08]  /*30c0*/  HMMA.16816.F32 R12, R232.reuse, R42, R8 ;  /* 0x0000002ae80c723c */ /* 0x040ff00000001808 */
[C---:B-1----:R-:W-:Y:S08]  /*30d0*/  HMMA.16816.F32 R8, R232.reuse, R52, R4 ;  /* 0x00000034e808723c */ /* 0x042ff00000001804 */
[C---:B------:R-:W-:Y:S01]  /*30e0*/  HMMA.16816.F32 R4, R232.reuse, R54, R28 ;  /* 0x00000036e804723c */ /* 0x040fe2000000181c */
[----:B------:R-:W-:Y:S07]  /*30f0*/  LDSM.16.M88.4 R52, [R0+0x1000] ;  /* 0x001000000034783b */ /* 0x000fee0000000200 */
[C---:B----4-:R-:W-:Y:S08]  /*3100*/  HMMA.16816.F32 R32, R232.reuse, R60, R32 ;  /* 0x0000003ce820723c */ /* 0x050ff00000001820 */
[C---:B------:R-:W-:Y:S08]  /*3110*/  HMMA.16816.F32 R28, R232.reuse, R68, R24 ;  /* 0x00000044e81c723c */ /* 0x040ff00000001818 */
[C---:B------:R-:W-:Y:S01]  /*3120*/  HMMA.16816.F32 R44, R232.reuse, R62, R44 ;  /* 0x0000003ee82c723c */ /* 0x040fe2000000182c */
[----:B------:R-:W-:Y:S07]  /*3130*/  LDSM.16.M88.4 R60, [R0] ;  /* 0x00000000003c783b */ /* 0x000fee0000000200 */
[----:B------:R-:W-:Y:S01]  /*3140*/  HMMA.16816.F32 R24, R232, R70, R20 ;  /* 0x00000046e818723c */ /* 0x000fe20000001814 */
[----:B------:R-:W1:Y:S07]  /*3150*/  LDSM.16.M88.4 R68, [R100+0x6800] ;  /* 0x006800006444783b */ /* 0x000e6e0000000200 */
[C---:B------:R-:W-:Y:S08]  /*3160*/  HMMA.16816.F32 R20, R236.reuse, R36, R16 ;  /* 0x00000024ec14723c */ /* 0x040ff00000001810 */
[C---:B------:R-:W-:Y:S08]  /*3170*/  HMMA.16816.F32 R16, R236.reuse, R38, R12 ;  /* 0x00000026ec10723c */ /* 0x040ff0000000180c */
[C---:B--2---:R-:W-:Y:S08]  /*3180*/  HMMA.16816.F32 R12, R236.reuse, R48, R8 ;  /* 0x00000030ec0c723c */ /* 0x044ff00000001808 */
[C---:B------:R-:W-:Y:S01]  /*3190*/  HMMA.16816.F32 R8, R236.reuse, R50, R4 ;  /* 0x00000032ec08723c */ /* 0x040fe20000001804 */
[----:B------:R-:W-:Y:S07]  /*31a0*/  LDSM.16.M88.4 R48, [R0+0x1800] ;  /* 0x001800000030783b */ /* 0x000fee0000000200 */
[C---:B---3--:R-:W-:Y:S08]  /*31b0*/  HMMA.16816.F32 R4, R236.reuse, R56, R32 ;  /* 0x00000038ec04723c */ /* 0x048ff00000001820 */
[C---:B------:R-:W-:Y:S08]  /*31c0*/  HMMA.16816.F32 R40, R236.reuse, R76, R28 ;  /* 0x0000004cec28723c */ /* 0x040ff0000000181c */
[----:B------:R-:W-:Y:S01]  /*31d0*/  HMMA.16816.F32 R44, R236, R58, R44 ;  /* 0x0000003aec2c723c */ /* 0x000fe2000000182c */
[----:B------:R-:W2:Y:S04]  /*31e0*/  LDSM.16.M88.4 R56, [R0+0x800] ;  /* 0x000800000038783b */ /* 0x000ea80000000200 */
[----:B------:R3:W-:Y:S01]  /*31f0*/  STL [R1+0x28], R100 ;  /* 0x0000286401007387 */ /* 0x0007e20000100800 */
[----:B------:R-:W-:Y:S01]  /*3200*/  ISETP.GE.AND P0, PT, R248, 0x2, PT ;  /* 0x00000002f800780c */ /* 0x000fe20003f06270 */
[----:B------:R-:W-:-:S04]  /*3210*/  DEPBAR.LE SB0, 0x0 ;  /* 0x000080000000791a */ /* 0x000fc80000000000 */
[----:B------:R-:W-:Y:S08]  /*3220*/  HMMA.16816.F32 R36, R236, R78, R24 ;  /* 0x0000004eec24723c */ /* 0x000ff00000001818 */
[C---:B------:R-:W-:Y:S08]  /*3230*/  HMMA.16816.F32 R32, R240.reuse, R64, R20 ;  /* 0x00000040f020723c */ /* 0x040ff00000001814 */
[C---:B------:R-:W-:Y:S08]  /*3240*/  HMMA.16816.F32 R28, R240.reuse, R66, R16 ;  /* 0x00000042f01c723c */ /* 0x040ff00000001810 */
[C---:B-1----:R-:W-:Y:S08]  /*3250*/  HMMA.16816.F32 R24, R240.reuse, R68, R12 ;  /* 0x00000044f018723c */ /* 0x042ff0000000180c */
[C---:B------:R-:W-:Y:S08]  /*3260*/  HMMA.16816.F32 R20, R240.reuse, R70, R8 ;  /* 0x00000046f014723c */ /* 0x040ff00000001808 */
[C---:B------:R-:W-:Y:S08]  /*3270*/  HMMA.16816.F32 R16, R240.reuse, R72, R4 ;  /* 0x00000048f010723c */ /* 0x040ff00000001804 */
[C---:B------:R-:W-:Y:S01]  /*3280*/  HMMA.16816.F32 R8, R240.reuse, R80, R40 ;  /* 0x00000050f008723c */ /* 0x040fe20000001828 */
[----:B------:R3:W-:Y:S07]  /*3290*/  STL [R1+0x24], R0 ;  /* 0x0000240001007387 */ /* 0x0007ee0000100800 */
[C---:B------:R-:W-:Y:S08]  /*32a0*/  HMMA.16816.F32 R12, R240.reuse, R74, R44 ;  /* 0x0000004af00c723c */ /* 0x040ff0000000182c */
[----:B------:R-:W-:Y:S01]  /*32b0*/  HMMA.16816.F32 R4, R240, R82, R36 ;  /* 0x00000052f004723c */ /* 0x000fe20000001824 */
[----:B------:R-:W-:Y:S01]  /*32c0*/  BSSY B0, `(.L_x_517) ;  /* 0x0000067000007945 */ /* 0x000fe20003800000 */
[----:B------:R-:W-:Y:S06]  /*32d0*/  BAR.SYNC.DEFER_BLOCKING 0x0 ;  /* 0x0000000000007b1d */ /* 0x000fec0000010000 */
[----:B------:R-:W-:Y:S01]  /*32e0*/  HMMA.16816.F32 R36, R244, R60, R32 ;  /* 0x0000003cf424723c */ /* 0x000fe20000001820 */
[----:B------:R-:W-:-:S07]  /*32f0*/  ISETP.GT.AND P6, PT, R103, 0x3f, PT ;  /* 0x0000003f6700780c */ /* 0x000fce0003fc4270 */
[C---:B------:R-:W-:Y:S08]  /*3300*/  HMMA.16816.F32 R60, R244.reuse, R62, R28 ;  /* 0x0000003ef43c723c */ /* 0x040ff0000000181c */
[C---:B--2---:R-:W-:Y:S08]  /*3310*/  HMMA.16816.F32 R32, R244.reuse, R56, R24 ;  /* 0x00000038f420723c */ /* 0x044ff00000001818 */
[C---:B------:R-:W-:Y:S08]  /*3320*/  HMMA.16816.F32 R28, R244.reuse, R52, R16 ;  /* 0x00000034f41c723c */ /* 0x040ff00000001810 */
[C---:B------:R-:W-:Y:S08]  /*3330*/  HMMA.16816.F32 R24, R244.reuse, R48, R8 ;  /* 0x00000030f418723c */ /* 0x040ff00000001808 */
[C---:B------:R-:W-:Y:S08]  /*3340*/  HMMA.16816.F32 R20, R244.reuse, R58, R20 ;  /* 0x0000003af414723c */ /* 0x040ff00000001814 */
[C---:B------:R-:W-:Y:S08]  /*3350*/  HMMA.16816.F32 R52, R244.reuse, R54, R12 ;  /* 0x00000036f434723c */ /* 0x040ff0000000180c */
[----:B------:R-:W-:Y:S01]  /*3360*/  HMMA.16816.F32 R48, R244, R50, R4 ;  /* 0x00000032f430723c */ /* 0x000fe20000001804 */
[----:B------:R-:W-:Y:S07]  /*3370*/  @!UPT UIADD3 URZ, URZ, URZ, URZ ;  /* 0x0000003f3f3ff290 */ /* 0x000fee000fffe03f */
[----:B------:R-:W-:Y:S11]  /*3380*/  @!P0 BRA `(.L_x_518) ;  /* 0x000005a000008947 */ /* 0x000ff60003800000 */
[----:B---3--:R-:W-:Y:S01]  /*3390*/  ISETP.NE.AND P4, PT, R97, 0x1, PT ;  /* 0x000000016100780c */ /* 0x008fe20003f85270 */
[----:B------:R-:W-:-:S02]  /*33a0*/  IMAD R2, R248, 0x40, R107 ;  /* 0x00000040f8027824 */ /* 0x000fc400078e026b */
[----:B------:R-:W-:-:S03]  /*33b0*/  IMAD.MOV.U32 R6, RZ, RZ, RZ ;  /* 0x000000ffff067224 */ /* 0x000fc600078e00ff */
[----:B------:R-:W-:-:S05]  /*33c0*/  IADD3 R2, R2, -0x80, R103 ;  /* 0xffffff8002027810 */ /* 0x000fca0007ffe067 */
[----:B------:R-:W-:Y:S02]  /*33d0*/  IMAD.MOV.U32 R0, RZ, RZ, R2 ;  /* 0x000000ffff007224 */ /* 0x000fe400078e0002 */
[----:B------:R-:W-:-:S05]  /*33e0*/  @P4 IMAD.HI.U32 R3, R2, c[0x0][0x2bc], RZ ;  /* 0x0000af0002034a27 */ /* 0x000fca00078e00ff */
[----:B------:R-:W-:-:S04]  /*33f0*/  @P4 SHF.R.U32.HI R0, RZ, c[0x0][0x2c0], R3 ;  /* 0x0000b000ff004a19 */ /* 0x000fc80000011603 */
[----:B------:R-:W-:-:S04]  /*3400*/  @!P6 IADD3 R3, P0, R0, R98, RZ ;  /* 0x000000620003e210 */ /* 0x000fc80007f1e0ff */
[----:B------:R-:W-:Y:S02]  /*3410*/  @!P6 LEA.HI.X.SX32 R5, R0, R96, 0x1, P0 ;  /* 0x000000600005e211 */ /* 0x000fe400000f0eff */
[----:B------:R-:W-:-:S04]  /*3420*/  @!P6 LEA R4, P0, R3, c[0x0][0x2a0], 0x2 ;  /* 0x0000a8000304ea11 */ /* 0x000fc800078010ff */
[----:B------:R-:W-:-:S05]  /*3430*/  @!P6 LEA.HI.X R5, R3, c[0x0][0x2a4], R5, 0x2, P0 ;  /* 0x0000a9000305ea11 */ /* 0x000fca00000f1405 */
[----:B------:R-:W2:Y:S01]  /*3440*/  @!P6 LDG.E R6, [R4.64] ;  /* 0x000000060406e981 */ /* 0x000ea2000c1e1900 */
[----:B------:R-:W-:-:S04]  /*3450*/  IMAD.MOV R0, RZ, RZ, -R0 ;  /* 0x000000ffff007224 */ /* 0x000fc800078e0a00 */
[----:B------:R-:W-:-:S04]  /*3460*/  IMAD R7, R0, c[0x0][0x2b8], R2 ;  /* 0x0000ae0000077a24 */ /* 0x000fc800078e0202 */
[----:B------:R-:W-:Y:S01]  /*3470*/  IMAD.WIDE.U32 R2, R7, c[0x0][0x1e0], RZ ;  /* 0x0000780007027a25 */ /* 0x000fe200078e00ff */
[----:B------:R-:W-:Y:S01]  /*3480*/  SHF.R.S32.HI R0, RZ, 0x1f, R7 ;  /* 0x0000001fff007819 */ /* 0x000fe20000011407 */
[----:B------:R1:W-:Y:S04]  /*3490*/  STL [R1+0x60], R7 ;  /* 0x0000600701007387 */ /* 0x0003e80000100800 */
[----:B------:R-:W-:-:S04]  /*34a0*/  IMAD R0, R0, c[0x0][0x1e0], RZ ;  /* 0x0000780000007a24 */ /* 0x000fc800078e02ff */
[----:B------:R-:W-:-:S04]  /*34b0*/  IMAD R0, R7, c[0x0][0x1e4], R0 ;  /* 0x0000790007007a24 */ /* 0x000fc800078e0200 */
[----:B------:R-:W-:Y:S01]  /*34c0*/  IMAD.IADD R3, R3, 0x1, R0 ;  /* 0x0000000103037824 */ /* 0x000fe200078e0200 */
[----:B--2---:R1:W-:Y:S01]  /*34d0*/  STL [R1+0x5c], R6 ;  /* 0x00005c0601007387 */ /* 0x0043e20000100800 */
[----:B------:R-:W-:Y:S02]  /*34e0*/  SHF.R.S32.HI R0, RZ, 0x1f, R6 ;  /* 0x0000001fff007819 */ /* 0x000fe40000011406 */
[----:B------:R-:W-:-:S04]  /*34f0*/  IMAD.WIDE.U32 R2, R6, c[0x0][0x1f0], R2 ;  /* 0x00007c0006027a25 */ /* 0x000fc800078e0002 */
[----:B------:R-:W-:Y:S01]  /*3500*/  IMAD R4, R0, c[0x0][0x1f0], RZ ;  /* 0x00007c0000047a24 */ /* 0x000fe200078e02ff */
[----:B------:R-:W-:-:S03]  /*3510*/  IADD3 R0, P1, R94, R2, RZ ;  /* 0x000000025e007210 */ /* 0x000fc60007f3e0ff */
[----:B------:R-:W-:Y:S01]  /*3520*/  IMAD R2, R6, c[0x0][0x1f4], R4 ;  /* 0x00007d0006027a24 */ /* 0x000fe200078e0204 */
[----:B------:R-:W-:-:S04]  /*3530*/  LEA R15, P0, R0, c[0x0][0x1c8], 0x1 ;  /* 0x00007200000f7a11 */ /* 0x000fc800078008ff */
[----:B------:R-:W-:-:S04]  /*3540*/  IADD3.X R2, R93, R3, R2, P1, !PT ;  /* 0x000000035d027210 */ /* 0x000fc80000ffe402 */
[----:B------:R-:W-:Y:S01]  /*3550*/  LEA.HI.X R5, R0, c[0x0][0x1cc], R2, 0x1, P0 ;  /* 0x0000730000057a11 */ /* 0x000fe200000f0c02 */
[----:B------:R-:W-:Y:S05]  /*3560*/  BRA.DIV ~URZ, `(.L_x_519) ;  /* 0x0000d0f27f007947 */ /* 0x000fea000b800000 */
[----:B------:R2:W3:Y:S02]  /*3570*/  SHFL.IDX PT, R4, R5, RZ, 0x181f ;  /* 0x00181fff05047589 */ /* 0x0004e400000e0000 */
.L_x_575:
[----:B------:R-:W-:Y:S05]  /*3580*/  BRA.DIV ~URZ, `(.L_x_520) ;  /* 0x0000d1427f007947 */ /* 0x000fea000b800000 */
[----:B------:R-:W4:Y:S04]  /*3590*/  LDL R10, [R1+0x70] ;  /* 0x00007000010a7983 */ /* 0x000f280000100800 */
[----:B------:R-:W5:Y:S04]  /*35a0*/  LDL R2, [R1+0x58] ;  /* 0x0000580001027983 */ /* 0x000f680000100800 */
[----:B--2---:R-:W2:Y:S04]  /*35b0*/  LDL R18, [R1+0x6c] ;  /* 0x00006c0001127983 */ /* 0x004ea80000100800 */
[----:B---3--:R-:W3:Y:S04]  /*35c0*/  LDL R17, [R1+0x74] ;  /* 0x0000740001117983 */ /* 0x008ee80000100800 */
[----:B------:R-:W3:Y:S04]  /*35d0*/  LDL R16, [R1+0x50] ;  /* 0x0000500001107983 */ /* 0x000ee80000100800 */
[----:B------:R-:W1:Y:S02]  /*35e0*/  SHFL.IDX PT, R0, R15, RZ, 0x181f ;  /* 0x00181fff0f007589 */ /* 0x000e6400000e0000 */
[----:B-1----:R-:W-:-:S02]  /*35f0*/  IADD3 R6, P0, R0, R90, RZ ;  /* 0x0000005a00067210 */ /* 0x002fc40007f1e0ff */
[----:B------:R-:W-:-:S03]  /*3600*/  IADD3 R8, P1, R0, R89, RZ ;  /* 0x0000005900087210 */ /* 0x000fc60007f3e0ff */
[C---:B------:R-:W-:Y:S02]  /*3610*/  IMAD.X R7, R4.reuse, 0x1, R85, P0 ;  /* 0x0000000104077824 */ /* 0x040fe400000e0655 */
[----:B------:R-:W-:Y:S01]  /*3620*/  IMAD.X R9, R4, 0x1, R84, P1 ;  /* 0x0000000104097824 */ /* 0x000fe200008e0654 */
[----:B----4-:R-:W-:Y:S02]  /*3630*/  ISETP.GE.AND P2, PT, R10, c[0x0][0x1d4], PT ;  /* 0x000075000a007a0c */ /* 0x010fe40003f46270 */
[----:B------:R-:W-:Y:S02]  /*3640*/  IADD3 R10, P0, R0, R92, RZ ;  /* 0x0000005c000a7210 */ /* 0x000fe40007f1e0ff */
[----:B-----5:R-:W-:-:S03]  /*3650*/  ISETP.GE.AND P3, PT, R2, c[0x0][0x1d4], PT ;  /* 0x0000750002007a0c */ /* 0x020fc60003f66270 */
[----:B------:R-:W-:Y:S01]  /*3660*/  IMAD.X R11, R4, 0x1, R87, P0 ;  /* 0x00000001040b7824 */ /* 0x000fe200000e0657 */
[----:B--2---:R-:W-:Y:S02]  /*3670*/  ISETP.GE.AND P1, PT, R18, c[0x0][0x1d4], PT ;  /* 0x0000750012007a0c */ /* 0x004fe40003f26270 */
[----:B------:R-:W-:Y:S02]  /*3680*/  IADD3 R2, P4, R0, R91, RZ ;  /* 0x0000005b00027210 */ /* 0x000fe40007f9e0ff */
[----:B---3--:R-:W-:-:S03]  /*3690*/  ISETP.GE.AND P0, PT, R17, c[0x0][0x1d4], PT ;  /* 0x0000750011007a0c */ /* 0x008fc60003f06270 */
[----:B------:R-:W-:Y:S02]  /*36a0*/  IMAD.X R3, R4, 0x1, R86, P4 ;  /* 0x0000000104037824 */ /* 0x000fe400020e0656 */
[----:B------:R-:W-:Y:S01]  /*36b0*/  @!PT LDS RZ, [RZ] ;  /* 0x00000000fffff984 */ /* 0x000fe20000000800 */
[----:B------:R-:W-:Y:S01]  /*36c0*/  @!PT LDS RZ, [RZ] ;  /* 0x00000000fffff984 */ /* 0x000fe20000000800 */
[----:B------:R1:W-:Y:S04]  /*36d0*/  LDGSTS.E.BYPASS.LTC128B.128 [R16+0x10100], [R8.64], !P3 ;  /* 0x1010000008107fae */ /* 0x0003e8000d901d46 */
[----:B------:R1:W-:Y:S04]  /*36e0*/  LDGSTS.E.BYPASS.LTC128B.128 [R16+0x12100], [R6.64], !P2 ;  /* 0x1210000006107fae */ /* 0x0003e8000d101d46 */
[----:B------:R1:W-:Y:S04]  /*36f0*/  LDGSTS.E.BYPASS.LTC128B.128 [R16+0x14100], [R2.64], !P1 ;  /* 0x1410000002107fae */ /* 0x0003e8000c901d46 */
[----:B------:R-:W2:Y:S04]  /*3700*/  SHFL.IDX PT, R0, R15, 0x1, 0x181f ;  /* 0x00381f000f007f89 */ /* 0x000ea800000e0000 */
[----:B------:R1:W-:Y:S01]  /*3710*/  LDGSTS.E.BYPASS.LTC128B.128 [R16+0x16100], [R10.64], !P0 ;  /* 0x161000000a107fae */ /* 0x0003e2000c101d46 */
[----:B------:R-:W-:-:S02]  /*3720*/  SEL R14, RZ, 0x10, P2 ;  /* 0x00000010ff0e7807 */ /* 0x000fc40001000000 */
[----:B------:R-:W-:Y:S01]  /*3730*/  SEL R13, RZ, 0x10, P1 ;  /* 0x00000010ff0d7807 */ /* 0x000fe20000800000 */
[----:B------:R3:W4:Y:S01]  /*3740*/  SHFL.IDX PT, R4, R5, 0x1, 0x181f ;  /* 0x00381f0005047f89 */ /* 0x00072200000e0000 */
[----:B------:R-:W-:Y:S02]  /*3750*/  SEL R12, RZ, 0x10, P0 ;  /* 0x00000010ff0c7807 */ /* 0x000fe40000000000 */
[----:B---3--:R-:W-:-:S03]  /*3760*/  SEL R5, RZ, 0x10, P3 ;  /* 0x00000010ff057807 */ /* 0x008fc60001800000 */
.L_x_576:
[----:B-12---:R-:W2:Y:S01]  /*3770*/  LDL R15, [R1+0x50] ;  /* 0x00005000010f7983 */ /* 0x006ea20000100800 */
[----:B------:R-:W-:Y:S02]  /*3780*/  IADD3 R2, -R5, 0x10, RZ ;  /* 0x0000001005027810 */ /* 0x000fe40007ffe1ff */
[----:B------:R-:W-:Y:S02]  /*3790*/  IADD3 R6, -R13, 0x10, RZ ;  /* 0x000000100d067810 */ /* 0x000fe40007ffe1ff */
[----:B------:R-:W-:Y:S02]  /*37a0*/  LOP3.LUT R2, R2, 0xf, RZ, 0xc0, !PT ;  /* 0x0000000f02027812 */ /* 0x000fe400078ec0ff */
[----:B------:R-:W-:-:S02]  /*37b0*/  IADD3 R3, -R14, 0x10, RZ ;  /* 0x000000100e037810 */ /* 0x000fc40007ffe1ff */
[----:B------:R-:W-:Y:S02]  /*37c0*/  IADD3 R10, P1, P0, R2, R0, R89 ;  /* 0x00000000020a7210 */ /* 0x000fe4000783e059 */
[----:B------:R-:W-:Y:S02]  /*37d0*/  LOP3.LUT R2, R6, 0xf, RZ, 0xc0, !PT ;  /* 0x0000000f06027812 */ /* 0x000fe400078ec0ff */
[----:B------:R-:W-:Y:S02]  /*37e0*/  IADD3 R7, -R12, 0x10, RZ ;  /* 0x000000100c077810 */ /* 0x000fe40007ffe1ff */
[----:B------:R-:W-:Y:S02]  /*37f0*/  LOP3.LUT R3, R3, 0xf, RZ, 0xc0, !PT ;  /* 0x0000000f03037812 */ /* 0x000fe400078ec0ff */
[----:B----4-:R-:W-:Y:S02]  /*3800*/  IADD3.X R11, RZ, R4, R84, P1, P0 ;  /* 0x00000004ff0b7210 */ /* 0x010fe40000fe0454 */
[----:B------:R-:W-:-:S02]  /*3810*/  IADD3 R6, P1, P0, R2, R0, R91 ;  /* 0x0000000002067210 */ /* 0x000fc4000783e05b */
[----:B------:R-:W-:Y:S02]  /*3820*/  LOP3.LUT R2, R7, 0xf, RZ, 0xc0, !PT ;  /* 0x0000000f07027812 */ /* 0x000fe400078ec0ff */
[----:B------:R-:W-:Y:S02]  /*3830*/  IADD3 R8, P3, P2, R3, R0, R90 ;  /* 0x0000000003087210 */ /* 0x000fe40007a7e05a */
[----:B------:R-:W-:Y:S02]  /*3840*/  IADD3.X R7, RZ, R4, R86, P1, P0 ;  /* 0x00000004ff077210 */ /* 0x000fe40000fe0456 */
[----:B------:R-:W-:Y:S02]  /*3850*/  IADD3 R2, P1, P0, R2, R0, R92 ;  /* 0x0000000002027210 */ /* 0x000fe4000783e05c */
[----:B------:R-:W-:Y:S02]  /*3860*/  IADD3.X R9, RZ, R4, R85, P3, P2 ;  /* 0x00000004ff097210 */ /* 0x000fe40001fe4455 */
[----:B------:R-:W-:-:S02]  /*3870*/  ISETP.NE.U32.AND P3, PT, R5, RZ, PT ;  /* 0x000000ff0500720c */ /* 0x000fc40003f65070 */
[----:B------:R-:W-:Y:S02]  /*3880*/  ISETP.NE.U32.AND P2, PT, R14, RZ, PT ;  /* 0x000000ff0e00720c */ /* 0x000fe40003f45070 */
[----:B------:R-:W-:Y:S02]  /*3890*/  IADD3.X R3, RZ, R4, R87, P1, P0 ;  /* 0x00000004ff037210 */ /* 0x000fe40000fe0457 */
[----:B------:R-:W-:Y:S02]  /*38a0*/  ISETP.NE.U32.AND P1, PT, R13, RZ, PT ;  /* 0x000000ff0d00720c */ /* 0x000fe40003f25070 */
[----:B------:R-:W-:-:S05]  /*38b0*/  ISETP.NE.U32.AND P0, PT, R12, RZ, PT ;  /* 0x000000ff0c00720c */ /* 0x000fca0003f05070 */
[----:B------:R-:W-:Y:S01]  /*38c0*/  @!PT LDS RZ, [RZ] ;  /* 0x00000000fffff984 */ /* 0x000fe20000000800 */
[----:B------:R-:W-:Y:S01]  /*38d0*/  @!PT LDS RZ, [RZ] ;  /* 0x00000000fffff984 */ /* 0x000fe20000000800 */
[----:B------:R-:W-:Y:S01]  /*38e0*/  @!PT LDS RZ, [RZ] ;  /* 0x00000000fffff984 */ /* 0x000fe20000000800 */
[----:B--2---:R1:W-:Y:S04]  /*38f0*/  LDGSTS.E.BYPASS.LTC128B.128.ZFILL [R15+0x11100], [R10.64], P3 ;  /* 0x111000000a0f7fae */ /* 0x0043e80009941d46 */
[----:B------:R1:W-:Y:S04]  /*3900*/  LDGSTS.E.BYPASS.LTC128B.128.ZFILL [R15+0x13100], [R8.64], P2 ;  /* 0x13100000080f7fae */ /* 0x0003e80009141d46 */
[----:B------:R1:W-:Y:S04]  /*3910*/  LDGSTS.E.BYPASS.LTC128B.128.ZFILL [R15+0x15100], [R6.64], P1 ;  /* 0x15100000060f7fae */ /* 0x0003e80008941d46 */
[----:B------:R1:W-:Y:S02]  /*3920*/  LDGSTS.E.BYPASS.LTC128B.128.ZFILL [R15+0x17100], [R2.64], P0 ;  /* 0x17100000020f7fae */ /* 0x0003e40008141d46 */
.L_x_518:
[----:B---3--:R-:W-:Y:S05]  /*3930*/  BSYNC B0 ;  /* 0x0000000000007941 */ /* 0x008fea0003800000 */
.L_x_517:
[----:B-1----:R-:W2:Y:S04]  /*3940*/  LDL R3, [R1+0xb4] ;  /* 0x0000b40001037983 */ /* 0x002ea80000100800 */
[----:B------:R-:W2:Y:S01]  /*3950*/  LDL R0, [R1+0xc0] ;  /* 0x0000c00001007983 */ /* 0x000ea20000100800 */
[----:B------:R-:W-:-:S03]  /*3960*/  IMAD.MOV.U32 R4, RZ, RZ, c[0x0][0x2c4] ;  /* 0x0000b100ff047624 */ /* 0x000fc600078e00ff */
[----:B------:R-:W3:Y:S01]  /*3970*/  LDL R7, [R1+0xc4] ;  /* 0x0000c40001077983 */ /* 0x000ee20000100800 */
[----:B------:R-:W-:Y:S01]  /*3980*/  IMAD.MOV.U32 R2, RZ, RZ, -0x40 ;  /* 0xffffffc0ff027424 */ /* 0x000fe200078e00ff */
[----:B------:R-:W-:Y:S01]  /*3990*/  ISETP.NE.AND P0, PT, R4, 0x1, PT ;  /* 0x000000010400780c */ /* 0x000fe20003f05270 */
[----:B------:R-:W-:Y:S01]  /*39a0*/  IMAD.MOV.U32 R5, RZ, RZ, c[0x0][0x2ac] ;  /* 0x0000ab00ff057624 */ /* 0x000fe200078e00ff */
[----:B------:R-:W0:Y:S01]  /*39b0*/  LDGDEPBAR ;  /* 0x00000000000079af */ /* 0x000e220000000000 */
[----:B------:R-:W-:-:S04]  /*39c0*/  IMAD R2, R248, R2, 0x41 ;  /* 0x00000041f8027424 */ /* 0x000fc800078e0202 */
[----:B------:R-:W-:Y:S01]  /*39d0*/  IMAD R2, R5, c[0x0][0x1d0], R2 ;  /* 0x0000740005027a24 */ /* 0x000fe200078e0202 */
[----:B--2---:R-:W-:-:S04]  /*39e0*/  IADD3 R0, R0, R3, RZ ;  /* 0x0000000300007210 */ /* 0x004fc80007ffe0ff */
[----:B------:R-:W-:Y:S01]  /*39f0*/  MOV R4, R0 ;  /* 0x0000000000047202 */ /* 0x000fe20000000f00 */
[----:B------:R-:W-:Y:S01]  /*3a00*/  @P0 IMAD.HI.U32 R3, R0, c[0x0][0x2c8], RZ ;  /* 0x0000b20000030a27 */ /* 0x000fe200078e00ff */
[----:B---3--:R-:W-:Y:S02]  /*3a10*/  IADD3 R6, -R7, R88, RZ ;  /* 0x0000005807067210 */ /* 0x008fe40007ffe1ff */
[----:B------:R-:W-:Y:S02]  /*3a20*/  IADD3 R5, R2, -c[0x0][0x168], -R7 ;  /* 0x80005a0002057a10 */ /* 0x000fe40007ffe807 */
[----:B------:R-:W-:Y:S01]  /*3a30*/  @P0 SHF.R.U32.HI R4, RZ, c[0x0][0x2cc], R3 ;  /* 0x0000b300ff040a19 */ /* 0x000fe20000011603 */
[----:B------:R-:W-:Y:S05]  /*3a40*/  BRA.DIV ~URZ, `(.L_x_521) ;  /* 0x0000cf827f007947 */ /* 0x000fea000b800000 */
[----:B------:R1:W2:Y:S02]  /*3a50*/  SHFL.IDX PT, R0, R4, RZ, 0x1c1f ;  /* 0x001c1fff04007589 */ /* 0x0002a400000e0000 */
.L_x_577:
[----:B--2---:R-:W-:-:S05]  /*3a60*/  IMAD.IADD R0, R5, 0x1, R0 ;  /* 0x0000000105007824 */ /* 0x004fca00078e0200 */
[----:B------:R-:W-:-:S04]  /*3a70*/  IMNMX R0, R6, R0, PT ;  /* 0x0000000006007217 */ /* 0x000fc80003800200 */
[C---:B------:R-:W-:Y:S02]  /*3a80*/  ISETP.GT.AND P0, PT, R0.reuse, RZ, PT ;  /* 0x000000ff0000720c */ /* 0x040fe40003f04270 */
[----:B------:R-:W-:Y:S02]  /*3a90*/  ISETP.GT.AND P3, PT, R0, 0x8, PT ;  /* 0x000000080000780c */ /* 0x000fe40003f64270 */
[----:B------:R-:W-:Y:S02]  /*3aa0*/  FSEL R9, R36, -INF , P0 ;  /* 0xff80000024097808 */ /* 0x000fe40000000000 */
[C---:B------:R-:W-:Y:S02]  /*3ab0*/  ISETP.GT.AND P2, PT, R0.reuse, 0x1, PT ;  /* 0x000000010000780c */ /* 0x040fe40003f44270 */
[C---:B------:R-:W-:Y:S02]  /*3ac0*/  ISETP.GT.AND P4, PT, R0.reuse, 0x9, PT ;  /* 0x000000090000780c */ /* 0x040fe40003f84270 */
[----:B------:R-:W-:-:S02]  /*3ad0*/  ISETP.GT.AND P1, PT, R0, 0x10, PT ;  /* 0x000000100000780c */ /* 0x000fc40003f24270 */
[----:B------:R-:W-:Y:S02]  /*3ae0*/  ISETP.GT.AND P0, PT, R0, 0x11, PT ;  /* 0x000000110000780c */ /* 0x000fe40003f04270 */
[----:B------:R-:W-:Y:S02]  /*3af0*/  FSEL R14, R60, -INF , P3 ;  /* 0xff8000003c0e7808 */ /* 0x000fe40001800000 */
[----:B------:R-:W-:Y:S02]  /*3b00*/  FSEL R13, R37, -INF , P2 ;  /* 0xff800000250d7808 */ /* 0x000fe40001000000 */
[----:B------:R-:W-:Y:S02]  /*3b10*/  ISETP.GT.AND P3, PT, R0, 0x18, PT ;  /* 0x000000180000780c */ /* 0x000fe40003f64270 */
[----:B------:R-:W-:Y:S02]  /*3b20*/  FSEL R15, R61, -INF , P4 ;  /* 0xff8000003d0f7808 */ /* 0x000fe40002000000 */
[----:B------:R-:W-:-:S02]  /*3b30*/  FSEL R17, R32, -INF , P1 ;  /* 0xff80000020117808 */ /* 0x000fc40000800000 */
[----:B------:R-:W-:Y:S02]  /*3b40*/  FSEL R18, R33, -INF , P0 ;  /* 0xff80000021127808 */ /* 0x000fe40000000000 */
[C---:B------:R-:W-:Y:S02]  /*3b50*/  ISETP.GT.AND P4, PT, R0.reuse, 0x19, PT ;  /* 0x000000190000780c */ /* 0x040fe40003f84270 */
[C---:B------:R-:W-:Y:S02]  /*3b60*/  ISETP.GT.AND P2, PT, R0.reuse, 0x20, PT ;  /* 0x000000200000780c */ /* 0x040fe40003f44270 */
[C---:B------:R-:W-:Y:S02]  /*3b70*/  ISETP.GT.AND P1, PT, R0.reuse, 0x21, PT ;  /* 0x000000210000780c */ /* 0x040fe40003f24270 */
[----:B------:R-:W-:Y:S02]  /*3b80*/  ISETP.GT.AND P0, PT, R0, 0x28, PT ;  /* 0x000000280000780c */ /* 0x000fe40003f04270 */
[----:B------:R-:W-:-:S02]  /*3b90*/  FSEL R19, R20, -INF , P3 ;  /* 0xff80000014137808 */ /* 0x000fc40001800000 */
[----:B------:R-:W-:Y:S02]  /*3ba0*/  FSEL R20, R21, -INF , P4 ;  /* 0xff80000015147808 */ /* 0x000fe40002000000 */
[----:B------:R-:W-:Y:S02]  /*3bb0*/  FSEL R99, R28, -INF , P2 ;  /* 0xff8000001c637808 */ /* 0x000fe40001000000 */
[----:B------:R-:W-:Y:S02]  /*3bc0*/  FSEL R98, R29, -INF , P1 ;  /* 0xff8000001d627808 */ /* 0x000fe40000800000 */
[----:B------:R-:W-:Y:S02]  /*3bd0*/  FSEL R97, R52, -INF , P0 ;  /* 0xff80000034617808 */ /* 0x000fe40000000000 */
[C---:B------:R-:W-:Y:S02]  /*3be0*/  ISETP.GT.AND P4, PT, R0.reuse, 0x29, PT ;  /* 0x000000290000780c */ /* 0x040fe40003f84270 */
[----:B------:R-:W-:-:S02]  /*3bf0*/  ISETP.GT.AND P3, PT, R0, 0x30, PT ;  /* 0x000000300000780c */ /* 0x000fc40003f64270 */
[C---:B------:R-:W-:Y:S02]  /*3c00*/  ISETP.GT.AND P2, PT, R0.reuse, 0x31, PT ;  /* 0x000000310000780c */ /* 0x040fe40003f44270 */
[C---:B------:R-:W-:Y:S02]  /*3c10*/  ISETP.GT.AND P1, PT, R0.reuse, 0x38, PT ;  /* 0x000000380000780c */ /* 0x040fe40003f24270 */
[----:B------:R-:W-:Y:S02]  /*3c20*/  ISETP.GT.AND P0, PT, R0, 0x39, PT ;  /* 0x000000390000780c */ /* 0x000fe40003f04270 */
[----:B------:R-:W-:Y:S02]  /*3c30*/  FSEL R96, R53, -INF , P4 ;  /* 0xff80000035607808 */ /* 0x000fe40002000000 */
[----:B------:R-:W-:Y:S02]  /*3c40*/  FSEL R95, R24, -INF , P3 ;  /* 0xff800000185f7808 */ /* 0x000fe40001800000 */
[----:B------:R-:W-:-:S02]  /*3c50*/  FSEL R94, R25, -INF , P2 ;  /* 0xff800000195e7808 */ /* 0x000fc40001000000 */
[----:B------:R-:W-:Y:S02]  /*3c60*/  FSEL R93, R48, -INF , P1 ;  /* 0xff800000305d7808 */ /* 0x000fe40000800000 */
[----:B------:R-:W-:Y:S01]  /*3c70*/  FSEL R92, R49, -INF , P0 ;  /* 0xff800000315c7808 */ /* 0x000fe20000000000 */
[----:B------:R-:W-:Y:S05]  /*3c80*/  BRA.DIV ~URZ, `(.L_x_522) ;  /* 0x0000cdb27f007947 */ /* 0x000fea000b800000 */
[----:B------:R-:W2:Y:S01]  /*3c90*/  SHFL.IDX PT, R0, R4, 0x1, 0x1c1f ;  /* 0x003c1f0004007f89 */ /* 0x000ea200000e0000 */
[----:B------:R-:W-:-:S04]  /*3ca0*/  FMNMX.FTZ R2, R9, R13, !PT ;  /* 0x0000000d09027209 */ /* 0x000fc80007810000 */
[----:B------:R-:W-:-:S04]  /*3cb0*/  FMNMX.FTZ R2, R14, R2, !PT ;  /* 0x000000020e027209 */ /* 0x000fc80007810000 */
[----:B------:R-:W-:-:S04]  /*3cc0*/  FMNMX.FTZ R2, R15, R2, !PT ;  /* 0x000000020f027209 */ /* 0x000fc80007810000 */
[----:B------:R-:W-:-:S04]  /*3cd0*/  FMNMX.FTZ R2, R17, R2, !PT ;  /* 0x0000000211027209 */ /* 0x000fc80007810000 */
[----:B------:R-:W-:-:S04]  /*3ce0*/  FMNMX.FTZ R2, R18, R2, !PT ;  /* 0x0000000212027209 */ /* 0x000fc80007810000 */
[----:B------:R-:W-:Y:S01]  /*3cf0*/  FMNMX.FTZ R2, R19, R2, !PT ;  /* 0x0000000213027209 */ /* 0x000fe20007810000 */
[----:B--2---:R-:W-:-:S03]  /*3d00*/  IMAD.IADD R0, R5, 0x1, R0 ;  /* 0x0000000105007824 */ /* 0x004fc600078e0200 */
[----:B------:R-:W-:Y:S02]  /*3d10*/  FMNMX.FTZ R2, R20, R2, !PT ;  /* 0x0000000214027209 */ /* 0x000fe40007810000 */
[----:B------:R-:W-:Y:S02]  /*3d20*/  IMNMX R0, R6, R0, PT ;  /* 0x0000000006007217 */ /* 0x000fe40003800200 */
[----:B------:R-:W-:Y:S02]  /*3d30*/  FMNMX.FTZ R2, R99, R2, !PT ;  /* 0x0000000263027209 */ /* 0x000fe40007810000 */
[C---:B------:R-:W-:Y:S02]  /*3d40*/  ISETP.GT.AND P1, PT, R0.reuse, RZ, PT ;  /* 0x000000ff0000720c */ /* 0x040fe40003f24270 */
[C---:B------:R-:W-:Y:S02]  /*3d50*/  ISETP.GT.AND P0, PT, R0.reuse, 0x1, PT ;  /* 0x000000010000780c */ /* 0x040fe40003f04270 */
[----:B------:R-:W-:-:S02]  /*3d60*/  ISETP.GT.AND P2, PT, R0, 0x8, PT ;  /* 0x000000080000780c */ /* 0x000fc40003f44270 */
[----:B-1----:R-:W-:Y:S02]  /*3d70*/  FSEL R4, R38, -INF , P1 ;  /* 0xff80000026047808 */ /* 0x002fe40000800000 */
[----:B------:R-:W-:Y:S02]  /*3d80*/  FSEL R5, R39, -INF , P0 ;  /* 0xff80000027057808 */ /* 0x000fe40000000000 */
[----:B------:R-:W-:Y:S02]  /*3d90*/  ISETP.GT.AND P0, PT, R0, 0x9, PT ;  /* 0x000000090000780c */ /* 0x000fe40003f04270 */
[----:B------:R-:W-:Y:S02]  /*3da0*/  FSEL R12, R62, -INF , P2 ;  /* 0xff8000003e0c7808 */ /* 0x000fe40001000000 */
[----:B------:R-:W-:Y:S02]  /*3db0*/  FMNMX.FTZ R3, R4, R5, !PT ;  /* 0x0000000504037209 */ /* 0x000fe40007810000 */
[----:B------:R-:W-:-:S02]  /*3dc0*/  FSEL R11, R63, -INF , P0 ;  /* 0xff8000003f0b7808 */ /* 0x000fc40000000000 */
[----:B------:R-:W-:Y:S02]  /*3dd0*/  ISETP.GT.AND P1, PT, R0, 0x10, PT ;  /* 0x000000100000780c */ /* 0x000fe40003f24270 */
[----:B------:R-:W-:Y:S02]  /*3de0*/  FMNMX.FTZ R3, R12, R3, !PT ;  /* 0x000000030c037209 */ /* 0x000fe40007810000 */
        /* <DEDUP_REMOVED lines=15> */
[----:B------:R-:W-:-:S02]  /*3ee0*/  FMNMX.FTZ R2, R98, R2, !PT ;  /* 0x0000000262027209 */ /* 0x000fc40007810000 */
[----:B------:R-:W-:Y:S02]  /*3ef0*/  FSEL R90, R31, -INF , P0 ;  /* 0xff8000001f5a7808 */ /* 0x000fe40000000000 */
[C---:B------:R-:W-:Y:S02]  /*3f00*/  ISETP.GT.AND P1, PT, R0.reuse, 0x28, PT ;  /* 0x000000280000780c */ /* 0x040fe40003f24270 */
[----:B------:R-:W-:Y:S02]  /*3f10*/  FMNMX.FTZ R3, R91, R3, !PT ;  /* 0x000000035b037209 */ /* 0x000fe40007810000 */
[----:B------:R-:W-:Y:S02]  /*3f20*/  FMNMX.FTZ R2, R97, R2, !PT ;  /* 0x0000000261027209 */ /* 0x000fe40007810000 */
[----:B------:R-:W-:Y:S02]  /*3f30*/  ISETP.GT.AND P0, PT, R0, 0x29, PT ;  /* 0x000000290000780c */ /* 0x000fe40003f04270 */
[----:B------:R-:W-:-:S02]  /*3f40*/  FSEL R89, R54, -INF , P1 ;  /* 0xff80000036597808 */ /* 0x000fc40000800000 */
[----:B------:R-:W-:Y:S02]  /*3f50*/  FMNMX.FTZ R3, R90, R3, !PT ;  /* 0x000000035a037209 */ /* 0x000fe40007810000 */
[----:B------:R-:W-:Y:S02]  /*3f60*/  FMNMX.FTZ R2, R96, R2, !PT ;  /* 0x0000000260027209 */ /* 0x000fe40007810000 */
[----:B------:R-:W-:Y:S02]  /*3f70*/  FSEL R88, R55, -INF , P0 ;  /* 0xff80000037587808 */ /* 0x000fe40000000000 */
[----:B------:R-:W-:Y:S02]  /*3f80*/  ISETP.GT.AND P1, PT, R0, 0x30, PT ;  /* 0x000000300000780c */ /* 0x000fe40003f24270 */
[----:B------:R-:W-:Y:S02]  /*3f90*/  FMNMX.FTZ R3, R89, R3, !PT ;  /* 0x0000000359037209 */ /* 0x000fe40007810000 */
[----:B------:R-:W-:-:S02]  /*3fa0*/  FMNMX.FTZ R2, R95, R2, !PT ;  /* 0x000000025f027209 */ /* 0x000fc40007810000 */
[----:B------:R-:W-:Y:S02]  /*3fb0*/  ISETP.GT.AND P0, PT, R0, 0x31, PT ;  /* 0x000000310000780c */ /* 0x000fe40003f04270 */
[----:B------:R-:W-:Y:S02]  /*3fc0*/  FSEL R87, R26, -INF , P1 ;  /* 0xff8000001a577808 */ /* 0x000fe40000800000 */
[----:B------:R-:W-:Y:S02]  /*3fd0*/  FMNMX.FTZ R3, R88, R3, !PT ;  /* 0x0000000358037209 */ /* 0x000fe40007810000 */
[----:B------:R-:W-:Y:S02]  /*3fe0*/  FMNMX.FTZ R2, R94, R2, !PT ;  /* 0x000000025e027209 */ /* 0x000fe40007810000 */
[----:B------:R-:W-:Y:S02]  /*3ff0*/  FSEL R86, R27, -INF , P0 ;  /* 0xff8000001b567808 */ /* 0x000fe40000000000 */
[----:B------:R-:W-:-:S02]  /*4000*/  ISETP.GT.AND P1, PT, R0, 0x38, PT ;  /* 0x000000380000780c */ /* 0x000fc40003f24270 */
[----:B------:R-:W-:Y:S02]  /*4010*/  FMNMX.FTZ R3, R87, R3, !PT ;  /* 0x0000000357037209 */ /* 0x000fe40007810000 */
[----:B------:R-:W-:Y:S02]  /*4020*/  FMNMX.FTZ R2, R93, R2, !PT ;  /* 0x000000025d027209 */ /* 0x000fe40007810000 */
[----:B------:R-:W-:Y:S02]  /*4030*/  ISETP.GT.AND P0, PT, R0, 0x39, PT ;  /* 0x000000390000780c */ /* 0x000fe40003f04270 */
[----:B------:R-:W-:Y:S02]  /*4040*/  FSEL R85, R50, -INF , P1 ;  /* 0xff80000032557808 */ /* 0x000fe40000800000 */
[----:B------:R-:W-:Y:S02]  /*4050*/  FMNMX.FTZ R3, R86, R3, !PT ;  /* 0x0000000356037209 */ /* 0x000fe40007810000 */
[----:B------:R-:W-:-:S02]  /*4060*/  FMNMX.FTZ R0, R92, R2, !PT ;  /* 0x000000025c007209 */ /* 0x000fc40007810000 */
[----:B------:R-:W-:Y:S02]  /*4070*/  FSEL R84, R51, -INF , P0 ;  /* 0xff80000033547808 */ /* 0x000fe40000000000 */
[----:B------:R-:W-:Y:S02]  /*4080*/  FMNMX.FTZ R2, R85, R3, !PT ;  /* 0x0000000355027209 */ /* 0x000fe40007810000 */
[----:B------:R-:W1:Y:S02]  /*4090*/  SHFL.BFLY PT, R3, R0, 0x2, 0x1f ;  /* 0x0c401f0000037f89 */ /* 0x000e6400000e0000 */
[----:B------:R-:W-:-:S05]  /*40a0*/  FMNMX.FTZ R2, R84, R2, !PT ;  /* 0x0000000254027209 */ /* 0x000fca0007810000 */
[----:B------:R-:W2:Y:S01]  /*40b0*/  SHFL.BFLY PT, R16, R2, 0x2, 0x1f ;  /* 0x0c401f0002107f89 */ /* 0x000ea200000e0000 */
[----:B-1----:R-:W-:-:S05]  /*40c0*/  FMNMX.FTZ R0, R3, R0, !PT ;  /* 0x0000000003007209 */ /* 0x002fca0007810000 */
[----:B------:R-:W1:Y:S01]  /*40d0*/  SHFL.BFLY PT, R133, R0, 0x1, 0x1f ;  /* 0x0c201f0000857f89 */ /* 0x000e6200000e0000 */
[----:B--2---:R-:W-:-:S05]  /*40e0*/  FMNMX.FTZ R16, R2, R16, !PT ;  /* 0x0000001002107209 */ /* 0x004fca0007810000 */
[----:B------:R2:W3:Y:S01]  /*40f0*/  SHFL.BFLY PT, R3, R16, 0x1, 0x1f ;  /* 0x0c201f0010037f89 */ /* 0x0004e200000e0000 */
[----:B-1----:R-:W-:-:S03]  /*4100*/  FMNMX.FTZ R133, R0, R133, !PT ;  /* 0x0000008500857209 */ /* 0x002fc60007810000 */
.L_x_578:
[----:B------:R-:W4:Y:S04]  /*4110*/  LDL R100, [R1+0x2c] ;  /* 0x00002c0001647983 */ /* 0x000f280000100800 */
[----:B------:R-:W5:Y:S04]  /*4120*/  LDL R251, [R1+0x30] ;  /* 0x0000300001fb7983 */ /* 0x000f680000100800 */
[----:B--2---:R-:W2:Y:S04]  /*4130*/  LDL R101, [R1+0x34] ;  /* 0x0000340001657983 */ /* 0x004ea80000100800 */
[----:B---3--:R-:W3:Y:S04]  /*4140*/  LDL R28, [R1+0x3c] ;  /* 0x00003c00011c7983 */ /* 0x008ee80000100800 */
[----:B------:R-:W3:Y:S01]  /*4150*/  LDL R250, [R1+0x38] ;  /* 0x0000380001fa7983 */ /* 0x000ee20000100800 */
[C---:B------:R-:W-:Y:S01]  /*4160*/  FMUL.FTZ R2, R133.reuse, c[0x0][0x2d0] ;  /* 0x0000b40085027a20 */ /* 0x040fe20000410000 */
[----:B------:R-:W-:-:S04]  /*4170*/  FSETP.NEU.FTZ.AND P0, PT, R133, -INF , PT ;  /* 0xff8000008500780b */ /* 0x000fc80003f1d000 */
[----:B------:R-:W-:-:S05]  /*4180*/  FSEL R2, R2, RZ, P0 ;  /* 0x000000ff02027208 */ /* 0x000fca0000000000 */
[----:B------:R-:W-:-:S04]  /*4190*/  FFMA.FTZ R0, R9, c[0x0][0x2d0], -R2 ;  /* 0x0000b40009007a23 */ /* 0x000fc80000010802 */
[----:B------:R1:W-:Y:S02]  /*41a0*/  MUFU.EX2 R113, R0 ;  /* 0x0000000000717308 */ /* 0x0003e40000000800 */
[----:B-1----:R-:W-:-:S06]  /*41b0*/  FFMA.FTZ R0, R13, c[0x0][0x2d0], -R2 ;  /* 0x0000b4000d007a23 */ /* 0x002fcc0000010802 */
[----:B------:R1:W1:Y:S01]  /*41c0*/  MUFU.EX2 R112, R0 ;  /* 0x0000000000707308 */ /* 0x0002620000000800 */
[----:B------:R-:W-:Y:S01]  /*41d0*/  FMNMX.FTZ R16, R3, R16, !PT ;  /* 0x0000001003107209 */ /* 0x000fe20007810000 */
[----:B-1----:R-:W-:-:S06]  /*41e0*/  FFMA.FTZ R0, R14, c[0x0][0x2d0], -R2 ;  /* 0x0000b4000e007a23 */ /* 0x002fcc0000010802 */
[----:B------:R1:W-:Y:S01]  /*41f0*/  MUFU.EX2 R116, R0 ;  /* 0x0000000000747308 */ /* 0x0003e20000000800 */
[--C-:B------:R-:W-:Y:S02]  /*4200*/  FFMA.FTZ R3, R19, c[0x0][0x2d0], -R2.reuse ;  /* 0x0000b40013037a23 */ /* 0x100fe40000010802 */
[----:B-1----:R-:W-:-:S05]  /*4210*/  FFMA.FTZ R0, R15, c[0x0][0x2d0], -R2 ;  /* 0x0000b4000f007a23 */ /* 0x002fca0000010802 */
[----:B------:R1:W1:Y:S01]  /*4220*/  MUFU.EX2 R118, R0 ;  /* 0x0000000000767308 */ /* 0x0002620000000800 */
[----:B------:R-:W-:Y:S01]  /*4230*/  FSETP.NEU.FTZ.AND P0, PT, R16, -INF , PT ;  /* 0xff8000001000780b */ /* 0x000fe20003f1d000 */
[----:B-1----:R-:W-:-:S06]  /*4240*/  FFMA.FTZ R0, R17, c[0x0][0x2d0], -R2 ;  /* 0x0000b40011007a23 */ /* 0x002fcc0000010802 */
[----:B------:R1:W-:Y:S02]  /*4250*/  MUFU.EX2 R128, R0 ;  /* 0x0000000000807308 */ /* 0x0003e40000000800 */
[----:B-1----:R-:W-:-:S06]  /*4260*/  FFMA.FTZ R0, R18, c[0x0][0x2d0], -R2 ;  /* 0x0000b40012007a23 */ /* 0x002fcc0000010802 */
[----:B------:R1:W-:Y:S01]  /*4270*/  MUFU.EX2 R129, R0 ;  /* 0x0000000000817308 */ /* 0x0003e20000000800 */
[----:B------:R-:W-:Y:S07]  /*4280*/  WARPSYNC 0xffffffff ;  /* 0xffffffff00007948 */ /* 0x000fee0003800000 */
[----:B------:R1:W-:Y:S02]  /*4290*/  MUFU.EX2 R130, R3 ;  /* 0x0000000300827308 */ /* 0x0003e40000000800 */
[----:B-1----:R-:W-:-:S05]  /*42a0*/  FMUL.FTZ R0, R16, c[0x0][0x2d0] ;  /* 0x0000b40010007a20 */ /* 0x002fca0000410000 */
[----:B------:R-:W-:Y:S01]  /*42b0*/  FSEL R0, R0, RZ, P0 ;  /* 0x000000ff00007208 */ /* 0x000fe20000000000 */
[----:B------:R-:W-:-:S04]  /*42c0*/  FFMA.FTZ R3, R20, c[0x0][0x2d0], -R2 ;  /* 0x0000b40014037a23 */ /* 0x000fc80000010802 */
[----:B------:R1:W-:Y:S02]  /*42d0*/  MUFU.EX2 R134, R3 ;  /* 0x0000000300867308 */ /* 0x0003e40000000800 */
[----:B-1----:R-:W-:-:S06]  /*42e0*/  FFMA.FTZ R3, R4, c[0x0][0x2d0], -R0 ;  /* 0x0000b40004037a23 */ /* 0x002fcc0000010800 */
[----:B------:R1:W-:Y:S02]  /*42f0*/  MUFU.EX2 R18, R3 ;  /* 0x0000000300127308 */ /* 0x0003e40000000800 */
[----:B-1----:R-:W-:-:S06]  /*4300*/  FFMA.FTZ R3, R5, c[0x0][0x2d0], -R0 ;  /* 0x0000b40005037a23 */ /* 0x002fcc0000010800 */
[----:B------:R1:W1:Y:S02]  /*4310*/  MUFU.EX2 R17, R3 ;  /* 0x0000000300117308 */ /* 0x0002640000000800 */
[----:B-1----:R-:W-:-:S06]  /*4320*/  FFMA.FTZ R3, R12, c[0x0][0x2d0], -R0 ;  /* 0x0000b4000c037a23 */ /* 0x002fcc0000010800 */
[----:B------:R1:W-:Y:S02]  /*4330*/  MUFU.EX2 R19, R3 ;  /* 0x0000000300137308 */ /* 0x0003e40000000800 */
[----:B-1----:R-:W-:-:S06]  /*4340*/  FFMA.FTZ R3, R11, c[0x0][0x2d0], -R0 ;  /* 0x0000b4000b037a23 */ /* 0x002fcc0000010800 */
[----:B------:R1:W1:Y:S01]  /*4350*/  MUFU.EX2 R117, R3 ;  /* 0x0000000300757308 */ /* 0x0002620000000800 */
[----:B------:R-:W-:Y:S02]  /*4360*/  F2FP.PACK_AB R12, R112, R113 ;  /* 0x00000071700c723e */ /* 0x000fe400000000ff */
[----:B------:R-:W-:Y:S02]  /*4370*/  F2FP.PACK_AB R14, R118, R116 ;  /* 0x00000074760e723e */ /* 0x000fe400000000ff */
[----:B------:R-:W-:Y:S01]  /*4380*/  F2FP.PACK_AB R13, R17, R18 ;  /* 0x00000012110d723e */ /* 0x000fe200000000ff */
[----:B-1----:R-:W-:-:S04]  /*4390*/  FFMA.FTZ R3, R8, c[0x0][0x2d0], -R0 ;  /* 0x0000b40008037a23 */ /* 0x002fc80000010800 */
[----:B------:R1:W-:Y:S01]  /*43a0*/  MUFU.EX2 R119, R3 ;  /* 0x0000000300777308 */ /* 0x0003e20000000800 */
[----:B------:R-:W-:Y:S01]  /*43b0*/  F2FP.PACK_AB R15, R117, R19 ;  /* 0x00000013750f723e */ /* 0x000fe200000000ff */
[----:B----4-:R-:W4:Y:S01]  /*43c0*/  LDSM.16.MT88.4 R24, [R100] ;  /* 0x000000006418783b */ /* 0x010f220000004200 */
[----:B-1----:R-:W-:-:S03]  /*43d0*/  FFMA.FTZ R3, R7, c[0x0][0x2d0], -R0 ;  /* 0x0000b40007037a23 */ /* 0x002fc60000010800 */
[----:B------:R-:W1:Y:S02]  /*43e0*/  LDSM.16.MT88.4 R36, [R100+0x800] ;  /* 0x000800006424783b */ /* 0x000e640000004200 */
[----:B------:R3:W1:Y:S02]  /*43f0*/  MUFU.EX2 R131, R3 ;  /* 0x0000000300837308 */ /* 0x0006640000000800 */
[----:B-----5:R-:W5:Y:S04]  /*4400*/  LDSM.16.MT88.4 R44, [R251] ;  /* 0x00000000fb2c783b */ /* 0x020f680000004200 */
[----:B--2---:R-:W2:Y:S04]  /*4410*/  LDSM.16.MT88.4 R20, [R101] ;  /* 0x000000006514783b */ /* 0x004ea80000004200 */
[----:B------:R-:W2:Y:S04]  /*4420*/  LDSM.16.MT88.4 R60, [R251+0x800] ;  /* 0x00080000fb3c783b */ /* 0x000ea80000004200 */
[----:B------:R-:W2:Y:S01]  /*4430*/  LDSM.16.MT88.4 R40, [R101+0x800] ;  /* 0x000800006528783b */ /* 0x000ea20000004200 */
[----:B---3--:R-:W-:-:S03]  /*4440*/  FFMA.FTZ R3, R6, c[0x0][0x2d0], -R0 ;  /* 0x0000b40006037a23 */ /* 0x008fc60000010800 */
[----:B------:R-:W3:Y:S01]  /*4450*/  LDSM.16.MT88.4 R28, [R28] ;  /* 0x000000001c1c783b */ /* 0x000ee20000004200 */
[----:B------:R4:W-:Y:S03]  /*4460*/  MUFU.EX2 R132, R3 ;  /* 0x0000000300847308 */ /* 0x0009e60000000800 */
[----:B------:R-:W-:Y:S04]  /*4470*/  LDSM.16.MT88.4 R68, [R101+0x2000] ;  /* 0x002000006544783b */ /* 0x000fe80000004200 */
[----:B------:R-:W-:Y:S04]  /*4480*/  LDSM.16.MT88.4 R64, [R250+0x800] ;  /* 0x00080000fa40783b */ /* 0x000fe80000004200 */
[----:B------:R-:W-:Y:S04]  /*4490*/  LDSM.16.MT88.4 R48, [R100+0x2800] ;  /* 0x002800006430783b */ /* 0x000fe80000004200 */
[----:B------:R-:W-:Y:S01]  /*44a0*/  LDSM.16.MT88.4 R72, [R251+0x2000] ;  /* 0x00200000fb48783b */ /* 0x000fe20000004200 */
[----:B----4-:R-:W-:Y:S01]  /*44b0*/  FFMA.FTZ R3, R10, c[0x0][0x2d0], -R0 ;  /* 0x0000b4000a037a23 */ /* 0x010fe20000010800 */
[C---:B------:R-:W-:Y:S02]  /*44c0*/  HMMA.16816.F32 R4, R12.reuse, R24, RZ ;  /* 0x000000180c04723c */ /* 0x040fe400000018ff */
[----:B------:R-:W-:Y:S01]  /*44d0*/  LDSM.16.MT88.4 R56, [R250+0x2000] ;  /* 0x00200000fa38783b */ /* 0x000fe20000004200 */
[----:B------:R-:W4:Y:S03]  /*44e0*/  MUFU.EX2 R135, R3 ;  /* 0x0000000300877308 */ /* 0x000f260000000800 */
[----:B------:R-:W-:Y:S02]  /*44f0*/  LDSM.16.MT88.4 R76, [R251+0x2800] ;  /* 0x00280000fb4c783b */ /* 0x000fe40000004200 */
[----:B------:R-:W-:Y:S01]  /*4500*/  HMMA.16816.F32 R24, R12, R26, RZ ;  /* 0x0000001a0c18723c */ /* 0x000fe200000018ff */
[----:B------:R-:W-:Y:S01]  /*4510*/  F2FP.PACK_AB R8, R129, R128 ;  /* 0x000000808108723e */ /* 0x000fe200000000ff */
[----:B------:R-:W-:Y:S01]  /*4520*/  LDSM.16.MT88.4 R80, [R100+0x4000] ;  /* 0x004000006450783b */ /* 0x000fe20000004200 */
[----:B------:R-:W-:-:S02]  /*4530*/  F2FP.PACK_AB R10, R134, R130 ;  /* 0x00000082860a723e */ /* 0x000fc400000000ff */
[----:B-1----:R-:W-:Y:S02]  /*4540*/  F2FP.PACK_AB R9, R131, R119 ;  /* 0x000000778309723e */ /* 0x002fe400000000ff */
[----:B----4-:R-:W-:-:S09]  /*4550*/  F2FP.PACK_AB R11, R135, R132 ;  /* 0x00000084870b723e */ /* 0x010fd200000000ff */
[C---:B------:R-:W-:Y:S08]  /*4560*/  HMMA.16816.F32 R164, R8.reuse, R36, R4 ;  /* 0x0000002408a4723c */ /* 0x040ff00000001804 */
[----:B------:R-:W-:Y:S01]  /*4570*/  HMMA.16816.F32 R4, R8, R38, R24 ;  /* 0x000000260804723c */ /* 0x000fe20000001818 */
[----:B------:R-:W1:Y:S11]  /*4580*/  LDSM.16.MT88.4 R24, [R100+0x2000] ;  /* 0x002000006418783b */ /* 0x000e760000004200 */
[----:B------:R-:W-:Y:S11]  /*4590*/  @!UPT UIADD3 URZ, URZ, URZ, URZ ;  /* 0x0000003f3f3ff290 */ /* 0x000ff6000fffe03f */
[----:B------:R-:W-:Y:S01]  /*45a0*/  @!UPT UIADD3 URZ, URZ, URZ, URZ ;  /* 0x0000003f3f3ff290 */ /* 0x000fe2000fffe03f */
[----:B------:R-:W-:Y:S02]  /*45b0*/  MOV R115, R7 ;  /* 0x0000000700737202 */ /* 0x000fe40000000f00 */
[----:B------:R-:W-:Y:S02]  /*45c0*/  MOV R114, R4 ;  /* 0x0000000400727202 */ /* 0x000fe40000000f00 */
[----:B------:R-:W-:Y:S02]  /*45d0*/  MOV R111, R6 ;  /* 0x00000006006f7202 */ /* 0x000fe40000000f00 */
[----:B------:R-:W-:Y:S02]  /*45e0*/  MOV R110, R5 ;  /* 0x00000005006e7202 */ /* 0x000fe40000000f00 */
[C---:B-----5:R-:W-:Y:S08]  /*45f0*/  HMMA.16816.F32 R4, R12.reuse, R44, RZ ;  /* 0x0000002c0c04723c */ /* 0x060ff000000018ff */
[C---:B--2---:R-:W-:Y:S08]  /*4600*/  HMMA.16816.F32 R32, R12.reuse, R20, RZ ;  /* 0x000000140c20723c */ /* 0x044ff000000018ff */
[----:B------:R-:W-:Y:S08]  /*4610*/  HMMA.16816.F32 R20, R12, R22, RZ ;  /* 0x000000160c14723c */ /* 0x000ff000000018ff */
[----:B------:R-:W-:Y:S08]  /*4620*/  HMMA.16816.F32 R36, R8, R60, R4 ;  /* 0x0000003c0824723c */ /* 0x000ff00000001804 */
[----:B------:R-:W-:Y:S01]  /*4630*/  HMMA.16816.F32 R52, R12, R46, RZ ;  /* 0x0000002e0c34723c */ /* 0x000fe200000018ff */
[----:B------:R-:W2:Y:S07]  /*4640*/  LDSM.16.MT88.4 R44, [R101+0x2800] ;  /* 0x00280000652c783b */ /* 0x000eae0000004200 */
[C---:B------:R-:W-:Y:S08]  /*4650*/  HMMA.16816.F32 R156, R8.reuse, R40, R32 ;  /* 0x00000028089c723c */ /* 0x040ff00000001820 */
[----:B------:R-:W-:Y:S01]  /*4660*/  HMMA.16816.F32 R148, R8, R42, R20 ;  /* 0x0000002a0894723c */ /* 0x000fe20000001814 */
[----:B------:R-:W-:Y:S01]  /*4670*/  IMAD.MOV.U32 R109, RZ, RZ, R36 ;  /* 0x000000ffff6d7224 */ /* 0x000fe200078e0024 */
[----:B------:R-:W-:-:S02]  /*4680*/  MOV R108, R38 ;  /* 0x00000026006c7202 */ /* 0x000fc40000000f00 */
[----:B------:R-:W-:Y:S02]  /*4690*/  MOV R107, R39 ;  /* 0x00000027006b7202 */ /* 0x000fe40000000f00 */
[----:B------:R-:W-:Y:S02]  /*46a0*/  MOV R106, R37 ;  /* 0x00000025006a7202 */ /* 0x000fe40000000f00 */
[C---:B---3--:R-:W-:Y:S08]  /*46b0*/  HMMA.16816.F32 R40, R12.reuse, R28, RZ ;  /* 0x0000001c0c28723c */ /* 0x048ff000000018ff */
[C---:B------:R-:W-:Y:S08]  /*46c0*/  HMMA.16816.F32 R36, R12.reuse, R30, RZ ;  /* 0x0000001e0c24723c */ /* 0x040ff000000018ff */
[C---:B-1----:R-:W-:Y:S08]  /*46d0*/  HMMA.16816.F32 R32, R12.reuse, R24, RZ ;  /* 0x000000180c20723c */ /* 0x042ff000000018ff */
[C---:B------:R-:W-:Y:S08]  /*46e0*/  HMMA.16816.F32 R28, R12.reuse, R26, RZ ;  /* 0x0000001a0c1c723c */ /* 0x040ff000000018ff */
[C---:B------:R-:W-:Y:S08]  /*46f0*/  HMMA.16816.F32 R24, R12.reuse, R68, RZ ;  /* 0x000000440c18723c */ /* 0x040ff000000018ff */
[----:B------:R-:W-:Y:S08]  /*4700*/  HMMA.16816.F32 R20, R12, R70, RZ ;  /* 0x000000460c14723c */ /* 0x000ff000000018ff */
[C---:B------:R-:W-:Y:S01]  /*4710*/  HMMA.16816.F32 R140, R8.reuse, R62, R52 ;  /* 0x0000003e088c723c */ /* 0x040fe20000001834 */
[----:B------:R-:W1:Y:S04]  /*4720*/  LDSM.16.MT88.4 R52, [R250+0x2800] ;  /* 0x00280000fa34783b */ /* 0x000e680000004200 */
[----:B------:R-:W-:Y:S03]  /*4730*/  LDSM.16.MT88.4 R60, [R100+0x4800] ;  /* 0x00480000643c783b */ /* 0x000fe60000004200 */
[C---:B--2---:R-:W-:Y:S08]  /*4740*/  HMMA.16816.F32 R24, R8.reuse, R44, R24 ;  /* 0x0000002c0818723c */ /* 0x044ff00000001818 */
[C---:B------:R-:W-:Y:S01]  /*4750*/  HMMA.16816.F32 R120, R8.reuse, R64, R40 ;  /* 0x000000400878723c */ /* 0x040fe20000001828 */
[----:B------:R-:W2:Y:S07]  /*4760*/  LDSM.16.MT88.4 R40, [R101+0x4000] ;  /* 0x004000006528783b */ /* 0x000eae0000004200 */
[----:B------:R-:W-:Y:S08]  /*4770*/  HMMA.16816.F32 R32, R8, R48, R32 ;  /* 0x000000300820723c */ /* 0x000ff00000001820 */
[----:B------:R-:W-:Y:S01]  /*4780*/  HMMA.16816.F32 R4, R12, R72, RZ ;  /* 0x000000480c04723c */ /* 0x000fe200000018ff */
[----:B------:R-:W-:Y:S01]  /*4790*/  MOV R49, R27 ;  /* 0x0000001b00317202 */ /* 0x000fe20000000f00 */
[----:B------:R-:W-:-:S06]  /*47a0*/  IMAD.MOV.U32 R48, RZ, RZ, R24 ;  /* 0x000000ffff307224 */ /* 0x000fcc00078e0018 */
[C---:B------:R-:W-:Y:S07]  /*47b0*/  HMMA.16816.F32 R180, R8.reuse, R50, R28 ;  /* 0x0000003208b4723c */ /* 0x040fee000000181c */
[----:B------:R-:W-:Y:S01]  /*47c0*/  MOV R51, R25 ;  /* 0x0000001900337202 */ /* 0x000fe20000000f00 */
[----:B------:R-:W-:Y:S01]  /*47d0*/  HMMA.16816.F32 R68, R8, R46, R20 ;  /* 0x0000002e0844723c */ /* 0x000fe20000001814 */
[----:B------:R-:W-:Y:S01]  /*47e0*/  MOV R50, R26 ;  /* 0x0000001a00327202 */ /* 0x000fe20000000f00 */
[----:B------:R-:W3:Y:S06]  /*47f0*/  LDSM.16.MT88.4 R44, [R251+0x4000] ;  /* 0x00400000fb2c783b */ /* 0x000eec0000004200 */
[C---:B------:R-:W-:Y:S08]  /*4800*/  HMMA.16816.F32 R28, R12.reuse, R74, RZ ;  /* 0x0000004a0c1c723c */ /* 0x040ff000000018ff */
[C---:B------:R-:W-:Y:S08]  /*4810*/  HMMA.16816.F32 R24, R12.reuse, R56, RZ ;  /* 0x000000380c18723c */ /* 0x040ff000000018ff */
[----:B------:R-:W-:Y:S01]  /*4820*/  HMMA.16816.F32 R20, R12, R58, RZ ;  /* 0x0000003a0c14723c */ /* 0x000fe200000018ff */
[----:B------:R-:W-:Y:S01]  /*4830*/  MOV R65, R35 ;  /* 0x0000002300417202 */ /* 0x000fe20000000f00 */
[----:B------:R-:W-:Y:S01]  /*4840*/  IMAD.MOV.U32 R64, RZ, RZ, R32 ;  /* 0x000000ffff407224 */ /* 0x000fe200078e0020 */
[----:B------:R-:W-:-:S05]  /*4850*/  MOV R3, R33 ;  /* 0x0000002100037202 */ /* 0x000fca0000000f00 */
[C---:B------:R-:W-:Y:S01]  /*4860*/  HMMA.16816.F32 R184, R8.reuse, R66, R36 ;  /* 0x0000004208b8723c */ /* 0x040fe20000001824 */
[----:B------:R-:W-:Y:S06]  /*4870*/  LDSM.16.MT88.4 R36, [R251+0x4800] ;  /* 0x00480000fb24783b */ /* 0x000fec0000004200 */
[----:B------:R-:W-:Y:S02]  /*4880*/  MOV R66, R34 ;  /* 0x0000002200427202 */ /* 0x000fe40000000f00 */
[----:B------:R-:W4:Y:S01]  /*4890*/  LDSM.16.MT88.4 R32, [R101+0x4800] ;  /* 0x004800006520783b */ /* 0x000f220000004200 */
[----:B------:R-:W-:Y:S08]  /*48a0*/  HMMA.16816.F32 R188, R8, R76, R4 ;  /* 0x0000004c08bc723c */ /* 0x000ff00000001804 */
[----:B------:R-:W-:Y:S08]  /*48b0*/  HMMA.16816.F32 R4, R12, R80, RZ ;  /* 0x000000500c04723c */ /* 0x000ff000000018ff */
[C---:B------:R-:W-:Y:S08]  /*48c0*/  HMMA.16816.F32 R72, R8.reuse, R78, R28 ;  /* 0x0000004e0848723c */ /* 0x040ff0000000181c */
[C---:B-1----:R-:W-:Y:S08]  /*48d0*/  HMMA.16816.F32 R76, R8.reuse, R52, R24 ;  /* 0x00000034084c723c */ /* 0x042ff00000001818 */
[----:B------:R-:W-:Y:S08]  /*48e0*/  HMMA.16816.F32 R160, R8, R54, R20 ;  /* 0x0000003608a0723c */ /* 0x000ff00000001814 */
[C---:B--2---:R-:W-:Y:S08]  /*48f0*/  HMMA.16816.F32 R24, R12.reuse, R40, RZ ;  /* 0x000000280c18723c */ /* 0x044ff000000018ff */
[----:B------:R-:W-:Y:S01]  /*4900*/  HMMA.16816.F32 R20, R12, R42, RZ ;  /* 0x0000002a0c14723c */ /* 0x000fe200000018ff */
[----:B------:R-:W1:Y:S07]  /*4910*/  LDSM.16.MT88.4 R40, [R250+0x4000] ;  /* 0x00400000fa28783b */ /* 0x000e6e0000004200 */
[----:B------:R-:W-:Y:S08]  /*4920*/  HMMA.16816.F32 R176, R8, R60, R4 ;  /* 0x0000003c08b0723c */ /* 0x000ff00000001804 */
[C---:B---3--:R-:W-:Y:S08]  /*4930*/  HMMA.16816.F32 R4, R12.reuse, R44, RZ ;  /* 0x0000002c0c04723c */ /* 0x048ff000000018ff */
[----:B------:R-:W-:Y:S08]  /*4940*/  HMMA.16816.F32 R28, R12, R82, RZ ;  /* 0x000000520c1c723c */ /* 0x000ff000000018ff */
[----:B----4-:R-:W-:Y:S01]  /*4950*/  HMMA.16816.F32 R152, R8, R32, R24 ;  /* 0x000000200898723c */ /* 0x010fe20000001818 */
[----:B------:R-:W2:Y:S01]  /*4960*/  LDSM.16.MT88.4 R24, [R250+0x4800] ;  /* 0x00480000fa18783b */ /* 0x000ea20000004200 */
[----:B------:R-:W-:-:S02]  /*4970*/  MOV R103, R120 ;  /* 0x0000007800677202 */ /* 0x000fc40000000f00 */
[----:B------:R-:W-:-:S04]  /*4980*/  MOV R102, R121 ;  /* 0x0000007900667202 */ /* 0x000fc80000000f00 */
[----:B------:R-:W-:Y:S01]  /*4990*/  HMMA.16816.F32 R144, R8, R36, R4 ;  /* 0x000000240890723c */ /* 0x000fe20000001804 */
[----:B------:R-:W-:-:S07]  /*49a0*/  MOV R80, R103 ;  /* 0x0000006700507202 */ /* 0x000fce0000000f00 */
[----:B-1----:R-:W-:Y:S01]  /*49b0*/  HMMA.16816.F32 R4, R12, R40, RZ ;  /* 0x000000280c04723c */ /* 0x002fe200000018ff */
[----:B------:R-:W-:-:S07]  /*49c0*/  MOV R81, R102 ;  /* 0x0000006600517202 */ /* 0x000fce0000000f00 */
[C---:B------:R-:W-:Y:S07]  /*49d0*/  HMMA.16816.F32 R136, R8.reuse, R62, R28 ;  /* 0x0000003e0888723c */ /* 0x040fee000000181c */
[----:B------:R-:W-:Y:S02]  /*49e0*/  MOV R63, R100 ;  /* 0x00000064003f7202 */ /* 0x000fe40000000f00 */
[----:B------:R-:W-:Y:S02]  /*49f0*/  MOV R62, R101 ;  /* 0x00000065003e7202 */ /* 0x000fe40000000f00 */
[----:B------:R-:W-:Y:S01]  /*4a00*/  HMMA.16816.F32 R100, R8, R34, R20 ;  /* 0x000000220864723c */ /* 0x000fe20000001814 */
[----:B------:R-:W1:Y:S07]  /*4a10*/  LDSM.16.MT88.4 R28, [R63+0x6000] ;  /* 0x006000003f1c783b */ /* 0x000e6e0000004200 */
[----:B------:R-:W-:Y:S01]  /*4a20*/  HMMA.16816.F32 R20, R12, R46, RZ ;  /* 0x0000002e0c14723c */ /* 0x000fe200000018ff */
[----:B------:R-:W-:Y:S01]  /*4a30*/  MOV R59, R111 ;  /* 0x0000006f003b7202 */ /* 0x000fe20000000f00 */
[----:B------:R-:W-:Y:S01]  /*4a40*/  IMAD.MOV.U32 R60, RZ, RZ, R109 ;  /* 0x000000ffff3c7224 */ /* 0x000fe200078e006d */
[----:B------:R-:W-:-:S02]  /*4a50*/  MOV R58, R110 ;  /* 0x0000006e003a7202 */ /* 0x000fc40000000f00 */
[----:B------:R-:W-:-:S03]  /*4a60*/  MOV R44, R108 ;  /* 0x0000006c002c7202 */ /* 0x000fc60000000f00 */
[----:B--2---:R-:W-:Y:S01]  /*4a70*/  HMMA.16816.F32 R108, R8, R24, R4 ;  /* 0x00000018086c723c */ /* 0x004fe20000001804 */
[----:B------:R-:W-:Y:S01]  /*4a80*/  MOV R105, R122 ;  /* 0x0000007a00697202 */ /* 0x000fe20000000f00 */
[----:B------:R-:W-:-:S06]  /*4a90*/  IMAD.MOV.U32 R104, RZ, RZ, R123 ;  /* 0x000000ffff687224 */ /* 0x000fcc00078e007b */
[----:B------:R-:W-:Y:S01]  /*4aa0*/  HMMA.16816.F32 R4, R12, R42, RZ ;  /* 0x0000002a0c04723c */ /* 0x000fe200000018ff */
[----:B------:R-:W-:Y:S01]  /*4ab0*/  MOV R45, R107 ;  /* 0x0000006b002d7202 */ /* 0x000fe20000000f00 */
[----:B------:R-:W-:Y:S01]  /*4ac0*/  IMAD.MOV.U32 R83, RZ, RZ, R104 ;  /* 0x000000ffff537224 */ /* 0x000fe200078e0068 */
[----:B------:R-:W-:Y:S02]  /*4ad0*/  MOV R61, R106 ;  /* 0x0000006a003d7202 */ /* 0x000fe40000000f00 */
[----:B------:R-:W-:-:S03]  /*4ae0*/  MOV R82, R105 ;  /* 0x0000006900527202 */ /* 0x000fc60000000f00 */
[----:B------:R-:W-:Y:S01]  /*4af0*/  HMMA.16816.F32 R104, R8, R38, R20 ;  /* 0x000000260868723c */ /* 0x000fe20000001814 */
[----:B------:R-:W2:Y:S01]  /*4b00*/  LDSM.16.MT88.4 R20, [R63+0x6800] ;  /* 0x006800003f14783b */ /* 0x000ea20000004200 */
[----:B------:R-:W-:Y:S01]  /*4b10*/  IMAD.MOV.U32 R53, RZ, RZ, R3 ;  /* 0x000000ffff357224 */ /* 0x000fe200078e0003 */
[----:B------:R-:W-:Y:S01]  /*4b20*/  MOV R56, R115 ;  /* 0x0000007300387202 */ /* 0x000fe20000000f00 */
[----:B------:R-:W-:Y:S01]  /*4b30*/  FADD.FTZ R3, R113, R112 ;  /* 0x0000007071037221 */ /* 0x000fe20000010000 */
[----:B------:R-:W-:-:S11]  /*4b40*/  MOV R57, R114 ;  /* 0x0000007200397202 */ /* 0x000fd60000000f00 */
[----:B------:R-:W-:Y:S01]  /*4b50*/  HMMA.16816.F32 R112, R8, R26, R4 ;  /* 0x0000001a0870723c */ /* 0x000fe20000001804 */
[----:B------:R-:W-:Y:S07]  /*4b60*/  LDSM.16.MT88.4 R24, [R62+0x6800] ;  /* 0x006800003e18783b */ /* 0x000fee0000004200 */
        /* <DEDUP_REMOVED lines=8> */
[----:B------:R-:W1:Y:S01]  /*4bf0*/  LDSM.16.MT88.4 R20, [R62+0x6000] ;  /* 0x006000003e14783b */ /* 0x000e620000004200 */
[----:B------:R-:W-:-:S04]  /*4c00*/  FADD.FTZ R17, R18, R17 ;  /* 0x0000001112117221 */ /* 0x000fc80000010000 */
[----:B------:R-:W-:-:S04]  /*4c10*/  FADD.FTZ R17, R19, R17 ;  /* 0x0000001113117221 */ /* 0x000fc80000010000 */
[----:B------:R-:W-:-:S04]  /*4c20*/  FADD.FTZ R4, R117, R17 ;  /* 0x0000001175047221 */ /* 0x000fc80000010000 */
[----:B------:R-:W-:Y:S02]  /*4c30*/  FADD.FTZ R30, R119, R4 ;  /* 0x00000004771e7221 */ /* 0x000fe40000010000 */
[----:B------:R-:W-:Y:S01]  /*4c40*/  FADD.FTZ R3, R116, R3 ;  /* 0x0000000374037221 */ /* 0x000fe20000010000 */
[----:B-1----:R-:W-:Y:S03]  /*4c50*/  HMMA.16816.F32 R4, R12, R20, RZ ;  /* 0x000000140c04723c */ /* 0x002fe600000018ff */
[----:B------:R-:W-:-:S04]  /*4c60*/  FADD.FTZ R3, R118, R3 ;  /* 0x0000000376037221 */ /* 0x000fc80000010000 */
[----:B------:R-:W-:Y:S02]  /*4c70*/  FADD.FTZ R3, R128, R3 ;  /* 0x0000000380037221 */ /* 0x000fe40000010000 */
[--C-:B------:R-:W-:Y:S02]  /*4c80*/  FFMA.FTZ R28, R99, c[0x0][0x2d0], -R2.reuse ;  /* 0x0000b400631c7a23 */ /* 0x100fe40000010802 */
[----:B------:R-:W-:Y:S02]  /*4c90*/  FADD.FTZ R3, R129, R3 ;  /* 0x0000000381037221 */ /* 0x000fe40000010000 */
[--C-:B------:R-:W-:Y:S02]  /*4ca0*/  FFMA.FTZ R29, R95, c[0x0][0x2d0], -R2.reuse ;  /* 0x0000b4005f1d7a23 */ /* 0x100fe40000010802 */
[--C-:B------:R-:W-:Y:S02]  /*4cb0*/  FFMA.FTZ R31, R94, c[0x0][0x2d0], -R2.reuse ;  /* 0x0000b4005e1f7a23 */ /* 0x100fe40000010802 */
[----:B------:R-:W-:-:S07]  /*4cc0*/  FFMA.FTZ R19, R98, c[0x0][0x2d0], -R2 ;  /* 0x0000b40062137a23 */ /* 0x000fce0000010802 */
[----:B------:R-:W-:Y:S08]  /*4cd0*/  HMMA.16816.F32 R116, R8, R24, R4 ;  /* 0x000000180874723c */ /* 0x000ff00000001804 */
[----:B------:R-:W-:Y:S01]  /*4ce0*/  HMMA.16816.F32 R4, R12, R22, RZ ;  /* 0x000000160c04723c */ /* 0x000fe200000018ff */
[--C-:B------:R-:W-:Y:S02]  /*4cf0*/  FFMA.FTZ R18, R97, c[0x0][0x2d0], -R2.reuse ;  /* 0x0000b40061127a23 */ /* 0x100fe40000010802 */
[----:B------:R-:W-:-:S02]  /*4d00*/  FFMA.FTZ R17, R96, c[0x0][0x2d0], -R2 ;  /* 0x0000b40060117a23 */ /* 0x000fc40000010802 */
[--C-:B------:R-:W-:Y:S02]  /*4d10*/  FFMA.FTZ R36, R93, c[0x0][0x2d0], -R2.reuse ;  /* 0x0000b4005d247a23 */ /* 0x100fe40000010802 */
[----:B------:R-:W-:Y:S01]  /*4d20*/  FFMA.FTZ R35, R92, c[0x0][0x2d0], -R2 ;  /* 0x0000b4005c237a23 */ /* 0x000fe20000010802 */
[----:B------:R-:W1:Y:S01]  /*4d30*/  MUFU.EX2 R25, R28 ;  /* 0x0000001c00197308 */ /* 0x000e620000000800 */
[----:B------:R-:W-:Y:S02]  /*4d40*/  FADD.FTZ R2, R130, R3 ;  /* 0x0000000382027221 */ /* 0x000fe40000010000 */
[----:B------:R-:W-:-:S05]  /*4d50*/  FADD.FTZ R3, R131, R30 ;  /* 0x0000001e83037221 */ /* 0x000fca0000010000 */
[----:B------:R-:W-:Y:S08]  /*4d60*/  MUFU.EX2 R21, R29 ;  /* 0x0000001d00157308 */ /* 0x000ff00000000800 */
[----:B------:R2:W-:Y:S08]  /*4d70*/  MUFU.EX2 R20, R31 ;  /* 0x0000001f00147308 */ /* 0x0005f00000000800 */
[----:B------:R3:W4:Y:S01]  /*4d80*/  MUFU.EX2 R23, R19 ;  /* 0x0000001300177308 */ /* 0x0007220000000800 */
[----:B--2---:R-:W2:Y:S07]  /*4d90*/  LDSM.16.MT88.4 R28, [R251+0x6000] ;  /* 0x00600000fb1c783b */ /* 0x004eae0000004200 */
[----:B------:R5:W-:Y:S01]  /*4da0*/  MUFU.EX2 R24, R18 ;  /* 0x0000001200187308 */ /* 0x000be20000000800 */
[----:B------:R-:W-:Y:S01]  /*4db0*/  FADD.FTZ R2, R134, R2 ;  /* 0x0000000286027221 */ /* 0x000fe20000010000 */
[----:B------:R-:W-:-:S06]  /*4dc0*/  MOV R54, R66 ;  /* 0x0000004200367202 */ /* 0x000fcc0000000f00 */
[----:B------:R1:W1:Y:S01]  /*4dd0*/  MUFU.EX2 R22, R17 ;  /* 0x0000001100167308 */ /* 0x0002620000000800 */
[----:B------:R-:W-:Y:S02]  /*4de0*/  MOV R55, R65 ;  /* 0x0000004100377202 */ /* 0x000fe40000000f00 */
[----:B------:R-:W-:Y:S01]  /*4df0*/  MOV R52, R64 ;  /* 0x0000004000347202 */ /* 0x000fe20000000f00 */
[--C-:B---3--:R-:W-:Y:S01]  /*4e00*/  FFMA.FTZ R19, R91, c[0x0][0x2d0], -R0.reuse ;  /* 0x0000b4005b137a23 */ /* 0x108fe20000010800 */
[----:B------:R-:W-:Y:S01]  /*4e10*/  HMMA.16816.F32 R64, R8, R26, R4 ;  /* 0x0000001a0840723c */ /* 0x000fe20000001804 */
[--C-:B------:R-:W-:Y:S02]  /*4e20*/  FFMA.FTZ R32, R86, c[0x0][0x2d0], -R0.reuse ;  /* 0x0000b40056207a23 */ /* 0x100fe40000010800 */
[--C-:B-----5:R-:W-:Y:S02]  /*4e30*/  FFMA.FTZ R18, R90, c[0x0][0x2d0], -R0.reuse ;  /* 0x0000b4005a127a23 */ /* 0x120fe40000010800 */
[----:B------:R-:W-:-:S02]  /*4e40*/  FFMA.FTZ R34, R85, c[0x0][0x2d0], -R0 ;  /* 0x0000b40055227a23 */ /* 0x000fc40000010800 */
[--C-:B------:R-:W-:Y:S02]  /*4e50*/  FFMA.FTZ R7, R88, c[0x0][0x2d0], -R0.reuse ;  /* 0x0000b40058077a23 */ /* 0x100fe40000010800 */
[--C-:B------:R-:W-:Y:S02]  /*4e60*/  FFMA.FTZ R5, R87, c[0x0][0x2d0], -R0.reuse ;  /* 0x0000b40057057a23 */ /* 0x100fe40000010800 */
[--C-:B-1----:R-:W-:Y:S02]  /*4e70*/  FFMA.FTZ R17, R89, c[0x0][0x2d0], -R0.reuse ;  /* 0x0000b40059117a23 */ /* 0x102fe40000010800 */
[----:B------:R-:W-:Y:S02]  /*4e80*/  FFMA.FTZ R33, R84, c[0x0][0x2d0], -R0 ;  /* 0x0000b40054217a23 */ /* 0x000fe40000010800 */
[----:B------:R-:W-:-:S04]  /*4e90*/  FADD.FTZ R0, R25, R2 ;  /* 0x0000000219007221 */ /* 0x000fc80000010000 */
[C---:B----4-:R-:W-:Y:S01]  /*4ea0*/  FADD.FTZ R0, R23.reuse, R0 ;  /* 0x0000000017007221 */ /* 0x050fe20000010000 */
[----:B------:R-:W-:Y:S02]  /*4eb0*/  F2FP.PACK_AB R4, R23, R25 ;  /* 0x000000191704723e */ /* 0x000fe400000000ff */
[----:B------:R-:W-:Y:S01]  /*4ec0*/  F2FP.PACK_AB R6, R22, R24 ;  /* 0x000000181606723e */ /* 0x000fe200000000ff */
[----:B------:R-:W-:Y:S02]  /*4ed0*/  FADD.FTZ R0, R24, R0 ;  /* 0x0000000018007221 */ /* 0x000fe40000010000 */
[----:B------:R-:W1:Y:S02]  /*4ee0*/  LDSM.16.MT88.4 R24, [R251+0x6800] ;  /* 0x00680000fb18783b */ /* 0x000e640000004200 */
[----:B------:R-:W-:Y:S02]  /*4ef0*/  FADD.FTZ R0, R22, R0 ;  /* 0x0000000016007221 */ /* 0x000fe40000010000 */
[----:B------:R-:W-:-:S02]  /*4f00*/  FADD.FTZ R3, R132, R3 ;  /* 0x0000000384037221 */ /* 0x000fc40000010000 */
[----:B------:R-:W-:Y:S01]  /*4f10*/  FADD.FTZ R0, R21, R0 ;  /* 0x0000000015007221 */ /* 0x000fe20000010000 */
[C---:B------:R-:W-:Y:S01]  /*4f20*/  F2FP.PACK_AB R128, R20.reuse, R21 ;  /* 0x000000151480723e */ /* 0x040fe200000000ff */
[----:B------:R-:W-:Y:S02]  /*4f30*/  FADD.FTZ R2, R135, R3 ;  /* 0x0000000387027221 */ /* 0x000fe40000010000 */
[----:B------:R-:W-:Y:S02]  /*4f40*/  FADD.FTZ R3, R20, R0 ;  /* 0x0000000014037221 */ /* 0x000fe40000010000 */
[----:B--2---:R-:W-:Y:S01]  /*4f50*/  HMMA.16816.F32 R20, R12, R28, RZ ;  /* 0x0000001c0c14723c */ /* 0x004fe200000018ff */
[----:B------:R-:W-:Y:S02]  /*4f60*/  MOV R134, R62 ;  /* 0x0000003e00867202 */ /* 0x000fe40000000f00 */
[----:B------:R-:W-:Y:S01]  /*4f70*/  MOV R132, R63 ;  /* 0x0000003f00847202 */ /* 0x000fe20000000f00 */
[----:B------:R-:W-:Y:S01]  /*4f80*/  IMAD.MOV.U32 R63, RZ, RZ, R45 ;  /* 0x000000ffff3f7224 */ /* 0x000fe200078e002d */
[----:B------:R-:W-:-:S02]  /*4f90*/  MOV R62, R44 ;  /* 0x0000002c003e7202 */ /* 0x000fc40000000f00 */
[----:B------:R-:W-:Y:S01]  /*4fa0*/  MOV R45, R58 ;  /* 0x0000003a002d7202 */ /* 0x000fe20000000f00 */
[----:B------:R-:W-:Y:S01]  /*4fb0*/  IMAD.MOV.U32 R58, RZ, RZ, R50 ;  /* 0x000000ffff3a7224 */ /* 0x000fe200078e0032 */
[----:B------:R-:W-:Y:S02]  /*4fc0*/  MOV R47, R59 ;  /* 0x0000003b002f7202 */ /* 0x000fe40000000f00 */
[----:B------:R-:W-:Y:S02]  /*4fd0*/  MOV R37, R56 ;  /* 0x0000003800257202 */ /* 0x000fe40000000f00 */
[----:B------:R-:W-:Y:S02]  /*4fe0*/  MOV R44, R57 ;  /* 0x00000039002c7202 */ /* 0x000fe40000000f00 */
[----:B------:R-:W-:Y:S02]  /*4ff0*/  MOV R57, R51 ;  /* 0x0000003300397202 */ /* 0x000fe40000000f00 */
[----:B------:R-:W-:-:S02]  /*5000*/  MOV R59, R49 ;  /* 0x00000031003b7202 */ /* 0x000fc40000000f00 */
[----:B------:R-:W-:-:S05]  /*5010*/  MOV R56, R48 ;  /* 0x0000003000387202 */ /* 0x000fca0000000f00 */
[----:B-1----:R-:W-:Y:S08]  /*5020*/  HMMA.16816.F32 R48, R8, R24, R20 ;  /* 0x000000180830723c */ /* 0x002ff00000001814 */
[----:B------:R-:W-:Y:S01]  /*5030*/  HMMA.16816.F32 R20, R12, R30, RZ ;  /* 0x0000001e0c14723c */ /* 0x000fe200000018ff */
[----:B------:R-:W1:Y:S08]  /*5040*/  MUFU.EX2 R25, R19 ;  /* 0x0000001300197308 */ /* 0x000e700000000800 */
[----:B------:R-:W2:Y:S11]  /*5050*/  MUFU.EX2 R18, R18 ;  /* 0x0000001200127308 */ /* 0x000eb60000000800 */
[----:B------:R-:W-:Y:S04]  /*5060*/  @!UPT UIADD3 URZ, URZ, URZ, URZ ;  /* 0x0000003f3f3ff290 */ /* 0x000fe8000fffe03f */
[----:B------:R-:W-:Y:S01]  /*5070*/  HMMA.16816.F32 R40, R8, R26, R20 ;  /* 0x0000001a0828723c */ /* 0x000fe20000001814 */
[----:B------:R-:W3:Y:S01]  /*5080*/  LDSM.16.MT88.4 R20, [R250+0x6000] ;  /* 0x00600000fa14783b */ /* 0x000ee20000004200 */
[----:B------:R-:W4:Y:S01]  /*5090*/  MUFU.EX2 R29, R36 ;  /* 0x00000024001d7308 */ /* 0x000f220000000800 */
[----:B-1----:R-:W-:-:S07]  /*50a0*/  FADD.FTZ R0, R25, R2 ;  /* 0x0000000219007221 */ /* 0x002fce0000010000 */
[----:B------:R-:W1:Y:S08]  /*50b0*/  MUFU.EX2 R28, R35 ;  /* 0x00000023001c7308 */ /* 0x000e700000000800 */
[----:B------:R-:W5:Y:S01]  /*50c0*/  MUFU.EX2 R24, R17 ;  /* 0x0000001100187308 */ /* 0x000f620000000800 */
[----:B--2---:R-:W-:-:S07]  /*50d0*/  FADD.FTZ R2, R18, R0 ;  /* 0x0000000012027221 */ /* 0x004fce0000010000 */
[----:B------:R-:W2:Y:S01]  /*50e0*/  MUFU.EX2 R7, R7 ;  /* 0x0000000700077308 */ /* 0x000ea20000000800 */
[----:B----4-:R-:W-:-:S04]  /*50f0*/  FADD.FTZ R0, R29, R3 ;  /* 0x000000031d007221 */ /* 0x010fc80000010000 */
[----:B-1----:R-:W-:Y:S02]  /*5100*/  FADD.FTZ R0, R28, R0 ;  /* 0x000000001c007221 */ /* 0x002fe40000010000 */
[----:B-----5:R-:W-:Y:S01]  /*5110*/  FADD.FTZ R2, R24, R2 ;  /* 0x0000000218027221 */ /* 0x020fe20000010000 */
[----:B------:R1:W4:Y:S02]  /*5120*/  MUFU.EX2 R19, R5 ;  /* 0x0000000500137308 */ /* 0x0003240000000800 */
[----:B------:R2:W-:Y:S01]  /*5130*/  STL [R1+0x7c], R0 ;  /* 0x00007c0001007387 */ /* 0x0005e20000100800 */
[----:B-1----:R-:W-:Y:S01]  /*5140*/  F2FP.PACK_AB R5, R18, R25 ;  /* 0x000000191205723e */ /* 0x002fe200000000ff */
[C---:B--2---:R-:W-:Y:S01]  /*5150*/  FADD.FTZ R0, R7.reuse, R2 ;  /* 0x0000000207007221 */ /* 0x044fe20000010000 */
[----:B------:R-:W-:Y:S02]  /*5160*/  F2FP.PACK_AB R7, R7, R24 ;  /* 0x000000180707723e */ /* 0x000fe400000000ff */
[C---:B---3--:R-:W-:Y:S08]  /*5170*/  HMMA.16816.F32 R24, R12.reuse, R20, RZ ;  /* 0x000000140c18723c */ /* 0x048ff000000018ff */
[----:B------:R-:W-:Y:S01]  /*5180*/  HMMA.16816.F32 R12, R12, R22, RZ ;  /* 0x000000160c0c723c */ /* 0x000fe200000018ff */
[----:B------:R-:W1:Y:S01]  /*5190*/  LDSM.16.MT88.4 R20, [R250+0x6800] ;  /* 0x00680000fa14783b */ /* 0x000e620000004200 */
[----:B------:R-:W-:-:S02]  /*51a0*/  MOV R46, R47 ;  /* 0x0000002f002e7202 */ /* 0x000fc40000000f00 */
[----:B------:R-:W-:Y:S11]  /*51b0*/  MOV R47, R37 ;  /* 0x00000025002f7202 */ /* 0x000ff60000000f00 */
[----:B------:R-:W-:Y:S01]  /*51c0*/  @!UPT UIADD3 URZ, URZ, URZ, URZ ;  /* 0x0000003f3f3ff290 */ /* 0x000fe2000fffe03f */
[C---:B-1----:R-:W-:Y:S08]  /*51d0*/  HMMA.16816.F32 R24, R8.reuse, R20, R24 ;  /* 0x000000140818723c */ /* 0x042ff00000001818 */
[----:B------:R-:W-:Y:S01]  /*51e0*/  HMMA.16816.F32 R12, R8, R22, R12 ;  /* 0x00000016080c723c */ /* 0x000fe2000000180c */
[----:B------:R-:W1:Y:S07]  /*51f0*/  LDSM.16.MT88.4 R8, [R132+0x1000] ;  /* 0x001000008408783b */ /* 0x000e6e0000004200 */
[C---:B-1----:R-:W-:Y:S08]  /*5200*/  HMMA.16816.F32 R164, R4.reuse, R8, R164 ;  /* 0x0000000804a4723c */ /* 0x042ff000000018a4 */
[----:B------:R-:W-:Y:S01]  /*5210*/  HMMA.16816.F32 R20, R4, R10, R44 ;  /* 0x0000000a0414723c */ /* 0x000fe2000000182c */
[----:B------:R-:W1:Y:S01]  /*5220*/  LDSM.16.MT88.4 R8, [R134+0x1000] ;  /* 0x001000008608783b */ /* 0x000e620000004200 */
[----:B------:R-:W-:-:S06]  /*5230*/  F2FP.PACK_AB R130, R28, R29 ;  /* 0x0000001d1c82723e */ /* 0x000fcc00000000ff */
[C---:B-1----:R-:W-:Y:S08]  /*5240*/  HMMA.16816.F32 R156, R4.reuse, R8, R156 ;  /* 0x00000008049c723c */ /* 0x042ff0000000189c */
[C---:B------:R-:W-:Y:S01]  /*5250*/  HMMA.16816.F32 R28, R4.reuse, R10, R148 ;  /* 0x0000000a041c723c */ /* 0x040fe20000001894 */
[----:B------:R-:W1:Y:S01]  /*5260*/  LDSM.16.MT88.4 R8, [R251+0x1000] ;  /* 0x00100000fb08783b */ /* 0x000e620000004200 */
[----:B------:R-:W2:Y:S08]  /*5270*/  MUFU.EX2 R17, R32 ;  /* 0x0000002000117308 */ /* 0x000eb00000000800 */
[----:B------:R-:W-:Y:S08]  /*5280*/  MUFU.EX2 R3, R34 ;  /* 0x0000002200037308 */ /* 0x000ff00000000800 */
[----:B------:R3:W5:Y:S01]  /*5290*/  MUFU.EX2 R2, R33 ;  /* 0x0000002100027308 */ /* 0x0007620000000800 */
[C---:B-1----:R-:W-:Y:S08]  /*52a0*/  HMMA.16816.F32 R148, R4.reuse, R8, R60 ;  /* 0x000000080494723c */ /* 0x042ff0000000183c */
[C---:B---3--:R-:W-:Y:S01]  /*52b0*/  HMMA.16816.F32 R32, R4.reuse, R10, R140 ;  /* 0x0000000a0420723c */ /* 0x048fe2000000188c */
        /* <DEDUP_REMOVED lines=14> */
[----:B------:R-:W-:Y:S01]  /*53a0*/  HMMA.16816.F32 R80, R4, R10, R160 ;  /* 0x0000000a0450723c */ /* 0x000fe200000018a0 */
[----:B------:R-:W1:Y:S01]  /*53b0*/  LDSM.16.MT88.4 R8, [R132+0x5000] ;  /* 0x005000008408783b */ /* 0x000e620000004200 */
[----:B----4-:R-:W-:Y:S01]  /*53c0*/  FADD.FTZ R0, R19, R0 ;  /* 0x0000000013007221 */ /* 0x010fe20000010000 */
[----:B--2---:R-:W-:-:S02]  /*53d0*/  F2FP.PACK_AB R129, R17, R19 ;  /* 0x000000131181723e */ /* 0x004fc400000000ff */
[----:B-----5:R-:W-:Y:S01]  /*53e0*/  F2FP.PACK_AB R131, R2, R3 ;  /* 0x000000030283723e */ /* 0x020fe200000000ff */
[----:B------:R-:W-:Y:S02]  /*53f0*/  LDSM.16.MT88.4 R160, [R132+0x1800] ;  /* 0x0018000084a0783b */ /* 0x000fe40000004200 */
[C---:B-1----:R-:W-:Y:S08]  /*5400*/  HMMA.16816.F32 R84, R4.reuse, R8, R176 ;  /* 0x000000080454723c */ /* 0x042ff000000018b0 */
[----:B------:R-:W-:Y:S01]  /*5410*/  HMMA.16816.F32 R88, R4, R10, R136 ;  /* 0x0000000a0458723c */ /* 0x000fe20000001888 */
[----:B------:R-:W1:Y:S01]  /*5420*/  LDSM.16.MT88.4 R8, [R134+0x5000] ;  /* 0x005000008608783b */ /* 0x000e620000004200 */
[----:B------:R-:W-:-:S03]  /*5430*/  FADD.FTZ R0, R17, R0 ;  /* 0x0000000011007221 */ /* 0x000fc60000010000 */
[----:B------:R-:W-:Y:S03]  /*5440*/  LDSM.16.MT88.4 R136, [R250+0x1800] ;  /* 0x00180000fa88783b */ /* 0x000fe60000004200 */
        /* <DEDUP_REMOVED lines=9> */
[----:B------:R-:W-:Y:S04]  /*54e0*/  LDSM.16.MT88.4 R144, [R251+0x1800] ;  /* 0x00180000fb90783b */ /* 0x000fe80000004200 */
[----:B------:R2:W-:Y:S04]  /*54f0*/  STL [R1+0x78], R0 ;  /* 0x0000780001007387 */ /* 0x0005e80000100800 */
[----:B--2---:R-:W2:Y:S01]  /*5500*/  LDL R0, [R1+0xb4] ;  /* 0x0000b40001007983 */ /* 0x004ea20000100800 */
        /* <DEDUP_REMOVED lines=10> */
[C---:B-1----:R-:W-:Y:S01]  /*55b0*/  HMMA.16816.F32 R124, R4.reuse, R10, R40 ;  /* 0x0000000a047c723c */ /* 0x042fe20000001828 */
[----:B------:R-:W1:Y:S07]  /*55c0*/  LDSM.16.MT88.4 R40, [R132+0x3800] ;  /* 0x003800008428783b */ /* 0x000e6e0000004200 */
[----:B------:R-:W-:Y:S01]  /*55d0*/  HMMA.16816.F32 R180, R4, R8, R48 ;  /* 0x0000000804b4723c */ /* 0x000fe20000001830 */
[----:B------:R-:W3:Y:S04]  /*55e0*/  LDSM.16.MT88.4 R48, [R134+0x3800] ;  /* 0x003800008630783b */ /* 0x000ee80000004200 */
[----:B------:R-:W-:Y:S03]  /*55f0*/  LDSM.16.MT88.4 R8, [R250+0x7000] ;  /* 0x00700000fa08783b */ /* 0x000fe60000004200 */
[C---:B------:R-:W-:Y:S08]  /*5600*/  HMMA.16816.F32 R140, R128.reuse, R136, R140 ;  /* 0x00000088808c723c */ /* 0x040ff0000000188c */
[C---:B------:R-:W-:Y:S08]  /*5610*/  HMMA.16816.F32 R136, R128.reuse, R138, R36 ;  /* 0x0000008a8088723c */ /* 0x040ff00000001824 */
[C---:B-1----:R-:W-:Y:S08]  /*5620*/  HMMA.16816.F32 R36, R128.reuse, R40, R44 ;  /* 0x000000288024723c */ /* 0x042ff0000000182c */
[C---:B---3--:R-:W-:Y:S01]  /*5630*/  HMMA.16816.F32 R44, R128.reuse, R48, R56 ;  /* 0x00000030802c723c */ /* 0x048fe20000001838 */
[----:B------:R-:W1:Y:S07]  /*5640*/  LDSM.16.MT88.4 R56, [R251+0x3800] ;  /* 0x00380000fb38783b */ /* 0x000e6e0000004200 */
[C---:B------:R-:W-:Y:S08]  /*5650*/  HMMA.16816.F32 R48, R128.reuse, R50, R60 ;  /* 0x000000328030723c */ /* 0x040ff0000000183c */
[C---:B------:R-:W-:Y:S08]  /*5660*/  HMMA.16816.F32 R60, R128.reuse, R64, R76 ;  /* 0x00000040803c723c */ /* 0x040ff0000000184c */
[C---:B------:R-:W-:Y:S01]  /*5670*/  HMMA.16816.F32 R64, R128.reuse, R66, R80 ;  /* 0x000000428040723c */ /* 0x040fe20000001850 */
[----:B------:R-:W3:Y:S07]  /*5680*/  LDSM.16.MT88.4 R80, [R134+0x5800] ;  /* 0x005800008650783b */ /* 0x000eee0000004200 */
[C---:B------:R-:W-:Y:S08]  /*5690*/  HMMA.16816.F32 R40, R128.reuse, R42, R52 ;  /* 0x0000002a8028723c */ /* 0x040ff00000001834 */
[C---:B-1----:R-:W-:Y:S08]  /*56a0*/  HMMA.16816.F32 R52, R128.reuse, R56, R68 ;  /* 0x000000388034723c */ /* 0x042ff00000001844 */
[C---:B---3--:R-:W-:Y:S08]  /*56b0*/  HMMA.16816.F32 R76, R128.reuse, R80, R92 ;  /* 0x00000050804c723c */ /* 0x048ff0000000185c */
[C---:B------:R-:W-:Y:S01]  /*56c0*/  HMMA.16816.F32 R80, R128.reuse, R82, R96 ;  /* 0x000000528050723c */ /* 0x040fe20000001860 */
[----:B------:R-:W1:Y:S07]  /*56d0*/  LDSM.16.MT88.4 R96, [R250+0x5800] ;  /* 0x00580000fa60783b */ /* 0x000e6e0000004200 */
[C---:B------:R-:W-:Y:S01]  /*56e0*/  HMMA.16816.F32 R56, R128.reuse, R58, R72 ;  /* 0x0000003a8038723c */ /* 0x040fe20000001848 */
[----:B------:R-:W3:Y:S07]  /*56f0*/  LDSM.16.MT88.4 R72, [R132+0x5800] ;  /* 0x005800008448783b */ /* 0x000eee0000004200 */
[C---:B-1----:R-:W-:Y:S08]  /*5700*/  HMMA.16816.F32 R92, R128.reuse, R96, R108 ;  /* 0x00000060805c723c */ /* 0x042ff0000000186c */
[C---:B------:R-:W-:Y:S01]  /*5710*/  HMMA.16816.F32 R96, R128.reuse, R98, R112 ;  /* 0x000000628060723c */ /* 0x040fe20000001870 */
[----:B------:R-:W1:Y:S07]  /*5720*/  LDSM.16.MT88.4 R112, [R134+0x7800] ;  /* 0x007800008670783b */ /* 0x000e6e0000004200 */
[C---:B---3--:R-:W-:Y:S08]  /*5730*/  HMMA.16816.F32 R68, R128.reuse, R72, R84 ;  /* 0x000000488044723c */ /* 0x048ff00000001854 */
[----:B------:R-:W-:Y:S01]  /*5740*/  HMMA.16816.F32 R72, R128, R74, R88 ;  /* 0x0000004a8048723c */ /* 0x000fe20000001858 */
[----:B------:R-:W3:Y:S01]  /*5750*/  LDSM.16.MT88.4 R88, [R251+0x5800] ;  /* 0x00580000fb58783b */ /* 0x000ee20000004200 */
[----:B------:R-:W-:-:S06]  /*5760*/  MOV R2, c[0x0][0x2c4] ;  /* 0x0000b10000027a02 */ /* 0x000fcc0000000f00 */
[----:B------:R-:W-:Y:S01]  /*5770*/  HMMA.16816.F32 R24, R4, R8, R24 ;  /* 0x000000080418723c */ /* 0x000fe20000001818 */
[----:B------:R-:W-:-:S07]  /*5780*/  ISETP.NE.AND P1, PT, R2, 0x1, PT ;  /* 0x000000010200780c */ /* 0x000fce0003f25270 */
[----:B------:R-:W-:Y:S01]  /*5790*/  HMMA.16816.F32 R12, R4, R10, R12 ;  /* 0x0000000a040c723c */ /* 0x000fe2000000180c */
[----:B------:R-:W-:Y:S07]  /*57a0*/  LDSM.16.MT88.4 R4, [R250+0x7800] ;  /* 0x00780000fa04783b */ /* 0x000fee0000004200 */
[----:B-1----:R-:W-:Y:S01]  /*57b0*/  HMMA.16816.F32 R108, R128, R112, R120 ;  /* 0x00000070806c723c */ /* 0x002fe20000001878 */
[----:B------:R-:W1:Y:S01]  /*57c0*/  LDSM.16.MT88.4 R120, [R251+0x7800] ;  /* 0x00780000fb78783b */ /* 0x000e620000004200 */
[----:B--2---:R-:W-:-:S05]  /*57d0*/  @P1 IMAD.HI.U32 R2, R0, c[0x0][0x2c8], RZ ;  /* 0x0000b20000021a27 */ /* 0x004fca00078e00ff */
[----:B------:R-:W-:Y:S01]  /*57e0*/  @P1 SHF.R.U32.HI R0, RZ, c[0x0][0x2cc], R2 ;  /* 0x0000b300ff001a19 */ /* 0x000fe20000011602 */
[----:B---3--:R-:W-:Y:S03]  /*57f0*/  HMMA.16816.F32 R84, R128, R88, R100 ;  /* 0x000000588054723c */ /* 0x008fe60000001864 */
[----:B------:R-:W-:-:S05]  /*5800*/  IADD3 R0, R0, -c[0x0][0x168], R249 ;  /* 0x80005a0000007a10 */ /* 0x000fca0007ffe0f9 */
[----:B------:R-:W-:Y:S01]  /*5810*/  HMMA.16816.F32 R88, R128, R90, R104 ;  /* 0x0000005a8058723c */ /* 0x000fe20000001868 */
[----:B------:R-:W2:Y:S01]  /*5820*/  LDSM.16.MT88.4 R104, [R132+0x7800] ;  /* 0x007800008468783b */ /* 0x000ea20000004200 */
[----:B------:R-:W-:-:S04]  /*5830*/  SHF.R.S32.HI R2, RZ, 0x1f, R0 ;  /* 0x0000001fff027819 */ /* 0x000fc80000011400 */
[----:B------:R-:W-:Y:S02]  /*5840*/  LEA.HI R0, R2, R0, RZ, 0x6 ;  /* 0x0000000002007211 */ /* 0x000fe400078f30ff */
[----:B------:R-:W-:Y:S02]  /*5850*/  HMMA.16816.F32 R112, R128, R114, R116 ;  /* 0x000000728070723c */ /* 0x000fe40000001874 */
[----:B------:R-:W-:Y:S02]  /*5860*/  SHF.R.S32.HI R0, RZ, 0x6, R0 ;  /* 0x00000006ff007819 */ /* 0x000fe40000011400 */
[----:B------:R-:W-:-:S04]  /*5870*/  IADD3 R3, R248, -0x2, RZ ;  /* 0xfffffffef8037810 */ /* 0x000fc80007ffe0ff */
[C---:B-1----:R-:W-:Y:S01]  /*5880*/  HMMA.16816.F32 R116, R128.reuse, R120, R180 ;  /* 0x000000788074723c */ /* 0x042fe200000018b4 */
[----:B------:R1:W-:Y:S07]  /*5890*/  STL [R1+0x64], R3 ;  /* 0x0000640301007387 */ /* 0x0003ee0000100800 */
[C---:B------:R-:W-:Y:S08]  /*58a0*/  HMMA.16816.F32 R120, R128.reuse, R122, R124 ;  /* 0x0000007a8078723c */ /* 0x040ff0000000187c */
[----:B------:R-:W-:Y:S07]  /*58b0*/  HMMA.16816.F32 R124, R128, R4, R24 ;  /* 0x00000004807c723c */ /* 0x000fee0000001818 */
[----:B------:R-:W-:-:S05]  /*58c0*/  IMNMX R4, RZ, R0, !PT ;  /* 0x00000000ff047217 */ /* 0x000fca0007800200 */
[----:B------:R1:W-:Y:S01]  /*58d0*/  STL [R1+0x84], R4 ;  /* 0x0000840401007387 */ /* 0x0003e20000100800 */
[----:B------:R-:W-:Y:S01]  /*58e0*/  ISETP.GE.AND P0, PT, R3, R4, PT ;  /* 0x000000040300720c */ /* 0x000fe20003f06270 */
[C---:B------:R-:W-:Y:S08]  /*58f0*/  HMMA.16816.F32 R164, R128.reuse, R160, R164 ;  /* 0x000000a080a4723c */ /* 0x040ff000000018a4 */
[C---:B------:R-:W-:Y:S08]  /*5900*/  HMMA.16816.F32 R156, R128.reuse, R152, R156 ;  /* 0x00000098809c723c */ /* 0x040ff0000000189c */
[C---:B------:R-:W-:Y:S08]  /*5910*/  HMMA.16816.F32 R148, R128.reuse, R144, R148 ;  /* 0x000000908094723c */ /* 0x040ff00000001894 */
[C---:B--2---:R-:W-:Y:S08]  /*5920*/  HMMA.16816.F32 R100, R128.reuse, R104, R184 ;  /* 0x000000688064723c */ /* 0x044ff000000018b8 */
[C---:B------:R-:W-:Y:S08]  /*5930*/  HMMA.16816.F32 R160, R128.reuse, R162, R20 ;  /* 0x000000a280a0723c */ /* 0x040ff00000001814 */
[C---:B------:R-:W-:Y:S08]  /*5940*/  HMMA.16816.F32 R152, R128.reuse, R154, R28 ;  /* 0x0000009a8098723c */ /* 0x040ff0000000181c */
[C---:B------:R-:W-:Y:S08]  /*5950*/  HMMA.16816.F32 R144, R128.reuse, R146, R32 ;  /* 0x000000928090723c */ /* 0x040ff00000001820 */
[C---:B------:R-:W-:Y:S08]  /*5960*/  HMMA.16816.F32 R104, R128.reuse, R106, R176 ;  /* 0x0000006a8068723c */ /* 0x040ff000000018b0 */
[----:B------:R-:W-:Y:S01]  /*5970*/  HMMA.16816.F32 R128, R128, R6, R12 ;  /* 0x000000068080723c */ /* 0x000fe2000000180c */
[----:B------:R-:W-:Y:S01]  /*5980*/  @!UPT UIADD3 URZ, URZ, URZ, URZ ;  /* 0x0000003f3f3ff290 */ /* 0x000fe2000fffe03f */
[----:B------:R-:W-:Y:S11]  /*5990*/  @!P0 BRA `(.L_x_523) ;  /* 0x000040d000008947 */ /* 0x000ff60003800000 */
[----:B-1----:R-:W-:Y:S02]  /*59a0*/  MOV R135, R16 ;  /* 0x0000001000877202 */ /* 0x002fe40000000f00 */
[----:B------:R-:W-:-:S02]  /*59b0*/  MOV R134, R133 ;  /* 0x0000008500867202 */ /* 0x000fc40000000f00 */
[----:B------:R-:W-:-:S07]  /*59c0*/  MOV R248, R3 ;  /* 0x0000000300f87202 */ /* 0x000fce0000000f00 */
.L_x_534:
[----:B------:R-:W2:Y:S01]  /*59d0*/  LDL R0, [R1+0x20] ;  /* 0x0000200001007983 */ /* 0x000ea20000100800 */
[----:B------:R-:W-:Y:S04]  /*59e0*/  DEPBAR.LE SB0, 0x0 ;  /* 0x000080000000791a */ /* 0x000fe80000000000 */
[----:B------:R-:W-:Y:S01]  /*59f0*/  WARPSYNC 0xffffffff ;  /* 0xffffffff00007948 */ /* 0x000fe20003800000 */
[----:B------:R-:W-:Y:S01]  /*5a00*/  BAR.SYNC.DEFER_BLOCKING 0x0 ;  /* 0x0000000000007b1d */ /* 0x000fe20000010000 */
[----:B------:R-:W-:Y:S05]  /*5a10*/  ISETP.GE.AND P0, PT, R248, RZ, PT ;  /* 0x000000fff800720c */ /* 0x000fea0003f06270 */
[----:B------:R1:W3:Y:S01]  /*5a20*/  LDSM.16.M88.4 R176, [R252] ;  /* 0x00000000fcb0783b */ /* 0x0002e20000000200 */
[----:B------:R-:W-:Y:S03]  /*5a30*/  BSSY B0, `(.L_x_524) ;  /* 0x0000068000007945 */ /* 0x000fe60003800000 */
[----:B------:R1:W4:Y:S04]  /*5a40*/  LDSM.16.M88.4 R180, [R252+0x800] ;  /* 0x00080000fcb4783b */ /* 0x0003280000000200 */
[----:B------:R1:W1:Y:S04]  /*5a50*/  LDSM.16.M88.4 R184, [R252+0x1000] ;  /* 0x00100000fcb8783b */ /* 0x0002680000000200 */
[----:B------:R1:W1:Y:S04]  /*5a60*/  LDSM.16.M88.4 R188, [R252+0x1800] ;  /* 0x00180000fcbc783b */ /* 0x0002680000000200 */
[----:B--2---:R2:W1:Y:S04]  /*5a70*/  LDSM.16.M88.4 R8, [R0] ;  /* 0x000000000008783b */ /* 0x0044680000000200 */
[----:B------:R2:W1:Y:S04]  /*5a80*/  LDSM.16.M88.4 R16, [R0+0x800] ;  /* 0x000800000010783b */ /* 0x0004680000000200 */
[----:B------:R2:W1:Y:S04]  /*5a90*/  LDSM.16.M88.4 R24, [R0+0x1000] ;  /* 0x001000000018783b */ /* 0x0004680000000200 */
[----:B------:R2:W1:Y:S01]  /*5aa0*/  LDSM.16.M88.4 R32, [R0+0x1800] ;  /* 0x001800000020783b */ /* 0x0004620000000200 */
[----:B------:R-:W-:-:S05]  /*5ab0*/  @!P0 BRA `(.L_x_525) ;  /* 0x000005f000008947 */ /* 0x000fca0003800000 */
[----:B---34-:R-:W3:Y:S04]  /*5ac0*/  LDL R4, [R1+0x60] ;  /* 0x0000600001047983 */ /* 0x018ee80000100800 */
[----:B------:R-:W4:Y:S04]  /*5ad0*/  LDL R28, [R1+0x5c] ;  /* 0x00005c00011c7983 */ /* 0x000f280000100800 */
[----:B------:R-:W5:Y:S04]  /*5ae0*/  LDL.64 R22, [R1+0xa0] ;  /* 0x0000a00001167983 */ /* 0x000f680000100a00 */
        /* <DEDUP_REMOVED lines=9> */
[----:B---3--:R-:W-:Y:S01]  /*5b80*/  SHF.R.S32.HI R0, RZ, 0x1f, R4 ;  /* 0x0000001fff007819 */ /* 0x008fe20000011404 */
[----:B------:R-:W-:Y:S04]  /*5b90*/  IMAD.WIDE.U32 R2, R4, c[0x0][0x208], RZ ;  /* 0x0000820004027a25 */ /* 0x000fe800078e00ff */
[----:B------:R-:W-:Y:S04]  /*5ba0*/  IMAD R0, R0, c[0x0][0x208], RZ ;  /* 0x0000820000007a24 */ /* 0x000fe800078e02ff */
[----:B------:R-:W-:Y:S01]  /*5bb0*/  IMAD R0, R4, c[0x0][0x20c], R0 ;  /* 0x0000830004007a24 */ /* 0x000fe200078e0200 */
[----:B----4-:R-:W-:Y:S03]  /*5bc0*/  SHF.R.S32.HI R4, RZ, 0x1f, R28 ;  /* 0x0000001fff047819 */ /* 0x010fe6000001141c */
[----:B------:R-:W-:Y:S02]  /*5bd0*/  IMAD.IADD R3, R3, 0x1, R0 ;  /* 0x0000000103037824 */ /* 0x000fe400078e0200 */
[----:B------:R-:W-:Y:S02]  /*5be0*/  IMAD R4, R4, c[0x0][0x218], RZ ;  /* 0x0000860004047a24 */ /* 0x000fe400078e02ff */
[C---:B------:R-:W-:Y:S04]  /*5bf0*/  IMAD.WIDE.U32 R2, R28.reuse, c[0x0][0x218], R2 ;  /* 0x000086001c027a25 */ /* 0x040fe800078e0002 */
[----:B------:R-:W-:Y:S01]  /*5c00*/  IMAD R4, R28, c[0x0][0x21c], R4 ;  /* 0x000087001c047a24 */ /* 0x000fe200078e0204 */
[----:B-----5:R-:W-:Y:S01]  /*5c10*/  IADD3 R0, P0, R22, R2, RZ ;  /* 0x0000000216007210 */ /* 0x020fe20007f1e0ff */
[C---:B--2---:R-:W-:Y:S01]  /*5c20*/  IMAD.SHL.U32 R30, R5.reuse, 0x2, RZ ;  /* 0x00000002051e7824 */ /* 0x044fe200078e00ff */
[----:B------:R-:W-:Y:S02]  /*5c30*/  SHF.L.U64.HI R22, R5, 0x1, R21 ;  /* 0x0000000105167819 */ /* 0x000fe40000010215 */
[----:B------:R-:W-:Y:S02]  /*5c40*/  IADD3.X R4, R12, R3, R4, P0, !PT ;  /* 0x000000030c047210 */ /* 0x000fe400007fe404 */
[C---:B------:R-:W-:Y:S02]  /*5c50*/  LEA R12, P0, R0.reuse, c[0x0][0x1f8], 0x1 ;  /* 0x00007e00000c7a11 */ /* 0x040fe400078008ff */
[C---:B------:R-:W-:Y:S02]  /*5c60*/  SHF.L.U64.HI R21, R15.reuse, 0x1, R20 ;  /* 0x000000010f157819 */ /* 0x040fe40000010214 */
[----:B------:R-:W-:Y:S02]  /*5c70*/  LEA.HI.X R5, R0, c[0x0][0x1fc], R4, 0x1, P0 ;  /* 0x00007f0000057a11 */ /* 0x000fe400000f0c04 */
[----:B------:R-:W-:Y:S02]  /*5c80*/  SHF.L.U32 R29, R15, 0x1, RZ ;  /* 0x000000010f1d7819 */ /* 0x000fe400000006ff */
[C---:B------:R-:W-:Y:S01]  /*5c90*/  SHF.L.U64.HI R20, R13.reuse, 0x1, R14 ;  /* 0x000000010d147819 */ /* 0x040fe2000001020e */
[----:B------:R-:W-:Y:S01]  /*5ca0*/  IMAD.SHL.U32 R28, R13, 0x2, RZ ;  /* 0x000000020d1c7824 */ /* 0x000fe200078e00ff */
[C---:B------:R-:W-:Y:S02]  /*5cb0*/  SHF.L.U64.HI R13, R6.reuse, 0x1, R7 ;  /* 0x00000001060d7819 */ /* 0x040fe40000010207 */
[----:B------:R-:W-:Y:S01]  /*5cc0*/  SHF.L.U32 R23, R6, 0x1, RZ ;  /* 0x0000000106177819 */ /* 0x000fe200000006ff */
[----:B------:R-:W-:-:S05]  /*5cd0*/  BRA.DIV ~URZ, `(.L_x_526) ;  /* 0x0000b3127f007947 */ /* 0x000fca000b800000 */
[----:B------:R2:W3:Y:S02]  /*5ce0*/  SHFL.IDX PT, R4, R5, RZ, 0x181f ;  /* 0x00181fff05047589 */ /* 0x0004e400000e0000 */
.L_x_579:
[----:B------:R-:W-:-:S05]  /*5cf0*/  BRA.DIV ~URZ, `(.L_x_527) ;  /* 0x0000b3627f007947 */ /* 0x000fca000b800000 */
[----:B------:R-:W4:Y:S04]  /*5d00*/  LDL R2, [R1+0x58] ;  /* 0x0000580001027983 */ /* 0x000f280000100800 */
[----:B------:R-:W5:Y:S04]  /*5d10*/  LDL R31, [R1+0x50] ;  /* 0x00005000011f7983 */ /* 0x000f680000100800 */
[----:B--2---:R-:W2:Y:S04]  /*5d20*/  LDL R7, [R1+0x70] ;  /* 0x0000700001077983 */ /* 0x004ea80000100800 */
[----:B---3--:R-:W3:Y:S04]  /*5d30*/  LDL R133, [R1+0x6c] ;  /* 0x00006c0001857983 */ /* 0x008ee80000100800 */
[----:B------:R-:W5:Y:S04]  /*5d40*/  LDL R132, [R1+0x74] ;  /* 0x0000740001847983 */ /* 0x000f680000100800 */
[----:B------:R-:W1:Y:S02]  /*5d50*/  SHFL.IDX PT, R0, R12, RZ, 0x181f ;  /* 0x00181fff0c007589 */ /* 0x000e6400000e0000 */
[----:B-1----:R-:W-:Y:S02]  /*5d60*/  IADD3 R6, P2, R0, R30, RZ ;  /* 0x0000001e00067210 */ /* 0x002fe40007f5e0ff */
[----:B----4-:R-:W-:Y:S02]  /*5d70*/  ISETP.GE.AND P4, PT, R2, c[0x0][0x1d4], PT ;  /* 0x0000750002007a0c */ /* 0x010fe40003f86270 */
[----:B------:R-:W-:Y:S05]  /*5d80*/  IADD3 R2, P0, R0, R23, RZ ;  /* 0x0000001700027210 */ /* 0x000fea0007f1e0ff */
[C---:B------:R-:W-:Y:S01]  /*5d90*/  IMAD.X R3, R4.reuse, 0x1, R13, P0 ;  /* 0x0000000104037824 */ /* 0x040fe200000e060d */
[----:B--2---:R-:W-:Y:S01]  /*5da0*/  ISETP.GE.AND P3, PT, R7, c[0x0][0x1d4], PT ;  /* 0x0000750007007a0c */ /* 0x004fe20003f66270 */
[----:B------:R-:W-:Y:S01]  /*5db0*/  IMAD.X R7, R4, 0x1, R22, P2 ;  /* 0x0000000104077824 */ /* 0x000fe200010e0616 */
[----:B---3--:R-:W-:Y:S03]  /*5dc0*/  ISETP.GE.AND P1, PT, R133, c[0x0][0x1d4], PT ;  /* 0x0000750085007a0c */ /* 0x008fe60003f26270 */
[----:B------:R-:W-:Y:S01]  /*5dd0*/  @!PT LDS RZ, [RZ] ;  /* 0x00000000fffff984 */ /* 0x000fe20000000800 */
[----:B------:R-:W-:Y:S01]  /*5de0*/  @!PT LDS RZ, [RZ] ;  /* 0x00000000fffff984 */ /* 0x000fe20000000800 */
[----:B-----5:R1:W-:Y:S01]  /*5df0*/  LDGSTS.E.BYPASS.LTC128B.128 [R31+0x100], [R2.64], !P4 ;  /* 0x00100000021f7fae */ /* 0x0203e2000e101d46 */
[----:B------:R-:W-:Y:S02]  /*5e00*/  SEL R15, RZ, 0x10, P1 ;  /* 0x00000010ff0f7807 */ /* 0x000fe40000800000 */
[----:B-1----:R-:W-:Y:S05]  /*5e10*/  IADD3 R2, P0, R0, R28, RZ ;  /* 0x0000001c00027210 */ /* 0x002fea0007f1e0ff */
[----:B------:R-:W-:Y:S05]  /*5e20*/  IMAD.X R3, R4, 0x1, R20, P0 ;  /* 0x0000000104037824 */ /* 0x000fea00000e0614 */
[----:B------:R1:W-:Y:S02]  /*5e30*/  LDGSTS.E.BYPASS.LTC128B.128 [R31+0x2100], [R2.64], !P3 ;  /* 0x02100000021f7fae */ /* 0x0003e4000d901d46 */
[----:B-1----:R-:W-:Y:S02]  /*5e40*/  IADD3 R2, P0, R0, R29, RZ ;  /* 0x0000001d00027210 */ /* 0x002fe40007f1e0ff */
[----:B------:R-:W1:Y:S03]  /*5e50*/  SHFL.IDX PT, R0, R12, 0x1, 0x181f ;  /* 0x00381f000c007f89 */ /* 0x000e6600000e0000 */
[----:B------:R-:W-:Y:S01]  /*5e60*/  IMAD.X R3, R4, 0x1, R21, P0 ;  /* 0x0000000104037824 */ /* 0x000fe200000e0615 */
[----:B------:R-:W-:Y:S01]  /*5e70*/  ISETP.GE.AND P0, PT, R132, c[0x0][0x1d4], PT ;  /* 0x0000750084007a0c */ /* 0x000fe20003f06270 */
[----:B------:R2:W3:Y:S03]  /*5e80*/  SHFL.IDX PT, R4, R5, 0x1, 0x181f ;  /* 0x00381f0005047f89 */ /* 0x0004e600000e0000 */
[----:B------:R-:W-:Y:S01]  /*5e90*/  SEL R14, RZ, 0x10, P0 ;  /* 0x00000010ff0e7807 */ /* 0x000fe20000000000 */
[----:B------:R4:W-:Y:S08]  /*5ea0*/  LDGSTS.E.BYPASS.LTC128B.128 [R31+0x4100], [R2.64], !P1 ;  /* 0x04100000021f7fae */ /* 0x0009f0000c901d46 */
[----:B------:R5:W-:Y:S01]  /*5eb0*/  LDGSTS.E.BYPASS.LTC128B.128 [R31+0x6100], [R6.64], !P0 ;  /* 0x06100000061f7fae */ /* 0x000be2000c101d46 */
[----:B--2---:R-:W-:Y:S02]  /*5ec0*/  SEL R5, RZ, 0x10, P4 ;  /* 0x00000010ff057807 */ /* 0x004fe40002000000 */
[----:B-----5:R-:W-:Y:S02]  /*5ed0*/  SEL R6, RZ, 0x10, P3 ;  /* 0x00000010ff067807 */ /* 0x020fe40001800000 */
.L_x_580:
[C---:B-1-34-:R-:W-:Y:S01]  /*5ee0*/  ISETP.NE.U32.AND P2, PT, R5.reuse, RZ, PT ;  /* 0x000000ff0500720c */ /* 0x05afe20003f45070 */
[----:B------:R-:W2:Y:S01]  /*5ef0*/  LDL R31, [R1+0x50] ;  /* 0x00005000011f7983 */ /* 0x000ea20000100800 */
[----:B------:R-:W-:Y:S02]  /*5f00*/  IADD3 R5, -R5, 0x10, RZ ;  /* 0x0000001005057810 */ /* 0x000fe40007ffe1ff */
[C---:B------:R-:W-:Y:S02]  /*5f10*/  ISETP.NE.U32.AND P3, PT, R6.reuse, RZ, PT ;  /* 0x000000ff0600720c */ /* 0x040fe40003f65070 */
[----:B------:R-:W-:Y:S02]  /*5f20*/  LOP3.LUT R5, R5, 0xf, RZ, 0xc0, !PT ;  /* 0x0000000f05057812 */ /* 0x000fe400078ec0ff */
[----:B------:R-:W-:Y:S02]  /*5f30*/  IADD3 R6, -R6, 0x10, RZ ;  /* 0x0000001006067810 */ /* 0x000fe40007ffe1ff */
[----:B------:R-:W-:Y:S02]  /*5f40*/  IADD3 R2, P1, P0, R5, R0, R23 ;  /* 0x0000000005027210 */ /* 0x000fe4000783e017 */
[----:B------:R-:W-:Y:S02]  /*5f50*/  LOP3.LUT R6, R6, 0xf, RZ, 0xc0, !PT ;  /* 0x0000000f06067812 */ /* 0x000fe400078ec0ff */
[----:B------:R-:W-:Y:S02]  /*5f60*/  IADD3.X R3, RZ, R4, R13, P1, P0 ;  /* 0x00000004ff037210 */ /* 0x000fe40000fe040d */
[----:B------:R-:W-:Y:S02]  /*5f70*/  IADD3 R12, P1, P0, R6, R0, R28 ;  /* 0x00000000060c7210 */ /* 0x000fe4000783e01c */
[C---:B------:R-:W-:Y:S02]  /*5f80*/  IADD3 R6, -R15.reuse, 0x10, RZ ;  /* 0x000000100f067810 */ /* 0x040fe40007ffe1ff */
[----:B------:R-:W-:Y:S02]  /*5f90*/  IADD3.X R13, RZ, R4, R20, P1, P0 ;  /* 0x00000004ff0d7210 */ /* 0x000fe40000fe0414 */
[----:B------:R-:W-:Y:S04]  /*5fa0*/  LOP3.LUT R6, R6, 0xf, RZ, 0xc0, !PT ;  /* 0x0000000f06067812 */ /* 0x000fe800078ec0ff */
[----:B------:R-:W-:Y:S04]  /*5fb0*/  IADD3 R6, P1, P0, R6, R0, R29 ;  /* 0x0000000006067210 */ /* 0x000fe8000783e01d */
[----:B------:R-:W-:Y:S01]  /*5fc0*/  IADD3.X R7, RZ, R4, R21, P1, P0 ;  /* 0x00000004ff077210 */ /* 0x000fe20000fe0415 */
[----:B------:R-:W-:Y:S01]  /*5fd0*/  @!PT LDS RZ, [RZ] ;  /* 0x00000000fffff984 */ /* 0x000fe20000000800 */
[----:B------:R-:W-:Y:S01]  /*5fe0*/  @!PT LDS RZ, [RZ] ;  /* 0x00000000fffff984 */ /* 0x000fe20000000800 */
[----:B------:R-:W-:Y:S01]  /*5ff0*/  @!PT LDS RZ, [RZ] ;  /* 0x00000000fffff984 */ /* 0x000fe20000000800 */
[----:B--2---:R1:W-:Y:S01]  /*6000*/  LDGSTS.E.BYPASS.LTC128B.128.ZFILL [R31+0x1100], [R2.64], P2 ;  /* 0x01100000021f7fae */ /* 0x0043e20009141d46 */
[----:B------:R-:W-:Y:S03]  /*6010*/  ISETP.NE.U32.AND P2, PT, R15, RZ, PT ;  /* 0x000000ff0f00720c */ /* 0x000fe60003f45070 */
[----:B------:R2:W-:Y:S10]  /*6020*/  LDGSTS.E.BYPASS.LTC128B.128.ZFILL [R31+0x3100], [R12.64], P3 ;  /* 0x031000000c1f7fae */ /* 0x0005f40009941d46 */
[----:B------:R2:W-:Y:S01]  /*6030*/  LDGSTS.E.BYPASS.LTC128B.128.ZFILL [R31+0x5100], [R6.64], P2 ;  /* 0x05100000061f7fae */ /* 0x0005e20009141d46 */
[----:B-1----:R-:W-:Y:S04]  /*6040*/  IADD3 R2, -R14, 0x10, RZ ;  /* 0x000000100e027810 */ /* 0x002fe80007ffe1ff */
[----:B------:R-:W-:Y:S04]  /*6050*/  LOP3.LUT R2, R2, 0xf, RZ, 0xc0, !PT ;  /* 0x0000000f02027812 */ /* 0x000fe800078ec0ff */
[----:B------:R-:W-:Y:S04]  /*6060*/  IADD3 R2, P1, P0, R2, R0, R30 ;  /* 0x0000000002027210 */ /* 0x000fe8000783e01e */
[----:B------:R-:W-:Y:S02]  /*6070*/  IADD3.X R3, RZ, R4, R22, P1, P0 ;  /* 0x00000004ff037210 */ /* 0x000fe40000fe0416 */
[----:B------:R-:W-:Y:S11]  /*6080*/  ISETP.NE.U32.AND P0, PT, R14, RZ, PT ;  /* 0x000000ff0e00720c */ /* 0x000ff60003f05070 */
[----:B------:R-:W-:Y:S02]  /*6090*/  @!UPT UIADD3 URZ, URZ, URZ, URZ ;  /* 0x0000003f3f3ff290 */ /* 0x000fe4000fffe03f */
[----:B------:R2:W-:Y:S02]  /*60a0*/  LDGSTS.E.BYPASS.LTC128B.128.ZFILL [R31+0x7100], [R2.64], P0 ;  /* 0x07100000021f7fae */ /* 0x0005e40008141d46 */
.L_x_525:
[----:B---34-:R-:W-:Y:S05]  /*60b0*/  BSYNC B0 ;  /* 0x0000000000007941 */ /* 0x018fea0003800000 */
.L_x_524:
[----:B--2---:R-:W2:Y:S01]  /*60c0*/  LDL R2, [R1+0x28] ;  /* 0x0000280001027983 */ /* 0x004ea20000100800 */
[----:B------:R-:W-:Y:S05]  /*60d0*/  ISETP.GE.AND P0, PT, R248, 0x1, PT ;  /* 0x00000001f800780c */ /* 0x000fea0003f06270 */
[----:B------:R-:W3:Y:S06]  /*60e0*/  LDL R0, [R1+0x24] ;  /* 0x0000240001007983 */ /* 0x000eec0000100800 */
[----:B------:R-:W4:Y:S06]  /*60f0*/  LDL R3, [R1+0x20] ;  /* 0x0000200001037983 */ /* 0x000f2c0000100800 */
[----:B------:R-:W0:Y:S01]  /*6100*/  LDGDEPBAR ;  /* 0x00000000000079af */ /* 0x000e220000000000 */
[----:B------:R-:W-:Y:S01]  /*6110*/  WARPSYNC 0xffffffff ;  /* 0xffffffff00007948 */ /* 0x000fe20003800000 */
[C---:B-1----:R-:W-:Y:S01]  /*6120*/  HMMA.16816.F32 R4, R168.reuse, R8, RZ ;  /* 0x00000008a804723c */ /* 0x042fe200000018ff */
[----:B------:R-:W-:Y:S07]  /*6130*/  BSSY B0, `(.L_x_528) ;  /* 0x000012e000007945 */ /* 0x000fee0003800000 */
[C---:B------:R-:W-:Y:S08]  /*6140*/  HMMA.16816.F32 R8, R168.reuse, R10, RZ ;  /* 0x0000000aa808723c */ /* 0x040ff000000018ff */
[C---:B------:R-:W-:Y:S08]  /*6150*/  HMMA.16816.F32 R12, R168.reuse, R16, RZ ;  /* 0x00000010a80c723c */ /* 0x040ff000000018ff */
[C---:B------:R-:W-:Y:S08]  /*6160*/  HMMA.16816.F32 R16, R168.reuse, R18, RZ ;  /* 0x00000012a810723c */ /* 0x040ff000000018ff */
[C---:B------:R-:W-:Y:S08]  /*6170*/  HMMA.16816.F32 R20, R168.reuse, R24, RZ ;  /* 0x00000018a814723c */ /* 0x040ff000000018ff */
[C---:B------:R-:W-:Y:S08]  /*6180*/  HMMA.16816.F32 R24, R168.reuse, R26, RZ ;  /* 0x0000001aa818723c */ /* 0x040ff000000018ff */
[C---:B------:R-:W-:Y:S08]  /*6190*/  HMMA.16816.F32 R28, R168.reuse, R32, RZ ;  /* 0x00000020a81c723c */ /* 0x040ff000000018ff */
[----:B------:R-:W-:Y:S08]  /*61a0*/  HMMA.16816.F32 R32, R168, R34, RZ ;  /* 0x00000022a820723c */ /* 0x000ff000000018ff */
[C---:B------:R-:W-:Y:S08]  /*61b0*/  HMMA.16816.F32 R4, R172.reuse, R176, R4 ;  /* 0x000000b0ac04723c */ /* 0x040ff00000001804 */
[C---:B------:R-:W-:Y:S08]  /*61c0*/  HMMA.16816.F32 R8, R172.reuse, R178, R8 ;  /* 0x000000b2ac08723c */ /* 0x040ff00000001808 */
[C---:B------:R-:W-:Y:S08]  /*61d0*/  HMMA.16816.F32 R12, R172.reuse, R180, R12 ;  /* 0x000000b4ac0c723c */ /* 0x040ff0000000180c */
[C---:B------:R-:W-:Y:S08]  /*61e0*/  HMMA.16816.F32 R16, R172.reuse, R182, R16 ;  /* 0x000000b6ac10723c */ /* 0x040ff00000001810 */
[C---:B------:R-:W-:Y:S08]  /*61f0*/  HMMA.16816.F32 R20, R172.reuse, R184, R20 ;  /* 0x000000b8ac14723c */ /* 0x040ff00000001814 */
[C---:B------:R-:W-:Y:S08]  /*6200*/  HMMA.16816.F32 R24, R172.reuse, R186, R24 ;  /* 0x000000baac18723c */ /* 0x040ff00000001818 */
[C---:B------:R-:W-:Y:S08]  /*6210*/  HMMA.16816.F32 R28, R172.reuse, R188, R28 ;  /* 0x000000bcac1c723c */ /* 0x040ff0000000181c */
[----:B------:R-:W-:Y:S01]  /*6220*/  HMMA.16816.F32 R32, R172, R190, R32 ;  /* 0x000000beac20723c */ /* 0x000fe20000001820 */
[----:B--2---:R-:W1:Y:S06]  /*6230*/  LDSM.16.M88.4 R176, [R2] ;  /* 0x0000000002b0783b */ /* 0x004e6c0000000200 */
[----:B------:R-:W2:Y:S06]  /*6240*/  LDSM.16.M88.4 R180, [R2+0x800] ;  /* 0x0008000002b4783b */ /* 0x000eac0000000200 */
[----:B------:R-:W-:Y:S01]  /*6250*/  LDSM.16.M88.4 R184, [R2+0x1800] ;  /* 0x0018000002b8783b */ /* 0x000fe20000000200 */
[C---:B-1----:R-:W-:Y:S08]  /*6260*/  HMMA.16816.F32 R4, R192.reuse, R176, R4 ;  /* 0x000000b0c004723c */ /* 0x042ff00000001804 */
[C---:B------:R-:W-:Y:S01]  /*6270*/  HMMA.16816.F32 R8, R192.reuse, R178, R8 ;  /* 0x000000b2c008723c */ /* 0x040fe20000001808 */
[----:B------:R-:W1:Y:S07]  /*6280*/  LDSM.16.M88.4 R176, [R2+0x1000] ;  /* 0x0010000002b0783b */ /* 0x000e6e0000000200 */
[C---:B--2---:R-:W-:Y:S08]  /*6290*/  HMMA.16816.F32 R12, R192.reuse, R180, R12 ;  /* 0x000000b4c00c723c */ /* 0x044ff0000000180c */
[C---:B------:R-:W-:Y:S01]  /*62a0*/  HMMA.16816.F32 R16, R192.reuse, R182, R16 ;  /* 0x000000b6c010723c */ /* 0x040fe20000001810 */
[----:B---3--:R-:W2:Y:S07]  /*62b0*/  LDSM.16.M88.4 R180, [R0+-0x6000] ;  /* 0xffa0000000b4783b */ /* 0x008eae0000000200 */
[C---:B-1----:R-:W-:Y:S08]  /*62c0*/  HMMA.16816.F32 R20, R192.reuse, R176, R20 ;  /* 0x000000b0c014723c */ /* 0x042ff00000001814 */
[C---:B------:R-:W-:Y:S01]  /*62d0*/  HMMA.16816.F32 R24, R192.reuse, R178, R24 ;  /* 0x000000b2c018723c */ /* 0x040fe20000001818 */
[----:B------:R-:W1:Y:S07]  /*62e0*/  LDSM.16.M88.4 R176, [R0+-0x5800] ;  /* 0xffa8000000b0783b */ /* 0x000e6e0000000200 */
[C---:B------:R-:W-:Y:S08]  /*62f0*/  HMMA.16816.F32 R28, R192.reuse, R184, R28 ;  /* 0x000000b8c01c723c */ /* 0x040ff0000000181c */
[----:B------:R-:W-:Y:S01]  /*6300*/  HMMA.16816.F32 R32, R192, R186, R32 ;  /* 0x000000bac020723c */ /* 0x000fe20000001820 */
[----:B------:R-:W3:Y:S07]  /*6310*/  LDSM.16.M88.4 R184, [R0+-0x5000] ;  /* 0xffb0000000b8783b */ /* 0x000eee0000000200 */
[C---:B--2---:R-:W-:Y:S08]  /*6320*/  HMMA.16816.F32 R4, R196.reuse, R180, R4 ;  /* 0x000000b4c404723c */ /* 0x044ff00000001804 */
[C---:B------:R-:W-:Y:S01]  /*6330*/  HMMA.16816.F32 R8, R196.reuse, R182, R8 ;  /* 0x000000b6c408723c */ /* 0x040fe20000001808 */
[----:B------:R-:W2:Y:S07]  /*6340*/  LDSM.16.M88.4 R180, [R0+-0x4800] ;  /* 0xffb8000000b4783b */ /* 0x000eae0000000200 */
[C---:B-1----:R-:W-:Y:S08]  /*6350*/  HMMA.16816.F32 R12, R196.reuse, R176, R12 ;  /* 0x000000b0c40c723c */ /* 0x042ff0000000180c */
[C---:B------:R-:W-:Y:S01]  /*6360*/  HMMA.16816.F32 R16, R196.reuse, R178, R16 ;  /* 0x000000b2c410723c */ /* 0x040fe20000001810 */
[----:B----4-:R-:W1:Y:S07]  /*6370*/  LDSM.16.M88.4 R176, [R3+0x2000] ;  /* 0x0020000003b0783b */ /* 0x010e6e0000000200 */
[C---:B---3--:R-:W-:Y:S08]  /*6380*/  HMMA.16816.F32 R20, R196.reuse, R184, R20 ;  /* 0x000000b8c414723c */ /* 0x048ff00000001814 */
[C---:B------:R-:W-:Y:S01]  /*6390*/  HMMA.16816.F32 R24, R196.reuse, R186, R24 ;  /* 0x000000bac418723c */ /* 0x040fe20000001818 */
[----:B------:R-:W3:Y:S07]  /*63a0*/  LDSM.16.M88.4 R184, [R3+0x2800] ;  /* 0x0028000003b8783b */ /* 0x000eee0000000200 */
[C---:B--2---:R-:W-:Y:S08]  /*63b0*/  HMMA.16816.F32 R28, R196.reuse, R180, R28 ;  /* 0x000000b4c41c723c */ /* 0x044ff0000000181c */
[----:B------:R-:W-:Y:S01]  /*63c0*/  HMMA.16816.F32 R32, R196, R182, R32 ;  /* 0x000000b6c420723c */ /* 0x000fe20000001820 */
[----:B------:R-:W2:Y:S07]  /*63d0*/  LDSM.16.M88.4 R180, [R3+0x3000] ;  /* 0x0030000003b4783b */ /* 0x000eae0000000200 */
[C---:B-1----:R-:W-:Y:S08]  /*63e0*/  HMMA.16816.F32 R4, R200.reuse, R176, R4 ;  /* 0x000000b0c804723c */ /* 0x042ff00000001804 */
[C---:B------:R-:W-:Y:S01]  /*63f0*/  HMMA.16816.F32 R8, R200.reuse, R178, R8 ;  /* 0x000000b2c808723c */ /* 0x040fe20000001808 */
[----:B------:R-:W1:Y:S07]  /*6400*/  LDSM.16.M88.4 R176, [R3+0x3800] ;  /* 0x0038000003b0783b */ /* 0x000e6e0000000200 */
[C---:B---3--:R-:W-:Y:S08]  /*6410*/  HMMA.16816.F32 R12, R200.reuse, R184, R12 ;  /* 0x000000b8c80c723c */ /* 0x048ff0000000180c */
[C---:B------:R-:W-:Y:S01]  /*6420*/  HMMA.16816.F32 R16, R200.reuse, R186, R16 ;  /* 0x000000bac810723c */ /* 0x040fe20000001810 */
[----:B------:R-:W3:Y:S07]  /*6430*/  LDSM.16.M88.4 R184, [R252+0x2000] ;  /* 0x00200000fcb8783b */ /* 0x000eee0000000200 */
[C---:B--2---:R-:W-:Y:S08]  /*6440*/  HMMA.16816.F32 R20, R200.reuse, R180, R20 ;  /* 0x000000b4c814723c */ /* 0x044ff00000001814 */
[C---:B------:R-:W-:Y:S01]  /*6450*/  HMMA.16816.F32 R24, R200.reuse, R182, R24 ;  /* 0x000000b6c818723c */ /* 0x040fe20000001818 */
[----:B------:R-:W2:Y:S07]  /*6460*/  LDSM.16.M88.4 R180, [R252+0x2800] ;  /* 0x00280000fcb4783b */ /* 0x000eae0000000200 */
[C---:B-1----:R-:W-:Y:S08]  /*6470*/  HMMA.16816.F32 R28, R200.reuse, R176, R28 ;  /* 0x000000b0c81c723c */ /* 0x042ff0000000181c */
[----:B------:R-:W-:Y:S01]  /*6480*/  HMMA.16816.F32 R32, R200, R178, R32 ;  /* 0x000000b2c820723c */ /* 0x000fe20000001820 */
        /* <DEDUP_REMOVED lines=8> */
[C---:B------:R-:W-:Y:S01]  /*6510*/  HMMA.16816.F32 R24, R204.reuse, R178, R24 ;  /* 0x000000b2cc18723c */ /* 0x040fe20000001818 */
[----:B------:R-:W1:Y:S07]  /*6520*/  LDSM.16.M88.4 R176, [R2+0x2800] ;  /* 0x0028000002b0783b */ /* 0x000e6e0000000200 */
[C---:B---3--:R-:W-:Y:S08]  /*6530*/  HMMA.16816.F32 R28, R204.reuse, R184, R28 ;  /* 0x000000b8cc1c723c */ /* 0x048ff0000000181c */
[----:B------:R-:W-:Y:S01]  /*6540*/  HMMA.16816.F32 R32, R204, R186, R32 ;  /* 0x000000bacc20723c */ /* 0x000fe20000001820 */
[----:B------:R-:W3:Y:S07]  /*6550*/  LDSM.16.M88.4 R184, [R2+0x3000] ;  /* 0x0030000002b8783b */ /* 0x000eee0000000200 */
[C---:B--2---:R-:W-:Y:S08]  /*6560*/  HMMA.16816.F32 R4, R208.reuse, R180, R4 ;  /* 0x000000b4d004723c */ /* 0x044ff00000001804 */
[C---:B------:R-:W-:Y:S01]  /*6570*/  HMMA.16816.F32 R8, R208.reuse, R182, R8 ;  /* 0x000000b6d008723c */ /* 0x040fe20000001808 */
[----:B------:R-:W2:Y:S07]  /*6580*/  LDSM.16.M88.4 R180, [R2+0x3800] ;  /* 0x0038000002b4783b */ /* 0x000eae0000000200 */
[C---:B-1----:R-:W-:Y:S08]  /*6590*/  HMMA.16816.F32 R12, R208.reuse, R176, R12 ;  /* 0x000000b0d00c723c */ /* 0x042ff0000000180c */
[C---:B------:R-:W-:Y:S01]  /*65a0*/  HMMA.16816.F32 R16, R208.reuse, R178, R16 ;  /* 0x000000b2d010723c */ /* 0x040fe20000001810 */
[----:B------:R-:W1:Y:S07]  /*65b0*/  LDSM.16.M88.4 R176, [R0+-0x4000] ;  /* 0xffc0000000b0783b */ /* 0x000e6e0000000200 */
[C---:B---3--:R-:W-:Y:S08]  /*65c0*/  HMMA.16816.F32 R20, R208.reuse, R184, R20 ;  /* 0x000000b8d014723c */ /* 0x048ff00000001814 */
[C---:B------:R-:W-:Y:S01]  /*65d0*/  HMMA.16816.F32 R24, R208.reuse, R186, R24 ;  /* 0x000000bad018723c */ /* 0x040fe20000001818 */
[----:B------:R-:W3:Y:S07]  /*65e0*/  LDSM.16.M88.4 R184, [R0+-0x3800] ;  /* 0xffc8000000b8783b */ /* 0x000eee0000000200 */
[C---:B--2---:R-:W-:Y:S08]  /*65f0*/  HMMA.16816.F32 R28, R208.reuse, R180, R28 ;  /* 0x000000b4d01c723c */ /* 0x044ff0000000181c */
[----:B------:R-:W-:Y:S01]  /*6600*/  HMMA.16816.F32 R32, R208, R182, R32 ;  /* 0x000000b6d020723c */ /* 0x000fe20000001820 */
[----:B------:R-:W2:Y:S07]  /*6610*/  LDSM.16.M88.4 R180, [R0+-0x3000] ;  /* 0xffd0000000b4783b */ /* 0x000eae0000000200 */
[C---:B-1----:R-:W-:Y:S08]  /*6620*/  HMMA.16816.F32 R4, R212.reuse, R176, R4 ;  /* 0x000000b0d404723c */ /* 0x042ff00000001804 */
[C---:B------:R-:W-:Y:S01]  /*6630*/  HMMA.16816.F32 R8, R212.reuse, R178, R8 ;  /* 0x000000b2d408723c */ /* 0x040fe20000001808 */
[----:B------:R-:W1:Y:S07]  /*6640*/  LDSM.16.M88.4 R176, [R0+-0x2800] ;  /* 0xffd8000000b0783b */ /* 0x000e6e0000000200 */
        /* <DEDUP_REMOVED lines=38> */
[----:B------:R-:W3:Y:S07]  /*68b0*/  LDSM.16.M88.4 R184, [R0+-0x2000] ;  /* 0xffe0000000b8783b */ /* 0x000eee0000000200 */
[C---:B--2---:R-:W-:Y:S08]  /*68c0*/  HMMA.16816.F32 R20, R224.reuse, R180, R20 ;  /* 0x000000b4e014723c */ /* 0x044ff00000001814 */
[C---:B------:R-:W-:Y:S01]  /*68d0*/  HMMA.16816.F32 R24, R224.reuse, R182, R24 ;  /* 0x000000b6e018723c */ /* 0x040fe20000001818 */
[----:B------:R-:W2:Y:S07]  /*68e0*/  LDSM.16.M88.4 R180, [R0+-0x1800] ;  /* 0xffe8000000b4783b */ /* 0x000eae0000000200 */
[C---:B-1----:R-:W-:Y:S08]  /*68f0*/  HMMA.16816.F32 R28, R224.reuse, R176, R28 ;  /* 0x000000b0e01c723c */ /* 0x042ff0000000181c */
[----:B------:R-:W-:Y:S01]  /*6900*/  HMMA.16816.F32 R32, R224, R178, R32 ;  /* 0x000000b2e020723c */ /* 0x000fe20000001820 */
[----:B------:R-:W1:Y:S07]  /*6910*/  LDSM.16.M88.4 R176, [R0+-0x1000] ;  /* 0xfff0000000b0783b */ /* 0x000e6e0000000200 */
[C---:B---3--:R-:W-:Y:S08]  /*6920*/  HMMA.16816.F32 R4, R228.reuse, R184, R4 ;  /* 0x000000b8e404723c */ /* 0x048ff00000001804 */
[C---:B------:R-:W-:Y:S01]  /*6930*/  HMMA.16816.F32 R8, R228.reuse, R186, R8 ;  /* 0x000000bae408723c */ /* 0x040fe20000001808 */
[----:B------:R-:W3:Y:S07]  /*6940*/  LDSM.16.M88.4 R184, [R0+-0x800] ;  /* 0xfff8000000b8783b */ /* 0x000eee0000000200 */
        /* <DEDUP_REMOVED lines=38> */
[----:B------:R-:W2:Y:S07]  /*6bb0*/  LDSM.16.M88.4 R180, [R0] ;  /* 0x0000000000b4783b */ /* 0x000eae0000000200 */
        /* <DEDUP_REMOVED lines=8> */
[----:B------:R-:W2:Y:S01]  /*6c40*/  LDSM.16.M88.4 R180, [R0+0x1800] ;  /* 0x0018000000b4783b */ /* 0x000ea20000000200 */
[----:B------:R-:W-:Y:S05]  /*6c50*/  DEPBAR.LE SB0, 0x0 ;  /* 0x000080000000791a */ /* 0x000fea0000000000 */
[----:B------:R-:W-:Y:S01]  /*6c60*/  BAR.SYNC.DEFER_BLOCKING 0x0 ;  /* 0x0000000000007b1d */ /* 0x000fe20000010000 */
[C---:B-1----:R-:W-:Y:S08]  /*6c70*/  HMMA.16816.F32 R12, R244.reuse, R176, R12 ;  /* 0x000000b0f40c723c */ /* 0x042ff0000000180c */
[C---:B------:R-:W-:Y:S08]  /*6c80*/  HMMA.16816.F32 R16, R244.reuse, R178, R16 ;  /* 0x000000b2f410723c */ /* 0x040ff00000001810 */
[C---:B---3--:R-:W-:Y:S08]  /*6c90*/  HMMA.16816.F32 R20, R244.reuse, R184, R20 ;  /* 0x000000b8f414723c */ /* 0x048ff00000001814 */
[C---:B------:R-:W-:Y:S08]  /*6ca0*/  HMMA.16816.F32 R24, R244.reuse, R186, R24 ;  /* 0x000000baf418723c */ /* 0x040ff00000001818 */
[C---:B--2---:R-:W-:Y:S08]  /*6cb0*/  HMMA.16816.F32 R28, R244.reuse, R180, R28 ;  /* 0x000000b4f41c723c */ /* 0x044ff0000000181c */
[----:B------:R-:W-:Y:S01]  /*6cc0*/  HMMA.16816.F32 R32, R244, R182, R32 ;  /* 0x000000b6f420723c */ /* 0x000fe20000001820 */
[----:B------:R-:W-:Y:S07]  /*6cd0*/  @!UPT UIADD3 URZ, URZ, URZ, URZ ;  /* 0x0000003f3f3ff290 */ /* 0x000fee000fffe03f */
[----:B------:R-:W-:-:S11]  /*6ce0*/  @!P0 BRA `(.L_x_529) ;  /* 0x0000072000008947 */ /* 0x000fd60003800000 */
[----:B------:R-:W2:Y:S01]  /*6cf0*/  LDL R2, [R1+0x88] ;  /* 0x0000880001027983 */ /* 0x000ea20000100800 */
[----:B------:R-:W-:Y:S02]  /*6d00*/  IMAD.MOV.U32 R181, RZ, RZ, RZ ;  /* 0x000000ffffb57224 */ /* 0x000fe400078e00ff */
[----:B------:R-:W-:Y:S01]  /*6d10*/  IMAD.MOV.U32 R3, RZ, RZ, c[0x0][0x2b8] ;  /* 0x0000ae00ff037624 */ /* 0x000fe200078e00ff */
[----:B------:R-:W3:Y:S04]  /*6d20*/  LDL R0, [R1+0x80] ;  /* 0x0000800001007983 */ /* 0x000ee80000100800 */
[----:B------:R-:W4:Y:S01]  /*6d30*/  LDL.64 R190, [R1+0x98] ;  /* 0x0000980001be7983 */ /* 0x000f220000100a00 */
[----:B------:R-:W-:Y:S03]  /*6d40*/  ISETP.NE.AND P1, PT, R3, 0x1, PT ;  /* 0x000000010300780c */ /* 0x000fe60003f25270 */
[----:B------:R-:W5:Y:S04]  /*6d50*/  LDL R132, [R1+0xac] ;  /* 0x0000ac0001847983 */ /* 0x000f680000100800 */
[----:B------:R-:W2:Y:S04]  /*6d60*/  LDL.64 R182, [R1+0x90] ;  /* 0x0000900001b67983 */ /* 0x000ea80000100a00 */
[----:B------:R-:W2:Y:S04]  /*6d70*/  LDL R178, [R1+0xa8] ;  /* 0x0000a80001b27983 */ /* 0x000ea80000100800 */
[----:B------:R-:W2:Y:S04]  /*6d80*/  LDL R180, [R1+0xec] ;  /* 0x0000ec0001b47983 */ /* 0x000ea80000100800 */
[----:B------:R-:W2:Y:S04]  /*6d90*/  LDL R189, [R1+0x74] ;  /* 0x0000740001bd7983 */ /* 0x000ea80000100800 */
[----:B------:R-:W2:Y:S04]  /*6da0*/  LDL R179, [R1+0xf0] ;  /* 0x0000f00001b37983 */ /* 0x000ea80000100800 */
[----:B------:R-:W2:Y:S04]  /*6db0*/  LDL R251, [R1+0x6c] ;  /* 0x00006c0001fb7983 */ /* 0x000ea80000100800 */
[----:B------:R-:W3:Y:S04]  /*6dc0*/  LDL R250, [R1+0x70] ;  /* 0x0000700001fa7983 */ /* 0x000ee80000100800 */
[----:B------:R-:W4:Y:S04]  /*6dd0*/  LDL R249, [R1+0x58] ;  /* 0x0000580001f97983 */ /* 0x000f280000100800 */
[----:B------:R-:W5:Y:S04]  /*6de0*/  LDL R177, [R1+0xf4] ;  /* 0x0000f40001b17983 */ /* 0x000f680000100800 */
[----:B------:R-:W5:Y:S01]  /*6df0*/  LDL R176, [R1+0xf8] ;  /* 0x0000f80001b07983 */ /* 0x000f620000100800 */
[----:B--2---:R-:W-:Y:S01]  /*6e00*/  SHF.L.U64.HI R183, R251, 0x1, R179 ;  /* 0x00000001fbb77819 */ /* 0x004fe200000102b3 */
[----:B------:R-:W-:Y:S02]  /*6e10*/  IMAD R2, R248, 0x40, R2 ;  /* 0x00000040f8027824 */ /* 0x000fe400078e0202 */
[----:B------:R-:W-:Y:S01]  /*6e20*/  IMAD.SHL.U32 R188, R189, 0x2, RZ ;  /* 0x00000002bdbc7824 */ /* 0x000fe200078e00ff */
[----:B---3--:R-:W-:Y:S01]  /*6e30*/  SHF.L.U32 R186, R250, 0x1, RZ ;  /* 0x00000001faba7819 */ /* 0x008fe200000006ff */
[----:B------:R-:W-:Y:S01]  /*6e40*/  IMAD.SHL.U32 R187, R251, 0x2, RZ ;  /* 0x00000002fbbb7824 */ /* 0x000fe200078e00ff */
[----:B------:R-:W-:Y:S01]  /*6e50*/  IADD3 R2, R2, -0x40, R0 ;  /* 0xffffffc002027810 */ /* 0x000fe20007ffe000 */
[C---:B----4-:R-:W-:Y:S04]  /*6e60*/  IMAD.SHL.U32 R185, R249.reuse, 0x2, RZ ;  /* 0x00000002f9b97824 */ /* 0x050fe800078e00ff */
[----:B------:R-:W-:Y:S04]  /*6e70*/  @P1 IMAD.HI.U32 R3, R2, c[0x0][0x2bc], RZ ;  /* 0x0000af0002031a27 */ /* 0x000fe800078e00ff */
[----:B------:R-:W-:Y:S01]  /*6e80*/  IMAD.MOV.U32 R0, RZ, RZ, R2 ;  /* 0x000000ffff007224 */ /* 0x000fe200078e0002 */
[----:B------:R-:W-:Y:S02]  /*6e90*/  @P1 SHF.R.U32.HI R0, RZ, c[0x0][0x2c0], R3 ;  /* 0x0000b000ff001a19 */ /* 0x000fe40000011603 */
[----:B-----5:R-:W-:Y:S02]  /*6ea0*/  SHF.L.U64.HI R179, R249, 0x1, R176 ;  /* 0x00000001f9b37819 */ /* 0x020fe400000102b0 */
[C---:B------:R-:W-:Y:S04]  /*6eb0*/  @!P6 IADD3 R3, P0, R0.reuse, R190, RZ ;  /* 0x000000be0003e210 */ /* 0x040fe80007f1e0ff */
[----:B------:R-:W-:Y:S01]  /*6ec0*/  @!P6 LEA.HI.X.SX32 R133, R0, R132, 0x1, P0 ;  /* 0x000000840085e211 */ /* 0x000fe200000f0eff */
[----:B------:R-:W-:Y:S01]  /*6ed0*/  IMAD.MOV R0, RZ, RZ, -R0 ;  /* 0x000000ffff007224 */ /* 0x000fe200078e0a00 */
[C---:B------:R-:W-:Y:S03]  /*6ee0*/  @!P6 LEA R132, P0, R3.reuse, c[0x0][0x2a0], 0x2 ;  /* 0x0000a8000384ea11 */ /* 0x040fe600078010ff */
[----:B------:R-:W-:Y:S01]  /*6ef0*/  IMAD R184, R0, c[0x0][0x2b8], R2 ;  /* 0x0000ae0000b87a24 */ /* 0x000fe200078e0202 */
[----:B------:R-:W-:Y:S03]  /*6f00*/  @!P6 LEA.HI.X R133, R3, c[0x0][0x2a4], R133, 0x2, P0 ;  /* 0x0000a9000385ea11 */ /* 0x000fe600000f1485 */
[----:B------:R-:W-:Y:S01]  /*6f10*/  IMAD.WIDE.U32 R2, R184, c[0x0][0x1e0], RZ ;  /* 0x00007800b8027a25 */ /* 0x000fe200078e00ff */
[----:B------:R-:W-:Y:S01]  /*6f20*/  SHF.R.S32.HI R0, RZ, 0x1f, R184 ;  /* 0x0000001fff007819 */ /* 0x000fe200000114b8 */
[----:B------:R-:W2:Y:S04]  /*6f30*/  @!P6 LDG.E R181, [R132.64] ;  /* 0x0000000684b5e981 */ /* 0x000ea8000c1e1900 */
[----:B------:R-:W-:Y:S01]  /*6f40*/  IMAD R0, R0, c[0x0][0x1e0], RZ ;  /* 0x0000780000007a24 */ /* 0x000fe200078e02ff */
[----:B------:R1:W-:Y:S03]  /*6f50*/  STL [R1+0x60], R184 ;  /* 0x000060b801007387 */ /* 0x0003e60000100800 */
[----:B------:R-:W-:Y:S05]  /*6f60*/  IMAD R0, R184, c[0x0][0x1e4], R0 ;  /* 0x00007900b8007a24 */ /* 0x000fea00078e0200 */
[----:B------:R-:W-:Y:S02]  /*6f70*/  IADD3 R3, R3, R0, RZ ;  /* 0x0000000003037210 */ /* 0x000fe40007ffe0ff */
[----:B-1----:R-:W-:Y:S02]  /*6f80*/  SHF.L.U64.HI R184, R189, 0x1, R180 ;  /* 0x00000001bdb87819 */ /* 0x002fe400000102b4 */
[----:B--2---:R-:W-:Y:S01]  /*6f90*/  SHF.R.S32.HI R133, RZ, 0x1f, R181 ;  /* 0x0000001fff857819 */ /* 0x004fe200000114b5 */
[----:B------:R1:W-:Y:S01]  /*6fa0*/  STL [R1+0x5c], R181 ;  /* 0x00005cb501007387 */ /* 0x0003e20000100800 */
[----:B------:R-:W-:Y:S04]  /*6fb0*/  IMAD.WIDE.U32 R2, R181, c[0x0][0x1f0], R2 ;  /* 0x00007c00b5027a25 */ /* 0x000fe800078e0002 */
[----:B------:R-:W-:Y:S01]  /*6fc0*/  IMAD R133, R133, c[0x0][0x1f0], RZ ;  /* 0x00007c0085857a24 */ /* 0x000fe200078e02ff */
[----:B------:R-:W-:Y:S02]  /*6fd0*/  IADD3 R0, P0, R182, R2, RZ ;  /* 0x00000002b6007210 */ /* 0x000fe40007f1e0ff */
[----:B------:R-:W-:Y:S01]  /*6fe0*/  SHF.L.U64.HI R182, R250, 0x1, R177 ;  /* 0x00000001fab67819 */ /* 0x000fe200000102b1 */
[----:B------:R-:W-:Y:S05]  /*6ff0*/  IMAD R133, R181, c[0x0][0x1f4], R133 ;  /* 0x00007d00b5857a24 */ /* 0x000fea00078e0285 */
[----:B------:R-:W-:Y:S02]  /*7000*/  IADD3.X R133, R178, R3, R133, P0, !PT ;  /* 0x00000003b2857210 */ /* 0x000fe400007fe485 */
[C---:B------:R-:W-:Y:S04]  /*7010*/  LEA R178, P0, R0.reuse, c[0x0][0x1c8], 0x1 ;  /* 0x0000720000b27a11 */ /* 0x040fe800078008ff */
[----:B------:R-:W-:Y:S01]  /*7020*/  LEA.HI.X R133, R0, c[0x0][0x1cc], R133, 0x1, P0 ;  /* 0x0000730000857a11 */ /* 0x000fe200000f0c85 */
[----:B------:R-:W-:-:S06]  /*7030*/  BRA.DIV ~URZ, `(.L_x_530) ;  /* 0x0000a3227f007947 */ /* 0x000fcc000b800000 */
[----:B------:R2:W3:Y:S02]  /*7040*/  SHFL.IDX PT, R132, R133, RZ, 0x181f ;  /* 0x00181fff85847589 */ /* 0x0004e400000e0000 */
.L_x_581:
        /* <DEDUP_REMOVED lines=31> */
.L_x_582:
        /* <DEDUP_REMOVED lines=29> */
.L_x_529:
[----:B------:R-:W-:Y:S05]  /*7410*/  BSYNC B0 ;  /* 0x0000000000007941 */ /* 0x000fea0003800000 */
.L_x_528:
[----:B--2---:R-:W2:Y:S01]  /*7420*/  LDL R3, [R1+0xb4] ;  /* 0x0000b40001037983 */ /* 0x004ea20000100800 */
[----:B------:R-:W-:Y:S01]  /*7430*/  MOV R132, c[0x0][0x2c4] ;  /* 0x0000b10000847a02 */ /* 0x000fe20000000f00 */
[----:B------:R-:W-:Y:S02]  /*7440*/  IMAD.MOV.U32 R133, RZ, RZ, 0x1 ;  /* 0x00000001ff857424 */ /* 0x000fe400078e00ff */
[----:B------:R-:W2:Y:S01]  /*7450*/  LDL R0, [R1+0xc0] ;  /* 0x0000c00001007983 */ /* 0x000ea20000100800 */
[----:B------:R-:W-:Y:S01]  /*7460*/  ISETP.NE.AND P0, PT, R132, 0x1, PT ;  /* 0x000000018400780c */ /* 0x000fe20003f05270 */
[----:B------:R-:W-:Y:S02]  /*7470*/  IMAD R133, R248, -0x40, R133 ;  /* 0xffffffc0f8857824 */ /* 0x000fe400078e0285 */
[----:B------:R-:W3:Y:S04]  /*7480*/  LDL R2, [R1+0xc4] ;  /* 0x0000c40001027983 */ /* 0x000ee80000100800 */
[----:B------:R-:W0:Y:S01]  /*7490*/  LDGDEPBAR ;  /* 0x00000000000079af */ /* 0x000e220000000000 */
[----:B--2---:R-:W-:Y:S01]  /*74a0*/  IADD3 R132, R0, R3, RZ ;  /* 0x0000000300847210 */ /* 0x004fe20007ffe0ff */
[----:B---3--:R-:W-:Y:S04]  /*74b0*/  IMAD.IADD R133, R133, 0x1, -R2 ;  /* 0x0000000185857824 */ /* 0x008fe800078e0a02 */
[----:B------:R-:W-:Y:S05]  /*74c0*/  @P0 IMAD.HI.U32 R0, R132, c[0x0][0x2c8], RZ ;  /* 0x0000b20084000a27 */ /* 0x000fea00078e00ff */
[----:B------:R-:W-:Y:S02]  /*74d0*/  @P0 SHF.R.U32.HI R132, RZ, c[0x0][0x2cc], R0 ;  /* 0x0000b300ff840a19 */ /* 0x000fe40000011600 */
[----:B------:R-:W-:Y:S05]  /*74e0*/  MOV R0, c[0x0][0x2ac] ;  /* 0x0000ab0000007a02 */ /* 0x000fea0000000f00 */
[----:B------:R-:W-:Y:S05]  /*74f0*/  IMAD R133, R0, c[0x0][0x1d0], R133 ;  /* 0x0000740000857a24 */ /* 0x000fea00078e0285 */
[----:B------:R-:W-:Y:S01]  /*7500*/  IADD3 R133, R133, -c[0x0][0x168], RZ ;  /* 0x80005a0085857a10 */ /* 0x000fe20007ffe0ff */
[----:B------:R-:W-:-:S05]  /*7510*/  BRA.DIV ~URZ, `(.L_x_532) ;  /* 0x0000a1b27f007947 */ /* 0x000fca000b800000 */
[----:B------:R1:W2:Y:S02]  /*7520*/  SHFL.IDX PT, R0, R132, RZ, 0x1c1f ;  /* 0x001c1fff84007589 */ /* 0x0002a400000e0000 */
.L_x_583:
[----:B--2---:R-:W-:Y:S05]  /*7530*/  IMAD.IADD R0, R133, 0x1, R0 ;  /* 0x0000000185007824 */ /* 0x004fea00078e0200 */
[C---:B------:R-:W-:Y:S02]  /*7540*/  ISETP.GT.AND P0, PT, R0.reuse, RZ, PT ;  /* 0x000000ff0000720c */ /* 0x040fe40003f04270 */
[C---:B------:R-:W-:Y:S02]  /*7550*/  ISETP.GT.AND P2, PT, R0.reuse, 0x1, PT ;  /* 0x000000010000780c */ /* 0x040fe40003f44270 */
[C---:B------:R-:W-:Y:S02]  /*7560*/  ISETP.GT.AND P3, PT, R0.reuse, 0x8, PT ;  /* 0x000000080000780c */ /* 0x040fe40003f64270 */
[----:B------:R-:W-:Y:S02]  /*7570*/  ISETP.GT.AND P4, PT, R0, 0x9, PT ;  /* 0x000000090000780c */ /* 0x000fe40003f84270 */
[----:B------:R-:W-:Y:S02]  /*7580*/  FSEL R4, R4, -INF , P0 ;  /* 0xff80000004047808 */ /* 0x000fe40000000000 */
[C---:B------:R-:W-:Y:S02]  /*7590*/  ISETP.GT.AND P1, PT, R0.reuse, 0x10, PT ;  /* 0x000000100000780c */ /* 0x040fe40003f24270 */
[----:B------:R-:W-:Y:S02]  /*75a0*/  ISETP.GT.AND P0, PT, R0, 0x11, PT ;  /* 0x000000110000780c */ /* 0x000fe40003f04270 */
[----:B------:R-:W-:Y:S02]  /*75b0*/  FSEL R5, R5, -INF , P2 ;  /* 0xff80000005057808 */ /* 0x000fe40001000000 */
[----:B------:R-:W-:Y:S02]  /*75c0*/  FSEL R8, R8, -INF , P3 ;  /* 0xff80000008087808 */ /* 0x000fe40001800000 */
[C---:B------:R-:W-:Y:S02]  /*75d0*/  ISETP.GT.AND P3, PT, R0.reuse, 0x18, PT ;  /* 0x000000180000780c */ /* 0x040fe40003f64270 */
[----:B------:R-:W-:Y:S02]  /*75e0*/  FSEL R9, R9, -INF , P4 ;  /* 0xff80000009097808 */ /* 0x000fe40002000000 */
[----:B------:R-:W-:Y:S02]  /*75f0*/  ISETP.GT.AND P4, PT, R0, 0x19, PT ;  /* 0x000000190000780c */ /* 0x000fe40003f84270 */
[----:B------:R-:W-:Y:S02]  /*7600*/  FSEL R12, R12, -INF , P1 ;  /* 0xff8000000c0c7808 */ /* 0x000fe40000800000 */
[C---:B------:R-:W-:Y:S02]  /*7610*/  ISETP.GT.AND P2, PT, R0.reuse, 0x20, PT ;  /* 0x000000200000780c */ /* 0x040fe40003f44270 */
[----:B------:R-:W-:Y:S02]  /*7620*/  FSEL R13, R13, -INF , P0 ;  /* 0xff8000000d0d7808 */ /* 0x000fe40000000000 */
[C---:B------:R-:W-:Y:S02]  /*7630*/  ISETP.GT.AND P1, PT, R0.reuse, 0x21, PT ;  /* 0x000000210000780c */ /* 0x040fe40003f24270 */
[----:B------:R-:W-:Y:S02]  /*7640*/  ISETP.GT.AND P0, PT, R0, 0x28, PT ;  /* 0x000000280000780c */ /* 0x000fe40003f04270 */
[----:B------:R-:W-:Y:S02]  /*7650*/  FSEL R16, R16, -INF , P3 ;  /* 0xff80000010107808 */ /* 0x000fe40001800000 */
[----:B------:R-:W-:Y:S02]  /*7660*/  FSEL R17, R17, -INF , P4 ;  /* 0xff80000011117808 */ /* 0x000fe40002000000 */
[----:B------:R-:W-:Y:S02]  /*7670*/  ISETP.GT.AND P4, PT, R0, 0x29, PT ;  /* 0x000000290000780c */ /* 0x000fe40003f84270 */
[----:B------:R-:W-:Y:S02]  /*7680*/  FSEL R20, R20, -INF , P2 ;  /* 0xff80000014147808 */ /* 0x000fe40001000000 */
[C---:B------:R-:W-:Y:S02]  /*7690*/  ISETP.GT.AND P3, PT, R0.reuse, 0x30, PT ;  /* 0x000000300000780c */ /* 0x040fe40003f64270 */
[----:B------:R-:W-:Y:S02]  /*76a0*/  FSEL R21, R21, -INF , P1 ;  /* 0xff80000015157808 */ /* 0x000fe40000800000 */
[----:B------:R-:W-:Y:S02]  /*76b0*/  ISETP.GT.AND P2, PT, R0, 0x31, PT ;  /* 0x000000310000780c */ /* 0x000fe40003f44270 */
[----:B------:R-:W-:Y:S02]  /*76c0*/  FSEL R24, R24, -INF , P0 ;  /* 0xff80000018187808 */ /* 0x000fe40000000000 */
[C---:B------:R-:W-:Y:S02]  /*76d0*/  ISETP.GT.AND P1, PT, R0.reuse, 0x38, PT ;  /* 0x000000380000780c */ /* 0x040fe40003f24270 */
[----:B------:R-:W-:Y:S02]  /*76e0*/  ISETP.GT.AND P0, PT, R0, 0x39, PT ;  /* 0x000000390000780c */ /* 0x000fe40003f04270 */
[----:B------:R-:W-:Y:S02]  /*76f0*/  FSEL R25, R25, -INF , P4 ;  /* 0xff80000019197808 */ /* 0x000fe40002000000 */
[----:B------:R-:W-:Y:S02]  /*7700*/  FSEL R28, R28, -INF , P3 ;  /* 0xff8000001c1c7808 */ /* 0x000fe40001800000 */
[----:B------:R-:W-:Y:S02]  /*7710*/  FSEL R29, R29, -INF , P2 ;  /* 0xff8000001d1d7808 */ /* 0x000fe40001000000 */
[----:B------:R-:W-:Y:S02]  /*7720*/  FSEL R32, R32, -INF , P1 ;  /* 0xff80000020207808 */ /* 0x000fe40000800000 */
[----:B------:R-:W-:Y:S01]  /*7730*/  FSEL R33, R33, -INF , P0 ;  /* 0xff80000021217808 */ /* 0x000fe20000000000 */
[----:B------:R-:W-:-:S05]  /*7740*/  BRA.DIV ~URZ, `(.L_x_533) ;  /* 0x00009ff27f007947 */ /* 0x000fca000b800000 */
[----:B------:R-:W2:Y:S02]  /*7750*/  SHFL.IDX PT, R0, R132, 0x1, 0x1c1f ;  /* 0x003c1f0084007f89 */ /* 0x000ea400000e0000 */
[----:B--2---:R-:W-:Y:S05]  /*7760*/  IMAD.IADD R0, R133, 0x1, R0 ;  /* 0x0000000185007824 */ /* 0x004fea00078e0200 */
[C---:B------:R-:W-:Y:S02]  /*7770*/  ISETP.GT.AND P3, PT, R0.reuse, RZ, PT ;  /* 0x000000ff0000720c */ /* 0x040fe40003f64270 */
[C---:B------:R-:W-:Y:S02]  /*7780*/  ISETP.GT.AND P2, PT, R0.reuse, 0x1, PT ;  /* 0x000000010000780c */ /* 0x040fe40003f44270 */
[C---:B------:R-:W-:Y:S02]  /*7790*/  ISETP.GT.AND P1, PT, R0.reuse, 0x8, PT ;  /* 0x000000080000780c */ /* 0x040fe40003f24270 */
[----:B------:R-:W-:Y:S02]  /*77a0*/  ISETP.GT.AND P0, PT, R0, 0x9, PT ;  /* 0x000000090000780c */ /* 0x000fe40003f04270 */
[----:B------:R-:W-:Y:S02]  /*77b0*/  FSEL R6, R6, -INF , P3 ;  /* 0xff80000006067808 */ /* 0x000fe40001800000 */
[----:B------:R-:W-:Y:S02]  /*77c0*/  FSEL R7, R7, -INF , P2 ;  /* 0xff80000007077808 */ /* 0x000fe40001000000 */
[----:B------:R-:W-:Y:S02]  /*77d0*/  FSEL R10, R10, -INF , P1 ;  /* 0xff8000000a0a7808 */ /* 0x000fe40000800000 */
[----:B------:R-:W-:Y:S02]  /*77e0*/  FSEL R11, R11, -INF , P0 ;  /* 0xff8000000b0b7808 */ /* 0x000fe40000000000 */
[C---:B------:R-:W-:Y:S02]  /*77f0*/  ISETP.GT.AND P3, PT, R0.reuse, 0x10, PT ;  /* 0x000000100000780c */ /* 0x040fe40003f64270 */
        /* <DEDUP_REMOVED lines=19> */
[----:B------:R-:W-:Y:S02]  /*7930*/  FMNMX.FTZ R0, R4, R134, !PT ;  /* 0x0000008604007209 */ /* 0x000fe40007810000 */
[----:B------:R-:W-:Y:S02]  /*7940*/  FSEL R30, R30, -INF , P3 ;  /* 0xff8000001e1e7808 */ /* 0x000fe40001800000 */
[----:B------:R-:W-:Y:S02]  /*7950*/  FMNMX.FTZ R0, R5, R0, !PT ;  /* 0x0000000005007209 */ /* 0x000fe40007810000 */
[----:B------:R-:W-:Y:S02]  /*7960*/  FSEL R31, R31, -INF , P2 ;  /* 0xff8000001f1f7808 */ /* 0x000fe40001000000 */
[----:B------:R-:W-:Y:S02]  /*7970*/  FMNMX.FTZ R0, R8, R0, !PT ;  /* 0x0000000008007209 */ /* 0x000fe40007810000 */
[----:B------:R-:W-:Y:S02]  /*7980*/  FSEL R34, R34, -INF , P1 ;  /* 0xff80000022227808 */ /* 0x000fe40000800000 */
[----:B------:R-:W-:Y:S02]  /*7990*/  FMNMX.FTZ R0, R9, R0, !PT ;  /* 0x0000000009007209 */ /* 0x000fe40007810000 */
[----:B------:R-:W-:Y:S02]  /*79a0*/  FSEL R35, R35, -INF , P0 ;  /* 0xff80000023237808 */ /* 0x000fe40000000000 */
        /* <DEDUP_REMOVED lines=12> */
[----:B------:R-:W2:Y:S02]  /*7a70*/  SHFL.BFLY PT, R2, R0, 0x2, 0x1f ;  /* 0x0c401f0000027f89 */ /* 0x000ea400000e0000 */
[----:B--2---:R-:W-:Y:S06]  /*7a80*/  FMNMX.FTZ R0, R2, R0, !PT ;  /* 0x0000000002007209 */ /* 0x004fec0007810000 */
[----:B------:R-:W2:Y:S02]  /*7a90*/  SHFL.BFLY PT, R133, R0, 0x1, 0x1f ;  /* 0x0c201f0000857f89 */ /* 0x000ea400000e0000 */
[----:B--2---:R-:W-:Y:S02]  /*7aa0*/  FMNMX.FTZ R133, R0, R133, !PT ;  /* 0x0000008500857209 */ /* 0x004fe40007810000 */
        /* <DEDUP_REMOVED lines=11> */
[----:B-1----:R-:W-:Y:S04]  /*7b60*/  FMNMX.FTZ R132, R27, R0, !PT ;  /* 0x000000001b847209 */ /* 0x002fe80007810000 */
[----:B------:R-:W-:Y:S04]  /*7b70*/  FMNMX.FTZ R132, R30, R132, !PT ;  /* 0x000000841e847209 */ /* 0x000fe80007810000 */
[----:B------:R-:W-:Y:S04]  /*7b80*/  FMNMX.FTZ R132, R31, R132, !PT ;  /* 0x000000841f847209 */ /* 0x000fe80007810000 */
[----:B------:R-:W-:Y:S04]  /*7b90*/  FMNMX.FTZ R132, R34, R132, !PT ;  /* 0x0000008422847209 */ /* 0x000fe80007810000 */
[----:B------:R-:W-:Y:S05]  /*7ba0*/  FMNMX.FTZ R132, R35, R132, !PT ;  /* 0x0000008423847209 */ /* 0x000fea0007810000 */
[----:B------:R-:W1:Y:S02]  /*7bb0*/  SHFL.BFLY PT, R0, R132, 0x2, 0x1f ;  /* 0x0c401f0084007f89 */ /* 0x000e6400000e0000 */
[----:B-1----:R-:W-:Y:S06]  /*7bc0*/  FMNMX.FTZ R132, R132, R0, !PT ;  /* 0x0000000084847209 */ /* 0x002fec0007810000 */
[----:B------:R1:W2:Y:S02]  /*7bd0*/  SHFL.BFLY PT, R0, R132, 0x1, 0x1f ;  /* 0x0c201f0084007f89 */ /* 0x0002a400000e0000 */
.L_x_584:
[----:B------:R-:W3:Y:S01]  /*7be0*/  LDL.LU R177, [R1+0x7c] ;  /* 0x00007c0001b17983 */ /* 0x000ee20000300800 */
[C---:B------:R-:W-:Y:S01]  /*7bf0*/  FMUL.FTZ R2, R133.reuse, c[0x0][0x2d0] ;  /* 0x0000b40085027a20 */ /* 0x040fe20000410000 */
[C---:B------:R-:W-:Y:S01]  /*7c00*/  FSETP.NEU.FTZ.AND P0, PT, R133.reuse, -INF , PT ;  /* 0xff8000008500780b */ /* 0x040fe20003f1d000 */
[----:B------:R-:W-:Y:S01]  /*7c10*/  WARPSYNC 0xffffffff ;  /* 0xffffffff00007948 */ /* 0x000fe20003800000 */
[----:B--2---:R-:W-:Y:S02]  /*7c20*/  FMNMX.FTZ R3, R0, R132, !PT ;  /* 0x0000008400037209 */ /* 0x004fe40007810000 */
[----:B------:R-:W-:Y:S02]  /*7c30*/  FSEL R2, R2, RZ, P0 ;  /* 0x000000ff02027208 */ /* 0x000fe40000000000 */
[----:B------:R-:W-:Y:S02]  /*7c40*/  FSEL R0, R133, RZ, P0 ;  /* 0x000000ff85007208 */ /* 0x000fe40000000000 */
[----:B------:R-:W-:Y:S01]  /*7c50*/  FSETP.NEU.FTZ.AND P0, PT, R3, -INF , PT ;  /* 0xff8000000300780b */ /* 0x000fe20003f1d000 */
[----:B------:R-:W-:Y:S02]  /*7c60*/  FFMA.FTZ R188, R12, c[0x0][0x2d0], -R2 ;  /* 0x0000b4000cbc7a23 */ /* 0x000fe40000010802 */
[----:B------:R-:W2:Y:S01]  /*7c70*/  LDL.LU R12, [R1+0x78] ;  /* 0x00007800010c7983 */ /* 0x000ea20000300800 */
[----:B------:R-:W-:Y:S02]  /*7c80*/  FADD.FTZ R0, -R0, R134 ;  /* 0x0000008600007221 */ /* 0x000fe40000010100 */
[--C-:B------:R-:W-:Y:S02]  /*7c90*/  FFMA.FTZ R4, R4, c[0x0][0x2d0], -R2.reuse ;  /* 0x0000b40004047a23 */ /* 0x100fe40000010802 */
[----:B------:R-:W-:Y:S02]  /*7ca0*/  FMUL.FTZ R0, R0, c[0x0][0x2d0] ;  /* 0x0000b40000007a20 */ /* 0x000fe40000410000 */
[--C-:B------:R-:W-:Y:S02]  /*7cb0*/  FFMA.FTZ R5, R5, c[0x0][0x2d0], -R2.reuse ;  /* 0x0000b40005057a23 */ /* 0x100fe40000010802 */
[----:B------:R-:W-:Y:S01]  /*7cc0*/  MUFU.EX2 R4, R4 ;  /* 0x0000000400047308 */ /* 0x000fe20000000800 */
[--C-:B------:R-:W-:Y:S02]  /*7cd0*/  FFMA.FTZ R185, R17, c[0x0][0x2d0], -R2.reuse ;  /* 0x0000b40011b97a23 */ /* 0x100fe40000010802 */
[--C-:B------:R-:W-:Y:S02]  /*7ce0*/  FFMA.FTZ R8, R8, c[0x0][0x2d0], -R2.reuse ;  /* 0x0000b40008087a23 */ /* 0x100fe40000010802 */
[--C-:B------:R-:W-:Y:S02]  /*7cf0*/  FFMA.FTZ R9, R9, c[0x0][0x2d0], -R2.reuse ;  /* 0x0000b40009097a23 */ /* 0x100fe40000010802 */
[--C-:B------:R-:W-:Y:S02]  /*7d00*/  FFMA.FTZ R187, R13, c[0x0][0x2d0], -R2.reuse ;  /* 0x0000b4000dbb7a23 */ /* 0x100fe40000010802 */
[--C-:B------:R-:W-:Y:S01]  /*7d10*/  FFMA.FTZ R186, R16, c[0x0][0x2d0], -R2.reuse ;  /* 0x0000b40010ba7a23 */ /* 0x100fe20000010802 */
[----:B------:R-:W4:Y:S01]  /*7d20*/  MUFU.EX2 R0, R0 ;  /* 0x0000000000007308 */ /* 0x000f220000000800 */
[--C-:B------:R-:W-:Y:S02]  /*7d30*/  FFMA.FTZ R179, R20, c[0x0][0x2d0], -R2.reuse ;  /* 0x0000b40014b37a23 */ /* 0x100fe40000010802 */
[--C-:B------:R-:W-:Y:S02]  /*7d40*/  FFMA.FTZ R21, R21, c[0x0][0x2d0], -R2.reuse ;  /* 0x0000b40015157a23 */ /* 0x100fe40000010802 */
[--C-:B------:R-:W-:Y:S02]  /*7d50*/  FFMA.FTZ R251, R24, c[0x0][0x2d0], -R2.reuse ;  /* 0x0000b40018fb7a23 */ /* 0x100fe40000010802 */
[--C-:B------:R-:W-:Y:S02]  /*7d60*/  FFMA.FTZ R250, R25, c[0x0][0x2d0], -R2.reuse ;  /* 0x0000b40019fa7a23 */ /* 0x100fe40000010802 */
[--C-:B------:R-:W-:Y:S01]  /*7d70*/  FFMA.FTZ R28, R28, c[0x0][0x2d0], -R2.reuse ;  /* 0x0000b4001c1c7a23 */ /* 0x100fe20000010802 */
[----:B------:R-:W-:Y:S01]  /*7d80*/  MUFU.EX2 R176, R5 ;  /* 0x0000000500b07308 */ /* 0x000fe20000000800 */
[--C-:B------:R-:W-:Y:S01]  /*7d90*/  FFMA.FTZ R24, R29, c[0x0][0x2d0], -R2.reuse ;  /* 0x0000b4001d187a23 */ /* 0x100fe20000010802 */
[----:B------:R-:W-:Y:S01]  /*7da0*/  MOV R29, R21 ;  /* 0x00000015001d7202 */ /* 0x000fe20000000f00 */
[--C-:B------:R-:W-:Y:S02]  /*7db0*/  FFMA.FTZ R32, R32, c[0x0][0x2d0], -R2.reuse ;  /* 0x0000b40020207a23 */ /* 0x100fe40000010802 */
[----:B------:R-:W-:Y:S05]  /*7dc0*/  FFMA.FTZ R33, R33, c[0x0][0x2d0], -R2 ;  /* 0x0000b40021217a23 */ /* 0x000fea0000010802 */
[----:B------:R-:W-:Y:S10]  /*7dd0*/  MUFU.EX2 R8, R8 ;  /* 0x0000000800087308 */ /* 0x000ff40000000800 */
[----:B------:R-:W5:Y:S01]  /*7de0*/  MUFU.EX2 R9, R9 ;  /* 0x0000000900097308 */ /* 0x000f620000000800 */
[C---:B----4-:R-:W-:Y:S01]  /*7df0*/  FMUL.FTZ R25, R0.reuse, R145 ;  /* 0x0000009100197220 */ /* 0x050fe20000410000 */
[----:B------:R-:W-:Y:S01]  /*7e00*/  MOV R145, R29 ;  /* 0x0000001d00917202 */ /* 0x000fe20000000f00 */
[C---:B------:R-:W-:Y:S02]  /*7e10*/  FMUL.FTZ R29, R0.reuse, R141 ;  /* 0x0000008d001d7220 */ /* 0x040fe40000410000 */
[----:B------:R-:W4:Y:S01]  /*7e20*/  LDL R141, [R1+0x34] ;  /* 0x00003400018d7983 */ /* 0x000f220000100800 */
[C---:B------:R-:W-:Y:S02]  /*7e30*/  FMUL.FTZ R16, R0.reuse, R152 ;  /* 0x0000009800107220 */ /* 0x040fe40000410000 */
[C---:B------:R-:W-:Y:S01]  /*7e40*/  FMUL.FTZ R21, R0.reuse, R149 ;  /* 0x0000009500157220 */ /* 0x040fe20000410000 */
[----:B------:R-:W-:Y:S01]  /*7e50*/  MOV R149, R24 ;  /* 0x0000001800957202 */ /* 0x000fe20000000f00 */
[C---:B------:R-:W-:Y:S01]  /*7e60*/  FMUL.FTZ R24, R0.reuse, R144 ;  /* 0x0000009000187220 */ /* 0x040fe20000410000 */
[----:B------:R-:W-:Y:S01]  /*7e70*/  MOV R144, R179 ;  /* 0x000000b300907202 */ /* 0x000fe20000000f00 */
[C---:B------:R-:W-:Y:S02]  /*7e80*/  FMUL.FTZ R13, R0.reuse, R157 ;  /* 0x0000009d000d7220 */ /* 0x040fe40000410000 */
[C---:B------:R-:W-:Y:S02]  /*7e90*/  FMUL.FTZ R17, R0.reuse, R153 ;  /* 0x0000009900117220 */ /* 0x040fe40000410000 */
[C---:B------:R-:W-:Y:S01]  /*7ea0*/  FMUL.FTZ R20, R0.reuse, R148 ;  /* 0x0000009400147220 */ /* 0x040fe20000410000 */
[----:B------:R-:W-:Y:S01]  /*7eb0*/  MOV R148, R28 ;  /* 0x0000001c00947202 */ /* 0x000fe20000000f00 */
[C---:B------:R-:W-:Y:S02]  /*7ec0*/  FMUL.FTZ R28, R0.reuse, R140 ;  /* 0x0000008c001c7220 */ /* 0x040fe40000410000 */
[C---:B------:R-:W-:Y:S02]  /*7ed0*/  FMUL.FTZ R36, R0.reuse, R36 ;  /* 0x0000002400247220 */ /* 0x040fe40000410000 */
[C---:B------:R-:W-:Y:S01]  /*7ee0*/  FMUL.FTZ R37, R0.reuse, R37 ;  /* 0x0000002500257220 */ /* 0x040fe20000410000 */
[----:B-----5:R-:W-:Y:S01]  /*7ef0*/  F2FP.PACK_AB R178, R9, R8 ;  /* 0x0000000809b2723e */ /* 0x020fe200000000ff */
        /* <DEDUP_REMOVED lines=46> */
[----:B---3--:R-:W-:Y:S04]  /*81e0*/  FFMA.FTZ R2, R0, R177, R4 ;  /* 0x000000b100027223 */ /* 0x008fe80000010004 */
[C---:B------:R-:W-:Y:S01]  /*81f0*/  FADD.FTZ R5, R176.reuse, R2 ;  /* 0x00000002b0057221 */ /* 0x040fe20000010000 */
[----:B------:R-:W-:Y:S01]  /*8200*/  F2FP.PACK_AB R176, R176, R4 ;  /* 0x00000004b0b0723e */ /* 0x000fe200000000ff */
[C---:B------:R-:W-:Y:S01]  /*8210*/  FMUL.FTZ R4, R3.reuse, c[0x0][0x2d0] ;  /* 0x0000b40003047a20 */ /* 0x040fe20000410000 */
[----:B------:R-:W-:Y:S04]  /*8220*/  FSEL R2, R3, RZ, P0 ;  /* 0x000000ff03027208 */ /* 0x000fe80000000000 */
[----:B------:R-:W-:Y:S01]  /*8230*/  FSEL R4, R4, RZ, P0 ;  /* 0x000000ff04047208 */ /* 0x000fe20000000000 */
[----:B------:R-:W-:Y:S02]  /*8240*/  FADD.FTZ R2, -R2, R135 ;  /* 0x0000008702027221 */ /* 0x000fe40000010100 */
[----:B------:R-:W3:Y:S02]  /*8250*/  LDL R135, [R1+0x30] ;  /* 0x0000300001877983 */ /* 0x000ee40000100800 */
[--C-:B------:R-:W-:Y:S02]  /*8260*/  FFMA.FTZ R6, R6, c[0x0][0x2d0], -R4.reuse ;  /* 0x0000b40006067a23 */ /* 0x100fe40000010804 */
[----:B------:R-:W-:Y:S02]  /*8270*/  FMUL.FTZ R2, R2, c[0x0][0x2d0] ;  /* 0x0000b40002027a20 */ /* 0x000fe40000410000 */
[--C-:B------:R-:W-:Y:S02]  /*8280*/  FFMA.FTZ R7, R7, c[0x0][0x2d0], -R4.reuse ;  /* 0x0000b40007077a23 */ /* 0x100fe40000010804 */
[----:B------:R-:W-:Y:S01]  /*8290*/  MUFU.EX2 R6, R6 ;  /* 0x0000000600067308 */ /* 0x000fe20000000800 */
[--C-:B-1----:R-:W-:Y:S02]  /*82a0*/  FFMA.FTZ R132, R10, c[0x0][0x2d0], -R4.reuse ;  /* 0x0000b4000a847a23 */ /* 0x102fe40000010804 */
[--C-:B------:R-:W-:Y:S01]  /*82b0*/  FFMA.FTZ R134, R11, c[0x0][0x2d0], -R4.reuse ;  /* 0x0000b4000b867a23 */ /* 0x100fe20000010804 */
[----:B------:R-:W-:Y:S01]  /*82c0*/  MOV R11, R33 ;  /* 0x00000021000b7202 */ /* 0x000fe20000000f00 */
[--C-:B------:R-:W-:Y:S02]  /*82d0*/  FFMA.FTZ R183, R18, c[0x0][0x2d0], -R4.reuse ;  /* 0x0000b40012b77a23 */ /* 0x100fe40000010804 */
[--C-:B------:R-:W-:Y:S01]  /*82e0*/  FFMA.FTZ R184, R19, c[0x0][0x2d0], -R4.reuse ;  /* 0x0000b40013b87a23 */ /* 0x100fe20000010804 */
[----:B------:R-:W-:Y:S01]  /*82f0*/  MOV R153, R11 ;  /* 0x0000000b00997202 */ /* 0x000fe20000000f00 */
[--C-:B------:R-:W-:Y:S01]  /*8300*/  FFMA.FTZ R190, R22, c[0x0][0x2d0], -R4.reuse ;  /* 0x0000b40016be7a23 */ /* 0x100fe20000010804 */
[----:B------:R-:W2:Y:S01]  /*8310*/  MUFU.EX2 R2, R2 ;  /* 0x0000000200027308 */ /* 0x000ea20000000800 */
[--C-:B------:R-:W-:Y:S02]  /*8320*/  FFMA.FTZ R189, R23, c[0x0][0x2d0], -R4.reuse ;  /* 0x0000b40017bd7a23 */ /* 0x100fe40000010804 */
[--C-:B------:R-:W-:Y:S02]  /*8330*/  FFMA.FTZ R191, R26, c[0x0][0x2d0], -R4.reuse ;  /* 0x0000b4001abf7a23 */ /* 0x100fe40000010804 */
        /* <DEDUP_REMOVED lines=8> */
[--C-:B------:R-:W-:Y:S02]  /*83c0*/  FFMA.FTZ R32, R35, c[0x0][0x2d0], -R4.reuse ;  /* 0x0000b40023207a23 */ /* 0x100fe40000010804 */
[----:B------:R-:W-:Y:S01]  /*83d0*/  FFMA.FTZ R181, R15, c[0x0][0x2d0], -R4 ;  /* 0x0000b4000fb57a23 */ /* 0x000fe20000010804 */
[----:B------:R-:W-:Y:S01]  /*83e0*/  MOV R140, R14 ;  /* 0x0000000e008c7202 */ /* 0x000fe20000000f00 */
[----:B------:R-:W-:Y:S01]  /*83f0*/  FADD.FTZ R4, R8, R5 ;  /* 0x0000000508047221 */ /* 0x000fe20000010000 */
[----:B------:R-:W-:Y:S01]  /*8400*/  MUFU.EX2 R152, R132 ;  /* 0x0000008400987308 */ /* 0x000fe20000000800 */
[----:B------:R-:W-:Y:S02]  /*8410*/  FMUL.FTZ R8, R0, R160 ;  /* 0x000000a000087220 */ /* 0x000fe40000410000 */
[----:B------:R-:W-:Y:S02]  /*8420*/  FADD.FTZ R180, R9, R4 ;  /* 0x0000000409b47221 */ /* 0x000fe40000010000 */
[----:B--2---:R-:W-:Y:S02]  /*8430*/  FFMA.FTZ R5, R2, R12, R6 ;  /* 0x0000000c02057223 */ /* 0x004fe40000010006 */
[C---:B------:R-:W-:Y:S01]  /*8440*/  FMUL.FTZ R4, R0.reuse, R164 ;  /* 0x000000a400047220 */ /* 0x040fe20000410000 */
[----:B------:R-:W-:Y:S01]  /*8450*/  MOV R164, R32 ;  /* 0x0000002000a47202 */ /* 0x000fe20000000f00 */
[----:B------:R-:W-:Y:S01]  /*8460*/  FMUL.FTZ R32, R0, R136 ;  /* 0x0000008800207220 */ /* 0x000fe20000410000 */
[----:B------:R-:W-:Y:S01]  /*8470*/  MUFU.EX2 R132, R188 ;  /* 0x000000bc00847308 */ /* 0x000fe20000000800 */
[C---:B------:R-:W-:Y:S02]  /*8480*/  FMUL.FTZ R34, R2.reuse, R138 ;  /* 0x0000008a02227220 */ /* 0x040fe40000410000 */
[C---:B------:R-:W-:Y:S01]  /*8490*/  FMUL.FTZ R35, R2.reuse, R139 ;  /* 0x0000008b02237220 */ /* 0x040fe20000410000 */
[C---:B-1----:R-:W-:Y:S01]  /*84a0*/  F2FP.PACK_AB R177, R7.reuse, R6 ;  /* 0x0000000607b1723e */ /* 0x042fe200000000ff */
[----:B------:R-:W-:Y:S02]  /*84b0*/  FADD.FTZ R10, R7, R5 ;  /* 0x00000005070a7221 */ /* 0x000fe40000010000 */
[C---:B------:R-:W-:Y:S02]  /*84c0*/  FMUL.FTZ R7, R2.reuse, R167 ;  /* 0x000000a702077220 */ /* 0x040fe40000410000 */
[----:B------:R-:W2:Y:S01]  /*84d0*/  LDL R167, [R1+0x2c] ;  /* 0x00002c0001a77983 */ /* 0x000ea20000100800 */
[----:B------:R-:W-:Y:S01]  /*84e0*/  FMUL.FTZ R6, R2, R166 ;  /* 0x000000a602067220 */ /* 0x000fe20000410000 */
[----:B------:R-:W-:Y:S01]  /*84f0*/  MOV R160, R10 ;  /* 0x0000000a00a07202 */ /* 0x000fe20000000f00 */
[C---:B------:R-:W-:Y:S01]  /*8500*/  FMUL.FTZ R5, R0.reuse, R165 ;  /* 0x000000a500057220 */ /* 0x040fe20000410000 */
[----:B------:R-:W5:Y:S01]  /*8510*/  LDL R166, [R1+0x3c] ;  /* 0x00003c0001a67983 */ /* 0x000f620000100800 */
[----:B------:R-:W-:Y:S01]  /*8520*/  MOV R165, R33 ;  /* 0x0000002100a57202 */ /* 0x000fe20000000f00 */
[C---:B------:R-:W-:Y:S01]  /*8530*/  FMUL.FTZ R33, R0.reuse, R137 ;  /* 0x0000008900217220 */ /* 0x040fe20000410000 */
[----:B------:R-:W-:Y:S01]  /*8540*/  MUFU.EX2 R190, R190 ;  /* 0x000000be00be7308 */ /* 0x000fe20000000800 */
[C---:B------:R-:W-:Y:S02]  /*8550*/  FMUL.FTZ R12, R0.reuse, R156 ;  /* 0x0000009c000c7220 */ /* 0x040fe40000410000 */
[----:B------:R-:W-:Y:S01]  /*8560*/  FMUL.FTZ R9, R0, R161 ;  /* 0x000000a100097220 */ /* 0x000fe20000410000 */
[----:B------:R-:W-:Y:S01]  /*8570*/  MOV R161, R31 ;  /* 0x0000001f00a17202 */ /* 0x000fe20000000f00 */
[----:B------:R-:W4:Y:S01]  /*8580*/  LDL R0, [R1+0x38] ;  /* 0x0000380001007983 */ /* 0x000f220000100800 */
[C---:B------:R-:W-:Y:S01]  /*8590*/  FMUL.FTZ R10, R2.reuse, R162 ;  /* 0x000000a2020a7220 */ /* 0x040fe20000410000 */
[----:B------:R-:W-:Y:S01]  /*85a0*/  MOV R162, R145 ;  /* 0x0000009100a27202 */ /* 0x000fe20000000f00 */
[C---:B------:R-:W-:Y:S01]  /*85b0*/  FMUL.FTZ R11, R2.reuse, R163 ;  /* 0x000000a3020b7220 */ /* 0x040fe20000410000 */
[----:B------:R-:W-:Y:S01]  /*85c0*/  MOV R163, R144 ;  /* 0x0000009000a37202 */ /* 0x000fe20000000f00 */
        /* <DEDUP_REMOVED lines=67> */
[----:B------:R-:W-:Y:S02]  /*8a00*/  FMUL.FTZ R131, R2, R131 ;  /* 0x0000008302837220 */ /* 0x000fe40000410000 */
[----:B------:R3:W1:Y:S02]  /*8a10*/  MUFU.EX2 R2, R187 ;  /* 0x000000bb00027308 */ /* 0x0006640000000800 */
[----:B---3--:R-:W-:Y:S01]  /*8a20*/  MOV R187, R135 ;  /* 0x0000008700bb7202 */ /* 0x008fe20000000f00 */
[----:B--2---:R-:W2:Y:S01]  /*8a30*/  LDSM.16.MT88.4 R136, [R167] ;  /* 0x00000000a788783b */ /* 0x004ea20000004200 */
[----:B----4-:R-:W-:Y:S01]  /*8a40*/  MOV R188, R0 ;  /* 0x0000000000bc7202 */ /* 0x010fe20000000f00 */
[C---:B--2---:R-:W-:Y:S08]  /*8a50*/  HMMA.16816.F32 R4, R176.reuse, R136, R4 ;  /* 0x00000088b004723c */ /* 0x044ff00000001804 */
[C---:B------:R-:W-:Y:S01]  /*8a60*/  HMMA.16816.F32 R8, R176.reuse, R138, R8 ;  /* 0x0000008ab008723c */ /* 0x040fe20000001808 */
[----:B------:R-:W2:Y:S07]  /*8a70*/  LDSM.16.MT88.4 R136, [R141] ;  /* 0x000000008d88783b */ /* 0x000eae0000004200 */
[C---:B--2---:R-:W-:Y:S08]  /*8a80*/  HMMA.16816.F32 R12, R176.reuse, R136, R12 ;  /* 0x00000088b00c723c */ /* 0x044ff0000000180c */
[C---:B------:R-:W-:Y:S01]  /*8a90*/  HMMA.16816.F32 R16, R176.reuse, R138, R16 ;  /* 0x0000008ab010723c */ /* 0x040fe20000001810 */
[----:B------:R-:W2:Y:S07]  /*8aa0*/  LDSM.16.MT88.4 R136, [R135] ;  /* 0x000000008788783b */ /* 0x000eae0000004200 */
[C---:B--2---:R-:W-:Y:S08]  /*8ab0*/  HMMA.16816.F32 R20, R176.reuse, R136, R20 ;  /* 0x00000088b014723c */ /* 0x044ff00000001814 */
[C---:B------:R-:W-:Y:S01]  /*8ac0*/  HMMA.16816.F32 R24, R176.reuse, R138, R24 ;  /* 0x0000008ab018723c */ /* 0x040fe20000001818 */
[----:B-----5:R2:W3:Y:S03]  /*8ad0*/  LDSM.16.MT88.4 R136, [R166] ;  /* 0x00000000a688783b */ /* 0x0204e60000004200 */
[----:B--2---:R-:W-:Y:S04]  /*8ae0*/  MOV R166, R140 ;  /* 0x0000008c00a67202 */ /* 0x004fe80000000f00 */
        /* <DEDUP_REMOVED lines=32> */
[----:B------:R2:W3:Y:S02]  /*8cf0*/  LDSM.16.MT88.4 R136, [R135+0x6000] ;  /* 0x006000008788783b */ /* 0x0004e40000004200 */
[----:B--2---:R2:W4:Y:S05]  /*8d00*/  MUFU.EX2 R135, R186 ;  /* 0x000000ba00877308 */ /* 0x00452a0000000800 */
[C---:B---3--:R-:W-:Y:S04]  /*8d10*/  HMMA.16816.F32 R116, R176.reuse, R136, R116 ;  /* 0x00000088b074723c */ /* 0x048fe80000001874 */
[----:B--2---:R-:W-:Y:S04]  /*8d20*/  MOV R186, R141 ;  /* 0x0000008d00ba7202 */ /* 0x004fe80000000f00 */
[C---:B------:R-:W-:Y:S01]  /*8d30*/  HMMA.16816.F32 R120, R176.reuse, R138, R120 ;  /* 0x0000008ab078723c */ /* 0x040fe20000001878 */
[----:B------:R2:W3:Y:S08]  /*8d40*/  LDSM.16.MT88.4 R136, [R0+0x6000] ;  /* 0x006000000088783b */ /* 0x0004f00000004200 */
[----:B------:R-:W5:Y:S08]  /*8d50*/  LDSM.16.MT88.4 R140, [R167+0x800] ;  /* 0x00080000a78c783b */ /* 0x000f700000004200 */
[----:B------:R-:W5:Y:S01]  /*8d60*/  LDSM.16.MT88.4 R144, [R186+0x800] ;  /* 0x00080000ba90783b */ /* 0x000f620000004200 */
[----:B--2---:R-:W-:Y:S02]  /*8d70*/  FADD.FTZ R0, R132, R180 ;  /* 0x000000b484007221 */ /* 0x004fe40000010000 */
[----:B------:R-:W-:Y:S02]  /*8d80*/  MUFU.EX2 R180, R157 ;  /* 0x0000009d00b47308 */ /* 0x000fe40000000800 */
[----:B-1----:R-:W-:Y:S04]  /*8d90*/  FADD.FTZ R0, R2, R0 ;  /* 0x0000000002007221 */ /* 0x002fe80000010000 */
[----:B----4-:R-:W-:Y:S04]  /*8da0*/  FADD.FTZ R0, R135, R0 ;  /* 0x0000000087007221 */ /* 0x010fe80000010000 */
[----:B------:R-:W-:Y:S01]  /*8db0*/  FADD.FTZ R0, R134, R0 ;  /* 0x0000000086007221 */ /* 0x000fe20000010000 */
[C---:B---3--:R-:W-:Y:S07]  /*8dc0*/  HMMA.16816.F32 R124, R176.reuse, R136, R124 ;  /* 0x00000088b07c723c */ /* 0x048fee000000187c */
[----:B------:R-:W-:Y:S01]  /*8dd0*/  F2FP.PACK_AB R136, R2, R132 ;  /* 0x000000840288723e */ /* 0x000fe200000000ff */
[----:B------:R-:W-:Y:S01]  /*8de0*/  HMMA.16816.F32 R128, R176, R138, R128 ;  /* 0x0000008ab080723c */ /* 0x000fe20000001880 */
[----:B------:R-:W1:Y:S03]  /*8df0*/  MUFU.EX2 R132, R163 ;  /* 0x000000a300847308 */ /* 0x000e660000000800 */
[----:B------:R-:W-:Y:S03]  /*8e00*/  F2FP.PACK_AB R137, R181, R182 ;  /* 0x000000b6b589723e */ /* 0x000fe600000000ff */
[----:B------:R-:W-:Y:S02]  /*8e10*/  F2FP.PACK_AB R138, R134, R135 ;  /* 0x00000087868a723e */ /* 0x000fe400000000ff */
[----:B------:R-:W-:Y:S02]  /*8e20*/  F2FP.PACK_AB R139, R184, R183 ;  /* 0x000000b7b88b723e */ /* 0x000fe400000000ff */
[----:B------:R-:W-:Y:S05]  /*8e30*/  MUFU.EX2 R178, R153 ;  /* 0x0000009900b27308 */ /* 0x000fea0000000800 */
[C---:B-----5:R-:W-:Y:S05]  /*8e40*/  HMMA.16816.F32 R4, R136.reuse, R140, R4 ;  /* 0x0000008c8804723c */ /* 0x060fea0000001804 */
[----:B------:R2:W-:Y:S03]  /*8e50*/  MUFU.EX2 R135, R251 ;  /* 0x000000fb00877308 */ /* 0x0005e60000000800 */
[C---:B------:R-:W-:Y:S01]  /*8e60*/  HMMA.16816.F32 R8, R136.reuse, R142, R8 ;  /* 0x0000008e8808723c */ /* 0x040fe20000001808 */
[----:B------:R-:W3:Y:S03]  /*8e70*/  LDSM.16.MT88.4 R140, [R187+0x800] ;  /* 0x00080000bb8c783b */ /* 0x000ee60000004200 */
[----:B-1----:R-:W-:Y:S03]  /*8e80*/  FADD.FTZ R0, R132, R0 ;  /* 0x0000000084007221 */ /* 0x002fe60000010000 */
[----:B------:R1:W4:Y:S01]  /*8e90*/  MUFU.EX2 R2, R162 ;  /* 0x000000a200027308 */ /* 0x0003220000000800 */
[C---:B------:R-:W-:Y:S08]  /*8ea0*/  HMMA.16816.F32 R12, R136.reuse, R144, R12 ;  /* 0x00000090880c723c */ /* 0x040ff0000000180c */
[C---:B------:R-:W-:Y:S01]  /*8eb0*/  HMMA.16816.F32 R16, R136.reuse, R146, R16 ;  /* 0x000000928810723c */ /* 0x040fe20000001810 */
[----:B------:R-:W5:Y:S01]  /*8ec0*/  LDSM.16.MT88.4 R144, [R188+0x800] ;  /* 0x00080000bc90783b */ /* 0x000f620000004200 */
[----:B------:R-:W3:Y:S02]  /*8ed0*/  MUFU.EX2 R134, R250 ;  /* 0x000000fa00867308 */ /* 0x000ee40000000800 */
[----:B--2---:R-:W-:Y:S02]  /*8ee0*/  MOV R251, R167 ;  /* 0x000000a700fb7202 */ /* 0x004fe40000000f00 */
[----:B-1----:R-:W-:Y:S01]  /*8ef0*/  MOV R162, R148 ;  /* 0x0000009400a27202 */ /* 0x002fe20000000f00 */
[----:B----4-:R-:W-:Y:S05]  /*8f00*/  FADD.FTZ R0, R2, R0 ;  /* 0x0000000002007221 */ /* 0x010fea0000010000 */
[----:B------:R-:W-:Y:S01]  /*8f10*/  FADD.FTZ R0, R135, R0 ;  /* 0x0000000087007221 */ /* 0x000fe20000010000 */
[C---:B---3--:R-:W-:Y:S03]  /*8f20*/  HMMA.16816.F32 R20, R136.reuse, R140, R20 ;  /* 0x0000008c8814723c */ /* 0x048fe60000001814 */
[----:B------:R-:W-:Y:S05]  /*8f30*/  FADD.FTZ R0, R134, R0 ;  /* 0x0000000086007221 */ /* 0x000fea0000010000 */
[C---:B------:R-:W-:Y:S01]  /*8f40*/  HMMA.16816.F32 R24, R136.reuse, R142, R24 ;  /* 0x0000008e8818723c */ /* 0x040fe20000001818 */
[----:B------:R-:W1:Y:S07]  /*8f50*/  LDSM.16.MT88.4 R140, [R167+0x2800] ;  /* 0x00280000a78c783b */ /* 0x000e6e0000004200 */
[C---:B-----5:R-:W-:Y:S08]  /*8f60*/  HMMA.16816.F32 R28, R136.reuse, R144, R28 ;  /* 0x00000090881c723c */ /* 0x060ff0000000181c */
        /* <DEDUP_REMOVED lines=22> */
[----:B------:R1:W3:Y:S07]  /*90d0*/  LDSM.16.MT88.4 R140, [R167+0x6800] ;  /* 0x00680000a78c783b */ /* 0x0002ee0000004200 */
[C---:B--2---:R-:W-:Y:S08]  /*90e0*/  HMMA.16816.F32 R92, R136.reuse, R144, R92 ;  /* 0x00000090885c723c */ /* 0x044ff0000000185c */
[C---:B------:R-:W-:Y:S01]  /*90f0*/  HMMA.16816.F32 R96, R136.reuse, R146, R96 ;  /* 0x000000928860723c */ /* 0x040fe20000001860 */
[----:B------:R-:W2:Y:S03]  /*9100*/  LDSM.16.MT88.4 R144, [R186+0x6800] ;  /* 0x00680000ba90783b */ /* 0x000ea60000004200 */
[----:B-1----:R-:W-:Y:S05]  /*9110*/  MOV R167, R149 ;  /* 0x0000009500a77202 */ /* 0x002fea0000000f00 */
[----:B------:R-:W-:Y:S01]  /*9120*/  LDSM.16.MT88.4 R148, [R187+0x1000] ;  /* 0x00100000bb94783b */ /* 0x000fe20000004200 */
[----:B------:R-:W-:Y:S01]  /*9130*/  MUFU.EX2 R176, R167 ;  /* 0x000000a700b07308 */ /* 0x000fe20000000800 */
[C---:B---3--:R-:W-:Y:S08]  /*9140*/  HMMA.16816.F32 R100, R136.reuse, R140, R100 ;  /* 0x0000008c8864723c */ /* 0x048ff00000001864 */
        /* <DEDUP_REMOVED lines=9> */
[----:B------:R-:W-:Y:S01]  /*91e0*/  HMMA.16816.F32 R128, R136, R146, R128 ;  /* 0x000000928880723c */ /* 0x000fe20000001880 */
[----:B------:R-:W2:Y:S06]  /*91f0*/  LDSM.16.MT88.4 R144, [R186+0x1000] ;  /* 0x00100000ba90783b */ /* 0x000eac0000004200 */
[----:B------:R-:W-:Y:S02]  /*9200*/  F2FP.PACK_AB R136, R2, R132 ;  /* 0x000000840288723e */ /* 0x000fe400000000ff */
[----:B------:R-:W-:Y:S01]  /*9210*/  F2FP.PACK_AB R138, R134, R135 ;  /* 0x00000087868a723e */ /* 0x000fe200000000ff */
[----:B------:R-:W3:Y:S02]  /*9220*/  MUFU.EX2 R2, R162 ;  /* 0x000000a200027308 */ /* 0x000ee40000000800 */
[----:B------:R-:W-:Y:S02]  /*9230*/  F2FP.PACK_AB R137, R189, R190 ;  /* 0x000000bebd89723e */ /* 0x000fe400000000ff */
[----:B------:R-:W-:Y:S06]  /*9240*/  F2FP.PACK_AB R139, R249, R191 ;  /* 0x000000bff98b723e */ /* 0x000fec00000000ff */
[----:B------:R-:W4:Y:S01]  /*9250*/  MUFU.EX2 R135, R161 ;  /* 0x000000a100877308 */ /* 0x000f220000000800 */
[C---:B-1----:R-:W-:Y:S09]  /*9260*/  HMMA.16816.F32 R4, R136.reuse, R140, R4 ;  /* 0x0000008c8804723c */ /* 0x042ff20000001804 */
[----:B------:R-:W1:Y:S01]  /*9270*/  MUFU.EX2 R132, R166 ;  /* 0x000000a600847308 */ /* 0x000e620000000800 */
[C---:B------:R-:W-:Y:S01]  /*9280*/  HMMA.16816.F32 R8, R136.reuse, R142, R8 ;  /* 0x0000008e8808723c */ /* 0x040fe20000001808 */
[----:B------:R-:W5:Y:S02]  /*9290*/  LDSM.16.MT88.4 R140, [R188+0x1000] ;  /* 0x00100000bc8c783b */ /* 0x000f640000004200 */
[----:B---3--:R-:W-:Y:S06]  /*92a0*/  FADD.FTZ R0, R2, R0 ;  /* 0x0000000002007221 */ /* 0x008fec0000010000 */
[----:B------:R-:W-:Y:S01]  /*92b0*/  MUFU.EX2 R134, R165 ;  /* 0x000000a500867308 */ /* 0x000fe20000000800 */
[C---:B--2---:R-:W-:Y:S03]  /*92c0*/  HMMA.16816.F32 R12, R136.reuse, R144, R12 ;  /* 0x00000090880c723c */ /* 0x044fe6000000180c */
[----:B----4-:R-:W-:Y:S01]  /*92d0*/  F2FP.PACK_AB R177, R135, R180 ;  /* 0x000000b487b1723e */ /* 0x010fe200000000ff */
[C---:B------:R-:W-:Y:S01]  /*92e0*/  FADD.FTZ R0, R176.reuse, R0 ;  /* 0x00000000b0007221 */ /* 0x040fe20000010000 */
[----:B------:R-:W-:Y:S01]  /*92f0*/  F2FP.PACK_AB R176, R176, R2 ;  /* 0x00000002b0b0723e */ /* 0x000fe200000000ff */
[----:B------:R-:W-:Y:S02]  /*9300*/  FADD.FTZ R2, R152, R160 ;  /* 0x000000a098027221 */ /* 0x000fe40000010000 */
[C---:B------:R-:W-:Y:S01]  /*9310*/  HMMA.16816.F32 R16, R136.reuse, R146, R16 ;  /* 0x000000928810723c */ /* 0x040fe20000001810 */
[----:B------:R-:W2:Y:S03]  /*9320*/  LDSM.16.MT88.4 R144, [R251+0x3000] ;  /* 0x00300000fb90783b */ /* 0x000ea60000004200 */
[----:B-1----:R-:W-:Y:S04]  /*9330*/  FADD.FTZ R0, R132, R0 ;  /* 0x0000000084007221 */ /* 0x002fe80000010000 */
[C---:B------:R-:W-:Y:S01]  /*9340*/  HMMA.16816.F32 R20, R136.reuse, R148, R20 ;  /* 0x000000948814723c */ /* 0x040fe20000001814 */
[----:B------:R-:W-:Y:S03]  /*9350*/  LDSM.16.MT88.4 R160, [R251+0x1800] ;  /* 0x00180000fba0783b */ /* 0x000fe60000004200 */
[C---:B------:R-:W-:Y:S01]  /*9360*/  FADD.FTZ R0, R178.reuse, R0 ;  /* 0x00000000b2007221 */ /* 0x040fe20000010000 */
[----:B------:R-:W-:Y:S02]  /*9370*/  F2FP.PACK_AB R178, R178, R132 ;  /* 0x00000084b2b2723e */ /* 0x000fe400000000ff */
[----:B------:R-:W1:Y:S01]  /*9380*/  MUFU.EX2 R132, R164 ;  /* 0x000000a400847308 */ /* 0x000e620000000800 */
[C---:B------:R-:W-:Y:S01]  /*9390*/  HMMA.16816.F32 R24, R136.reuse, R150, R24 ;  /* 0x000000968818723c */ /* 0x040fe20000001818 */
[----:B------:R-:W3:Y:S07]  /*93a0*/  LDSM.16.MT88.4 R148, [R186+0x3000] ;  /* 0x00300000ba94783b */ /* 0x000eee0000004200 */
[C---:B-----5:R-:W-:Y:S01]  /*93b0*/  HMMA.16816.F32 R28, R136.reuse, R140, R28 ;  /* 0x0000008c881c723c */ /* 0x060fe2000000181c */
[----:B------:R-:W-:Y:S07]  /*93c0*/  LDSM.16.MT88.4 R152, [R186+0x1800] ;  /* 0x00180000ba98783b */ /* 0x000fee0000004200 */
[C---:B------:R-:W-:Y:S01]  /*93d0*/  HMMA.16816.F32 R32, R136.reuse, R142, R32 ;  /* 0x0000008e8820723c */ /* 0x040fe20000001820 */
[----:B------:R-:W4:Y:S03]  /*93e0*/  LDSM.16.MT88.4 R140, [R187+0x3000] ;  /* 0x00300000bb8c783b */ /* 0x000f260000004200 */
[----:B-1----:R-:W-:Y:S04]  /*93f0*/  F2FP.PACK_AB R179, R132, R134 ;  /* 0x0000008684b3723e */ /* 0x002fe800000000ff */
[C---:B--2---:R-:W-:Y:S01]  /*9400*/  HMMA.16816.F32 R36, R136.reuse, R144, R36 ;  /* 0x000000908824723c */ /* 0x044fe20000001824 */
[----:B------:R1:W-:Y:S04]  /*9410*/  STL [R1+0x7c], R0 ;  /* 0x00007c0001007387 */ /* 0x0003e80000100800 */
[----:B------:R-:W2:Y:S03]  /*9420*/  LDL R185, [R1+0x84] ;  /* 0x0000840001b97983 */ /* 0x000ea60000100800 */
[C---:B------:R-:W-:Y:S01]  /*9430*/  HMMA.16816.F32 R40, R136.reuse, R146, R40 ;  /* 0x000000928828723c */ /* 0x040fe20000001828 */
[----:B------:R-:W5:Y:S07]  /*9440*/  LDSM.16.MT88.4 R144, [R188+0x3000] ;  /* 0x00300000bc90783b */ /* 0x000f6e0000004200 */
[C---:B---3--:R-:W-:Y:S08]  /*9450*/  HMMA.16816.F32 R44, R136.reuse, R148, R44 ;  /* 0x00000094882c723c */ /* 0x048ff0000000182c */
[C---:B------:R-:W-:Y:S01]  /*9460*/  HMMA.16816.F32 R48, R136.reuse, R150, R48 ;  /* 0x000000968830723c */ /* 0x040fe20000001830 */
[----:B------:R-:W3:Y:S03]  /*9470*/  LDSM.16.MT88.4 R148, [R251+0x5000] ;  /* 0x00500000fb94783b */ /* 0x000ee60000004200 */
[----:B-1----:R-:W-:Y:S01]  /*9480*/  FADD.FTZ R0, R156, R2 ;  /* 0x000000029c007221 */ /* 0x002fe20000010000 */
[----:B------:R-:W-:Y:S03]  /*9490*/  IADD3 R2, R248, -0x1, RZ ;  /* 0xfffffffff8027810 */ /* 0x000fe60007ffe0ff */
[----:B------:R-:W-:Y:S01]  /*94a0*/  FADD.FTZ R0, R182, R0 ;  /* 0x00000000b6007221 */ /* 0x000fe20000010000 */
[C---:B----4-:R-:W-:Y:S01]  /*94b0*/  HMMA.16816.F32 R52, R136.reuse, R140, R52 ;  /* 0x0000008c8834723c */ /* 0x050fe20000001834 */
[----:B------:R-:W-:Y:S02]  /*94c0*/  STL [R1+0x64], R2 ;  /* 0x0000640201007387 */ /* 0x000fe40000100800 */
[----:B------:R-:W-:Y:S04]  /*94d0*/  FADD.FTZ R0, R181, R0 ;  /* 0x00000000b5007221 */ /* 0x000fe80000010000 */
[----:B------:R-:W-:Y:S01]  /*94e0*/  FADD.FTZ R0, R183, R0 ;  /* 0x00000000b7007221 */ /* 0x000fe20000010000 */
[C---:B------:R-:W-:Y:S01]  /*94f0*/  HMMA.16816.F32 R56, R136.reuse, R142, R56 ;  /* 0x0000008e8838723c */ /* 0x040fe20000001838 */
[----:B------:R-:W1:Y:S03]  /*9500*/  LDSM.16.MT88.4 R140, [R186+0x5000] ;  /* 0x00500000ba8c783b */ /* 0x000e660000004200 */
[----:B------:R-:W-:Y:S04]  /*9510*/  FADD.FTZ R0, R184, R0 ;  /* 0x00000000b8007221 */ /* 0x000fe80000010000 */
[C---:B-----5:R-:W-:Y:S04]  /*9520*/  HMMA.16816.F32 R60, R136.reuse, R144, R60 ;  /* 0x00000090883c723c */ /* 0x060fe8000000183c */
[----:B------:R-:W-:Y:S04]  /*9530*/  FADD.FTZ R0, R190, R0 ;  /* 0x00000000be007221 */ /* 0x000fe80000010000 */
[C---:B------:R-:W-:Y:S01]  /*9540*/  HMMA.16816.F32 R64, R136.reuse, R146, R64 ;  /* 0x000000928840723c */ /* 0x040fe20000001840 */
[----:B------:R-:W4:Y:S03]  /*9550*/  LDSM.16.MT88.4 R144, [R187+0x5000] ;  /* 0x00500000bb90783b */ /* 0x000f260000004200 */
[----:B------:R-:W-:Y:S04]  /*9560*/  FADD.FTZ R0, R189, R0 ;  /* 0x00000000bd007221 */ /* 0x000fe80000010000 */
[C---:B---3--:R-:W-:Y:S04]  /*9570*/  HMMA.16816.F32 R68, R136.reuse, R148, R68 ;  /* 0x000000948844723c */ /* 0x048fe80000001844 */
[----:B------:R-:W-:Y:S04]  /*9580*/  FADD.FTZ R0, R191, R0 ;  /* 0x00000000bf007221 */ /* 0x000fe80000010000 */
[C---:B------:R-:W-:Y:S01]  /*9590*/  HMMA.16816.F32 R72, R136.reuse, R150, R72 ;  /* 0x000000968848723c */ /* 0x040fe20000001848 */
[----:B------:R-:W3:Y:S03]  /*95a0*/  LDSM.16.MT88.4 R148, [R188+0x5000] ;  /* 0x00500000bc94783b */ /* 0x000ee60000004200 */
[----:B------:R-:W-:Y:S04]  /*95b0*/  FADD.FTZ R0, R249, R0 ;  /* 0x00000000f9007221 */ /* 0x000fe80000010000 */
[----:B------:R-:W-:Y:S01]  /*95c0*/  FADD.FTZ R0, R180, R0 ;  /* 0x00000000b4007221 */ /* 0x000fe20000010000 */
[C---:B-1----:R-:W-:Y:S03]  /*95d0*/  HMMA.16816.F32 R76, R136.reuse, R140, R76 ;  /* 0x0000008c884c723c */ /* 0x042fe6000000184c */
[----:B------:R-:W-:Y:S01]  /*95e0*/  FADD.FTZ R0, R135, R0 ;  /* 0x0000000087007221 */ /* 0x000fe20000010000 */
[----:B------:R-:W-:Y:S03]  /*95f0*/  MOV R135, R3 ;  /* 0x0000000300877202 */ /* 0x000fe60000000f00 */
[----:B------:R-:W-:Y:S01]  /*9600*/  FADD.FTZ R0, R134, R0 ;  /* 0x0000000086007221 */ /* 0x000fe20000010000 */
[C---:B------:R-:W-:Y:S01]  /*9610*/  HMMA.16816.F32 R80, R136.reuse, R142, R80 ;  /* 0x0000008e8850723c */ /* 0x040fe20000001850 */
[----:B------:R-:W1:Y:S03]  /*9620*/  LDSM.16.MT88.4 R140, [R251+0x7000] ;  /* 0x00700000fb8c783b */ /* 0x000e660000004200 */
[----:B------:R-:W-:Y:S01]  /*9630*/  FADD.FTZ R0, R132, R0 ;  /* 0x0000000084007221 */ /* 0x000fe20000010000 */
[----:B------:R-:W-:Y:S03]  /*9640*/  MOV R134, R133 ;  /* 0x0000008500867202 */ /* 0x000fe60000000f00 */
[C---:B----4-:R-:W-:Y:S01]  /*9650*/  HMMA.16816.F32 R84, R136.reuse, R144, R84 ;  /* 0x000000908854723c */ /* 0x050fe20000001854 */
[----:B------:R-:W-:Y:S07]  /*9660*/  STL [R1+0x78], R0 ;  /* 0x0000780001007387 */ /* 0x000fee0000100800 */
[C---:B------:R-:W-:Y:S01]  /*9670*/  HMMA.16816.F32 R88, R136.reuse, R146, R88 ;  /* 0x000000928858723c */ /* 0x040fe20000001858 */
[----:B------:R-:W4:Y:S07]  /*9680*/  LDSM.16.MT88.4 R144, [R186+0x7000] ;  /* 0x00700000ba90783b */ /* 0x000f2e0000004200 */
[C---:B---3--:R-:W-:Y:S08]  /*9690*/  HMMA.16816.F32 R92, R136.reuse, R148, R92 ;  /* 0x00000094885c723c */ /* 0x048ff0000000185c */
[C---:B------:R-:W-:Y:S01]  /*96a0*/  HMMA.16816.F32 R96, R136.reuse, R150, R96 ;  /* 0x000000968860723c */ /* 0x040fe20000001860 */
[----:B------:R-:W3:Y:S07]  /*96b0*/  LDSM.16.MT88.4 R148, [R187+0x7000] ;  /* 0x00700000bb94783b */ /* 0x000eee0000004200 */
[C---:B-1----:R-:W-:Y:S08]  /*96c0*/  HMMA.16816.F32 R100, R136.reuse, R140, R100 ;  /* 0x0000008c8864723c */ /* 0x042ff00000001864 */
[C---:B------:R-:W-:Y:S01]  /*96d0*/  HMMA.16816.F32 R104, R136.reuse, R142, R104 ;  /* 0x0000008e8868723c */ /* 0x040fe20000001868 */
[----:B------:R-:W1:Y:S07]  /*96e0*/  LDSM.16.MT88.4 R140, [R188+0x7000] ;  /* 0x00700000bc8c783b */ /* 0x000e6e0000004200 */
[C---:B----4-:R-:W-:Y:S08]  /*96f0*/  HMMA.16816.F32 R108, R136.reuse, R144, R108 ;  /* 0x00000090886c723c */ /* 0x050ff0000000186c */
[C---:B------:R-:W-:Y:S01]  /*9700*/  HMMA.16816.F32 R112, R136.reuse, R146, R112 ;  /* 0x000000928870723c */ /* 0x040fe20000001870 */
[----:B------:R-:W4:Y:S07]  /*9710*/  LDSM.16.MT88.4 R144, [R187+0x1800] ;  /* 0x00180000bb90783b */ /* 0x000f2e0000004200 */
        /* <DEDUP_REMOVED lines=8> */
[----:B------:R-:W5:Y:S07]  /*97a0*/  LDSM.16.MT88.4 R8, [R186+0x3800] ;  /* 0x00380000ba08783b */ /* 0x000f6e0000004200 */
[C---:B------:R-:W-:Y:S01]  /*97b0*/  HMMA.16816.F32 R156, R176.reuse, R152, R12 ;  /* 0x00000098b09c723c */ /* 0x040fe2000000180c */
[----:B------:R-:W3:Y:S07]  /*97c0*/  LDSM.16.MT88.4 R12, [R187+0x3800] ;  /* 0x00380000bb0c783b */ /* 0x000eee0000004200 */
[C---:B------:R-:W-:Y:S01]  /*97d0*/  HMMA.16816.F32 R152, R176.reuse, R154, R16 ;  /* 0x0000009ab098723c */ /* 0x040fe20000001810 */
[----:B------:R-:W2:Y:S07]  /*97e0*/  LDSM.16.MT88.4 R16, [R188+0x3800] ;  /* 0x00380000bc10783b */ /* 0x000eae0000004200 */
[C---:B----4-:R-:W-:Y:S08]  /*97f0*/  HMMA.16816.F32 R148, R176.reuse, R144, R20 ;  /* 0x00000090b094723c */ /* 0x050ff00000001814 */
[C---:B------:R-:W-:Y:S08]  /*9800*/  HMMA.16816.F32 R144, R176.reuse, R146, R24 ;  /* 0x00000092b090723c */ /* 0x040ff00000001818 */
[C---:B-1----:R-:W-:Y:S08]  /*9810*/  HMMA.16816.F32 R140, R176.reuse, R136, R28 ;  /* 0x00000088b08c723c */ /* 0x042ff0000000181c */
[C---:B------:R-:W-:Y:S08]  /*9820*/  HMMA.16816.F32 R136, R176.reuse, R138, R32 ;  /* 0x0000008ab088723c */ /* 0x040ff00000001820 */
[C---:B---3--:R-:W-:Y:S08]  /*9830*/  HMMA.16816.F32 R36, R176.reuse, R4, R36 ;  /* 0x00000004b024723c */ /* 0x048ff00000001824 */
[C---:B------:R-:W-:Y:S01]  /*9840*/  HMMA.16816.F32 R40, R176.reuse, R6, R40 ;  /* 0x00000006b028723c */ /* 0x040fe20000001828 */
[----:B------:R-:W1:Y:S07]  /*9850*/  LDSM.16.MT88.4 R4, [R251+0x5800] ;  /* 0x00580000fb04783b */ /* 0x000e6e0000004200 */
[C---:B-----5:R-:W-:Y:S08]  /*9860*/  HMMA.16816.F32 R44, R176.reuse, R8, R44 ;  /* 0x00000008b02c723c */ /* 0x060ff0000000182c */
[C---:B------:R-:W-:Y:S01]  /*9870*/  HMMA.16816.F32 R48, R176.reuse, R10, R48 ;  /* 0x0000000ab030723c */ /* 0x040fe20000001830 */
[----:B------:R-:W3:Y:S07]  /*9880*/  LDSM.16.MT88.4 R8, [R186+0x5800] ;  /* 0x00580000ba08783b */ /* 0x000eee0000004200 */
[C---:B------:R-:W-:Y:S08]  /*9890*/  HMMA.16816.F32 R52, R176.reuse, R12, R52 ;  /* 0x0000000cb034723c */ /* 0x040ff00000001834 */
[C---:B------:R-:W-:Y:S01]  /*98a0*/  HMMA.16816.F32 R56, R176.reuse, R14, R56 ;  /* 0x0000000eb038723c */ /* 0x040fe20000001838 */
[----:B------:R-:W4:Y:S02]  /*98b0*/  LDSM.16.MT88.4 R12, [R187+0x5800] ;  /* 0x00580000bb0c783b */ /* 0x000f240000004200 */
[----:B--2---:R-:W-:Y:S02]  /*98c0*/  ISETP.GT.AND P0, PT, R248, R185, PT ;  /* 0x000000b9f800720c */ /* 0x004fe40003f04270 */
[----:B------:R-:W-:Y:S03]  /*98d0*/  MOV R248, R2 ;  /* 0x0000000200f87202 */ /* 0x000fe60000000f00 */
[C---:B------:R-:W-:Y:S08]  /*98e0*/  HMMA.16816.F32 R60, R176.reuse, R16, R60 ;  /* 0x00000010b03c723c */ /* 0x040ff0000000183c */
[C---:B------:R-:W-:Y:S01]  /*98f0*/  HMMA.16816.F32 R64, R176.reuse, R18, R64 ;  /* 0x00000012b040723c */ /* 0x040fe20000001840 */
[----:B------:R-:W2:Y:S07]  /*9900*/  LDSM.16.MT88.4 R16, [R188+0x5800] ;  /* 0x00580000bc10783b */ /* 0x000eae0000004200 */
[C---:B-1----:R-:W-:Y:S08]  /*9910*/  HMMA.16816.F32 R68, R176.reuse, R4, R68 ;  /* 0x00000004b044723c */ /* 0x042ff00000001844 */
[C---:B------:R-:W-:Y:S01]  /*9920*/  HMMA.16816.F32 R72, R176.reuse, R6, R72 ;  /* 0x00000006b048723c */ /* 0x040fe20000001848 */
[----:B------:R-:W1:Y:S07]  /*9930*/  LDSM.16.MT88.4 R4, [R251+0x7800] ;  /* 0x00780000fb04783b */ /* 0x000e6e0000004200 */
[C---:B---3--:R-:W-:Y:S08]  /*9940*/  HMMA.16816.F32 R76, R176.reuse, R8, R76 ;  /* 0x00000008b04c723c */ /* 0x048ff0000000184c */
[C---:B------:R-:W-:Y:S01]  /*9950*/  HMMA.16816.F32 R80, R176.reuse, R10, R80 ;  /* 0x0000000ab050723c */ /* 0x040fe20000001850 */
[----:B------:R-:W3:Y:S07]  /*9960*/  LDSM.16.MT88.4 R8, [R186+0x7800] ;  /* 0x00780000ba08783b */ /* 0x000eee0000004200 */
[C---:B----4-:R-:W-:Y:S08]  /*9970*/  HMMA.16816.F32 R84, R176.reuse, R12, R84 ;  /* 0x0000000cb054723c */ /* 0x050ff00000001854 */
[C---:B------:R-:W-:Y:S01]  /*9980*/  HMMA.16816.F32 R88, R176.reuse, R14, R88 ;  /* 0x0000000eb058723c */ /* 0x040fe20000001858 */
[----:B------:R-:W4:Y:S07]  /*9990*/  LDSM.16.MT88.4 R12, [R187+0x7800] ;  /* 0x00780000bb0c783b */ /* 0x000f2e0000004200 */
[C---:B--2---:R-:W-:Y:S08]  /*99a0*/  HMMA.16816.F32 R92, R176.reuse, R16, R92 ;  /* 0x00000010b05c723c */ /* 0x044ff0000000185c */
[C---:B------:R-:W-:Y:S01]  /*99b0*/  HMMA.16816.F32 R96, R176.reuse, R18, R96 ;  /* 0x00000012b060723c */ /* 0x040fe20000001860 */
[----:B------:R-:W2:Y:S07]  /*99c0*/  LDSM.16.MT88.4 R16, [R188+0x7800] ;  /* 0x00780000bc10783b */ /* 0x000eae0000004200 */
[C---:B-1----:R-:W-:Y:S08]  /*99d0*/  HMMA.16816.F32 R100, R176.reuse, R4, R100 ;  /* 0x00000004b064723c */ /* 0x042ff00000001864 */
[C---:B------:R-:W-:Y:S08]  /*99e0*/  HMMA.16816.F32 R104, R176.reuse, R6, R104 ;  /* 0x00000006b068723c */ /* 0x040ff00000001868 */
[C---:B---3--:R-:W-:Y:S08]  /*99f0*/  HMMA.16816.F32 R108, R176.reuse, R8, R108 ;  /* 0x00000008b06c723c */ /* 0x048ff0000000186c */
[C---:B------:R-:W-:Y:S08]  /*9a00*/  HMMA.16816.F32 R112, R176.reuse, R10, R112 ;  /* 0x0000000ab070723c */ /* 0x040ff00000001870 */
[C---:B----4-:R-:W-:Y:S08]  /*9a10*/  HMMA.16816.F32 R116, R176.reuse, R12, R116 ;  /* 0x0000000cb074723c */ /* 0x050ff00000001874 */
[C---:B------:R-:W-:Y:S08]  /*9a20*/  HMMA.16816.F32 R120, R176.reuse, R14, R120 ;  /* 0x0000000eb078723c */ /* 0x040ff00000001878 */
[C---:B--2---:R-:W-:Y:S07]  /*9a30*/  HMMA.16816.F32 R124, R176.reuse, R16, R124 ;  /* 0x00000010b07c723c */ /* 0x044fee000000187c */
[----:B------:R-:W-:Y:S01]  /*9a40*/  MOV R16, R3 ;  /* 0x0000000300107202 */ /* 0x000fe20000000f00 */
[----:B------:R-:W-:Y:S01]  /*9a50*/  HMMA.16816.F32 R128, R176, R18, R128 ;  /* 0x00000012b080723c */ /* 0x000fe20000001880 */
[----:B------:R-:W-:-:S07]  /*9a60*/  @P0 BRA `(.L_x_534) ;  /* 0xffffbf6000000947 */ /* 0x000fce000383ffff */
.L_x_523:
[----:B-1----:R-:W2:Y:S02]  /*9a70*/  LDL R0, [R1+0x64] ;  /* 0x0000640001007983 */ /* 0x002ea40000100800 */
[----:B--2---:R-:W-:-:S13]  /*9a80*/  ISETP.GE.AND P0, PT, R0, RZ, PT ;  /* 0x000000ff0000720c */ /* 0x004fda0003f06270 */
[----:B------:R-:W-:Y:S05]  /*9a90*/  @!P0 BRA `(.L_x_535) ;  /* 0x00003c0000008947 */ /* 0x000fea0003800000 */
[----:B------:R-:W-:Y:S02]  /*9aa0*/  MOV R135, R16 ;  /* 0x0000001000877202 */ /* 0x000fe40000000f00 */
[----:B------:R-:W-:Y:S02]  /*9ab0*/  MOV R134, R133 ;  /* 0x0000008500867202 */ /* 0x000fe40000000f00 */
.L_x_542:
[----:B------:R-:W2:Y:S01]  /*9ac0*/  LDL R8, [R1+0x60] ;  /* 0x0000600001087983 */ /* 0x000ea20000100800 */
[----:B------:R-:W-:Y:S04]  /*9ad0*/  DEPBAR.LE SB0, 0x0 ;  /* 0x000080000000791a */ /* 0x000fe80000000000 */
[----:B------:R-:W3:Y:S01]  /*9ae0*/  LDL R12, [R1+0x5c] ;  /* 0x00005c00010c7983 */ /* 0x000ee20000100800 */
[----:B------:R-:W-:Y:S01]  /*9af0*/  WARPSYNC 0xffffffff ;  /* 0xffffffff00007948 */ /* 0x000fe20003800000 */
[C---:B------:R-:W-:Y:S02]  /*9b00*/  IADD3 R20, R252.reuse, 0x6000, RZ ;  /* 0x00006000fc147810 */ /* 0x040fe40007ffe0ff */
[----:B------:R-:W4:Y:S01]  /*9b10*/  LDL R13, [R1+0x20] ;  /* 0x00002000010d7983 */ /* 0x000f220000100800 */
[C---:B------:R-:W-:Y:S02]  /*9b20*/  IADD3 R21, R252.reuse, 0x5000, RZ ;  /* 0x00005000fc157810 */ /* 0x040fe40007ffe0ff */
[C---:B------:R-:W-:Y:S01]  /*9b30*/  IADD3 R248, R252.reuse, 0x3800, RZ ;  /* 0x00003800fcf87810 */ /* 0x040fe20007ffe0ff */
[----:B------:R-:W5:Y:S01]  /*9b40*/  LDL.64 R6, [R1+0xa0] ;  /* 0x0000a00001067983 */ /* 0x000f620000100a00 */
[C---:B------:R-:W-:Y:S02]  /*9b50*/  IADD3 R133, R252.reuse, 0x3000, RZ ;  /* 0x00003000fc857810 */ /* 0x040fe40007ffe0ff */
[----:B------:R-:W-:Y:S01]  /*9b60*/  IADD3 R132, R252, 0x2800, RZ ;  /* 0x00002800fc847810 */ /* 0x000fe20007ffe0ff */
[----:B------:R-:W5:Y:S04]  /*9b70*/  LDL R5, [R1+0xb0] ;  /* 0x0000b00001057983 */ /* 0x000f680000100800 */
[----:B------:R-:W5:Y:S04]  /*9b80*/  LDL R15, [R1+0xec] ;  /* 0x0000ec00010f7983 */ /* 0x000f680000100800 */
[----:B------:R-:W5:Y:S04]  /*9b90*/  LDL R14, [R1+0x74] ;  /* 0x00007400010e7983 */ /* 0x000f680000100800 */
[----:B------:R-:W-:Y:S06]  /*9ba0*/  BAR.SYNC.DEFER_BLOCKING 0x0 ;  /* 0x0000000000007b1d */ /* 0x000fec0000010000 */
[----:B------:R-:W1:Y:S04]  /*9bb0*/  LDSM.16.M88.4 R176, [R252] ;  /* 0x00000000fcb0783b */ /* 0x000e680000000200 */
[----:B------:R-:W1:Y:S04]  /*9bc0*/  LDSM.16.M88.4 R180, [R252+0x800] ;  /* 0x00080000fcb4783b */ /* 0x000e680000000200 */
[----:B------:R-:W1:Y:S04]  /*9bd0*/  LDSM.16.M88.4 R184, [R252+0x1000] ;  /* 0x00100000fcb8783b */ /* 0x000e680000000200 */
[----:B------:R-:W1:Y:S04]  /*9be0*/  LDSM.16.M88.4 R188, [R252+0x1800] ;  /* 0x00180000fcbc783b */ /* 0x000e680000000200 */
[----:B----4-:R-:W4:Y:S01]  /*9bf0*/  LDSM.16.M88.4 R16, [R13+0x800] ;  /* 0x000800000d10783b */ /* 0x010f220000000200 */
[----:B--2---:R-:W-:Y:S01]  /*9c00*/  SHF.R.S32.HI R0, RZ, 0x1f, R8 ;  /* 0x0000001fff007819 */ /* 0x004fe20000011408 */
[----:B------:R-:W-:Y:S01]  /*9c10*/  IMAD.WIDE.U32 R2, R8, c[0x0][0x208], RZ ;  /* 0x0000820008027a25 */ /* 0x000fe200078e00ff */
[----:B---3--:R-:W-:Y:S01]  /*9c20*/  SHF.R.S32.HI R4, RZ, 0x1f, R12 ;  /* 0x0000001fff047819 */ /* 0x008fe2000001140c */
[----:B-----5:R-:W2:Y:S02]  /*9c30*/  LDL R7, [R1+0x6c] ;  /* 0x00006c0001077983 */ /* 0x020ea40000100800 */
[----:B------:R-:W-:Y:S02]  /*9c40*/  IMAD R0, R0, c[0x0][0x208], RZ ;  /* 0x0000820000007a24 */ /* 0x000fe400078e02ff */
[----:B------:R-:W3:Y:S01]  /*9c50*/  LDSM.16.M88.4 R24, [R13+0x1000] ;  /* 0x001000000d18783b */ /* 0x000ee20000000200 */
[----:B------:R-:W-:Y:S02]  /*9c60*/  IMAD R4, R4, c[0x0][0x218], RZ ;  /* 0x0000860004047a24 */ /* 0x000fe400078e02ff */
[----:B------:R-:W-:Y:S01]  /*9c70*/  IMAD R0, R8, c[0x0][0x20c], R0 ;  /* 0x0000830008007a24 */ /* 0x000fe200078e0200 */
[----:B------:R-:W1:Y:S01]  /*9c80*/  LDSM.16.M88.4 R32, [R13+0x1800] ;  /* 0x001800000d20783b */ /* 0x000e620000000200 */
[----:B------:R-:W-:Y:S02]  /*9c90*/  IMAD R4, R12, c[0x0][0x21c], R4 ;  /* 0x000087000c047a24 */ /* 0x000fe400078e0204 */
[----:B------:R-:W-:Y:S01]  /*9ca0*/  IMAD.IADD R3, R3, 0x1, R0 ;  /* 0x0000000103037824 */ /* 0x000fe200078e0200 */
[----:B------:R5:W1:Y:S01]  /*9cb0*/  LDSM.16.M88.4 R8, [R13] ;  /* 0x000000000d08783b */ /* 0x000a620000000200 */
[C---:B------:R-:W-:Y:S01]  /*9cc0*/  SHF.L.U64.HI R29, R14.reuse, 0x1, R15 ;  /* 0x000000010e1d7819 */ /* 0x040fe2000001020f */
[----:B------:R-:W-:Y:S02]  /*9cd0*/  IMAD.SHL.U32 R250, R14, 0x2, RZ ;  /* 0x000000020efa7824 */ /* 0x000fe400078e00ff */
[----:B------:R-:W-:Y:S05]  /*9ce0*/  IMAD.WIDE.U32 R2, R12, c[0x0][0x218], R2 ;  /* 0x000086000c027a25 */ /* 0x000fea00078e0002 */
[----:B------:R-:W-:Y:S02]  /*9cf0*/  IADD3 R0, P0, R6, R2, RZ ;  /* 0x0000000206007210 */ /* 0x000fe40007f1e0ff */
[----:B------:R-:W3:Y:S01]  /*9d00*/  LDL R6, [R1+0xf4] ;  /* 0x0000f40001067983 */ /* 0x000ee20000100800 */
[----:B------:R-:W-:Y:S02]  /*9d10*/  IADD3 R2, R252, 0x7000, RZ ;  /* 0x00007000fc027810 */ /* 0x000fe40007ffe0ff */
[----:B------:R-:W-:Y:S02]  /*9d20*/  IADD3.X R4, R5, R3, R4, P0, !PT ;  /* 0x0000000305047210 */ /* 0x000fe400007fe404 */
[C---:B------:R-:W-:Y:S04]  /*9d30*/  LEA R12, P0, R0.reuse, c[0x0][0x1f8], 0x1 ;  /* 0x00007e00000c7a11 */ /* 0x040fe800078008ff */
[----:B------:R-:W-:Y:S02]  /*9d40*/  LEA.HI.X R4, R0, c[0x0][0x1fc], R4, 0x1, P0 ;  /* 0x00007f0000047a11 */ /* 0x000fe400000f0c04 */
[C---:B------:R-:W-:Y:S01]  /*9d50*/  IADD3 R0, R252.reuse, 0x7800, RZ ;  /* 0x00007800fc007810 */ /* 0x040fe20007ffe0ff */
[----:B-----5:R-:W5:Y:S04]  /*9d60*/  LDL R13, [R1+0xf0] ;  /* 0x0000f000010d7983 */ /* 0x020f680000100800 */
[----:B------:R1:W-:Y:S04]  /*9d70*/  STL [R1+0x1c], R0 ;  /* 0x00001c0001007387 */ /* 0x0003e80000100800 */
[----:B------:R-:W3:Y:S04]  /*9d80*/  LDL R5, [R1+0x70] ;  /* 0x0000700001057983 */ /* 0x000ee80000100800 */
[----:B------:R4:W-:Y:S04]  /*9d90*/  STL [R1+0x18], R2 ;  /* 0x0000180201007387 */ /* 0x0009e80000100800 */
[----:B------:R-:W3:Y:S01]  /*9da0*/  LDL R3, [R1+0xf8] ;  /* 0x0000f80001037983 */ /* 0x000ee20000100800 */
[C---:B-1----:R-:W-:Y:S03]  /*9db0*/  IADD3 R0, R252.reuse, 0x6800, RZ ;  /* 0x00006800fc007810 */ /* 0x042fe60007ffe0ff */
[----:B----4-:R-:W4:Y:S04]  /*9dc0*/  LDL R2, [R1+0x58] ;  /* 0x0000580001027983 */ /* 0x010f280000100800 */
[----:B------:R1:W-:Y:S04]  /*9dd0*/  STL [R1+0x14], R0 ;  /* 0x0000140001007387 */ /* 0x0003e80000100800 */
[----:B------:R1:W-:Y:S02]  /*9de0*/  STL [R1+0x10], R20 ;  /* 0x0000101401007387 */ /* 0x0003e40000100800 */
[C---:B-1----:R-:W-:Y:S02]  /*9df0*/  IADD3 R0, R252.reuse, 0x5800, RZ ;  /* 0x00005800fc007810 */ /* 0x042fe40007ffe0ff */
[C---:B------:R-:W-:Y:S03]  /*9e00*/  IADD3 R20, R252.reuse, 0x4800, RZ ;  /* 0x00004800fc147810 */ /* 0x040fe60007ffe0ff */
[----:B------:R1:W-:Y:S04]  /*9e10*/  STL [R1+0xc], R0 ;  /* 0x00000c0001007387 */ /* 0x0003e80000100800 */
[----:B------:R-:W-:Y:S04]  /*9e20*/  STL [R1+0x8], R21 ;  /* 0x0000081501007387 */ /* 0x000fe80000100800 */
[----:B------:R-:W-:Y:S01]  /*9e30*/  STL [R1+0x4], R20 ;  /* 0x0000041401007387 */ /* 0x000fe20000100800 */
[C---:B-1----:R-:W-:Y:S05]  /*9e40*/  IADD3 R0, R252.reuse, 0x4000, RZ ;  /* 0x00004000fc007810 */ /* 0x042fea0007ffe0ff */
[----:B------:R1:W-:Y:S02]  /*9e50*/  STL [R1], R0 ;  /* 0x0000000001007387 */ /* 0x0003e40000100800 */
[----:B-1----:R-:W-:Y:S01]  /*9e60*/  IADD3 R0, R252, 0x2000, RZ ;  /* 0x00002000fc007810 */ /* 0x002fe20007ffe0ff */
[C---:B--2---:R-:W-:Y:S01]  /*9e70*/  IMAD.SHL.U32 R249, R7.reuse, 0x2, RZ ;  /* 0x0000000207f97824 */ /* 0x044fe200078e00ff */
[----:B-----5:R-:W-:Y:S02]  /*9e80*/  SHF.L.U64.HI R28, R7, 0x1, R13 ;  /* 0x00000001071c7819 */ /* 0x020fe4000001020d */
[C---:B---3--:R-:W-:Y:S01]  /*9e90*/  SHF.L.U64.HI R23, R5.reuse, 0x1, R6 ;  /* 0x0000000105177819 */ /* 0x048fe20000010206 */
[----:B------:R-:W-:Y:S01]  /*9ea0*/  IMAD.SHL.U32 R31, R5, 0x2, RZ ;  /* 0x00000002051f7824 */ /* 0x000fe200078e00ff */
[C---:B----4-:R-:W-:Y:S01]  /*9eb0*/  SHF.L.U64.HI R20, R2.reuse, 0x1, R3 ;  /* 0x0000000102147819 */ /* 0x050fe20000010203 */
[----:B------:R-:W-:Y:S01]  /*9ec0*/  IMAD.SHL.U32 R30, R2, 0x2, RZ ;  /* 0x00000002021e7824 */ /* 0x000fe200078e00ff */
[----:B------:R-:W-:-:S05]  /*9ed0*/  BRA.DIV ~URZ, `(.L_x_536) ;  /* 0x00007de27f007947 */ /* 0x000fca000b800000 */
[----:B------:R1:W2:Y:S02]  /*9ee0*/  SHFL.IDX PT, R2, R4, RZ, 0x181f ;  /* 0x00181fff04027589 */ /* 0x0002a400000e0000 */
.L_x_585:
[----:B------:R-:W3:Y:S01]  /*9ef0*/  LDL R3, [R1+0x70] ;  /* 0x0000700001037983 */ /* 0x000ee20000100800 */
[----:B------:R-:W-:Y:S04]  /*9f00*/  BSSY B0, `(.L_x_537) ;  /* 0x0000171000007945 */ /* 0x000fe80003800000 */
[----:B------:R-:W4:Y:S05]  /*9f10*/  LDL R6, [R1+0x58] ;  /* 0x0000580001067983 */ /* 0x000f2a0000100800 */
[----:B--2---:R-:W2:Y:S05]  /*9f20*/  LDL R13, [R1+0x6c] ;  /* 0x00006c00010d7983 */ /* 0x004eaa0000100800 */
[----:B------:R-:W2:Y:S05]  /*9f30*/  LDL R251, [R1+0x50] ;  /* 0x0000500001fb7983 */ /* 0x000eaa0000100800 */
[----:B------:R-:W2:Y:S05]  /*9f40*/  LDL R21, [R1+0x74] ;  /* 0x0000740001157983 */ /* 0x000eaa0000100800 */
[----:B------:R-:W1:Y:S05]  /*9f50*/  SHFL.IDX PT, R5, R12, RZ, 0x181f ;  /* 0x00181fff0c057589 */ /* 0x000e6a00000e0000 */
[----:B------:R-:W-:Y:S05]  /*9f60*/  STL.64 [R1+0x120], R42 ;  /* 0x0001202a01007387 */ /* 0x000fea0000100a00 */
[----:B------:R-:W-:Y:S05]  /*9f70*/  STL.64 [R1+0x118], R40 ;  /* 0x0001182801007387 */ /* 0x000fea0000100a00 */
[----:B------:R-:W-:Y:S05]  /*9f80*/  STL.64 [R1+0x110], R38 ;  /* 0x0001102601007387 */ /* 0x000fea0000100a00 */
[----:B------:R1:W-:Y:S05]  /*9f90*/  STL.64 [R1+0x108], R36 ;  /* 0x0001082401007387 */ /* 0x0003ea0000100a00 */
[----:B-1----:R-:W-:Y:S01]  /*9fa0*/  SHFL.IDX PT, R4, R4, 0x1, 0x181f ;  /* 0x00381f0004047f89 */ /* 0x002fe200000e0000 */
[----:B--2---:R-:W-:Y:S02]  /*9fb0*/  ISETP.GE.AND P3, PT, R21, c[0x0][0x1d4], PT ;  /* 0x0000750015007a0c */ /* 0x004fe40003f66270 */
[----:B---3--:R-:W-:Y:S02]  /*9fc0*/  ISETP.GE.AND P5, PT, R3, c[0x0][0x1d4], PT ;  /* 0x0000750003007a0c */ /* 0x008fe40003fa6270 */
[----:B------:R1:W2:Y:S01]  /*9fd0*/  SHFL.IDX PT, R3, R12, 0x1, 0x181f ;  /* 0x00381f000c037f89 */ /* 0x0002a200000e0000 */
[----:B----4-:R-:W-:Y:S02]  /*9fe0*/  ISETP.GE.AND P1, PT, R6, c[0x0][0x1d4], PT ;  /* 0x0000750006007a0c */ /* 0x010fe40003f26270 */
[----:B------:R-:W-:Y:S02]  /*9ff0*/  IADD3 R6, P0, R5, R30, RZ ;  /* 0x0000001e05067210 */ /* 0x000fe40007f1e0ff */
[----:B------:R-:W-:Y:S02]  /*a000*/  ISETP.GE.AND P4, PT, R13, c[0x0][0x1d4], PT ;  /* 0x000075000d007a0c */ /* 0x000fe40003f86270 */
[----:B------:R-:W-:Y:S01]  /*a010*/  SEL R36, RZ, 0x10, P1 ;  /* 0x00000010ff247807 */ /* 0x000fe20000800000 */
[C---:B------:R-:W-:Y:S01]  /*a020*/  IMAD.X R7, R2.reuse, 0x1, R20, P0 ;  /* 0x0000000102077824 */ /* 0x040fe200000e0614 */
[C---:B------:R-:W-:Y:S02]  /*a030*/  IADD3 R14, P0, R5.reuse, R31, RZ ;  /* 0x0000001f050e7210 */ /* 0x040fe40007f1e0ff */
[----:B------:R-:W-:Y:S01]  /*a040*/  SEL R21, RZ, 0x10, P4 ;  /* 0x00000010ff157807 */ /* 0x000fe20002000000 */
[----:B------:R3:W-:Y:S02]  /*a050*/  STL [R1+0x54], R36 ;  /* 0x0000542401007387 */ /* 0x0007e40000100800 */
[C---:B------:R-:W-:Y:S03]  /*a060*/  IMAD.X R15, R2.reuse, 0x1, R23, P0 ;  /* 0x00000001020f7824 */ /* 0x040fe600000e0617 */
[----:B------:R4:W-:Y:S05]  /*a070*/  LDGSTS.E.BYPASS.LTC128B.128 [R251+0x100], [R6.64], !P1 ;  /* 0x0010000006fb7fae */ /* 0x0009ea000c901d46 */
[----:B------:R2:W-:Y:S01]  /*a080*/  LDGSTS.E.BYPASS.LTC128B.128 [R251+0x2100], [R14.64], !P5 ;  /* 0x021000000efb7fae */ /* 0x0005e2000e901d46 */
[C---:B-1----:R-:W-:Y:S05]  /*a090*/  IADD3 R12, P0, R5.reuse, R249, RZ ;  /* 0x000000f9050c7210 */ /* 0x042fea0007f1e0ff */
[C---:B------:R-:W-:Y:S05]  /*a0a0*/  IMAD.X R13, R2.reuse, 0x1, R28, P0 ;  /* 0x00000001020d7824 */ /* 0x040fea00000e061c */
[----:B------:R1:W-:Y:S01]  /*a0b0*/  LDGSTS.E.BYPASS.LTC128B.128 [R251+0x4100], [R12.64], !P4 ;  /* 0x041000000cfb7fae */ /* 0x0003e2000e101d46 */
[----:B----4-:R-:W-:Y:S05]  /*a0c0*/  IADD3 R6, P0, R5, R250, RZ ;  /* 0x000000fa05067210 */ /* 0x010fea0007f1e0ff */
[----:B------:R-:W-:Y:S01]  /*a0d0*/  IMAD.X R7, R2, 0x1, R29, P0 ;  /* 0x0000000102077824 */ /* 0x000fe200000e061d */
[----:B------:R-:W-:Y:S04]  /*a0e0*/  SEL R2, RZ, 0x10, P5 ;  /* 0x00000010ff027807 */ /* 0x000fe80002800000 */
[C---:B------:R-:W-:Y:S01]  /*a0f0*/  IADD3 R22, -R2.reuse, 0x10, RZ ;  /* 0x0000001002167810 */ /* 0x040fe20007ffe1ff */
[----:B------:R4:W-:Y:S01]  /*a100*/  LDGSTS.E.BYPASS.LTC128B.128 [R251+0x6100], [R6.64], !P3 ;  /* 0x0610000006fb7fae */ /* 0x0009e2000d901d46 */
[----:B------:R-:W-:Y:S02]  /*a110*/  ISETP.NE.U32.AND P2, PT, R2, RZ, PT ;  /* 0x000000ff0200720c */ /* 0x000fe40003f45070 */
[----:B------:R-:W-:Y:S02]  /*a120*/  LOP3.LUT R22, R22, 0xf, RZ, 0xc0, !PT ;  /* 0x0000000f16167812 */ /* 0x000fe400078ec0ff */
[----:B-1----:R-:W-:Y:S04]  /*a130*/  IADD3 R12, -R36, 0x10, RZ ;  /* 0x00000010240c7810 */ /* 0x002fe80007ffe1ff */
[----:B------:R-:W-:Y:S04]  /*a140*/  LOP3.LUT R12, R12, 0xf, RZ, 0xc0, !PT ;  /* 0x0000000f0c0c7812 */ /* 0x000fe800078ec0ff */
[-C--:B--2---:R-:W-:Y:S02]  /*a150*/  IADD3 R12, P1, P0, R12, R3.reuse, R30 ;  /* 0x000000030c0c7210 */ /* 0x084fe4000783e01e */
[----:B------:R-:W-:Y:S02]  /*a160*/  IADD3 R30, -R21, 0x10, RZ ;  /* 0x00000010151e7810 */ /* 0x000fe40007ffe1ff */
[-C--:B------:R-:W-:Y:S02]  /*a170*/  IADD3.X R13, RZ, R4.reuse, R20, P1, P0 ;  /* 0x00000004ff0d7210 */ /* 0x080fe40000fe0414 */
[----:B------:R-:W-:Y:S02]  /*a180*/  SEL R20, RZ, 0x10, P3 ;  /* 0x00000010ff147807 */ /* 0x000fe40001800000 */
[-C--:B------:R-:W-:Y:S02]  /*a190*/  IADD3 R22, P1, P0, R22, R3.reuse, R31 ;  /* 0x0000000316167210 */ /* 0x080fe4000783e01f */
[----:B------:R-:W-:Y:S02]  /*a1a0*/  LOP3.LUT R30, R30, 0xf, RZ, 0xc0, !PT ;  /* 0x0000000f1e1e7812 */ /* 0x000fe400078ec0ff */
[----:B------:R-:W-:Y:S02]  /*a1b0*/  IADD3 R5, -R20, 0x10, RZ ;  /* 0x0000001014057810 */ /* 0x000fe40007ffe1ff */
[-C--:B------:R-:W-:Y:S02]  /*a1c0*/  IADD3.X R23, RZ, R4.reuse, R23, P1, P0 ;  /* 0x00000004ff177210 */ /* 0x080fe40000fe0417 */
[-C--:B------:R-:W-:Y:S02]  /*a1d0*/  IADD3 R30, P1, P0, R30, R3.reuse, R249 ;  /* 0x000000031e1e7210 */ /* 0x080fe4000783e0f9 */
[----:B------:R-:W-:Y:S02]  /*a1e0*/  LOP3.LUT R5, R5, 0xf, RZ, 0xc0, !PT ;  /* 0x0000000f05057812 */ /* 0x000fe400078ec0ff */
[-C--:B------:R-:W-:Y:S02]  /*a1f0*/  IADD3.X R31, RZ, R4.reuse, R28, P1, P0 ;  /* 0x00000004ff1f7210 */ /* 0x080fe40000fe041c */
[----:B------:R-:W-:Y:S02]  /*a200*/  IADD3 R28, P1, P0, R5, R3, R250 ;  /* 0x00000003051c7210 */ /* 0x000fe4000783e0fa */
[----:B------:R-:W2:Y:S02]  /*a210*/  LDL R3, [R1+0x28] ;  /* 0x0000280001037983 */ /* 0x000ea40000100800 */
[----:B------:R-:W-:Y:S02]  /*a220*/  IADD3.X R29, RZ, R4, R29, P1, P0 ;  /* 0x00000004ff1d7210 */ /* 0x000fe40000fe041d */
[C---:B----4-:R-:W-:Y:S01]  /*a230*/  HMMA.16816.F32 R4, R168.reuse, R8, RZ ;  /* 0x00000008a804723c */ /* 0x050fe200000018ff */
[----:B------:R-:W4:Y:S02]  /*a240*/  LDL.LU R40, [R1] ;  /* 0x0000000001287983 */ /* 0x000f240000300800 */
[----:B------:R-:W-:Y:S02]  /*a250*/  ISETP.NE.U32.AND P0, PT, R36, RZ, PT ;  /* 0x000000ff2400720c */ /* 0x000fe40003f05070 */
[----:B------:R-:W-:Y:S01]  /*a260*/  ISETP.NE.U32.AND P1, PT, R21, RZ, PT ;  /* 0x000000ff1500720c */ /* 0x000fe20003f25070 */
[----:B------:R-:W4:Y:S02]  /*a270*/  LDL.LU R38, [R1+0x4] ;  /* 0x0000040001267983 */ /* 0x000f240000300800 */
[C---:B------:R-:W-:Y:S03]  /*a280*/  HMMA.16816.F32 R8, R168.reuse, R10, RZ ;  /* 0x0000000aa808723c */ /* 0x040fe600000018ff */
[----:B------:R-:W4:Y:S05]  /*a290*/  LDL.LU R37, [R1+0x8] ;  /* 0x0000080001257983 */ /* 0x000f2a0000300800 */
[----:B---3--:R-:W3:Y:S05]  /*a2a0*/  LDL.LU R36, [R1+0xc] ;  /* 0x00000c0001247983 */ /* 0x008eea0000300800 */
[----:B------:R-:W3:Y:S05]  /*a2b0*/  LDL R2, [R1+0x24] ;  /* 0x0000240001027983 */ /* 0x000eea0000100800 */
[----:B------:R-:W3:Y:S05]  /*a2c0*/  LDL R39, [R1+0x20] ;  /* 0x0000200001277983 */ /* 0x000eea0000100800 */
[----:B------:R1:W-:Y:S01]  /*a2d0*/  LDGSTS.E.BYPASS.LTC128B.128.ZFILL [R251+0x1100], [R12.64], P0 ;  /* 0x011000000cfb7fae */ /* 0x0003e20008141d46 */
[----:B------:R-:W-:Y:S04]  /*a2e0*/  ISETP.NE.U32.AND P0, PT, R20, RZ, PT ;  /* 0x000000ff1400720c */ /* 0x000fe80003f05070 */
[----:B------:R1:W-:Y:S05]  /*a2f0*/  LDGSTS.E.BYPASS.LTC128B.128.ZFILL [R251+0x3100], [R22.64], P2 ;  /* 0x0310000016fb7fae */ /* 0x0003ea0009141d46 */
[----:B------:R1:W-:Y:S05]  /*a300*/  LDGSTS.E.BYPASS.LTC128B.128.ZFILL [R251+0x5100], [R30.64], P1 ;  /* 0x051000001efb7fae */ /* 0x0003ea0008941d46 */
[----:B------:R1:W-:Y:S05]  /*a310*/  LDGSTS.E.BYPASS.LTC128B.128.ZFILL [R251+0x7100], [R28.64], P0 ;  /* 0x071000001cfb7fae */ /* 0x0003ea0008141d46 */
[----:B------:R-:W0:Y:S01]  /*a320*/  LDGDEPBAR ;  /* 0x00000000000079af */ /* 0x000e220000000000 */
[C---:B-1----:R-:W-:Y:S08]  /*a330*/  HMMA.16816.F32 R12, R168.reuse, R16, RZ ;  /* 0x00000010a80c723c */ /* 0x042ff000000018ff */
[C---:B------:R-:W-:Y:S01]  /*a340*/  HMMA.16816.F32 R16, R168.reuse, R18, RZ ;  /* 0x00000012a810723c */ /* 0x040fe200000018ff */
[----:B------:R-:W-:Y:S07]  /*a350*/  LDSM.16.M88.4 R248, [R248] ;  /* 0x00000000f8f8783b */ /* 0x000fee0000000200 */
        /* <DEDUP_REMOVED lines=12> */
[----:B--2---:R-:W1:Y:S05]  /*a420*/  LDSM.16.M88.4 R176, [R3] ;  /* 0x0000000003b0783b */ /* 0x004e6a0000000200 */
[----:B------:R-:W2:Y:S05]  /*a430*/  LDSM.16.M88.4 R180, [R3+0x800] ;  /* 0x0008000003b4783b */ /* 0x000eaa0000000200 */
[----:B------:R-:W2:Y:S05]  /*a440*/  LDSM.16.M88.4 R184, [R3+0x1000] ;  /* 0x0010000003b8783b */ /* 0x000eaa0000000200 */
[----:B------:R-:W2:Y:S01]  /*a450*/  LDSM.16.M88.4 R188, [R3+0x1800] ;  /* 0x0018000003bc783b */ /* 0x000ea20000000200 */
[C---:B-1----:R-:W-:Y:S08]  /*a460*/  HMMA.16816.F32 R4, R192.reuse, R176, R4 ;  /* 0x000000b0c004723c */ /* 0x042ff00000001804 */
[C---:B------:R-:W-:Y:S01]  /*a470*/  HMMA.16816.F32 R8, R192.reuse, R178, R8 ;  /* 0x000000b2c008723c */ /* 0x040fe20000001808 */
[----:B---3--:R-:W1:Y:S07]  /*a480*/  LDSM.16.M88.4 R176, [R2+-0x6000] ;  /* 0xffa0000002b0783b */ /* 0x008e6e0000000200 */
[C---:B--2---:R-:W-:Y:S08]  /*a490*/  HMMA.16816.F32 R12, R192.reuse, R180, R12 ;  /* 0x000000b4c00c723c */ /* 0x044ff0000000180c */
[C---:B------:R-:W-:Y:S01]  /*a4a0*/  HMMA.16816.F32 R16, R192.reuse, R182, R16 ;  /* 0x000000b6c010723c */ /* 0x040fe20000001810 */
[----:B------:R-:W2:Y:S07]  /*a4b0*/  LDSM.16.M88.4 R180, [R2+-0x5800] ;  /* 0xffa8000002b4783b */ /* 0x000eae0000000200 */
[C---:B------:R-:W-:Y:S08]  /*a4c0*/  HMMA.16816.F32 R20, R192.reuse, R184, R20 ;  /* 0x000000b8c014723c */ /* 0x040ff00000001814 */
[C---:B------:R-:W-:Y:S01]  /*a4d0*/  HMMA.16816.F32 R24, R192.reuse, R186, R24 ;  /* 0x000000bac018723c */ /* 0x040fe20000001818 */
[----:B------:R-:W3:Y:S07]  /*a4e0*/  LDSM.16.M88.4 R184, [R2+-0x5000] ;  /* 0xffb0000002b8783b */ /* 0x000eee0000000200 */
[C---:B------:R-:W-:Y:S08]  /*a4f0*/  HMMA.16816.F32 R28, R192.reuse, R188, R28 ;  /* 0x000000bcc01c723c */ /* 0x040ff0000000181c */
[----:B------:R-:W-:Y:S01]  /*a500*/  HMMA.16816.F32 R32, R192, R190, R32 ;  /* 0x000000bec020723c */ /* 0x000fe20000001820 */
[----:B------:R-:W4:Y:S07]  /*a510*/  LDSM.16.M88.4 R188, [R2+-0x4800] ;  /* 0xffb8000002bc783b */ /* 0x000f2e0000000200 */
[C---:B-1----:R-:W-:Y:S08]  /*a520*/  HMMA.16816.F32 R4, R196.reuse, R176, R4 ;  /* 0x000000b0c404723c */ /* 0x042ff00000001804 */
[C---:B------:R-:W-:Y:S01]  /*a530*/  HMMA.16816.F32 R8, R196.reuse, R178, R8 ;  /* 0x000000b2c408723c */ /* 0x040fe20000001808 */
[----:B------:R-:W1:Y:S07]  /*a540*/  LDSM.16.M88.4 R176, [R39+0x2000] ;  /* 0x0020000027b0783b */ /* 0x000e6e0000000200 */
[C---:B--2---:R-:W-:Y:S08]  /*a550*/  HMMA.16816.F32 R12, R196.reuse, R180, R12 ;  /* 0x000000b4c40c723c */ /* 0x044ff0000000180c */
[C---:B------:R-:W-:Y:S01]  /*a560*/  HMMA.16816.F32 R16, R196.reuse, R182, R16 ;  /* 0x000000b6c410723c */ /* 0x040fe20000001810 */
[----:B------:R-:W2:Y:S07]  /*a570*/  LDSM.16.M88.4 R180, [R39+0x2800] ;  /* 0x0028000027b4783b */ /* 0x000eae0000000200 */
[C---:B---3--:R-:W-:Y:S08]  /*a580*/  HMMA.16816.F32 R20, R196.reuse, R184, R20 ;  /* 0x000000b8c414723c */ /* 0x048ff00000001814 */
[C---:B------:R-:W-:Y:S01]  /*a590*/  HMMA.16816.F32 R24, R196.reuse, R186, R24 ;  /* 0x000000bac418723c */ /* 0x040fe20000001818 */
[----:B------:R-:W3:Y:S07]  /*a5a0*/  LDSM.16.M88.4 R184, [R39+0x3000] ;  /* 0x0030000027b8783b */ /* 0x000eee0000000200 */
[C---:B----4-:R-:W-:Y:S08]  /*a5b0*/  HMMA.16816.F32 R28, R196.reuse, R188, R28 ;  /* 0x000000bcc41c723c */ /* 0x050ff0000000181c */
[----:B------:R-:W-:Y:S01]  /*a5c0*/  HMMA.16816.F32 R32, R196, R190, R32 ;  /* 0x000000bec420723c */ /* 0x000fe20000001820 */
[----:B------:R-:W4:Y:S07]  /*a5d0*/  LDSM.16.M88.4 R188, [R39+0x3800] ;  /* 0x0038000027bc783b */ /* 0x000f2e0000000200 */
[C---:B-1----:R-:W-:Y:S08]  /*a5e0*/  HMMA.16816.F32 R4, R200.reuse, R176, R4 ;  /* 0x000000b0c804723c */ /* 0x042ff00000001804 */
[C---:B------:R-:W-:Y:S01]  /*a5f0*/  HMMA.16816.F32 R8, R200.reuse, R178, R8 ;  /* 0x000000b2c808723c */ /* 0x040fe20000001808 */
[----:B------:R-:W1:Y:S07]  /*a600*/  LDSM.16.M88.4 R176, [R0] ;  /* 0x0000000000b0783b */ /* 0x000e6e0000000200 */
[C---:B--2---:R-:W-:Y:S08]  /*a610*/  HMMA.16816.F32 R12, R200.reuse, R180, R12 ;  /* 0x000000b4c80c723c */ /* 0x044ff0000000180c */
[C---:B------:R-:W-:Y:S01]  /*a620*/  HMMA.16816.F32 R16, R200.reuse, R182, R16 ;  /* 0x000000b6c810723c */ /* 0x040fe20000001810 */
[----:B------:R-:W2:Y:S07]  /*a630*/  LDSM.16.M88.4 R180, [R132] ;  /* 0x0000000084b4783b */ /* 0x000eae0000000200 */
[C---:B---3--:R-:W-:Y:S08]  /*a640*/  HMMA.16816.F32 R20, R200.reuse, R184, R20 ;  /* 0x000000b8c814723c */ /* 0x048ff00000001814 */
[C---:B------:R-:W-:Y:S01]  /*a650*/  HMMA.16816.F32 R24, R200.reuse, R186, R24 ;  /* 0x000000bac818723c */ /* 0x040fe20000001818 */
[----:B------:R-:W3:Y:S07]  /*a660*/  LDSM.16.M88.4 R184, [R133] ;  /* 0x0000000085b8783b */ /* 0x000eee0000000200 */
[C---:B----4-:R-:W-:Y:S08]  /*a670*/  HMMA.16816.F32 R28, R200.reuse, R188, R28 ;  /* 0x000000bcc81c723c */ /* 0x050ff0000000181c */
[----:B------:R-:W-:Y:S01]  /*a680*/  HMMA.16816.F32 R32, R200, R190, R32 ;  /* 0x000000bec820723c */ /* 0x000fe20000001820 */
[----:B------:R-:W4:Y:S07]  /*a690*/  LDSM.16.M88.4 R188, [R3+0x2000] ;  /* 0x0020000003bc783b */ /* 0x000f2e0000000200 */
        /* <DEDUP_REMOVED lines=11> */
[----:B------:R-:W3:Y:S07]  /*a750*/  LDSM.16.M88.4 R248, [R2+-0x4000] ;  /* 0xffc0000002f8783b */ /* 0x000eee0000000200 */
[C---:B----4-:R-:W-:Y:S08]  /*a760*/  HMMA.16816.F32 R4, R208.reuse, R188, R4 ;  /* 0x000000bcd004723c */ /* 0x050ff00000001804 */
[C---:B------:R-:W-:Y:S01]  /*a770*/  HMMA.16816.F32 R8, R208.reuse, R190, R8 ;  /* 0x000000bed008723c */ /* 0x040fe20000001808 */
[----:B------:R-:W4:Y:S07]  /*a780*/  LDSM.16.M88.4 R188, [R2+-0x3800] ;  /* 0xffc8000002bc783b */ /* 0x000f2e0000000200 */
[C---:B-1----:R-:W-:Y:S08]  /*a790*/  HMMA.16816.F32 R12, R208.reuse, R176, R12 ;  /* 0x000000b0d00c723c */ /* 0x042ff0000000180c */
[C---:B------:R-:W-:Y:S01]  /*a7a0*/  HMMA.16816.F32 R16, R208.reuse, R178, R16 ;  /* 0x000000b2d010723c */ /* 0x040fe20000001810 */
[----:B------:R-:W1:Y:S07]  /*a7b0*/  LDSM.16.M88.4 R176, [R2+-0x3000] ;  /* 0xffd0000002b0783b */ /* 0x000e6e0000000200 */
[C---:B--2---:R-:W-:Y:S08]  /*a7c0*/  HMMA.16816.F32 R20, R208.reuse, R180, R20 ;  /* 0x000000b4d014723c */ /* 0x044ff00000001814 */
[C---:B------:R-:W-:Y:S01]  /*a7d0*/  HMMA.16816.F32 R24, R208.reuse, R182, R24 ;  /* 0x000000b6d018723c */ /* 0x040fe20000001818 */
[----:B------:R-:W2:Y:S07]  /*a7e0*/  LDSM.16.M88.4 R180, [R2+-0x2800] ;  /* 0xffd8000002b4783b */ /* 0x000eae0000000200 */
[C---:B---3--:R-:W-:Y:S08]  /*a7f0*/  HMMA.16816.F32 R28, R208.reuse, R184, R28 ;  /* 0x000000b8d01c723c */ /* 0x048ff0000000181c */
[----:B------:R-:W-:Y:S01]  /*a800*/  HMMA.16816.F32 R32, R208, R186, R32 ;  /* 0x000000bad020723c */ /* 0x000fe20000001820 */
[----:B------:R-:W3:Y:S07]  /*a810*/  LDSM.16.M88.4 R184, [R39+0x4000] ;  /* 0x0040000027b8783b */ /* 0x000eee0000000200 */
[C---:B------:R-:W-:Y:S08]  /*a820*/  HMMA.16816.F32 R4, R212.reuse, R248, R4 ;  /* 0x000000f8d404723c */ /* 0x040ff00000001804 */
[C---:B------:R-:W-:Y:S01]  /*a830*/  HMMA.16816.F32 R8, R212.reuse, R250, R8 ;  /* 0x000000fad408723c */ /* 0x040fe20000001808 */
[----:B------:R-:W3:Y:S07]  /*a840*/  LDSM.16.M88.4 R248, [R39+0x4800] ;  /* 0x0048000027f8783b */ /* 0x000eee0000000200 */
[C---:B----4-:R-:W-:Y:S08]  /*a850*/  HMMA.16816.F32 R12, R212.reuse, R188, R12 ;  /* 0x000000bcd40c723c */ /* 0x050ff0000000180c */
[C---:B------:R-:W-:Y:S01]  /*a860*/  HMMA.16816.F32 R16, R212.reuse, R190, R16 ;  /* 0x000000bed410723c */ /* 0x040fe20000001810 */
[----:B------:R-:W4:Y:S07]  /*a870*/  LDSM.16.M88.4 R188, [R39+0x5000] ;  /* 0x0050000027bc783b */ /* 0x000f2e0000000200 */
[C---:B-1----:R-:W-:Y:S08]  /*a880*/  HMMA.16816.F32 R20, R212.reuse, R176, R20 ;  /* 0x000000b0d414723c */ /* 0x042ff00000001814 */
[C---:B------:R-:W-:Y:S01]  /*a890*/  HMMA.16816.F32 R24, R212.reuse, R178, R24 ;  /* 0x000000b2d418723c */ /* 0x040fe20000001818 */
[----:B------:R-:W1:Y:S07]  /*a8a0*/  LDSM.16.M88.4 R176, [R39+0x5800] ;  /* 0x0058000027b0783b */ /* 0x000e6e0000000200 */
[C---:B--2---:R-:W-:Y:S08]  /*a8b0*/  HMMA.16816.F32 R28, R212.reuse, R180, R28 ;  /* 0x000000b4d41c723c */ /* 0x044ff0000000181c */
[----:B------:R-:W-:Y:S01]  /*a8c0*/  HMMA.16816.F32 R32, R212, R182, R32 ;  /* 0x000000b6d420723c */ /* 0x000fe20000001820 */
[----:B------:R-:W2:Y:S05]  /*a8d0*/  LDSM.16.M88.4 R180, [R40] ;  /* 0x0000000028b4783b */ /* 0x000eaa0000000200 */
[----:B------:R-:W-:Y:S02]  /*a8e0*/  LDSM.16.M88.4 R40, [R3+0x4000] ;  /* 0x004000000328783b */ /* 0x000fe40000000200 */
[C---:B---3--:R-:W-:Y:S08]  /*a8f0*/  HMMA.16816.F32 R4, R216.reuse, R184, R4 ;  /* 0x000000b8d804723c */ /* 0x048ff00000001804 */
[C---:B------:R-:W-:Y:S01]  /*a900*/  HMMA.16816.F32 R8, R216.reuse, R186, R8 ;  /* 0x000000bad808723c */ /* 0x040fe20000001808 */
[----:B------:R3:W2:Y:S07]  /*a910*/  LDSM.16.M88.4 R184, [R38] ;  /* 0x0000000026b8783b */ /* 0x0006ae0000000200 */
[C---:B------:R-:W-:Y:S08]  /*a920*/  HMMA.16816.F32 R12, R216.reuse, R248, R12 ;  /* 0x000000f8d80c723c */ /* 0x040ff0000000180c */
[C---:B------:R-:W-:Y:S01]  /*a930*/  HMMA.16816.F32 R16, R216.reuse, R250, R16 ;  /* 0x000000fad810723c */ /* 0x040fe20000001810 */
[----:B------:R1:W2:Y:S07]  /*a940*/  LDSM.16.M88.4 R248, [R37] ;  /* 0x0000000025f8783b */ /* 0x0002ae0000000200 */
[C---:B----4-:R-:W-:Y:S01]  /*a950*/  HMMA.16816.F32 R20, R216.reuse, R188, R20 ;  /* 0x000000bcd814723c */ /* 0x050fe20000001814 */
[----:B---3--:R-:W3:Y:S07]  /*a960*/  LDL.LU R38, [R1+0x10] ;  /* 0x0000100001267983 */ /* 0x008eee0000300800 */
[C---:B------:R-:W-:Y:S01]  /*a970*/  HMMA.16816.F32 R24, R216.reuse, R190, R24 ;  /* 0x000000bed818723c */ /* 0x040fe20000001818 */
[----:B------:R4:W2:Y:S07]  /*a980*/  LDSM.16.M88.4 R188, [R36] ;  /* 0x0000000024bc783b */ /* 0x0008ae0000000200 */
[C---:B-1----:R-:W-:Y:S01]  /*a990*/  HMMA.16816.F32 R28, R216.reuse, R176, R28 ;  /* 0x000000b0d81c723c */ /* 0x042fe2000000181c */
[----:B------:R-:W3:Y:S07]  /*a9a0*/  LDL.LU R37, [R1+0x14] ;  /* 0x0000140001257983 */ /* 0x000eee0000300800 */
[----:B------:R-:W-:Y:S01]  /*a9b0*/  HMMA.16816.F32 R32, R216, R178, R32 ;  /* 0x000000b2d820723c */ /* 0x000fe20000001820 */
[----:B------:R-:W1:Y:S07]  /*a9c0*/  LDSM.16.M88.4 R176, [R3+0x4800] ;  /* 0x0048000003b0783b */ /* 0x000e6e0000000200 */
[C---:B--2---:R-:W-:Y:S01]  /*a9d0*/  HMMA.16816.F32 R4, R220.reuse, R180, R4 ;  /* 0x000000b4dc04723c */ /* 0x044fe20000001804 */
[----:B----4-:R-:W2:Y:S05]  /*a9e0*/  LDL.LU R36, [R1+0x18] ;  /* 0x0000180001247983 */ /* 0x010eaa0000300800 */
[----:B------:R-:W4:Y:S02]  /*a9f0*/  LDL.LU R0, [R1+0x1c] ;  /* 0x00001c0001007983 */ /* 0x000f240000300800 */
[C---:B------:R-:W-:Y:S03]  /*aa00*/  HMMA.16816.F32 R8, R220.reuse, R182, R8 ;  /* 0x000000b6dc08723c */ /* 0x040fe60000001808 */
[----:B------:R-:W1:Y:S05]  /*aa10*/  LDSM.16.M88.4 R180, [R3+0x5000] ;  /* 0x0050000003b4783b */ /* 0x000e6a0000000200 */
[C---:B------:R-:W-:Y:S08]  /*aa20*/  HMMA.16816.F32 R12, R220.reuse, R184, R12 ;  /* 0x000000b8dc0c723c */ /* 0x040ff0000000180c */
[C---:B------:R-:W-:Y:S01]  /*aa30*/  HMMA.16816.F32 R16, R220.reuse, R186, R16 ;  /* 0x000000badc10723c */ /* 0x040fe20000001810 */
[----:B------:R-:W1:Y:S07]  /*aa40*/  LDSM.16.M88.4 R184, [R3+0x5800] ;  /* 0x0058000003b8783b */ /* 0x000e6e0000000200 */
[C---:B------:R-:W-:Y:S08]  /*aa50*/  HMMA.16816.F32 R20, R220.reuse, R248, R20 ;  /* 0x000000f8dc14723c */ /* 0x040ff00000001814 */
[C---:B------:R-:W-:Y:S01]  /*aa60*/  HMMA.16816.F32 R24, R220.reuse, R250, R24 ;  /* 0x000000fadc18723c */ /* 0x040fe20000001818 */
[----:B------:R-:W-:Y:S07]  /*aa70*/  LDSM.16.M88.4 R248, [R2+-0x1800] ;  /* 0xffe8000002f8783b */ /* 0x000fee0000000200 */
[C---:B------:R-:W-:Y:S08]  /*aa80*/  HMMA.16816.F32 R28, R220.reuse, R188, R28 ;  /* 0x000000bcdc1c723c */ /* 0x040ff0000000181c */
[----:B------:R-:W-:Y:S01]  /*aa90*/  HMMA.16816.F32 R32, R220, R190, R32 ;  /* 0x000000bedc20723c */ /* 0x000fe20000001820 */
[----:B------:R-:W1:Y:S07]  /*aaa0*/  LDSM.16.M88.4 R188, [R2+-0x2000] ;  /* 0xffe0000002bc783b */ /* 0x000e6e0000000200 */
[C---:B------:R-:W-:Y:S08]  /*aab0*/  HMMA.16816.F32 R4, R224.reuse, R40, R4 ;  /* 0x00000028e004723c */ /* 0x040ff00000001804 */
[C---:B------:R-:W-:Y:S01]  /*aac0*/  HMMA.16816.F32 R8, R224.reuse, R42, R8 ;  /* 0x0000002ae008723c */ /* 0x040fe20000001808 */
[----:B------:R-:W1:Y:S07]  /*aad0*/  LDSM.16.M88.4 R40, [R2+-0x1000] ;  /* 0xfff000000228783b */ /* 0x000e6e0000000200 */
[C---:B-1----:R-:W-:Y:S08]  /*aae0*/  HMMA.16816.F32 R12, R224.reuse, R176, R12 ;  /* 0x000000b0e00c723c */ /* 0x042ff0000000180c */
[C---:B------:R-:W-:Y:S01]  /*aaf0*/  HMMA.16816.F32 R16, R224.reuse, R178, R16 ;  /* 0x000000b2e010723c */ /* 0x040fe20000001810 */
[----:B------:R-:W1:Y:S07]  /*ab00*/  LDSM.16.M88.4 R176, [R2+-0x800] ;  /* 0xfff8000002b0783b */ /* 0x000e6e0000000200 */
[C---:B------:R-:W-:Y:S08]  /*ab10*/  HMMA.16816.F32 R20, R224.reuse, R180, R20 ;  /* 0x000000b4e014723c */ /* 0x040ff00000001814 */
[C---:B------:R-:W-:Y:S01]  /*ab20*/  HMMA.16816.F32 R24, R224.reuse, R182, R24 ;  /* 0x000000b6e018723c */ /* 0x040fe20000001818 */
[----:B------:R-:W1:Y:S07]  /*ab30*/  LDSM.16.M88.4 R180, [R39+0x6000] ;  /* 0x0060000027b4783b */ /* 0x000e6e0000000200 */
[C---:B------:R-:W-:Y:S08]  /*ab40*/  HMMA.16816.F32 R28, R224.reuse, R184, R28 ;  /* 0x000000b8e01c723c */ /* 0x040ff0000000181c */
[----:B------:R-:W-:Y:S01]  /*ab50*/  HMMA.16816.F32 R32, R224, R186, R32 ;  /* 0x000000bae020723c */ /* 0x000fe20000001820 */
[----:B------:R-:W1:Y:S07]  /*ab60*/  LDSM.16.M88.4 R184, [R39+0x6800] ;  /* 0x0068000027b8783b */ /* 0x000e6e0000000200 */
[C---:B------:R-:W-:Y:S08]  /*ab70*/  HMMA.16816.F32 R4, R228.reuse, R188, R4 ;  /* 0x000000bce404723c */ /* 0x040ff00000001804 */
[C---:B------:R-:W-:Y:S01]  /*ab80*/  HMMA.16816.F32 R8, R228.reuse, R190, R8 ;  /* 0x000000bee408723c */ /* 0x040fe20000001808 */
[----:B------:R-:W1:Y:S07]  /*ab90*/  LDSM.16.M88.4 R188, [R39+0x7000] ;  /* 0x0070000027bc783b */ /* 0x000e6e0000000200 */
[C---:B------:R-:W-:Y:S08]  /*aba0*/  HMMA.16816.F32 R12, R228.reuse, R248, R12 ;  /* 0x000000f8e40c723c */ /* 0x040ff0000000180c */
[C---:B------:R-:W-:Y:S01]  /*abb0*/  HMMA.16816.F32 R16, R228.reuse, R250, R16 ;  /* 0x000000fae410723c */ /* 0x040fe20000001810 */
[----:B------:R-:W1:Y:S07]  /*abc0*/  LDSM.16.M88.4 R248, [R39+0x7800] ;  /* 0x0078000027f8783b */ /* 0x000e6e0000000200 */
[C---:B------:R-:W-:Y:S08]  /*abd0*/  HMMA.16816.F32 R20, R228.reuse, R40, R20 ;  /* 0x00000028e414723c */ /* 0x040ff00000001814 */
[C---:B------:R-:W-:Y:S08]  /*abe0*/  HMMA.16816.F32 R24, R228.reuse, R42, R24 ;  /* 0x0000002ae418723c */ /* 0x040ff00000001818 */
[C---:B-1----:R-:W-:Y:S08]  /*abf0*/  HMMA.16816.F32 R28, R228.reuse, R176, R28 ;  /* 0x000000b0e41c723c */ /* 0x042ff0000000181c */
[----:B------:R-:W-:Y:S08]  /*ac00*/  HMMA.16816.F32 R32, R228, R178, R32 ;  /* 0x000000b2e420723c */ /* 0x000ff00000001820 */
[C---:B------:R-:W-:Y:S08]  /*ac10*/  HMMA.16816.F32 R4, R232.reuse, R180, R4 ;  /* 0x000000b4e804723c */ /* 0x040ff00000001804 */
[C---:B------:R-:W-:Y:S08]  /*ac20*/  HMMA.16816.F32 R8, R232.reuse, R182, R8 ;  /* 0x000000b6e808723c */ /* 0x040ff00000001808 */
[C---:B------:R-:W-:Y:S08]  /*ac30*/  HMMA.16816.F32 R12, R232.reuse, R184, R12 ;  /* 0x000000b8e80c723c */ /* 0x040ff0000000180c */
[C---:B------:R-:W-:Y:S08]  /*ac40*/  HMMA.16816.F32 R16, R232.reuse, R186, R16 ;  /* 0x000000bae810723c */ /* 0x040ff00000001810 */
[C---:B------:R-:W-:Y:S08]  /*ac50*/  HMMA.16816.F32 R20, R232.reuse, R188, R20 ;  /* 0x000000bce814723c */ /* 0x040ff00000001814 */
[C---:B------:R-:W-:Y:S01]  /*ac60*/  HMMA.16816.F32 R24, R232.reuse, R190, R24 ;  /* 0x000000bee818723c */ /* 0x040fe20000001818 */
[----:B------:R-:W-:Y:S07]  /*ac70*/  LDSM.16.M88.4 R188, [R3+0x6000] ;  /* 0x0060000003bc783b */ /* 0x000fee0000000200 */
[C---:B------:R-:W-:Y:S08]  /*ac80*/  HMMA.16816.F32 R28, R232.reuse, R248, R28 ;  /* 0x000000f8e81c723c */ /* 0x040ff0000000181c */
[----:B------:R-:W-:Y:S01]  /*ac90*/  HMMA.16816.F32 R32, R232, R250, R32 ;  /* 0x000000fae820723c */ /* 0x000fe20000001820 */
[----:B------:R-:W-:Y:S05]  /*aca0*/  LDSM.16.M88.4 R248, [R3+0x7000] ;  /* 0x0070000003f8783b */ /* 0x000fea0000000200 */
[----:B---3--:R-:W1:Y:S05]  /*acb0*/  LDSM.16.M88.4 R40, [R38] ;  /* 0x000000002628783b */ /* 0x008e6a0000000200 */
[----:B------:R-:W3:Y:S05]  /*acc0*/  LDSM.16.M88.4 R176, [R37] ;  /* 0x0000000025b0783b */ /* 0x000eea0000000200 */
[----:B--2---:R-:W2:Y:S05]  /*acd0*/  LDSM.16.M88.4 R180, [R36] ;  /* 0x0000000024b4783b */ /* 0x004eaa0000000200 */
[----:B----4-:R-:W4:Y:S01]  /*ace0*/  LDSM.16.M88.4 R184, [R0] ;  /* 0x0000000000b8783b */ /* 0x010f220000000200 */
[C---:B-1----:R-:W-:Y:S04]  /*acf0*/  HMMA.16816.F32 R4, R236.reuse, R40, R4 ;  /* 0x00000028ec04723c */ /* 0x042fe80000001804 */
[----:B------:R-:W-:Y:S04]  /*ad00*/  LDSM.16.M88.4 R36, [R3+0x6800] ;  /* 0x006800000324783b */ /* 0x000fe80000000200 */
[C---:B------:R-:W-:Y:S01]  /*ad10*/  HMMA.16816.F32 R8, R236.reuse, R42, R8 ;  /* 0x0000002aec08723c */ /* 0x040fe20000001808 */
[----:B------:R-:W1:Y:S07]  /*ad20*/  LDSM.16.M88.4 R40, [R3+0x7800] ;  /* 0x007800000328783b */ /* 0x000e6e0000000200 */
[C---:B---3--:R-:W-:Y:S08]  /*ad30*/  HMMA.16816.F32 R12, R236.reuse, R176, R12 ;  /* 0x000000b0ec0c723c */ /* 0x048ff0000000180c */
[C---:B------:R-:W-:Y:S01]  /*ad40*/  HMMA.16816.F32 R16, R236.reuse, R178, R16 ;  /* 0x000000b2ec10723c */ /* 0x040fe20000001810 */
[----:B------:R-:W3:Y:S07]  /*ad50*/  LDSM.16.M88.4 R176, [R2] ;  /* 0x0000000002b0783b */ /* 0x000eee0000000200 */
[C---:B--2---:R-:W-:Y:S08]  /*ad60*/  HMMA.16816.F32 R20, R236.reuse, R180, R20 ;  /* 0x000000b4ec14723c */ /* 0x044ff00000001814 */
[C---:B------:R-:W-:Y:S01]  /*ad70*/  HMMA.16816.F32 R24, R236.reuse, R182, R24 ;  /* 0x000000b6ec18723c */ /* 0x040fe20000001818 */
[----:B------:R-:W2:Y:S07]  /*ad80*/  LDSM.16.M88.4 R180, [R2+0x800] ;  /* 0x0008000002b4783b */ /* 0x000eae0000000200 */
[C---:B----4-:R-:W-:Y:S04]  /*ad90*/  HMMA.16816.F32 R28, R236.reuse, R184, R28 ;  /* 0x000000b8ec1c723c */ /* 0x050fe8000000181c */
[----:B-1----:R-:W-:Y:S02]  /*ada0*/  IMAD.MOV.U32 R3, RZ, RZ, R42 ;  /* 0x000000ffff037224 */ /* 0x002fe400078e002a */
[----:B------:R-:W-:Y:S02]  /*adb0*/  IMAD.MOV.U32 R0, RZ, RZ, R43 ;  /* 0x000000ffff007224 */ /* 0x000fe400078e002b */
[----:B------:R-:W-:Y:S01]  /*adc0*/  HMMA.16816.F32 R32, R236, R186, R32 ;  /* 0x000000baec20723c */ /* 0x000fe20000001820 */
[----:B------:R-:W1:Y:S03]  /*add0*/  LDSM.16.M88.4 R184, [R2+0x1000] ;  /* 0x0010000002b8783b */ /* 0x000e660000000200 */
[----:B------:R-:W-:Y:S02]  /*ade0*/  IMAD.MOV.U32 R133, RZ, RZ, R40 ;  /* 0x000000ffff857224 */ /* 0x000fe400078e0028 */
[----:B------:R4:W5:Y:S01]  /*adf0*/  LDL.LU.64 R42, [R1+0x120] ;  /* 0x00012000012a7983 */ /* 0x0009620000300a00 */
[----:B------:R-:W-:Y:S01]  /*ae00*/  IMAD.MOV.U32 R132, RZ, RZ, R41 ;  /* 0x000000ffff847224 */ /* 0x000fe200078e0029 */
[C---:B------:R-:W-:Y:S03]  /*ae10*/  HMMA.16816.F32 R4, R240.reuse, R188, R4 ;  /* 0x000000bcf004723c */ /* 0x040fe60000001804 */
[----:B------:R4:W5:Y:S05]  /*ae20*/  LDL.LU.64 R40, [R1+0x118] ;  /* 0x0001180001287983 */ /* 0x00096a0000300a00 */
[C---:B------:R-:W-:Y:S01]  /*ae30*/  HMMA.16816.F32 R8, R240.reuse, R190, R8 ;  /* 0x000000bef008723c */ /* 0x040fe20000001808 */
[----:B------:R1:W1:Y:S01]  /*ae40*/  LDSM.16.M88.4 R188, [R2+0x1800] ;  /* 0x0018000002bc783b */ /* 0x0002620000000200 */
[----:B------:R-:W-:Y:S04]  /*ae50*/  DEPBAR.LE SB0, 0x0 ;  /* 0x000080000000791a */ /* 0x000fe80000000000 */
[----:B------:R-:W-:Y:S02]  /*ae60*/  BAR.SYNC.DEFER_BLOCKING 0x0 ;  /* 0x0000000000007b1d */ /* 0x000fe40000010000 */
[C---:B------:R-:W-:Y:S08]  /*ae70*/  HMMA.16816.F32 R12, R240.reuse, R36, R12 ;  /* 0x00000024f00c723c */ /* 0x040ff0000000180c */
[C---:B------:R-:W-:Y:S08]  /*ae80*/  HMMA.16816.F32 R16, R240.reuse, R38, R16 ;  /* 0x00000026f010723c */ /* 0x040ff00000001810 */
[C---:B------:R-:W-:Y:S07]  /*ae90*/  HMMA.16816.F32 R20, R240.reuse, R248, R20 ;  /* 0x000000f8f014723c */ /* 0x040fee0000001814 */
[----:B------:R-:W-:Y:S01]  /*aea0*/  IMAD.MOV.U32 R248, RZ, RZ, R133 ;  /* 0x000000fffff87224 */ /* 0x000fe200078e0085 */
[C---:B------:R-:W-:Y:S01]  /*aeb0*/  HMMA.16816.F32 R24, R240.reuse, R250, R24 ;  /* 0x000000faf018723c */ /* 0x040fe20000001818 */
[----:B------:R4:W5:Y:S03]  /*aec0*/  LDL.LU.64 R38, [R1+0x110] ;  /* 0x0001100001267983 */ /* 0x0009660000300a00 */
[----:B------:R-:W-:Y:S02]  /*aed0*/  IMAD.MOV.U32 R249, RZ, RZ, R132 ;  /* 0x000000fffff97224 */ /* 0x000fe400078e0084 */
[----:B------:R4:W5:Y:S01]  /*aee0*/  LDL.LU.64 R36, [R1+0x108] ;  /* 0x0001080001247983 */ /* 0x0009620000300a00 */
[----:B------:R-:W-:Y:S02]  /*aef0*/  IMAD.MOV.U32 R250, RZ, RZ, R3 ;  /* 0x000000fffffa7224 */ /* 0x000fe400078e0003 */
[----:B------:R-:W-:Y:S02]  /*af00*/  IMAD.MOV.U32 R251, RZ, RZ, R0 ;  /* 0x000000fffffb7224 */ /* 0x000fe400078e0000 */
[C---:B------:R-:W-:Y:S01]  /*af10*/  HMMA.16816.F32 R28, R240.reuse, R248, R28 ;  /* 0x000000f8f01c723c */ /* 0x040fe2000000181c */
[----:B-1----:R-:W4:Y:S07]  /*af20*/  LDL R2, [R1+0x64] ;  /* 0x0000640001027983 */ /* 0x002f2e0000100800 */
[----:B------:R-:W-:Y:S08]  /*af30*/  HMMA.16816.F32 R32, R240, R250, R32 ;  /* 0x000000faf020723c */ /* 0x000ff00000001820 */
[C---:B---3--:R-:W-:Y:S08]  /*af40*/  HMMA.16816.F32 R4, R244.reuse, R176, R4 ;  /* 0x000000b0f404723c */ /* 0x048ff00000001804 */
[C---:B------:R-:W-:Y:S08]  /*af50*/  HMMA.16816.F32 R8, R244.reuse, R178, R8 ;  /* 0x000000b2f408723c */ /* 0x040ff00000001808 */
[C---:B--2---:R-:W-:Y:S08]  /*af60*/  HMMA.16816.F32 R12, R244.reuse, R180, R12 ;  /* 0x000000b4f40c723c */ /* 0x044ff0000000180c */
[C---:B------:R-:W-:Y:S08]  /*af70*/  HMMA.16816.F32 R16, R244.reuse, R182, R16 ;  /* 0x000000b6f410723c */ /* 0x040ff00000001810 */
[C---:B------:R-:W-:Y:S08]  /*af80*/  HMMA.16816.F32 R20, R244.reuse, R184, R20 ;  /* 0x000000b8f414723c */ /* 0x040ff00000001814 */
[C---:B------:R-:W-:Y:S08]  /*af90*/  HMMA.16816.F32 R24, R244.reuse, R186, R24 ;  /* 0x000000baf418723c */ /* 0x040ff00000001818 */
[C---:B------:R-:W-:Y:S08]  /*afa0*/  HMMA.16816.F32 R28, R244.reuse, R188, R28 ;  /* 0x000000bcf41c723c */ /* 0x040ff0000000181c */
[----:B------:R-:W-:Y:S03]  /*afb0*/  HMMA.16816.F32 R32, R244, R190, R32 ;  /* 0x000000bef420723c */ /* 0x000fe60000001820 */
[----:B----4-:R-:W-:Y:S11]  /*afc0*/  ISETP.GE.AND P0, PT, R2, 0x1, PT ;  /* 0x000000010200780c */ /* 0x010ff60003f06270 */
[----:B------:R-:W-:Y:S02]  /*afd0*/  @!UPT UIADD3 URZ, URZ, URZ, URZ ;  /* 0x0000003f3f3ff290 */ /* 0x000fe4000fffe03f */
[----:B------:R-:W-:-:S05]  /*afe0*/  @!P0 BRA `(.L_x_538) ;  /* 0x0000062000008947 */ /* 0x000fca0003800000 */
[----:B------:R-:W2:Y:S01]  /*aff0*/  LDL R3, [R1+0x88] ;  /* 0x0000880001037983 */ /* 0x000ea20000100800 */
[----:B------:R-:W-:Y:S02]  /*b000*/  IMAD.MOV.U32 R181, RZ, RZ, RZ ;  /* 0x000000ffffb57224 */ /* 0x000fe400078e00ff */
[----:B------:R-:W-:Y:S01]  /*b010*/  IMAD.MOV.U32 R133, RZ, RZ, c[0x0][0x2b8] ;  /* 0x0000ae00ff857624 */ /* 0x000fe200078e00ff */
[----:B------:R-:W3:Y:S04]  /*b020*/  LDL R0, [R1+0x80] ;  /* 0x0000800001007983 */ /* 0x000ee80000100800 */
[----:B------:R-:W4:Y:S01]  /*b030*/  LDL.64 R176, [R1+0x98] ;  /* 0x0000980001b07983 */ /* 0x000f220000100a00 */
[----:B------:R-:W-:Y:S03]  /*b040*/  ISETP.NE.AND P2, PT, R133, 0x1, PT ;  /* 0x000000018500780c */ /* 0x000fe60003f45270 */
[----:B------:R-:W2:Y:S04]  /*b050*/  LDL R132, [R1+0xac] ;  /* 0x0000ac0001847983 */ /* 0x000ea80000100800 */
[----:B------:R-:W2:Y:S04]  /*b060*/  LDL.64 R182, [R1+0x90] ;  /* 0x0000900001b67983 */ /* 0x000ea80000100a00 */
[----:B------:R-:W2:Y:S04]  /*b070*/  LDL R178, [R1+0xa8] ;  /* 0x0000a80001b27983 */ /* 0x000ea80000100800 */
[----:B------:R-:W2:Y:S04]  /*b080*/  LDL R180, [R1+0xec] ;  /* 0x0000ec0001b47983 */ /* 0x000ea80000100800 */
[----:B------:R-:W2:Y:S04]  /*b090*/  LDL R250, [R1+0x74] ;  /* 0x0000740001fa7983 */ /* 0x000ea80000100800 */
[----:B------:R-:W2:Y:S04]  /*b0a0*/  LDL R179, [R1+0xf0] ;  /* 0x0000f00001b37983 */ /* 0x000ea80000100800 */
[----:B------:R-:W2:Y:S04]  /*b0b0*/  LDL R251, [R1+0x6c] ;  /* 0x00006c0001fb7983 */ /* 0x000ea80000100800 */
[----:B------:R-:W2:Y:S04]  /*b0c0*/  LDL R248, [R1+0x70] ;  /* 0x0000700001f87983 */ /* 0x000ea80000100800 */
[----:B------:R-:W2:Y:S02]  /*b0d0*/  LDL R249, [R1+0x58] ;  /* 0x0000580001f97983 */ /* 0x000ea40000100800 */
[----:B--2---:R-:W-:Y:S02]  /*b0e0*/  IMAD.SHL.U32 R183, R249, 0x2, RZ ;  /* 0x00000002f9b77824 */ /* 0x004fe400078e00ff */
[----:B----4-:R-:W2:Y:S01]  /*b0f0*/  LDL R177, [R1+0xf4] ;  /* 0x0000f40001b17983 */ /* 0x010ea20000100800 */
[----:B------:R-:W-:Y:S02]  /*b100*/  IMAD R2, R2, 0x40, R3 ;  /* 0x0000004002027824 */ /* 0x000fe400078e0203 */
[----:B------:R-:W-:Y:S02]  /*b110*/  IMAD.SHL.U32 R186, R250, 0x2, RZ ;  /* 0x00000002faba7824 */ /* 0x000fe400078e00ff */
[----:B------:R-:W-:Y:S01]  /*b120*/  IMAD.SHL.U32 R185, R251, 0x2, RZ ;  /* 0x00000002fbb97824 */ /* 0x000fe200078e00ff */
[----:B---3--:R-:W-:Y:S05]  /*b130*/  IADD3 R2, R2, -0x40, R0 ;  /* 0xffffffc002027810 */ /* 0x008fea0007ffe000 */
[----:B------:R-:W-:Y:S04]  /*b140*/  @P2 IMAD.HI.U32 R3, R2, c[0x0][0x2bc], RZ ;  /* 0x0000af0002032a27 */ /* 0x000fe800078e00ff */
[----:B------:R-:W-:Y:S01]  /*b150*/  IMAD.MOV.U32 R0, RZ, RZ, R2 ;  /* 0x000000ffff007224 */ /* 0x000fe200078e0002 */
[----:B------:R-:W-:Y:S04]  /*b160*/  @P2 SHF.R.U32.HI R0, RZ, c[0x0][0x2c0], R3 ;  /* 0x0000b000ff002a19 */ /* 0x000fe80000011603 */
[C---:B------:R-:W-:Y:S02]  /*b170*/  @!P6 IADD3 R3, P0, R0.reuse, R176, RZ ;  /* 0x000000b00003e210 */ /* 0x040fe40007f1e0ff */
[----:B------:R-:W3:Y:S02]  /*b180*/  LDL R176, [R1+0xf8] ;  /* 0x0000f80001b07983 */ /* 0x000ee40000100800 */
[----:B------:R-:W-:Y:S01]  /*b190*/  @!P6 LEA.HI.X.SX32 R133, R0, R132, 0x1, P0 ;  /* 0x000000840085e211 */ /* 0x000fe200000f0eff */
[----:B------:R-:W-:Y:S01]  /*b1a0*/  IMAD.MOV R0, RZ, RZ, -R0 ;  /* 0x000000ffff007224 */ /* 0x000fe200078e0a00 */
[C---:B------:R-:W-:Y:S03]  /*b1b0*/  @!P6 LEA R132, P0, R3.reuse, c[0x0][0x2a0], 0x2 ;  /* 0x0000a8000384ea11 */ /* 0x040fe600078010ff */
[----:B------:R-:W-:Y:S01]  /*b1c0*/  IMAD R184, R0, c[0x0][0x2b8], R2 ;  /* 0x0000ae0000b87a24 */ /* 0x000fe200078e0202 */
[----:B------:R-:W-:Y:S03]  /*b1d0*/  @!P6 LEA.HI.X R133, R3, c[0x0][0x2a4], R133, 0x2, P0 ;  /* 0x0000a9000385ea11 */ /* 0x000fe600000f1485 */
[----:B------:R-:W-:Y:S01]  /*b1e0*/  IMAD.WIDE.U32 R2, R184, c[0x0][0x1e0], RZ ;  /* 0x00007800b8027a25 */ /* 0x000fe200078e00ff */
[----:B------:R-:W-:Y:S01]  /*b1f0*/  SHF.R.S32.HI R0, RZ, 0x1f, R184 ;  /* 0x0000001fff007819 */ /* 0x000fe200000114b8 */
[----:B------:R-:W4:Y:S04]  /*b200*/  @!P6 LDG.E R181, [R132.64] ;  /* 0x0000000684b5e981 */ /* 0x000f28000c1e1900 */
[----:B------:R1:W-:Y:S01]  /*b210*/  STL [R1+0x60], R184 ;  /* 0x000060b801007387 */ /* 0x0003e20000100800 */
[----:B------:R-:W-:Y:S04]  /*b220*/  IMAD R0, R0, c[0x0][0x1e0], RZ ;  /* 0x0000780000007a24 */ /* 0x000fe800078e02ff */
[----:B------:R-:W-:Y:S05]  /*b230*/  IMAD R0, R184, c[0x0][0x1e4], R0 ;  /* 0x00007900b8007a24 */ /* 0x000fea00078e0200 */
[----:B------:R-:W-:Y:S02]  /*b240*/  IADD3 R3, R3, R0, RZ ;  /* 0x0000000003037210 */ /* 0x000fe40007ffe0ff */
[----:B-1----:R-:W-:Y:S02]  /*b250*/  SHF.L.U32 R184, R248, 0x1, RZ ;  /* 0x00000001f8b87819 */ /* 0x002fe400000006ff */
[----:B----4-:R-:W-:Y:S01]  /*b260*/  SHF.R.S32.HI R133, RZ, 0x1f, R181 ;  /* 0x0000001fff857819 */ /* 0x010fe200000114b5 */
[----:B------:R1:W-:Y:S01]  /*b270*/  STL [R1+0x5c], R181 ;  /* 0x00005cb501007387 */ /* 0x0003e20000100800 */
[----:B------:R-:W-:Y:S04]  /*b280*/  IMAD.WIDE.U32 R2, R181, c[0x0][0x1f0], R2 ;  /* 0x00007c00b5027a25 */ /* 0x000fe800078e0002 */
[----:B------:R-:W-:Y:S01]  /*b290*/  IMAD R133, R133, c[0x0][0x1f0], RZ ;  /* 0x00007c0085857a24 */ /* 0x000fe200078e02ff */
[----:B------:R-:W-:Y:S02]  /*b2a0*/  IADD3 R0, P0, R182, R2, RZ ;  /* 0x00000002b6007210 */ /* 0x000fe40007f1e0ff */
[----:B------:R-:W-:Y:S01]  /*b2b0*/  SHF.L.U64.HI R182, R250, 0x1, R180 ;  /* 0x00000001fab67819 */ /* 0x000fe200000102b4 */
[----:B------:R-:W-:Y:S01]  /*b2c0*/  IMAD R133, R181, c[0x0][0x1f4], R133 ;  /* 0x00007d00b5857a24 */ /* 0x000fe200078e0285 */
[----:B--2---:R-:W-:Y:S04]  /*b2d0*/  SHF.L.U64.HI R180, R248, 0x1, R177 ;  /* 0x00000001f8b47819 */ /* 0x004fe800000102b1 */
[----:B------:R-:W-:Y:S02]  /*b2e0*/  IADD3.X R133, R178, R3, R133, P0, !PT ;  /* 0x00000003b2857210 */ /* 0x000fe400007fe485 */
[C---:B------:R-:W-:Y:S04]  /*b2f0*/  LEA R178, P0, R0.reuse, c[0x0][0x1c8], 0x1 ;  /* 0x0000720000b27a11 */ /* 0x040fe800078008ff */
[----:B------:R-:W-:Y:S02]  /*b300*/  LEA.HI.X R133, R0, c[0x0][0x1cc], R133, 0x1, P0 ;  /* 0x0000730000857a11 */ /* 0x000fe400000f0c85 */
[----:B-1----:R-:W-:Y:S02]  /*b310*/  SHF.L.U64.HI R181, R251, 0x1, R179 ;  /* 0x00000001fbb57819 */ /* 0x002fe400000102b3 */
[----:B---3--:R-:W-:Y:S01]  /*b320*/  SHF.L.U64.HI R179, R249, 0x1, R176 ;  /* 0x00000001f9b37819 */ /* 0x008fe200000102b0 */
[----:B------:R-:W-:-:S05]  /*b330*/  BRA.DIV ~URZ, `(.L_x_539) ;  /* 0x000069f27f007947 */ /* 0x000fca000b800000 */
[----:B------:R1:W2:Y:S02]  /*b340*/  SHFL.IDX PT, R132, R133, RZ, 0x181f ;  /* 0x00181fff85847589 */ /* 0x0002a400000e0000 */
.L_x_586:
[----:B------:R-:W-:-:S05]  /*b350*/  BRA.DIV ~URZ, `(.L_x_540) ;  /* 0x00006a427f007947 */ /* 0x000fca000b800000 */
[----:B------:R-:W3:Y:S04]  /*b360*/  LDL R176, [R1+0x54] ;  /* 0x0000540001b07983 */ /* 0x000ee80000100800 */
[----:B------:R-:W4:Y:S04]  /*b370*/  LDL R187, [R1+0x50] ;  /* 0x0000500001bb7983 */ /* 0x000f280000100800 */
[----:B------:R-:W1:Y:S01]  /*b380*/  SHFL.IDX PT, R0, R178, RZ, 0x181f ;  /* 0x00181fffb2007589 */ /* 0x000e6200000e0000 */
[----:B---3--:R-:W-:Y:S04]  /*b390*/  IADD3 R2, -R176, 0x10, RZ ;  /* 0x00000010b0027810 */ /* 0x008fe80007ffe1ff */
[----:B------:R-:W-:Y:S04]  /*b3a0*/  LOP3.LUT R2, R2, 0xf, RZ, 0xc0, !PT ;  /* 0x0000000f02027812 */ /* 0x000fe800078ec0ff */
[----:B-1----:R-:W-:Y:S04]  /*b3b0*/  IADD3 R2, P1, P0, R2, R0, R183 ;  /* 0x0000000002027210 */ /* 0x002fe8000783e0b7 */
[----:B--2---:R-:W-:Y:S02]  /*b3c0*/  IADD3.X R3, RZ, R132, R179, P1, P0 ;  /* 0x00000084ff037210 */ /* 0x004fe40000fe04b3 */
[----:B------:R-:W-:Y:S11]  /*b3d0*/  ISETP.NE.U32.AND P0, PT, R176, RZ, PT ;  /* 0x000000ffb000720c */ /* 0x000ff60003f05070 */
[----:B------:R-:W-:Y:S02]  /*b3e0*/  @!UPT UIADD3 URZ, URZ, URZ, URZ ;  /* 0x0000003f3f3ff290 */ /* 0x000fe4000fffe03f */
[----:B------:R-:W-:Y:S01]  /*b3f0*/  @!PT LDS RZ, [RZ] ;  /* 0x00000000fffff984 */ /* 0x000fe20000000800 */
[----:B------:R-:W-:Y:S01]  /*b400*/  @!PT LDS RZ, [RZ] ;  /* 0x00000000fffff984 */ /* 0x000fe20000000800 */
[----:B----4-:R1:W-:Y:S02]  /*b410*/  LDGSTS.E.BYPASS.LTC128B.128.ZFILL [R187+0x10100], [R2.64], P0 ;  /* 0x1010000002bb7fae */ /* 0x0103e40008141d46 */
[----:B-1----:R-:W-:Y:S05]  /*b420*/  IADD3 R2, P0, R0, R184, RZ ;  /* 0x000000b800027210 */ /* 0x002fea0007f1e0ff */
[----:B------:R-:W-:Y:S01]  /*b430*/  IMAD.X R3, R132, 0x1, R180, P0 ;  /* 0x0000000184037824 */ /* 0x000fe200000e06b4 */
[----:B------:R-:W-:Y:S04]  /*b440*/  IADD3 R176, P0, R0, R185, RZ ;  /* 0x000000b900b07210 */ /* 0x000fe80007f1e0ff */
[----:B------:R1:W-:Y:S01]  /*b450*/  LDGSTS.E.BYPASS.LTC128B.128 [R187+0x12100], [R2.64], !P5 ;  /* 0x1210000002bb7fae */ /* 0x0003e2000e901d46 */
[----:B------:R-:W-:Y:S05]  /*b460*/  IMAD.X R177, R132, 0x1, R181, P0 ;  /* 0x0000000184b17824 */ /* 0x000fea00000e06b5 */
[----:B------:R2:W-:Y:S01]  /*b470*/  LDGSTS.E.BYPASS.LTC128B.128 [R187+0x14100], [R176.64], !P4 ;  /* 0x14100000b0bb7fae */ /* 0x0005e2000e101d46 */
[----:B-1----:R-:W-:Y:S03]  /*b480*/  IADD3 R2, P0, R0, R186, RZ ;  /* 0x000000ba00027210 */ /* 0x002fe60007f1e0ff */
[----:B------:R2:W1:Y:S02]  /*b490*/  SHFL.IDX PT, R0, R178, 0x1, 0x181f ;  /* 0x00381f00b2007f89 */ /* 0x00046400000e0000 */
[----:B------:R-:W-:Y:S02]  /*b4a0*/  IMAD.X R3, R132, 0x1, R182, P0 ;  /* 0x0000000184037824 */ /* 0x000fe400000e06b6 */
[----:B------:R2:W3:Y:S04]  /*b4b0*/  SHFL.IDX PT, R132, R133, 0x1, 0x181f ;  /* 0x00381f0085847f89 */ /* 0x0004e800000e0000 */
[----:B------:R2:W-:Y:S02]  /*b4c0*/  LDGSTS.E.BYPASS.LTC128B.128 [R187+0x16100], [R2.64], !P3 ;  /* 0x1610000002bb7fae */ /* 0x0005e4000d901d46 */
.L_x_587:
[----:B--2---:R-:W2:Y:S04]  /*b4d0*/  LDL.LU R2, [R1+0x54] ;  /* 0x0000540001027983 */ /* 0x004ea80000300800 */
[----:B------:R-:W4:Y:S01]  /*b4e0*/  LDL R133, [R1+0x50] ;  /* 0x0000500001857983 */ /* 0x000f220000100800 */
[C---:B--2---:R-:W-:Y:S02]  /*b4f0*/  ISETP.NE.U32.AND P0, PT, R2.reuse, RZ, PT ;  /* 0x000000ff0200720c */ /* 0x044fe40003f05070 */
[----:B------:R-:W-:Y:S04]  /*b500*/  IADD3 R2, -R2, 0x10, RZ ;  /* 0x0000001002027810 */ /* 0x000fe80007ffe1ff */
[----:B------:R-:W-:Y:S04]  /*b510*/  LOP3.LUT R2, R2, 0xf, RZ, 0xc0, !PT ;  /* 0x0000000f02027812 */ /* 0x000fe800078ec0ff */
[----:B-1----:R-:W-:Y:S04]  /*b520*/  IADD3 R2, P2, P1, R2, R0, R183 ;  /* 0x0000000002027210 */ /* 0x002fe8000795e0b7 */
[----:B---3--:R-:W-:Y:S02]  /*b530*/  IADD3.X R3, RZ, R132, R179, P2, P1 ;  /* 0x00000084ff037210 */ /* 0x008fe400017e24b3 */
[C---:B------:R-:W-:Y:S03]  /*b540*/  IADD3 R176, P1, R0.reuse, R185, RZ ;  /* 0x000000b900b07210 */ /* 0x040fe60007f3e0ff */
[----:B------:R-:W-:Y:S01]  /*b550*/  @!PT LDS RZ, [RZ] ;  /* 0x00000000fffff984 */ /* 0x000fe20000000800 */
[----:B------:R-:W-:Y:S01]  /*b560*/  @!PT LDS RZ, [RZ] ;  /* 0x00000000fffff984 */ /* 0x000fe20000000800 */
[----:B------:R-:W-:Y:S01]  /*b570*/  @!PT LDS RZ, [RZ] ;  /* 0x00000000fffff984 */ /* 0x000fe20000000800 */
[----:B----4-:R1:W-:Y:S01]  /*b580*/  LDGSTS.E.BYPASS.LTC128B.128.ZFILL [R133+0x11100], [R2.64], P0 ;  /* 0x1110000002857fae */ /* 0x0103e20008141d46 */
[----:B------:R-:W-:Y:S01]  /*b590*/  IADD3 R178, P0, R0, R184, RZ ;  /* 0x000000b800b27210 */ /* 0x000fe20007f1e0ff */
[C---:B------:R-:W-:Y:S04]  /*b5a0*/  IMAD.X R177, R132.reuse, 0x1, R181, P1 ;  /* 0x0000000184b17824 */ /* 0x040fe800008e06b5 */
[----:B------:R-:W-:Y:S05]  /*b5b0*/  IMAD.X R179, R132, 0x1, R180, P0 ;  /* 0x0000000184b37824 */ /* 0x000fea00000e06b4 */
[----:B------:R2:W-:Y:S04]  /*b5c0*/  LDGSTS.E.BYPASS.LTC128B.128 [R133+0x13100], [R178.64], !P5 ;  /* 0x13100000b2857fae */ /* 0x0005e8000e901d46 */
[----:B------:R2:W-:Y:S01]  /*b5d0*/  LDGSTS.E.BYPASS.LTC128B.128 [R133+0x15100], [R176.64], !P4 ;  /* 0x15100000b0857fae */ /* 0x0005e2000e101d46 */
[----:B-1----:R-:W-:Y:S05]  /*b5e0*/  IADD3 R2, P0, R0, R186, RZ ;  /* 0x000000ba00027210 */ /* 0x002fea0007f1e0ff */
[----:B------:R-:W-:Y:S05]  /*b5f0*/  IMAD.X R3, R132, 0x1, R182, P0 ;  /* 0x0000000184037824 */ /* 0x000fea00000e06b6 */
[----:B------:R2:W-:Y:S03]  /*b600*/  LDGSTS.E.BYPASS.LTC128B.128 [R133+0x17100], [R2.64], !P3 ;  /* 0x1710000002857fae */ /* 0x0005e6000d901d46 */
.L_x_538:
[----:B------:R-:W-:Y:S05]  /*b610*/  BSYNC B0 ;  /* 0x0000000000007941 */ /* 0x000fea0003800000 */
.L_x_537:
[----:B--2---:R-:W-:Y:S01]  /*b620*/  FMNMX.FTZ R2, R4, R134, !PT ;  /* 0x0000008604027209 */ /* 0x004fe20007810000 */
[----:B------:R-:W0:Y:S01]  /*b630*/  LDGDEPBAR ;  /* 0x00000000000079af */ /* 0x000e220000000000 */
[----:B------:R-:W-:Y:S02]  /*b640*/  FMNMX.FTZ R0, R6, R135, !PT ;  /* 0x0000008706007209 */ /* 0x000fe40007810000 */
        /* <DEDUP_REMOVED lines=29> */
[----:B------:R-:W-:Y:S01]  /*b820*/  FMNMX.FTZ R176, R35, R0, !PT ;  /* 0x0000000023b07209 */ /* 0x000fe20007810000 */
[----:B------:R-:W-:-:S05]  /*b830*/  BRA.DIV ~URZ, `(.L_x_541) ;  /* 0x000067f27f007947 */ /* 0x000fca000b800000 */
[----:B------:R-:W1:Y:S02]  /*b840*/  SHFL.BFLY PT, R0, R132, 0x2, 0x1f ;  /* 0x0c401f0084007f89 */ /* 0x000e6400000e0000 */
[----:B-1----:R-:W-:Y:S05]  /*b850*/  FMNMX.FTZ R132, R132, R0, !PT ;  /* 0x0000000084847209 */ /* 0x002fea0007810000 */
[----:B------:R-:W1:Y:S02]  /*b860*/  SHFL.BFLY PT, R133, R132, 0x1, 0x1f ;  /* 0x0c201f0084857f89 */ /* 0x000e6400000e0000 */
[----:B-1----:R-:W-:Y:S02]  /*b870*/  FMNMX.FTZ R133, R132, R133, !PT ;  /* 0x0000008584857209 */ /* 0x002fe40007810000 */
[----:B------:R-:W1:Y:S02]  /*b880*/  SHFL.BFLY PT, R132, R176, 0x2, 0x1f ;  /* 0x0c401f00b0847f89 */ /* 0x000e6400000e0000 */
[----:B-1----:R-:W-:Y:S05]  /*b890*/  FMNMX.FTZ R132, R176, R132, !PT ;  /* 0x00000084b0847209 */ /* 0x002fea0007810000 */
[----:B------:R1:W2:Y:S02]  /*b8a0*/  SHFL.BFLY PT, R0, R132, 0x1, 0x1f ;  /* 0x0c201f0084007f89 */ /* 0x0002a400000e0000 */
.L_x_588:
[----:B------:R-:W3:Y:S01]  /*b8b0*/  LDL.LU R177, [R1+0x7c] ;  /* 0x00007c0001b17983 */ /* 0x000ee20000300800 */
[----:B--2---:R-:W-:Y:S01]  /*b8c0*/  FMNMX.FTZ R3, R0, R132, !PT ;  /* 0x0000008400037209 */ /* 0x004fe20007810000 */
[C---:B-1----:R-:W-:Y:S01]  /*b8d0*/  FMUL.FTZ R132, R133.reuse, c[0x0][0x2d0] ;  /* 0x0000b40085847a20 */ /* 0x042fe20000410000 */
[----:B------:R-:W-:Y:S01]  /*b8e0*/  WARPSYNC 0xffffffff ;  /* 0xffffffff00007948 */ /* 0x000fe20003800000 */
        /* <DEDUP_REMOVED lines=10> */
[----:B------:R-:W3:Y:S01]  /*b990*/  MUFU.EX2 R4, R4 ;  /* 0x0000000400047308 */ /* 0x000ee20000000800 */
        /* <DEDUP_REMOVED lines=9> */
[----:B------:R-:W-:Y:S03]  /*ba30*/  FFMA.FTZ R132, R33, c[0x0][0x2d0], -R132 ;  /* 0x0000b40021847a23 */ /* 0x000fe60000010884 */
[----:B------:R-:W-:Y:S10]  /*ba40*/  MUFU.EX2 R8, R8 ;  /* 0x0000000800087308 */ /* 0x000ff40000000800 */
[----:B------:R-:W1:Y:S10]  /*ba50*/  MUFU.EX2 R9, R9 ;  /* 0x0000000900097308 */ /* 0x000e740000000800 */
[----:B------:R-:W-:Y:S01]  /*ba60*/  MUFU.EX2 R132, R132 ;  /* 0x0000008400847308 */ /* 0x000fe20000000800 */
[C---:B---3--:R-:W-:Y:S01]  /*ba70*/  FFMA.FTZ R0, R2.reuse, R177, R4 ;  /* 0x000000b102007223 */ /* 0x048fe20000010004 */
[----:B-1----:R-:W-:Y:S01]  /*ba80*/  F2FP.PACK_AB R178, R9, R8 ;  /* 0x0000000809b2723e */ /* 0x002fe200000000ff */
[----:B------:R-:W-:Y:S02]  /*ba90*/  FMUL.FTZ R16, R2, R152 ;  /* 0x0000009802107220 */ /* 0x000fe40000410000 */
[C---:B------:R-:W-:Y:S01]  /*baa0*/  FADD.FTZ R5, R176.reuse, R0 ;  /* 0x00000000b0057221 */ /* 0x040fe20000010000 */
[----:B------:R-:W-:Y:S01]  /*bab0*/  F2FP.PACK_AB R176, R176, R4 ;  /* 0x00000004b0b0723e */ /* 0x000fe200000000ff */
[C---:B------:R-:W-:Y:S02]  /*bac0*/  FMUL.FTZ R4, R3.reuse, c[0x0][0x2d0] ;  /* 0x0000b40003047a20 */ /* 0x040fe40000410000 */
[----:B------:R-:W-:Y:S02]  /*bad0*/  FADD.FTZ R0, -R3, R135 ;  /* 0x0000008703007221 */ /* 0x000fe40000010100 */
[--C-:B------:R-:W-:Y:S02]  /*bae0*/  FFMA.FTZ R180, R15, c[0x0][0x2d0], -R4.reuse ;  /* 0x0000b4000fb47a23 */ /* 0x100fe40000010804 */
[----:B------:R-:W2:Y:S01]  /*baf0*/  LDL.LU R15, [R1+0x78] ;  /* 0x00007800010f7983 */ /* 0x000ea20000300800 */
[----:B------:R-:W-:Y:S02]  /*bb00*/  FMUL.FTZ R0, R0, c[0x0][0x2d0] ;  /* 0x0000b40000007a20 */ /* 0x000fe40000410000 */
[--C-:B------:R-:W-:Y:S02]  /*bb10*/  FFMA.FTZ R6, R6, c[0x0][0x2d0], -R4.reuse ;  /* 0x0000b40006067a23 */ /* 0x100fe40000010804 */
[--C-:B------:R-:W-:Y:S02]  /*bb20*/  FFMA.FTZ R7, R7, c[0x0][0x2d0], -R4.reuse ;  /* 0x0000b40007077a23 */ /* 0x100fe40000010804 */
[----:B------:R-:W1:Y:S01]  /*bb30*/  MUFU.EX2 R0, R0 ;  /* 0x0000000000007308 */ /* 0x000e620000000800 */
[--C-:B------:R-:W-:Y:S01]  /*bb40*/  FFMA.FTZ R181, R14, c[0x0][0x2d0], -R4.reuse ;  /* 0x0000b4000eb57a23 */ /* 0x100fe20000010804 */
[----:B------:R-:W-:Y:S01]  /*bb50*/  MOV R14, R28 ;  /* 0x0000001c000e7202 */ /* 0x000fe20000000f00 */
[C---:B------:R-:W-:Y:S02]  /*bb60*/  FMUL.FTZ R28, R2.reuse, R140 ;  /* 0x0000008c021c7220 */ /* 0x040fe40000410000 */
[----:B------:R-:W3:Y:S01]  /*bb70*/  LDL R140, [R1+0x30] ;  /* 0x00003000018c7983 */ /* 0x000ee20000100800 */
[----:B------:R-:W-:Y:S02]  /*bb80*/  FMUL.FTZ R25, R2, R145 ;  /* 0x0000009102197220 */ /* 0x000fe40000410000 */
[--C-:B------:R-:W-:Y:S01]  /*bb90*/  FFMA.FTZ R34, R34, c[0x0][0x2d0], -R4.reuse ;  /* 0x0000b40022227a23 */ /* 0x100fe20000010804 */
[----:B------:R-:W4:Y:S01]  /*bba0*/  LDL R145, [R1+0x3c] ;  /* 0x00003c0001917983 */ /* 0x000f220000100800 */
[----:B------:R-:W-:Y:S01]  /*bbb0*/  MUFU.EX2 R177, R6 ;  /* 0x0000000600b17308 */ /* 0x000fe20000000800 */
[--C-:B------:R-:W-:Y:S02]  /*bbc0*/  FFMA.FTZ R35, R35, c[0x0][0x2d0], -R4.reuse ;  /* 0x0000b40023237a23 */ /* 0x100fe40000010804 */
[--C-:B------:R-:W-:Y:S01]  /*bbd0*/  FFMA.FTZ R134, R10, c[0x0][0x2d0], -R4.reuse ;  /* 0x0000b4000a867a23 */ /* 0x100fe20000010804 */
[----:B------:R-:W-:Y:S01]  /*bbe0*/  MOV R10, R32 ;  /* 0x00000020000a7202 */ /* 0x000fe20000000f00 */
        /* <DEDUP_REMOVED lines=10> */
[----:B------:R-:W-:Y:S01]  /*bc90*/  FFMA.FTZ R135, R11, c[0x0][0x2d0], -R4 ;  /* 0x0000b4000b877a23 */ /* 0x000fe20000010804 */
[----:B------:R-:W-:Y:S01]  /*bca0*/  MOV R11, R29 ;  /* 0x0000001d000b7202 */ /* 0x000fe20000000f00 */
[----:B------:R-:W-:Y:S02]  /*bcb0*/  FADD.FTZ R4, R8, R5 ;  /* 0x0000000508047221 */ /* 0x000fe40000010000 */
[C---:B------:R-:W-:Y:S02]  /*bcc0*/  FMUL.FTZ R32, R2.reuse, R136 ;  /* 0x0000008802207220 */ /* 0x040fe40000410000 */
[C---:B------:R-:W-:Y:S02]  /*bcd0*/  FMUL.FTZ R33, R2.reuse, R137 ;  /* 0x0000008902217220 */ /* 0x040fe40000410000 */
[----:B------:R-:W-:Y:S01]  /*bce0*/  FADD.FTZ R188, R9, R4 ;  /* 0x0000000409bc7221 */ /* 0x000fe20000010000 */
[----:B------:R-:W-:Y:S01]  /*bcf0*/  MUFU.EX2 R189, R189 ;  /* 0x000000bd00bd7308 */ /* 0x000fe20000000800 */
[----:B------:R-:W-:Y:S01]  /*bd00*/  FMUL.FTZ R4, R2, R164 ;  /* 0x000000a402047220 */ /* 0x000fe20000410000 */
[----:B------:R-:W-:Y:S01]  /*bd10*/  MOV R164, R35 ;  /* 0x0000002300a47202 */ /* 0x000fe20000000f00 */
[----:B-1----:R-:W-:Y:S02]  /*bd20*/  FMUL.FTZ R35, R0, R139 ;  /* 0x0000008b00237220 */ /* 0x002fe40000410000 */
[----:B------:R-:W-:Y:S01]  /*bd30*/  FMUL.FTZ R5, R2, R165 ;  /* 0x000000a502057220 */ /* 0x000fe20000410000 */
[----:B------:R-:W-:Y:S01]  /*bd40*/  MOV R165, R34 ;  /* 0x0000002200a57202 */ /* 0x000fe20000000f00 */
[----:B------:R-:W-:Y:S02]  /*bd50*/  FMUL.FTZ R34, R0, R138 ;  /* 0x0000008a00227220 */ /* 0x000fe40000410000 */
[C---:B------:R-:W-:Y:S01]  /*bd60*/  FMUL.FTZ R12, R2.reuse, R156 ;  /* 0x0000009c020c7220 */ /* 0x040fe20000410000 */
[----:B------:R-:W-:Y:S01]  /*bd70*/  MUFU.EX2 R191, R191 ;  /* 0x000000bf00bf7308 */ /* 0x000fe20000000800 */
[C---:B------:R-:W-:Y:S02]  /*bd80*/  FMUL.FTZ R17, R2.reuse, R153 ;  /* 0x0000009902117220 */ /* 0x040fe40000410000 */
[C---:B------:R-:W-:Y:S01]  /*bd90*/  FMUL.FTZ R24, R2.reuse, R144 ;  /* 0x0000009002187220 */ /* 0x040fe20000410000 */
[----:B------:R-:W-:Y:S01]  /*bda0*/  MOV R144, R179 ;  /* 0x000000b300907202 */ /* 0x000fe20000000f00 */
[C---:B------:R-:W-:Y:S02]  /*bdb0*/  FMUL.FTZ R29, R2.reuse, R141 ;  /* 0x0000008d021d7220 */ /* 0x040fe40000410000 */
[----:B------:R-:W4:Y:S01]  /*bdc0*/  LDL R141, [R1+0x38] ;  /* 0x00003800018d7983 */ /* 0x000f220000100800 */
[C---:B------:R-:W-:Y:S01]  /*bdd0*/  FMUL.FTZ R8, R2.reuse, R160 ;  /* 0x000000a002087220 */ /* 0x040fe20000410000 */
[----:B------:R-:W-:Y:S01]  /*bde0*/  MOV R160, R31 ;  /* 0x0000001f00a07202 */ /* 0x000fe20000000f00 */
[----:B------:R-:W-:Y:S01]  /*bdf0*/  MUFU.EX2 R153, R134 ;  /* 0x0000008600997308 */ /* 0x000fe20000000800 */
[C---:B------:R-:W-:Y:S01]  /*be00*/  FMUL.FTZ R9, R2.reuse, R161 ;  /* 0x000000a102097220 */ /* 0x040fe20000410000 */
[----:B------:R-:W-:Y:S01]  /*be10*/  MOV R161, R30 ;  /* 0x0000001e00a17202 */ /* 0x000fe20000000f00 */
[----:B------:R-:W-:Y:S01]  /*be20*/  FMUL.FTZ R13, R2, R157 ;  /* 0x0000009d020d7220 */ /* 0x000fe20000410000 */
[----:B------:R-:W-:Y:S01]  /*be30*/  MOV R157, R10 ;  /* 0x0000000a009d7202 */ /* 0x000fe20000000f00 */
[----:B------:R-:W-:Y:S02]  /*be40*/  FMUL.FTZ R10, R0, R162 ;  /* 0x000000a2000a7220 */ /* 0x000fe40000410000 */
[----:B------:R-:W-:Y:S01]  /*be50*/  FMUL.FTZ R21, R2, R149 ;  /* 0x0000009502157220 */ /* 0x000fe20000410000 */
[----:B------:R-:W-:Y:S01]  /*be60*/  MOV R149, R11 ;  /* 0x0000000b00957202 */ /* 0x000fe20000000f00 */
[----:B------:R-:W-:Y:S01]  /*be70*/  FMUL.FTZ R11, R0, R163 ;  /* 0x000000a3000b7220 */ /* 0x000fe20000410000 */
[----:B------:R-:W1:Y:S01]  /*be80*/  MUFU.EX2 R156, R135 ;  /* 0x00000087009c7308 */ /* 0x000e620000000800 */
[----:B------:R-:W-:Y:S01]  /*be90*/  FMUL.FTZ R20, R2, R148 ;  /* 0x0000009402147220 */ /* 0x000fe20000410000 */
[----:B------:R-:W-:Y:S01]  /*bea0*/  MOV R148, R14 ;  /* 0x0000000e00947202 */ /* 0x000fe20000000f00 */
        /* <DEDUP_REMOVED lines=8> */
[C---:B------:R-:W-:Y:S02]  /*bf30*/  FMUL.FTZ R30, R0.reuse, R142 ;  /* 0x0000008e001e7220 */ /* 0x040fe40000410000 */
[----:B------:R-:W-:Y:S01]  /*bf40*/  FMUL.FTZ R31, R0, R143 ;  /* 0x0000008f001f7220 */ /* 0x000fe20000410000 */
[----:B------:R-:W-:Y:S01]  /*bf50*/  MUFU.EX2 R135, R184 ;  /* 0x000000b800877308 */ /* 0x000fe20000000800 */
[C---:B-----5:R-:W-:Y:S02]  /*bf60*/  FMUL.FTZ R36, R2.reuse, R36 ;  /* 0x0000002402247220 */ /* 0x060fe40000410000 */
[----:B------:R-:W-:Y:S01]  /*bf70*/  FMUL.FTZ R37, R2, R37 ;  /* 0x0000002502257220 */ /* 0x000fe20000410000 */
[----:B-1----:R-:W-:Y:S01]  /*bf80*/  F2FP.PACK_AB R179, R156, R153 ;  /* 0x000000999cb3723e */ /* 0x002fe200000000ff */
        /* <DEDUP_REMOVED lines=9> */
[----:B------:R-:W-:Y:S01]  /*c020*/  MUFU.EX2 R184, R181 ;  /* 0x000000b500b87308 */ /* 0x000fe20000000800 */
[C---:B------:R-:W-:Y:S02]  /*c030*/  FMUL.FTZ R46, R0.reuse, R46 ;  /* 0x0000002e002e7220 */ /* 0x040fe40000410000 */
[----:B------:R-:W-:Y:S02]  /*c040*/  FMUL.FTZ R47, R0, R47 ;  /* 0x0000002f002f7220 */ /* 0x000fe40000410000 */
        /* <DEDUP_REMOVED lines=81> */
[C---:B------:R-:W-:Y:S02]  /*c560*/  FMUL.FTZ R125, R2.reuse, R125 ;  /* 0x0000007d027d7220 */ /* 0x040fe40000410000 */
[C---:B------:R-:W-:Y:S02]  /*c570*/  FMUL.FTZ R128, R2.reuse, R128 ;  /* 0x0000008002807220 */ /* 0x040fe40000410000 */
[----:B------:R-:W-:Y:S02]  /*c580*/  FMUL.FTZ R129, R2, R129 ;  /* 0x0000008102817220 */ /* 0x000fe40000410000 */
[----:B------:R3:W1:Y:S01]  /*c590*/  MUFU.EX2 R2, R186 ;  /* 0x000000ba00027308 */ /* 0x0006620000000800 */
[C---:B------:R-:W-:Y:S02]  /*c5a0*/  FMUL.FTZ R126, R0.reuse, R126 ;  /* 0x0000007e007e7220 */ /* 0x040fe40000410000 */
[C---:B------:R-:W-:Y:S02]  /*c5b0*/  FMUL.FTZ R127, R0.reuse, R127 ;  /* 0x0000007f007f7220 */ /* 0x040fe40000410000 */
[C---:B------:R-:W-:Y:S02]  /*c5c0*/  FMUL.FTZ R130, R0.reuse, R130 ;  /* 0x0000008200827220 */ /* 0x040fe40000410000 */
[C---:B------:R-:W-:Y:S02]  /*c5d0*/  FMUL.FTZ R131, R0.reuse, R131 ;  /* 0x0000008300837220 */ /* 0x040fe40000410000 */
[C---:B--2---:R-:W-:Y:S01]  /*c5e0*/  FFMA.FTZ R6, R0.reuse, R15, R177 ;  /* 0x0000000f00067223 */ /* 0x044fe200000100b1 */
[C---:B------:R-:W-:Y:S01]  /*c5f0*/  F2FP.PACK_AB R177, R7.reuse, R177 ;  /* 0x000000b107b1723e */ /* 0x040fe200000000ff */
[C---:B------:R-:W-:Y:S02]  /*c600*/  FMUL.FTZ R15, R0.reuse, R159 ;  /* 0x0000009f000f7220 */ /* 0x040fe40000410000 */
[----:B------:R-:W-:Y:S02]  /*c610*/  FADD.FTZ R152, R7, R6 ;  /* 0x0000000607987221 */ /* 0x000fe40000010000 */
[C---:B------:R-:W-:Y:S02]  /*c620*/  FMUL.FTZ R6, R0.reuse, R166 ;  /* 0x000000a600067220 */ /* 0x040fe40000410000 */
[----:B------:R-:W2:Y:S01]  /*c630*/  LDL R166, [R1+0x2c] ;  /* 0x00002c0001a67983 */ /* 0x000ea20000100800 */
[----:B------:R-:W-:Y:S02]  /*c640*/  FMUL.FTZ R7, R0, R167 ;  /* 0x000000a700077220 */ /* 0x000fe40000410000 */
[----:B------:R-:W-:Y:S01]  /*c650*/  FADD.FTZ R0, R134, R188 ;  /* 0x000000bc86007221 */ /* 0x000fe20000010000 */
[----:B------:R-:W2:Y:S01]  /*c660*/  LDL R167, [R1+0x34] ;  /* 0x0000340001a77983 */ /* 0x000ea20000100800 */
[----:B---3--:R-:W-:Y:S02]  /*c670*/  MOV R186, R140 ;  /* 0x0000008c00ba7202 */ /* 0x008fe40000000f00 */
[----:B-1----:R-:W-:Y:S01]  /*c680*/  FADD.FTZ R0, R2, R0 ;  /* 0x0000000002007221 */ /* 0x002fe20000010000 */
[----:B----4-:R-:W-:Y:S01]  /*c690*/  MOV R187, R141 ;  /* 0x0000008d00bb7202 */ /* 0x010fe20000000f00 */
[----:B--2---:R-:W1:Y:S01]  /*c6a0*/  LDSM.16.MT88.4 R136, [R166] ;  /* 0x00000000a688783b */ /* 0x004e620000004200 */
[----:B------:R-:W-:Y:S01]  /*c6b0*/  MOV R188, R167 ;  /* 0x000000a700bc7202 */ /* 0x000fe20000000f00 */
[C---:B-1----:R-:W-:Y:S08]  /*c6c0*/  HMMA.16816.F32 R4, R176.reuse, R136, R4 ;  /* 0x00000088b004723c */ /* 0x042ff00000001804 */
[C---:B------:R-:W-:Y:S01]  /*c6d0*/  HMMA.16816.F32 R8, R176.reuse, R138, R8 ;  /* 0x0000008ab008723c */ /* 0x040fe20000001808 */
[----:B------:R-:W1:Y:S07]  /*c6e0*/  LDSM.16.MT88.4 R136, [R167] ;  /* 0x00000000a788783b */ /* 0x000e6e0000004200 */
[C---:B-1----:R-:W-:Y:S08]  /*c6f0*/  HMMA.16816.F32 R12, R176.reuse, R136, R12 ;  /* 0x00000088b00c723c */ /* 0x042ff0000000180c */
[C---:B------:R-:W-:Y:S01]  /*c700*/  HMMA.16816.F32 R16, R176.reuse, R138, R16 ;  /* 0x0000008ab010723c */ /* 0x040fe20000001810 */
[----:B------:R-:W1:Y:S07]  /*c710*/  LDSM.16.MT88.4 R136, [R140] ;  /* 0x000000008c88783b */ /* 0x000e6e0000004200 */
[C---:B-1----:R-:W-:Y:S08]  /*c720*/  HMMA.16816.F32 R20, R176.reuse, R136, R20 ;  /* 0x00000088b014723c */ /* 0x042ff00000001814 */
[C---:B------:R-:W-:Y:S01]  /*c730*/  HMMA.16816.F32 R24, R176.reuse, R138, R24 ;  /* 0x0000008ab018723c */ /* 0x040fe20000001818 */
[----:B------:R1:W2:Y:S03]  /*c740*/  LDSM.16.MT88.4 R136, [R145] ;  /* 0x000000009188783b */ /* 0x0002a60000004200 */
[----:B-1----:R-:W-:Y:S02]  /*c750*/  MOV R145, R144 ;  /* 0x0000009000917202 */ /* 0x002fe40000000f00 */
[----:B------:R-:W1:Y:S02]  /*c760*/  MUFU.EX2 R144, R185 ;  /* 0x000000b900907308 */ /* 0x000e640000000800 */
[C---:B--2---:R-:W-:Y:S08]  /*c770*/  HMMA.16816.F32 R28, R176.reuse, R136, R28 ;  /* 0x00000088b01c723c */ /* 0x044ff0000000181c */
[C---:B------:R-:W-:Y:S01]  /*c780*/  HMMA.16816.F32 R32, R176.reuse, R138, R32 ;  /* 0x0000008ab020723c */ /* 0x040fe20000001820 */
[----:B------:R-:W2:Y:S03]  /*c790*/  LDSM.16.MT88.4 R136, [R166+0x2000] ;  /* 0x00200000a688783b */ /* 0x000ea60000004200 */
[----:B-1----:R-:W-:Y:S04]  /*c7a0*/  FADD.FTZ R0, R144, R0 ;  /* 0x0000000090007221 */ /* 0x002fe80000010000 */
[----:B------:R-:W-:Y:S01]  /*c7b0*/  FADD.FTZ R0, R135, R0 ;  /* 0x0000000087007221 */ /* 0x000fe20000010000 */
        /* <DEDUP_REMOVED lines=26> */
[----:B------:R1:W2:Y:S03]  /*c960*/  LDSM.16.MT88.4 R136, [R167+0x6000] ;  /* 0x00600000a788783b */ /* 0x0002a60000004200 */
[----:B-1----:R-:W-:Y:S04]  /*c970*/  MOV R167, R145 ;  /* 0x0000009100a77202 */ /* 0x002fe80000000f00 */
[C---:B--2---:R-:W-:Y:S08]  /*c980*/  HMMA.16816.F32 R108, R176.reuse, R136, R108 ;  /* 0x00000088b06c723c */ /* 0x044ff0000000186c */
[C---:B------:R-:W-:Y:S01]  /*c990*/  HMMA.16816.F32 R112, R176.reuse, R138, R112 ;  /* 0x0000008ab070723c */ /* 0x040fe20000001870 */
[----:B------:R-:W1:Y:S07]  /*c9a0*/  LDSM.16.MT88.4 R136, [R140+0x6000] ;  /* 0x006000008c88783b */ /* 0x000e6e0000004200 */
[C---:B-1----:R-:W-:Y:S08]  /*c9b0*/  HMMA.16816.F32 R116, R176.reuse, R136, R116 ;  /* 0x00000088b074723c */ /* 0x042ff00000001874 */
[C---:B------:R-:W-:Y:S01]  /*c9c0*/  HMMA.16816.F32 R120, R176.reuse, R138, R120 ;  /* 0x0000008ab078723c */ /* 0x040fe20000001878 */
[----:B------:R-:W1:Y:S08]  /*c9d0*/  LDSM.16.MT88.4 R136, [R141+0x6000] ;  /* 0x006000008d88783b */ /* 0x000e700000004200 */
[----:B------:R-:W2:Y:S01]  /*c9e0*/  LDSM.16.MT88.4 R140, [R166+0x800] ;  /* 0x00080000a68c783b */ /* 0x000ea20000004200 */
[C---:B-1----:R-:W-:Y:S07]  /*c9f0*/  HMMA.16816.F32 R124, R176.reuse, R136, R124 ;  /* 0x00000088b07c723c */ /* 0x042fee000000187c */
[----:B------:R-:W-:Y:S01]  /*ca00*/  F2FP.PACK_AB R136, R2, R134 ;  /* 0x000000860288723e */ /* 0x000fe200000000ff */
[----:B------:R-:W-:Y:S01]  /*ca10*/  HMMA.16816.F32 R128, R176, R138, R128 ;  /* 0x0000008ab080723c */ /* 0x000fe20000001880 */
[----:B------:R1:W-:Y:S03]  /*ca20*/  MUFU.EX2 R2, R251 ;  /* 0x000000fb00027308 */ /* 0x0003e60000000800 */
[----:B------:R-:W-:Y:S03]  /*ca30*/  F2FP.PACK_AB R137, R181, R184 ;  /* 0x000000b8b589723e */ /* 0x000fe600000000ff */
[----:B------:R-:W-:Y:S02]  /*ca40*/  F2FP.PACK_AB R138, R135, R144 ;  /* 0x00000090878a723e */ /* 0x000fe400000000ff */
[----:B------:R-:W3:Y:S02]  /*ca50*/  LDSM.16.MT88.4 R144, [R188+0x800] ;  /* 0x00080000bc90783b */ /* 0x000ee40000004200 */
[----:B------:R4:W4:Y:S01]  /*ca60*/  MUFU.EX2 R134, R167 ;  /* 0x000000a700867308 */ /* 0x0009220000000800 */
[----:B------:R-:W-:Y:S07]  /*ca70*/  F2FP.PACK_AB R139, R183, R182 ;  /* 0x000000b6b78b723e */ /* 0x000fee00000000ff */
[C---:B--2---:R-:W-:Y:S02]  /*ca80*/  HMMA.16816.F32 R4, R136.reuse, R140, R4 ;  /* 0x0000008c8804723c */ /* 0x044fe40000001804 */
[----:B------:R-:W-:Y:S03]  /*ca90*/  MUFU.EX2 R135, R249 ;  /* 0x000000f900877308 */ /* 0x000fe60000000800 */
[----:B-1----:R-:W-:Y:S03]  /*caa0*/  MOV R251, R166 ;  /* 0x000000a600fb7202 */ /* 0x002fe60000000f00 */
[C---:B------:R-:W-:Y:S01]  /*cab0*/  HMMA.16816.F32 R8, R136.reuse, R142, R8 ;  /* 0x0000008e8808723c */ /* 0x040fe20000001808 */
[----:B------:R-:W1:Y:S03]  /*cac0*/  LDSM.16.MT88.4 R140, [R186+0x800] ;  /* 0x00080000ba8c783b */ /* 0x000e660000004200 */
[----:B------:R-:W-:Y:S01]  /*cad0*/  MUFU.EX2 R178, R157 ;  /* 0x0000009d00b27308 */ /* 0x000fe20000000800 */
[----:B----4-:R-:W-:Y:S01]  /*cae0*/  MOV R167, R148 ;  /* 0x0000009400a77202 */ /* 0x010fe20000000f00 */
[----:B------:R-:W-:Y:S06]  /*caf0*/  FADD.FTZ R0, R134, R0 ;  /* 0x0000000086007221 */ /* 0x000fec0000010000 */
[----:B------:R-:W-:Y:S02]  /*cb00*/  FADD.FTZ R0, R2, R0 ;  /* 0x0000000002007221 */ /* 0x000fe40000010000 */
[----:B------:R-:W2:Y:S01]  /*cb10*/  MUFU.EX2 R148, R250 ;  /* 0x000000fa00947308 */ /* 0x000ea20000000800 */
[C---:B---3--:R-:W-:Y:S08]  /*cb20*/  HMMA.16816.F32 R12, R136.reuse, R144, R12 ;  /* 0x00000090880c723c */ /* 0x048ff0000000180c */
[C---:B------:R-:W-:Y:S01]  /*cb30*/  HMMA.16816.F32 R16, R136.reuse, R146, R16 ;  /* 0x000000928810723c */ /* 0x040fe20000001810 */
[----:B------:R-:W3:Y:S03]  /*cb40*/  LDSM.16.MT88.4 R144, [R187+0x800] ;  /* 0x00080000bb90783b */ /* 0x000ee60000004200 */
[----:B--2---:R-:W-:Y:S04]  /*cb50*/  FADD.FTZ R0, R148, R0 ;  /* 0x0000000094007221 */ /* 0x004fe80000010000 */
[C---:B-1----:R-:W-:Y:S04]  /*cb60*/  HMMA.16816.F32 R20, R136.reuse, R140, R20 ;  /* 0x0000008c8814723c */ /* 0x042fe80000001814 */
[C---:B------:R-:W-:Y:S04]  /*cb70*/  FADD.FTZ R0, R135.reuse, R0 ;  /* 0x0000000087007221 */ /* 0x040fe80000010000 */
        /* <DEDUP_REMOVED lines=26> */
[C---:B--2---:R-:W-:Y:S04]  /*cd20*/  HMMA.16816.F32 R92, R136.reuse, R144, R92 ;  /* 0x00000090885c723c */ /* 0x044fe8000000185c */
[----:B-1----:R-:W-:Y:S04]  /*cd30*/  MOV R166, R149 ;  /* 0x0000009500a67202 */ /* 0x002fe80000000f00 */
[----:B------:R-:W-:Y:S01]  /*cd40*/  MUFU.EX2 R176, R166 ;  /* 0x000000a600b07308 */ /* 0x000fe20000000800 */
        /* <DEDUP_REMOVED lines=15> */
[----:B------:R-:W3:Y:S01]  /*ce40*/  LDSM.16.MT88.4 R148, [R186+0x1000] ;  /* 0x00100000ba94783b */ /* 0x000ee20000004200 */
[----:B------:R-:W4:Y:S02]  /*ce50*/  MUFU.EX2 R135, R160 ;  /* 0x000000a000877308 */ /* 0x000f240000000800 */
[----:B------:R-:W-:Y:S02]  /*ce60*/  F2FP.PACK_AB R136, R2, R134 ;  /* 0x000000860288723e */ /* 0x000fe400000000ff */
[----:B------:R-:W-:Y:S02]  /*ce70*/  F2FP.PACK_AB R137, R189, R190 ;  /* 0x000000bebd89723e */ /* 0x000fe400000000ff */
[----:B------:R-:W-:Y:S04]  /*ce80*/  F2FP.PACK_AB R139, R248, R191 ;  /* 0x000000bff88b723e */ /* 0x000fe800000000ff */
[----:B------:R-:W1:Y:S03]  /*ce90*/  MUFU.EX2 R2, R167 ;  /* 0x000000a700027308 */ /* 0x000e660000000800 */
[C---:B--2---:R-:W-:Y:S07]  /*cea0*/  HMMA.16816.F32 R4, R136.reuse, R140, R4 ;  /* 0x0000008c8804723c */ /* 0x044fee0000001804 */
[----:B------:R-:W-:Y:S01]  /*ceb0*/  MUFU.EX2 R134, R165 ;  /* 0x000000a500867308 */ /* 0x000fe20000000800 */
[C---:B------:R-:W-:Y:S01]  /*cec0*/  HMMA.16816.F32 R8, R136.reuse, R142, R8 ;  /* 0x0000008e8808723c */ /* 0x040fe20000001808 */
[----:B------:R-:W2:Y:S03]  /*ced0*/  LDSM.16.MT88.4 R140, [R187+0x1000] ;  /* 0x00100000bb8c783b */ /* 0x000ea60000004200 */
[----:B----4-:R-:W-:Y:S05]  /*cee0*/  F2FP.PACK_AB R177, R135, R180 ;  /* 0x000000b487b1723e */ /* 0x010fea00000000ff */
[----:B------:R-:W-:Y:S01]  /*cef0*/  LDSM.16.MT88.4 R160, [R251+0x1800] ;  /* 0x00180000fba0783b */ /* 0x000fe20000004200 */
[C---:B-1----:R-:W-:Y:S03]  /*cf00*/  HMMA.16816.F32 R12, R136.reuse, R144, R12 ;  /* 0x00000090880c723c */ /* 0x042fe6000000180c */
[----:B------:R-:W-:Y:S04]  /*cf10*/  FADD.FTZ R0, R2, R0 ;  /* 0x0000000002007221 */ /* 0x000fe80000010000 */
[----:B------:R-:W-:Y:S01]  /*cf20*/  FADD.FTZ R0, R176, R0 ;  /* 0x00000000b0007221 */ /* 0x000fe20000010000 */
[C---:B------:R-:W-:Y:S01]  /*cf30*/  HMMA.16816.F32 R16, R136.reuse, R146, R16 ;  /* 0x000000928810723c */ /* 0x040fe20000001810 */
[----:B------:R-:W1:Y:S03]  /*cf40*/  LDSM.16.MT88.4 R144, [R251+0x3000] ;  /* 0x00300000fb90783b */ /* 0x000e660000004200 */
[----:B------:R-:W-:Y:S01]  /*cf50*/  FADD.FTZ R0, R178, R0 ;  /* 0x00000000b2007221 */ /* 0x000fe20000010000 */
[----:B------:R-:W-:Y:S02]  /*cf60*/  F2FP.PACK_AB R178, R132, R178 ;  /* 0x000000b284b2723e */ /* 0x000fe400000000ff */
[----:B------:R-:W-:Y:S01]  /*cf70*/  F2FP.PACK_AB R176, R176, R2 ;  /* 0x00000002b0b0723e */ /* 0x000fe200000000ff */
[C---:B---3--:R-:W-:Y:S04]  /*cf80*/  HMMA.16816.F32 R20, R136.reuse, R148, R20 ;  /* 0x000000948814723c */ /* 0x048fe80000001814 */
[----:B------:R-:W-:Y:S02]  /*cf90*/  FADD.FTZ R0, R132, R0 ;  /* 0x0000000084007221 */ /* 0x000fe40000010000 */
[----:B------:R-:W-:Y:S01]  /*cfa0*/  FADD.FTZ R2, R153, R152 ;  /* 0x0000009899027221 */ /* 0x000fe20000010000 */
[----:B------:R-:W3:Y:S01]  /*cfb0*/  MUFU.EX2 R132, R164 ;  /* 0x000000a400847308 */ /* 0x000ee20000000800 */
[C---:B------:R-:W-:Y:S01]  /*cfc0*/  HMMA.16816.F32 R24, R136.reuse, R150, R24 ;  /* 0x000000968818723c */ /* 0x040fe20000001818 */
[----:B------:R-:W4:Y:S07]  /*cfd0*/  LDSM.16.MT88.4 R148, [R188+0x3000] ;  /* 0x00300000bc94783b */ /* 0x000f2e0000004200 */
[C---:B--2---:R-:W-:Y:S01]  /*cfe0*/  HMMA.16816.F32 R28, R136.reuse, R140, R28 ;  /* 0x0000008c881c723c */ /* 0x044fe2000000181c */
[----:B------:R-:W-:Y:S07]  /*cff0*/  LDSM.16.MT88.4 R152, [R188+0x1800] ;  /* 0x00180000bc98783b */ /* 0x000fee0000004200 */
[C---:B------:R-:W-:Y:S01]  /*d000*/  HMMA.16816.F32 R32, R136.reuse, R142, R32 ;  /* 0x0000008e8820723c */ /* 0x040fe20000001820 */
[----:B------:R-:W2:Y:S03]  /*d010*/  LDSM.16.MT88.4 R140, [R186+0x3000] ;  /* 0x00300000ba8c783b */ /* 0x000ea60000004200 */
[----:B---3--:R-:W-:Y:S04]  /*d020*/  F2FP.PACK_AB R179, R132, R134 ;  /* 0x0000008684b3723e */ /* 0x008fe800000000ff */
[C---:B-1----:R-:W-:Y:S01]  /*d030*/  HMMA.16816.F32 R36, R136.reuse, R144, R36 ;  /* 0x000000908824723c */ /* 0x042fe20000001824 */
[----:B------:R1:W-:Y:S04]  /*d040*/  STL [R1+0x7c], R0 ;  /* 0x00007c0001007387 */ /* 0x0003e80000100800 */
[----:B------:R-:W3:Y:S03]  /*d050*/  LDL.LU R185, [R1+0x64] ;  /* 0x0000640001b97983 */ /* 0x000ee60000300800 */
[C---:B------:R-:W-:Y:S01]  /*d060*/  HMMA.16816.F32 R40, R136.reuse, R146, R40 ;  /* 0x000000928828723c */ /* 0x040fe20000001828 */
[----:B------:R-:W2:Y:S07]  /*d070*/  LDSM.16.MT88.4 R144, [R187+0x3000] ;  /* 0x00300000bb90783b */ /* 0x000eae0000004200 */
[C---:B----4-:R-:W-:Y:S08]  /*d080*/  HMMA.16816.F32 R44, R136.reuse, R148, R44 ;  /* 0x00000094882c723c */ /* 0x050ff0000000182c */
[C---:B------:R-:W-:Y:S01]  /*d090*/  HMMA.16816.F32 R48, R136.reuse, R150, R48 ;  /* 0x000000968830723c */ /* 0x040fe20000001830 */
[----:B------:R-:W4:Y:S03]  /*d0a0*/  LDSM.16.MT88.4 R148, [R251+0x5000] ;  /* 0x00500000fb94783b */ /* 0x000f260000004200 */
[----:B-1----:R-:W-:Y:S04]  /*d0b0*/  FADD.FTZ R0, R156, R2 ;  /* 0x000000029c007221 */ /* 0x002fe80000010000 */
[C---:B--2---:R-:W-:Y:S04]  /*d0c0*/  HMMA.16816.F32 R52, R136.reuse, R140, R52 ;  /* 0x0000008c8834723c */ /* 0x044fe80000001834 */
[----:B------:R-:W-:Y:S04]  /*d0d0*/  FADD.FTZ R0, R184, R0 ;  /* 0x00000000b8007221 */ /* 0x000fe80000010000 */
[C---:B------:R-:W-:Y:S01]  /*d0e0*/  HMMA.16816.F32 R56, R136.reuse, R142, R56 ;  /* 0x0000008e8838723c */ /* 0x040fe20000001838 */
[----:B------:R-:W1:Y:S03]  /*d0f0*/  LDSM.16.MT88.4 R140, [R188+0x5000] ;  /* 0x00500000bc8c783b */ /* 0x000e660000004200 */
[----:B------:R-:W-:Y:S04]  /*d100*/  FADD.FTZ R0, R181, R0 ;  /* 0x00000000b5007221 */ /* 0x000fe80000010000 */
[----:B------:R-:W-:Y:S01]  /*d110*/  FADD.FTZ R0, R182, R0 ;  /* 0x00000000b6007221 */ /* 0x000fe20000010000 */
[C---:B------:R-:W-:Y:S03]  /*d120*/  HMMA.16816.F32 R60, R136.reuse, R144, R60 ;  /* 0x00000090883c723c */ /* 0x040fe6000000183c */
[----:B------:R-:W-:Y:S04]  /*d130*/  FADD.FTZ R0, R183, R0 ;  /* 0x00000000b7007221 */ /* 0x000fe80000010000 */
[----:B------:R-:W-:Y:S01]  /*d140*/  FADD.FTZ R0, R190, R0 ;  /* 0x00000000be007221 */ /* 0x000fe20000010000 */
[C---:B------:R-:W-:Y:S01]  /*d150*/  HMMA.16816.F32 R64, R136.reuse, R146, R64 ;  /* 0x000000928840723c */ /* 0x040fe20000001840 */
[----:B------:R-:W2:Y:S03]  /*d160*/  LDSM.16.MT88.4 R144, [R186+0x5000] ;  /* 0x00500000ba90783b */ /* 0x000ea60000004200 */
[----:B------:R-:W-:Y:S04]  /*d170*/  FADD.FTZ R0, R189, R0 ;  /* 0x00000000bd007221 */ /* 0x000fe80000010000 */
[C---:B----4-:R-:W-:Y:S04]  /*d180*/  HMMA.16816.F32 R68, R136.reuse, R148, R68 ;  /* 0x000000948844723c */ /* 0x050fe80000001844 */
[----:B------:R-:W-:Y:S04]  /*d190*/  FADD.FTZ R0, R191, R0 ;  /* 0x00000000bf007221 */ /* 0x000fe80000010000 */
[C---:B------:R-:W-:Y:S01]  /*d1a0*/  HMMA.16816.F32 R72, R136.reuse, R150, R72 ;  /* 0x000000968848723c */ /* 0x040fe20000001848 */
[----:B------:R-:W4:Y:S03]  /*d1b0*/  LDSM.16.MT88.4 R148, [R187+0x5000] ;  /* 0x00500000bb94783b */ /* 0x000f260000004200 */
[----:B------:R-:W-:Y:S04]  /*d1c0*/  FADD.FTZ R0, R248, R0 ;  /* 0x00000000f8007221 */ /* 0x000fe80000010000 */
[C---:B-1----:R-:W-:Y:S04]  /*d1d0*/  HMMA.16816.F32 R76, R136.reuse, R140, R76 ;  /* 0x0000008c884c723c */ /* 0x042fe8000000184c */
[----:B------:R-:W-:Y:S04]  /*d1e0*/  FADD.FTZ R0, R180, R0 ;  /* 0x00000000b4007221 */ /* 0x000fe80000010000 */
[C---:B------:R-:W-:Y:S01]  /*d1f0*/  HMMA.16816.F32 R80, R136.reuse, R142, R80 ;  /* 0x0000008e8850723c */ /* 0x040fe20000001850 */
[----:B------:R-:W1:Y:S03]  /*d200*/  LDSM.16.MT88.4 R140, [R251+0x7000] ;  /* 0x00700000fb8c783b */ /* 0x000e660000004200 */
[----:B------:R-:W-:Y:S01]  /*d210*/  FADD.FTZ R0, R135, R0 ;  /* 0x0000000087007221 */ /* 0x000fe20000010000 */
[----:B------:R-:W-:Y:S03]  /*d220*/  MOV R135, R3 ;  /* 0x0000000300877202 */ /* 0x000fe60000000f00 */
[----:B------:R-:W-:Y:S01]  /*d230*/  FADD.FTZ R2, R134, R0 ;  /* 0x0000000086027221 */ /* 0x000fe20000010000 */
[C---:B--2---:R-:W-:Y:S03]  /*d240*/  HMMA.16816.F32 R84, R136.reuse, R144, R84 ;  /* 0x000000908854723c */ /* 0x044fe60000001854 */
[----:B------:R-:W-:Y:S01]  /*d250*/  FADD.FTZ R2, R132, R2 ;  /* 0x0000000284027221 */ /* 0x000fe20000010000 */
[----:B------:R-:W-:Y:S04]  /*d260*/  MOV R134, R133 ;  /* 0x0000008500867202 */ /* 0x000fe80000000f00 */
[C---:B------:R-:W-:Y:S01]  /*d270*/  HMMA.16816.F32 R88, R136.reuse, R146, R88 ;  /* 0x000000928858723c */ /* 0x040fe20000001858 */
[----:B------:R-:W2:Y:S07]  /*d280*/  LDSM.16.MT88.4 R144, [R188+0x7000] ;  /* 0x00700000bc90783b */ /* 0x000eae0000004200 */
[C---:B----4-:R-:W-:Y:S08]  /*d290*/  HMMA.16816.F32 R92, R136.reuse, R148, R92 ;  /* 0x00000094885c723c */ /* 0x050ff0000000185c */
        /* <DEDUP_REMOVED lines=8> */
[C---:B----4-:R-:W-:Y:S08]  /*d320*/  HMMA.16816.F32 R116, R136.reuse, R148, R116 ;  /* 0x000000948874723c */ /* 0x050ff00000001874 */
[C---:B------:R-:W-:Y:S08]  /*d330*/  HMMA.16816.F32 R120, R136.reuse, R150, R120 ;  /* 0x000000968878723c */ /* 0x040ff00000001878 */
[C---:B-1----:R-:W-:Y:S08]  /*d340*/  HMMA.16816.F32 R124, R136.reuse, R140, R124 ;  /* 0x0000008c887c723c */ /* 0x042ff0000000187c */
[----:B------:R-:W-:Y:S01]  /*d350*/  HMMA.16816.F32 R128, R136, R142, R128 ;  /* 0x0000008e8880723c */ /* 0x000fe20000001880 */
[----:B------:R-:W1:Y:S07]  /*d360*/  LDSM.16.MT88.4 R136, [R187+0x1800] ;  /* 0x00180000bb88783b */ /* 0x000e6e0000004200 */
[C---:B------:R-:W-:Y:S01]  /*d370*/  HMMA.16816.F32 R164, R176.reuse, R160, R4 ;  /* 0x000000a0b0a4723c */ /* 0x040fe20000001804 */
[----:B------:R-:W4:Y:S07]  /*d380*/  LDSM.16.MT88.4 R4, [R251+0x3800] ;  /* 0x00380000fb04783b */ /* 0x000f2e0000004200 */
[C---:B------:R-:W-:Y:S01]  /*d390*/  HMMA.16816.F32 R160, R176.reuse, R162, R8 ;  /* 0x000000a2b0a0723c */ /* 0x040fe20000001808 */
[----:B------:R-:W4:Y:S07]  /*d3a0*/  LDSM.16.MT88.4 R8, [R188+0x3800] ;  /* 0x00380000bc08783b */ /* 0x000f2e0000004200 */
[C---:B------:R-:W-:Y:S01]  /*d3b0*/  HMMA.16816.F32 R156, R176.reuse, R152, R12 ;  /* 0x00000098b09c723c */ /* 0x040fe2000000180c */
[----:B------:R-:W4:Y:S07]  /*d3c0*/  LDSM.16.MT88.4 R12, [R186+0x3800] ;  /* 0x00380000ba0c783b */ /* 0x000f2e0000004200 */
[C---:B------:R-:W-:Y:S01]  /*d3d0*/  HMMA.16816.F32 R152, R176.reuse, R154, R16 ;  /* 0x0000009ab098723c */ /* 0x040fe20000001810 */
[----:B------:R-:W3:Y:S07]  /*d3e0*/  LDSM.16.MT88.4 R16, [R187+0x3800] ;  /* 0x00380000bb10783b */ /* 0x000eee0000004200 */
[C---:B--2---:R-:W-:Y:S08]  /*d3f0*/  HMMA.16816.F32 R148, R176.reuse, R144, R20 ;  /* 0x00000090b094723c */ /* 0x044ff00000001814 */
[C---:B------:R-:W-:Y:S08]  /*d400*/  HMMA.16816.F32 R144, R176.reuse, R146, R24 ;  /* 0x00000092b090723c */ /* 0x040ff00000001818 */
[C---:B-1----:R-:W-:Y:S08]  /*d410*/  HMMA.16816.F32 R140, R176.reuse, R136, R28 ;  /* 0x00000088b08c723c */ /* 0x042ff0000000181c */
[C---:B------:R-:W-:Y:S08]  /*d420*/  HMMA.16816.F32 R136, R176.reuse, R138, R32 ;  /* 0x0000008ab088723c */ /* 0x040ff00000001820 */
[C---:B----4-:R-:W-:Y:S08]  /*d430*/  HMMA.16816.F32 R36, R176.reuse, R4, R36 ;  /* 0x00000004b024723c */ /* 0x050ff00000001824 */
[C---:B------:R-:W-:Y:S01]  /*d440*/  HMMA.16816.F32 R40, R176.reuse, R6, R40 ;  /* 0x00000006b028723c */ /* 0x040fe20000001828 */
[----:B------:R-:W1:Y:S07]  /*d450*/  LDSM.16.MT88.4 R4, [R251+0x5800] ;  /* 0x00580000fb04783b */ /* 0x000e6e0000004200 */
[C---:B------:R-:W-:Y:S08]  /*d460*/  HMMA.16816.F32 R44, R176.reuse, R8, R44 ;  /* 0x00000008b02c723c */ /* 0x040ff0000000182c */
[C---:B------:R-:W-:Y:S01]  /*d470*/  HMMA.16816.F32 R48, R176.reuse, R10, R48 ;  /* 0x0000000ab030723c */ /* 0x040fe20000001830 */
[----:B------:R-:W2:Y:S07]  /*d480*/  LDSM.16.MT88.4 R8, [R188+0x5800] ;  /* 0x00580000bc08783b */ /* 0x000eae0000004200 */
[C---:B------:R-:W-:Y:S08]  /*d490*/  HMMA.16816.F32 R52, R176.reuse, R12, R52 ;  /* 0x0000000cb034723c */ /* 0x040ff00000001834 */
[C---:B------:R-:W-:Y:S01]  /*d4a0*/  HMMA.16816.F32 R56, R176.reuse, R14, R56 ;  /* 0x0000000eb038723c */ /* 0x040fe20000001838 */
[----:B------:R-:W4:Y:S03]  /*d4b0*/  LDSM.16.MT88.4 R12, [R186+0x5800] ;  /* 0x00580000ba0c783b */ /* 0x000f260000004200 */
[C---:B---3--:R-:W-:Y:S04]  /*d4c0*/  IADD3 R0, R185.reuse, -0x1, RZ ;  /* 0xffffffffb9007810 */ /* 0x048fe80007ffe0ff */
[C---:B------:R-:W-:Y:S01]  /*d4d0*/  HMMA.16816.F32 R60, R176.reuse, R16, R60 ;  /* 0x00000010b03c723c */ /* 0x040fe2000000183c */
[----:B------:R-:W-:Y:S02]  /*d4e0*/  STL [R1+0x64], R0 ;  /* 0x0000640001007387 */ /* 0x000fe40000100800 */
[----:B------:R-:W-:Y:S02]  /*d4f0*/  ISETP.GT.AND P0, PT, R185, RZ, PT ;  /* 0x000000ffb900720c */ /* 0x000fe40003f04270 */
[----:B------:R-:W-:Y:S03]  /*d500*/  STL [R1+0x78], R2 ;  /* 0x0000780201007387 */ /* 0x000fe60000100800 */
        /* <DEDUP_REMOVED lines=8> */
[C---:B----4-:R-:W-:Y:S08]  /*d590*/  HMMA.16816.F32 R84, R176.reuse, R12, R84 ;  /* 0x0000000cb054723c */ /* 0x050ff00000001854 */
[C---:B------:R-:W-:Y:S01]  /*d5a0*/  HMMA.16816.F32 R88, R176.reuse, R14, R88 ;  /* 0x0000000eb058723c */ /* 0x040fe20000001858 */
[----:B------:R-:W4:Y:S07]  /*d5b0*/  LDSM.16.MT88.4 R12, [R186+0x7800] ;  /* 0x00780000ba0c783b */ /* 0x000f2e0000004200 */
[C---:B---3--:R-:W-:Y:S08]  /*d5c0*/  HMMA.16816.F32 R92, R176.reuse, R16, R92 ;  /* 0x00000010b05c723c */ /* 0x048ff0000000185c */
[C---:B------:R-:W-:Y:S01]  /*d5d0*/  HMMA.16816.F32 R96, R176.reuse, R18, R96 ;  /* 0x00000012b060723c */ /* 0x040fe20000001860 */
[----:B------:R-:W3:Y:S07]  /*d5e0*/  LDSM.16.MT88.4 R16, [R187+0x7800] ;  /* 0x00780000bb10783b */ /* 0x000eee0000004200 */
[C---:B-1----:R-:W-:Y:S08]  /*d5f0*/  HMMA.16816.F32 R100, R176.reuse, R4, R100 ;  /* 0x00000004b064723c */ /* 0x042ff00000001864 */
[C---:B------:R-:W-:Y:S08]  /*d600*/  HMMA.16816.F32 R104, R176.reuse, R6, R104 ;  /* 0x00000006b068723c */ /* 0x040ff00000001868 */
[C---:B--2---:R-:W-:Y:S08]  /*d610*/  HMMA.16816.F32 R108, R176.reuse, R8, R108 ;  /* 0x00000008b06c723c */ /* 0x044ff0000000186c */
[C---:B------:R-:W-:Y:S08]  /*d620*/  HMMA.16816.F32 R112, R176.reuse, R10, R112 ;  /* 0x0000000ab070723c */ /* 0x040ff00000001870 */
[C---:B----4-:R-:W-:Y:S08]  /*d630*/  HMMA.16816.F32 R116, R176.reuse, R12, R116 ;  /* 0x0000000cb074723c */ /* 0x050ff00000001874 */
[C---:B------:R-:W-:Y:S08]  /*d640*/  HMMA.16816.F32 R120, R176.reuse, R14, R120 ;  /* 0x0000000eb078723c */ /* 0x040ff00000001878 */
[C---:B---3--:R-:W-:Y:S07]  /*d650*/  HMMA.16816.F32 R124, R176.reuse, R16, R124 ;  /* 0x00000010b07c723c */ /* 0x048fee000000187c */
[----:B------:R-:W-:Y:S01]  /*d660*/  MOV R16, R3 ;  /* 0x0000000300107202 */ /* 0x000fe20000000f00 */
[----:B------:R-:W-:Y:S01]  /*d670*/  HMMA.16816.F32 R128, R176, R18, R128 ;  /* 0x00000012b080723c */ /* 0x000fe20000001880 */
[----:B------:R-:W-:Y:S07]  /*d680*/  @!UPT UIADD3 URZ, URZ, URZ, URZ ;  /* 0x0000003f3f3ff290 */ /* 0x000fee000fffe03f */
[----:B------:R-:W-:-:S11]  /*d690*/  @P0 BRA `(.L_x_542) ;  /* 0xffffc42000000947 */ /* 0x000fd6000383ffff */
.L_x_535:
[----:B------:R-:W-:Y:S05]  /*d6a0*/  BRA.DIV ~URZ, `(.L_x_543) ;  /* 0x00004a927f007947 */ /* 0x000fea000b800000 */
[----:B------:R-:W2:Y:S04]  /*d6b0*/  LDL R0, [R1+0x7c] ;  /* 0x00007c0001007983 */ /* 0x000ea80000100800 */
[----:B--2---:R1:W2:Y:S02]  /*d6c0*/  SHFL.BFLY PT, R4, R0, 0x2, 0x1f ;  /* 0x0c401f0000047f89 */ /* 0x0042a400000e0000 */
.L_x_589:
[----:B-1----:R-:W3:Y:S02]  /*d6d0*/  LDL.LU R0, [R1+0x7c] ;  /* 0x00007c0001007983 */ /* 0x002ee40000300800 */
[----:B--23--:R-:W-:Y:S01]  /*d6e0*/  FADD.FTZ R4, R4, R0 ;  /* 0x0000000004047221 */ /* 0x00cfe20000010000 */
[----:B------:R-:W-:Y:S05]  /*d6f0*/  BRA.DIV ~URZ, `(.L_x_544) ;  /* 0x00004aa27f007947 */ /* 0x000fea000b800000 */
[----:B------:R-:W2:Y:S04]  /*d700*/  LDL.LU R2, [R1+0x78] ;  /* 0x0000780001027983 */ /* 0x000ea80000300800 */
[----:B------:R-:W1:Y:S02]  /*d710*/  SHFL.BFLY PT, R0, R4, 0x1, 0x1f ;  /* 0x0c201f0004007f89 */ /* 0x000e6400000e0000 */
[----:B-1----:R-:W-:-:S02]  /*d720*/  FADD.FTZ R4, R4, R0 ;  /* 0x0000000004047221 */ /* 0x002fc40000010000 */
[----:B--2---:R-:W1:Y:S02]  /*d730*/  SHFL.BFLY PT, R5, R2, 0x2, 0x1f ;  /* 0x0c401f0002057f89 */ /* 0x004e6400000e0000 */
[----:B-1----:R-:W-:-:S05]  /*d740*/  FADD.FTZ R5, R5, R2 ;  /* 0x0000000205057221 */ /* 0x002fca0000010000 */
[----:B------:R1:W2:Y:S02]  /*d750*/  SHFL.BFLY PT, R3, R5, 0x1, 0x1f ;  /* 0x0c201f0005037f89 */ /* 0x0002a400000e0000 */
.L_x_590:
[----:B------:R-:W-:Y:S01]  /*d760*/  FSETP.NE.FTZ.AND P1, PT, R4, RZ, PT ;  /* 0x000000ff0400720b */ /* 0x000fe20003f35000 */
[----:B--2---:R-:W-:Y:S01]  /*d770*/  FADD.FTZ R3, R3, R5 ;  /* 0x0000000503037221 */ /* 0x004fe20000010000 */
[----:B------:R-:W-:Y:S02]  /*d780*/  MOV R2, RZ ;  /* 0x000000ff00027202 */ /* 0x000fe40000000f00 */
[----:B------:R-:W-:Y:S02]  /*d790*/  MOV R0, RZ ;  /* 0x000000ff00007202 */ /* 0x000fe40000000f00 */
[----:B------:R-:W-:Y:S02]  /*d7a0*/  FSETP.NE.FTZ.AND P0, PT, R3, RZ, PT ;  /* 0x000000ff0300720b */ /* 0x000fe40003f15000 */
[----:B------:R-:W-:-:S05]  /*d7b0*/  MOV R173, 0xff800000 ;  /* 0xff80000000ad7802 */ /* 0x000fca0000000f00 */
[----:B------:R-:W2:Y:S01]  /*d7c0*/  @P1 MUFU.RCP R2, R4 ;  /* 0x0000000400021308 */ /* 0x000ea20000001000 */
[----:B------:R-:W-:-:S07]  /*d7d0*/  @P1 MOV R6, 0x3f317218 ;  /* 0x3f31721800061802 */ /* 0x000fce0000000f00 */
[----:B------:R-:W3:Y:S01]  /*d7e0*/  @P1 MUFU.LG2 R4, R4 ;  /* 0x0000000400041308 */ /* 0x000ee20000000c00 */
[----:B--2---:R-:W-:-:S07]  /*d7f0*/  FMUL.FTZ R132, R2, R36 ;  /* 0x0000002402847220 */ /* 0x004fce0000410000 */
[----:B------:R-:W2:Y:S01]  /*d800*/  @P0 MUFU.RCP R0, R3 ;  /* 0x0000000300000308 */ /* 0x000ea20000001000 */
        /* <DEDUP_REMOVED lines=30> */
[C---:B------:R-:W-:Y:S01]  /*d9f0*/  FMUL.FTZ R34, R2.reuse, R65 ;  /* 0x0000004102227220 */ /* 0x040fe20000410000 */
[----:B------:R-:W-:Y:S01]  /*da00*/  MOV R65, 0xff800000 ;  /* 0xff80000000417802 */ /* 0x000fe20000000f00 */
        /* <DEDUP_REMOVED lines=32> */
[----:B------:R4:W5:Y:S01]  /*dc10*/  @P0 MUFU.LG2 R2, R3 ;  /* 0x0000000300020308 */ /* 0x0009620000000c00 */
[----:B-1-3--:R-:W-:Y:S02]  /*dc20*/  @P1 FMUL.FTZ R5, R4, 0.69314718246459960938 ;  /* 0x3f31721804051820 */ /* 0x00afe40000410000 */
[----:B------:R-:W-:Y:S02]  /*dc30*/  @P1 FMUL.FTZ R4, R6, c[0x0][0x2d0] ;  /* 0x0000b40006041a20 */ /* 0x000fe40000410000 */
[----:B--2---:R-:W-:Y:S01]  /*dc40*/  FMUL.FTZ R6, R0, R46 ;  /* 0x0000002e00067220 */ /* 0x004fe20000410000 */
[----:B------:R-:W-:Y:S01]  /*dc50*/  MOV R46, 0x1 ;  /* 0x00000001002e7802 */ /* 0x000fe20000000f00 */
[----:B------:R-:W-:-:S02]  /*dc60*/  @P1 FFMA.FTZ R173, R4, R133, R5 ;  /* 0x0000008504ad1223 */ /* 0x000fc40000010005 */
[C---:B------:R-:W-:Y:S02]  /*dc70*/  FMUL.FTZ R45, R0.reuse, R43 ;  /* 0x0000002b002d7220 */ /* 0x040fe40000410000 */
[C---:B------:R-:W-:Y:S02]  /*dc80*/  FMUL.FTZ R166, R0.reuse, R166 ;  /* 0x000000a600a67220 */ /* 0x040fe40000410000 */
[C---:B------:R-:W-:Y:S02]  /*dc90*/  FMUL.FTZ R167, R0.reuse, R167 ;  /* 0x000000a700a77220 */ /* 0x040fe40000410000 */
[----:B------:R-:W-:Y:S01]  /*dca0*/  FMUL.FTZ R162, R0, R162 ;  /* 0x000000a200a27220 */ /* 0x000fe20000410000 */
[----:B----4-:R-:W-:Y:S01]  /*dcb0*/  @P0 MOV R3, 0x3f317218 ;  /* 0x3f31721800030802 */ /* 0x010fe20000000f00 */
[----:B-----5:R-:W-:Y:S02]  /*dcc0*/  @P0 FMUL.FTZ R2, R2, 0.69314718246459960938 ;  /* 0x3f31721802020820 */ /* 0x020fe40000410000 */
[----:B------:R-:W-:-:S02]  /*dcd0*/  FMUL.FTZ R61, R0, R163 ;  /* 0x000000a3003d7220 */ /* 0x000fc40000410000 */
[----:B------:R-:W-:Y:S02]  /*dce0*/  @P0 FMUL.FTZ R3, R3, c[0x0][0x2d0] ;  /* 0x0000b40003030a20 */ /* 0x000fe40000410000 */
        /* <DEDUP_REMOVED lines=57> */
[----:B------:R-:W-:Y:S01]  /*e080*/  FMUL.FTZ R131, R0, R131 ;  /* 0x0000008300837220 */ /* 0x000fe20000410000 */
[----:B------:R-:W-:Y:S01]  /*e090*/  PRMT R0, R46, 0x7610, R0 ;  /* 0x000076102e007816 */ /* 0x000fe20000000000 */
[----:B------:R-:W-:-:S02]  /*e0a0*/  @P0 FFMA.FTZ R65, R3, R16, R2 ;  /* 0x0000001003410223 */ /* 0x000fc40000010002 */
.L_x_516:
[----:B------:R2:W5:Y:S01]  /*e0b0*/  LDL R48, [R1+0xc8] ;  /* 0x0000c80001307983 */ /* 0x0005620000100800 */
[----:B------:R-:W-:Y:S03]  /*e0c0*/  BSSY B0, `(.L_x_545) ;  /* 0x0000012000007945 */ /* 0x000fe60003800000 */
[----:B------:R-:W3:Y:S02]  /*e0d0*/  S2R R69, SR_TID.X ;  /* 0x0000000000457919 */ /* 0x000ee40000002100 */
[----:B---3--:R-:W-:-:S13]  /*e0e0*/  LOP3.LUT P0, RZ, R69, 0xff, RZ, 0xc0, !PT ;  /* 0x000000ff45ff7812 */ /* 0x008fda000780c0ff */
[----:B------:R-:W-:Y:S05]  /*e0f0*/  @P0 BRA `(.L_x_546) ;  /* 0x000000e000000947 */ /* 0x000fea0003800000 */
[----:B-12---:R-:W1:Y:S01]  /*e100*/  S2R R16, SR_LANEID ;  /* 0x0000000000107919 */ /* 0x006e620000000000 */
[----:B------:R-:W-:Y:S01]  /*e110*/  VOTEU.ANY UR4, UPT, PT ;  /* 0x0000000000047886 */ /* 0x000fe200038e0100 */
[----:B------:R-:W-:Y:S01]  /*e120*/  IMAD.MOV.U32 R46, RZ, RZ, c[0x0][0x580] ;  /* 0x00016000ff2e7624 */ /* 0x000fe200078e00ff */
[----:B------:R-:W1:Y:S01]  /*e130*/  FLO.U32 R3, UR4 ;  /* 0x0000000400037d00 */ /* 0x000e6200080e0000 */
[----:B------:R-:W-:-:S07]  /*e140*/  IMAD.MOV.U32 R47, RZ, RZ, c[0x0][0x584] ;  /* 0x00016100ff2f7624 */ /* 0x000fce00078e00ff */
[----:B------:R-:W2:Y:S01]  /*e150*/  POPC R2, UR4 ;  /* 0x0000000400027d09 */ /* 0x000ea20008000000 */
[----:B-1----:R-:W-:-:S13]  /*e160*/  ISETP.EQ.U32.AND P0, PT, R3, R16, PT ;  /* 0x000000100300720c */ /* 0x002fda0003f02070 */
[----:B--2---:R-:W2:Y:S04]  /*e170*/  @P0 ATOMG.E.ADD.STRONG.GPU PT, R2, [R46.64], R2 ;  /* 0x000000022e0209a8 */ /* 0x004ea800081ee1c6 */
[----:B------:R-:W1:Y:S04]  /*e180*/  S2R R16, SR_LTMASK ;  /* 0x0000000000107919 */ /* 0x000e680000003900 */
[----:B--2---:R1:W2:Y:S02]  /*e190*/  SHFL.IDX PT, R3, R2, R3, 0x1f ;  /* 0x00001f0302037589 */ /* 0x0042a400000e0000 */
[----:B-1----:R-:W-:-:S06]  /*e1a0*/  LOP3.LUT R2, R16, UR4, RZ, 0xc0, !PT ;  /* 0x0000000410027c12 */ /* 0x002fcc000f8ec0ff */
[----:B------:R-:W2:Y:S02]  /*e1b0*/  POPC R2, R2 ;  /* 0x0000000200027309 */ /* 0x000ea40000000000 */
[----:B--2--5:R-:W-:-:S05]  /*e1c0*/  IADD3 R48, R3, c[0x0][0xc], R2 ;  /* 0x0000030003307a10 */ /* 0x024fca0007ffe002 */
[----:B------:R1:W-:Y:S02]  /*e1d0*/  STL [R1+0xc8], R48 ;  /* 0x0000c83001007387 */ /* 0x0003e40000100800 */
.L_x_546:
[----:B--2---:R-:W-:Y:S05]  /*e1e0*/  BSYNC B0 ;  /* 0x0000000000007941 */ /* 0x004fea0003800000 */
.L_x_545:
[----:B------:R-:W-:Y:S01]  /*e1f0*/  PRMT R0, R0, 0x9910, RZ ;  /* 0x0000991000007816 */ /* 0x000fe200000000ff */
[----:B------:R-:W-:Y:S01]  /*e200*/  BSSY B1, `(.L_x_547) ;  /* 0x000022f000017945 */ /* 0x000fe20003800000 */
[----:B-----5:R-:W-:Y:S02]  /*e210*/  IMAD.MOV.U32 R81, RZ, RZ, R48 ;  /* 0x000000ffff517224 */ /* 0x020fe400078e0030 */
[----:B------:R-:W-:-:S13]  /*e220*/  ISETP.NE.AND P0, PT, R0, RZ, PT ;  /* 0x000000ff0000720c */ /* 0x000fda0003f05270 */
[----:B------:R-:W-:Y:S05]  /*e230*/  @!P0 BRA `(.L_x_548) ;  /* 0x000015c000008947 */ /* 0x000fea0003800000 */
[----:B------:R-:W2:Y:S04]  /*e240*/  LDL R87, [R1+0xcc] ;  /* 0x0000cc0001577983 */ /* 0x000ea80000100800 */
[----:B------:R-:W3:Y:S04]  /*e250*/  LDL R83, [R1+0xd0] ;  /* 0x0000d00001537983 */ /* 0x000ee80000100800 */
[----:B------:R-:W4:Y:S04]  /*e260*/  LDL R79, [R1+0xd8] ;  /* 0x0000d800014f7983 */ /* 0x000f280000100800 */
[----:B------:R-:W5:Y:S04]  /*e270*/  LDL R77, [R1+0xd4] ;  /* 0x0000d400014d7983 */ /* 0x000f680000100800 */
[----:B------:R-:W4:Y:S04]  /*e280*/  LDL R75, [R1+0xe8] ;  /* 0x0000e800014b7983 */ /* 0x000f280000100800 */
[----:B------:R-:W5:Y:S04]  /*e290*/  LDL R73, [R1+0xe0] ;  /* 0x0000e00001497983 */ /* 0x000f680000100800 */
[----:B------:R-:W5:Y:S04]  /*e2a0*/  LDL R71, [R1+0xe4] ;  /* 0x0000e40001477983 */ /* 0x000f680000100800 */
[----:B------:R-:W5:Y:S01]  /*e2b0*/  LDL R67, [R1+0xdc] ;  /* 0x0000dc0001437983 */ /* 0x000f620000100800 */
[----:B------:R-:W-:Y:S01]  /*e2c0*/  WARPSYNC 0xffffffff ;  /* 0xffffffff00007948 */ /* 0x000fe20003800000 */
[----:B------:R-:W-:-:S02]  /*e2d0*/  F2FP.PACK_AB R64, R165, R164 ;  /* 0x000000a4a540723e */ /* 0x000fc400000000ff */
[----:B------:R-:W-:Y:S01]  /*e2e0*/  BAR.SYNC.DEFER_BLOCKING 0x1, 0x100 ;  /* 0x0044000000007b1d */ /* 0x000fe20000010000 */
[----:B------:R-:W-:Y:S02]  /*e2f0*/  F2FP.PACK_AB R63, R167, R166 ;  /* 0x000000a6a73f723e */ /* 0x000fe400000000ff */
[----:B------:R-:W-:Y:S02]  /*e300*/  F2FP.PACK_AB R62, R161, R160 ;  /* 0x000000a0a13e723e */ /* 0x000fe400000000ff */
[----:B------:R-:W-:Y:S02]  /*e310*/  F2FP.PACK_AB R61, R61, R162 ;  /* 0x000000a23d3d723e */ /* 0x000fe400000000ff */
[----:B------:R-:W-:Y:S02]  /*e320*/  F2FP.PACK_AB R60, R157, R156 ;  /* 0x0000009c9d3c723e */ /* 0x000fe400000000ff */
[----:B------:R-:W-:Y:S02]  /*e330*/  F2FP.PACK_AB R59, R159, R158 ;  /* 0x0000009e9f3b723e */ /* 0x000fe400000000ff */
[----:B------:R-:W-:-:S02]  /*e340*/  F2FP.PACK_AB R58, R153, R152 ;  /* 0x00000098993a723e */ /* 0x000fc400000000ff */
        /* <DEDUP_REMOVED lines=9> */
[----:B-1----:R-:W-:Y:S02]  /*e3e0*/  F2FP.PACK_AB R48, R18, R132 ;  /* 0x000000841230723e */ /* 0x002fe400000000ff */
        /* <DEDUP_REMOVED lines=46> */
[----:B------:R-:W-:Y:S01]  /*e6d0*/  F2FP.PACK_AB R0, R131, R130 ;  /* 0x000000828300723e */ /* 0x000fe200000000ff */
[----:B--2---:R1:W-:Y:S04]  /*e6e0*/  STS [R87], R64 ;  /* 0x0000004057007388 */ /* 0x0043e80000000800 */
[----:B------:R1:W-:Y:S04]  /*e6f0*/  STS [R87+0x400], R63 ;  /* 0x0004003f57007388 */ /* 0x0003e80000000800 */
[----:B---3--:R1:W-:Y:S04]  /*e700*/  STS [R83], R62 ;  /* 0x0000003e53007388 */ /* 0x0083e80000000800 */
[----:B------:R1:W-:Y:S04]  /*e710*/  STS [R83+0x400], R61 ;  /* 0x0004003d53007388 */ /* 0x0003e80000000800 */
[----:B----4-:R1:W-:Y:S04]  /*e720*/  STS [R79], R60 ;  /* 0x0000003c4f007388 */ /* 0x0103e80000000800 */
[----:B------:R1:W-:Y:S04]  /*e730*/  STS [R79+0x400], R59 ;  /* 0x0004003b4f007388 */ /* 0x0003e80000000800 */
[----:B-----5:R1:W-:Y:S04]  /*e740*/  STS [R77], R58 ;  /* 0x0000003a4d007388 */ /* 0x0203e80000000800 */
[----:B------:R1:W-:Y:S04]  /*e750*/  STS [R77+0x400], R57 ;  /* 0x000400394d007388 */ /* 0x0003e80000000800 */
[----:B------:R1:W-:Y:S04]  /*e760*/  STS [R75], R56 ;  /* 0x000000384b007388 */ /* 0x0003e80000000800 */
[----:B------:R1:W-:Y:S04]  /*e770*/  STS [R75+0x400], R55 ;  /* 0x000400374b007388 */ /* 0x0003e80000000800 */
[----:B------:R1:W-:Y:S04]  /*e780*/  STS [R73], R54 ;  /* 0x0000003649007388 */ /* 0x0003e80000000800 */
[----:B------:R1:W-:Y:S04]  /*e790*/  STS [R73+0x400], R53 ;  /* 0x0004003549007388 */ /* 0x0003e80000000800 */
[----:B------:R1:W-:Y:S04]  /*e7a0*/  STS [R71], R52 ;  /* 0x0000003447007388 */ /* 0x0003e80000000800 */
[----:B------:R1:W-:Y:S04]  /*e7b0*/  STS [R71+0x400], R51 ;  /* 0x0004003347007388 */ /* 0x0003e80000000800 */
[----:B------:R1:W-:Y:S04]  /*e7c0*/  STS [R67], R50 ;  /* 0x0000003243007388 */ /* 0x0003e80000000800 */
        /* <DEDUP_REMOVED lines=49> */
[----:B------:R-:W-:Y:S06]  /*eae0*/  BAR.SYNC.DEFER_BLOCKING 0x1, 0x100 ;  /* 0x0044000000007b1d */ /* 0x000fec0000010000 */
[----:B------:R-:W-:Y:S05]  /*eaf0*/  BRA.CONV ~URZ, `(.L_x_549) ;  /* 0x000000837f007947 */ /* 0x000fea000b800000 */
[----:B------:R2:W-:Y:S01]  /*eb00*/  STL [R1+0x68], RZ ;  /* 0x000068ff01007387 */ /* 0x0005e20000100800 */
[----:B-1----:R-:W-:Y:S01]  /*eb10*/  SHF.R.S32.HI R67, RZ, 0x1f, R69 ;  /* 0x0000001fff437819 */ /* 0x002fe20000011445 */
[----:B------:R-:W-:Y:S01]  /*eb20*/  IMAD.MOV.U32 R3, RZ, RZ, 0x1f ;  /* 0x0000001fff037424 */ /* 0x000fe200078e00ff */
[----:B------:R-:W-:-:S02]  /*eb30*/  MOV R2, 0xeb80 ;  /* 0x0000eb8000027802 */ /* 0x000fc40000000f00 */
[----:B------:R-:W-:-:S04]  /*eb40*/  LEA.HI R67, R67, R69, RZ, 0x7 ;  /* 0x0000004543437211 */ /* 0x000fc800078f38ff */
[----:B------:R-:W-:-:S05]  /*eb50*/  SHF.R.S32.HI R67, RZ, 0x7, R67 ;  /* 0x00000007ff437819 */ /* 0x000fca0000011443 */
[----:B------:R-:W-:Y:S02]  /*eb60*/  IMAD.MOV.U32 R251, RZ, RZ, R67 ;  /* 0x000000fffffb7224 */ /* 0x000fe400078e0043 */
[----:B--2---:R-:W-:Y:S05]  /*eb70*/  CALL.REL.NOINC `($__internal_3_$__cuda_sm70_shflsync_idx_p) ;  /* 0x00003bc000007944 */ /* 0x004fea0003c00000 */
.L_x_549:
[----:B-1----:R-:W2:Y:S04]  /*eb80*/  LDL R2, [R1+0xc0] ;  /* 0x0000c00001027983 */ /* 0x002ea80000100800 */
[----:B------:R-:W3:Y:S04]  /*eb90*/  LDL R14, [R1+0x80] ;  /* 0x00008000010e7983 */ /* 0x000ee80000100800 */
[----:B------:R-:W4:Y:S04]  /*eba0*/  LDL.LU R10, [R1+0xbc] ;  /* 0x0000bc00010a7983 */ /* 0x000f280000300800 */
[----:B------:R-:W2:Y:S04]  /*ebb0*/  LDL.LU R12, [R1+0xb8] ;  /* 0x0000b800010c7983 */ /* 0x000ea80000300800 */
[----:B------:R-:W2:Y:S01]  /*ebc0*/  LDL.LU R17, [R1+0xb4] ;  /* 0x0000b40001117983 */ /* 0x000ea20000300800 */
[----:B-----5:R-:W-:-:S03]  /*ebd0*/  IMAD.MOV.U32 R0, RZ, RZ, 0x1 ;  /* 0x00000001ff007424 */ /* 0x020fc600078e00ff */
[----:B------:R-:W3:Y:S02]  /*ebe0*/  LDL R13, [R1+0x100] ;  /* 0x00010000010d7983 */ /* 0x000ee40000100800 */
[----:B------:R-:W-:Y:S02]  /*ebf0*/  ISETP.NE.AND P0, PT, R0, c[0x0][0x4e8], PT ;  /* 0x00013a0000007a0c */ /* 0x000fe40003f05270 */
[----:B------:R-:W3:Y:S04]  /*ec00*/  LDL R16, [R1+0x50] ;  /* 0x0000500001107983 */ /* 0x000ee80000100800 */
[----:B------:R-:W1:Y:S04]  /*ec10*/  S2R R15, SR_TID.X ;  /* 0x00000000000f7919 */ /* 0x000e680000002100 */
[----:B------:R1:W5:Y:S04]  /*ec20*/  LDL R87, [R1+0xf8] ;  /* 0x0000f80001577983 */ /* 0x0003680000100800 */
[----:B------:R1:W5:Y:S04]  /*ec30*/  LDL R86, [R1+0x58] ;  /* 0x0000580001567983 */ /* 0x0003680000100800 */
[----:B------:R1:W5:Y:S04]  /*ec40*/  LDL R85, [R1+0xf4] ;  /* 0x0000f40001557983 */ /* 0x0003680000100800 */
[----:B------:R1:W5:Y:S04]  /*ec50*/  LDL R84, [R1+0x70] ;  /* 0x0000700001547983 */ /* 0x0003680000100800 */
[----:B------:R1:W5:Y:S04]  /*ec60*/  LDL R83, [R1+0xf0] ;  /* 0x0000f00001537983 */ /* 0x0003680000100800 */
[----:B------:R1:W5:Y:S04]  /*ec70*/  LDL R82, [R1+0x6c] ;  /* 0x00006c0001527983 */ /* 0x0003680000100800 */
[----:B------:R1:W5:Y:S01]  /*ec80*/  LDL R80, [R1+0xec] ;  /* 0x0000ec0001507983 */ /* 0x0003620000100800 */
[----:B----4-:R-:W-:-:S05]  /*ec90*/  SHF.R.S32.HI R5, RZ, 0x1f, R10 ;  /* 0x0000001fff057819 */ /* 0x010fca000001140a */
[----:B------:R-:W-:Y:S01]  /*eca0*/  IMAD R6, R5, c[0x0][0x490], RZ ;  /* 0x0001240005067a24 */ /* 0x000fe200078e02ff */
[----:B--2---:R-:W-:Y:S01]  /*ecb0*/  IADD3 R4, R2, R17, RZ ;  /* 0x0000001102047210 */ /* 0x004fe20007ffe0ff */
[----:B------:R-:W-:-:S04]  /*ecc0*/  IMAD.WIDE.U32 R2, R10, c[0x0][0x490], RZ ;  /* 0x000124000a027a25 */ /* 0x000fc800078e00ff */
[----:B------:R-:W-:-:S04]  /*ecd0*/  @P0 IMAD.HI.U32 R7, R4, c[0x0][0x4ec], RZ ;  /* 0x00013b0004070a27 */ /* 0x000fc800078e00ff */
[----:B------:R-:W-:Y:S01]  /*ece0*/  IMAD R6, R10, c[0x0][0x494], R6 ;  /* 0x000125000a067a24 */ /* 0x000fe200078e0206 */
[----:B------:R-:W-:Y:S01]  /*ecf0*/  SHF.R.S32.HI R11, RZ, 0x1f, R12 ;  /* 0x0000001fff0b7819 */ /* 0x000fe2000001140c */
[----:B------:R-:W-:Y:S01]  /*ed00*/  IMAD.MOV.U32 R0, RZ, RZ, R4 ;  /* 0x000000ffff007224 */ /* 0x000fe200078e0004 */
[----:B------:R-:W-:Y:S02]  /*ed10*/  @P0 SHF.R.U32.HI R0, RZ, c[0x0][0x4f0], R7 ;  /* 0x00013c00ff000a19 */ /* 0x000fe40000011607 */
[----:B------:R-:W-:Y:S01]  /*ed20*/  IADD3 R3, R3, R6, RZ ;  /* 0x0000000603037210 */ /* 0x000fe20007ffe0ff */
[----:B------:R-:W-:Y:S02]  /*ed30*/  IMAD R9, R11, c[0x0][0x498], RZ ;  /* 0x000126000b097a24 */ /* 0x000fe400078e02ff */
[----:B------:R-:W-:Y:S02]  /*ed40*/  IMAD.MOV R8, RZ, RZ, -R0 ;  /* 0x000000ffff087224 */ /* 0x000fe400078e0a00 */
[----:B------:R-:W-:-:S04]  /*ed50*/  IMAD.WIDE.U32 R6, R12, c[0x0][0x498], R2 ;  /* 0x000126000c067a25 */ /* 0x000fc800078e0002 */
[----:B------:R-:W-:Y:S01]  /*ed60*/  IMAD R2, R8, c[0x0][0x4e8], R4 ;  /* 0x00013a0008027a24 */ /* 0x000fe200078e0204 */
[----:B------:R-:W-:Y:S01]  /*ed70*/  SHF.R.S32.HI R8, RZ, 0x1f, R0 ;  /* 0x0000001fff087819 */ /* 0x000fe20000011400 */
[----:B------:R-:W-:Y:S01]  /*ed80*/  IMAD R3, R12, c[0x0][0x49c], R9 ;  /* 0x000127000c037a24 */ /* 0x000fe200078e0209 */
[----:B------:R-:W-:Y:S01]  /*ed90*/  IADD3 R4, P1, R0, R6, RZ ;  /* 0x0000000600047210 */ /* 0x000fe20007f3e0ff */
[----:B------:R-:W-:-:S03]  /*eda0*/  IMAD R0, R5, c[0x0][0x3e8], RZ ;  /* 0x0000fa0005007a24 */ /* 0x000fc600078e02ff */
[----:B------:R-:W-:Y:S02]  /*edb0*/  IADD3.X R5, R8, R7, R3, P1, !PT ;  /* 0x0000000708057210 */ /* 0x000fe40000ffe403 */
[----:B---3--:R-:W-:Y:S02]  /*edc0*/  IADD3 R8, R14, R17, RZ ;  /* 0x000000110e087210 */ /* 0x008fe40007ffe0ff */
[----:B-1----:R-:W-:-:S04]  /*edd0*/  SHF.R.S32.HI R14, RZ, 0x1f, R15 ;  /* 0x0000001fff0e7819 */ /* 0x002fc8000001140f */
[----:B------:R-:W-:-:S04]  /*ede0*/  LEA.HI R14, R14, R15, RZ, 0x5 ;  /* 0x0000000f0e0e7211 */ /* 0x000fc800078f28ff */
[----:B------:R-:W-:-:S04]  /*edf0*/  LOP3.LUT R14, R14, 0xffffffe0, RZ, 0xc0, !PT ;  /* 0xffffffe00e0e7812 */ /* 0x000fc800078ec0ff */
[----:B------:R-:W-:Y:S02]  /*ee00*/  IADD3 R14, -R14, R15, RZ ;  /* 0x0000000f0e0e7210 */ /* 0x000fe40007ffe1ff */
[----:B------:R1:W5:Y:S01]  /*ee10*/  LDL R15, [R1+0x74] ;  /* 0x00007400010f7983 */ /* 0x0003620000100800 */
[----:B------:R-:W-:Y:S01]  /*ee20*/  SHF.R.S32.HI R6, RZ, 0x1f, R2 ;  /* 0x0000001fff067819 */ /* 0x000fe20000011402 */
[----:B------:R-:W-:-:S04]  /*ee30*/  IMAD R9, R10, c[0x0][0x3ec], R0 ;  /* 0x0000fb000a097a24 */ /* 0x000fc800078e0200 */
[----:B------:R-:W-:Y:S02]  /*ee40*/  IMAD R3, R6, c[0x0][0x488], RZ ;  /* 0x0001220006037a24 */ /* 0x000fe400078e02ff */
[----:B------:R-:W-:-:S04]  /*ee50*/  IMAD.WIDE.U32 R6, R10, c[0x0][0x3e8], RZ ;  /* 0x0000fa000a067a25 */ /* 0x000fc800078e00ff */
[C---:B------:R-:W-:Y:S02]  /*ee60*/  IMAD R10, R2.reuse, c[0x0][0x48c], R3 ;  /* 0x00012300020a7a24 */ /* 0x040fe400078e0203 */
[----:B------:R-:W-:-:S04]  /*ee70*/  IMAD.WIDE.U32 R4, R2, c[0x0][0x488], R4 ;  /* 0x0001220002047a25 */ /* 0x000fc800078e0004 */
[----:B------:R-:W-:Y:S01]  /*ee80*/  @P0 IMAD.HI.U32 R2, R8, c[0x0][0x4ec], RZ ;  /* 0x00013b0008020a27 */ /* 0x000fe200078e00ff */
[----:B------:R-:W-:-:S03]  /*ee90*/  IADD3 R3, R7, R9, RZ ;  /* 0x0000000907037210 */ /* 0x000fc60007ffe0ff */
[----:B------:R-:W-:Y:S01]  /*eea0*/  IMAD.MOV.U32 R0, RZ, RZ, R8 ;  /* 0x000000ffff007224 */ /* 0x000fe200078e0008 */
[----:B------:R-:W-:Y:S01]  /*eeb0*/  @P0 SHF.R.U32.HI R0, RZ, c[0x0][0x4f0], R2 ;  /* 0x00013c00ff000a19 */ /* 0x000fe20000011602 */
[----:B------:R-:W-:Y:S01]  /*eec0*/  IMAD.IADD R5, R5, 0x1, R10 ;  /* 0x0000000105057824 */ /* 0x000fe200078e020a */
[C---:B------:R-:W-:Y:S02]  /*eed0*/  LEA R9, P0, R4.reuse, c[0x0][0x450], 0x2 ;  /* 0x0001140004097a11 */ /* 0x040fe400078010ff */
[----:B------:R-:W-:Y:S01]  /*eee0*/  MOV R2, R6 ;  /* 0x0000000600027202 */ /* 0x000fe20000000f00 */
[----:B------:R-:W-:Y:S01]  /*eef0*/  IMAD R6, R11, c[0x0][0x3f0], RZ ;  /* 0x0000fc000b067a24 */ /* 0x000fe200078e02ff */
[----:B------:R-:W-:-:S03]  /*ef00*/  LEA.HI.X R5, R4, c[0x0][0x454], R5, 0x2, P0 ;  /* 0x0001150004057a11 */ /* 0x000fc600000f1405 */
[----:B------:R-:W-:Y:S01]  /*ef10*/  IMAD R10, R12, c[0x0][0x3f4], R6 ;  /* 0x0000fd000c0a7a24 */ /* 0x000fe200078e0206 */
[----:B------:R-:W-:Y:S01]  /*ef20*/  SHFL.IDX PT, R4, R9, 0x1, 0x1c1f ;  /* 0x003c1f0009047f89 */ /* 0x000fe200000e0000 */
[----:B------:R-:W-:-:S03]  /*ef30*/  ULDC UR5, c[0x0][0x4e8] ;  /* 0x00013a0000057ab9 */ /* 0x000fc60000000800 */
[----:B------:R2:W-:Y:S01]  /*ef40*/  SHFL.IDX PT, R6, R9, RZ, 0x1c1f ;  /* 0x001c1fff09067589 */ /* 0x0005e200000e0000 */
[----:B------:R-:W-:-:S03]  /*ef50*/  ULDC UR4, c[0x0][0x388] ;  /* 0x0000e20000047ab9 */ /* 0x000fc60000000800 */
[----:B------:R-:W3:Y:S01]  /*ef60*/  SHFL.IDX PT, R7, R5, RZ, 0x1c1f ;  /* 0x001c1fff05077589 */ /* 0x000ee200000e0000 */
[----:B------:R-:W-:-:S03]  /*ef70*/  IMAD.MOV R11, RZ, RZ, -R0 ;  /* 0x000000ffff0b7224 */ /* 0x000fc600078e0a00 */
[----:B------:R-:W4:Y:S01]  /*ef80*/  SHFL.IDX PT, R5, R5, 0x1, 0x1c1f ;  /* 0x003c1f0005057f89 */ /* 0x000f2200000e0000 */
[----:B------:R-:W-:Y:S01]  /*ef90*/  UIMAD UR4, UR5, UR4, URZ ;  /* 0x00000004050472a4 */ /* 0x000fe2000f8e023f */
[----:B------:R-:W-:Y:S02]  /*efa0*/  LOP3.LUT P0, RZ, R14, 0x3, RZ, 0xc0, !PT ;  /* 0x000000030eff7812 */ /* 0x000fe4000780c0ff */
[----:B------:R-:W1:Y:S01]  /*efb0*/  S2R R18, SR_TID.X ;  /* 0x0000000000127919 */ /* 0x000e620000002100 */
[----:B------:R-:W-:Y:S01]  /*efc0*/  IMAD R8, R11, c[0x0][0x4e8], R8 ;  /* 0x00013a000b087a24 */ /* 0x000fe200078e0208 */
[----:B--2---:R-:W-:-:S04]  /*efd0*/  IADD3 R9, R13, R17, RZ ;  /* 0x000000110d097210 */ /* 0x004fc80007ffe0ff */
[C---:B------:R-:W-:Y:S02]  /*efe0*/  IADD3 R11, R9.reuse, 0x8, RZ ;  /* 0x00000008090b7810 */ /* 0x040fe40007ffe0ff */
[----:B------:R-:W-:Y:S02]  /*eff0*/  ISETP.GE.OR P1, PT, R9, UR4, P0 ;  /* 0x0000000409007c0c */ /* 0x000fe40008726670 */
[----:B------:R-:W-:Y:S01]  /*f000*/  ISETP.GE.OR P0, PT, R11, UR4, P0 ;  /* 0x000000040b007c0c */ /* 0x000fe20008706670 */
[----:B------:R-:W-:Y:S01]  /*f010*/  IMAD.WIDE.U32 R2, R12, c[0x0][0x3f0], R2 ;  /* 0x0000fc000c027a25 */ /* 0x000fe200078e0002 */
[----:B------:R-:W-:-:S03]  /*f020*/  SHF.R.S32.HI R12, RZ, 0x1f, R0 ;  /* 0x0000001fff0c7819 */ /* 0x000fc60000011400 */
[----:B------:R-:W-:Y:S02]  /*f030*/  IMAD.IADD R3, R3, 0x1, R10 ;  /* 0x0000000103037824 */ /* 0x000fe400078e020a */
[----:B------:R-:W-:-:S04]  /*f040*/  IMAD R10, R12, c[0x0][0x3e0], RZ ;  /* 0x0000f8000c0a7a24 */ /* 0x000fc800078e02ff */
[----:B---3--:R2:W-:Y:S01]  /*f050*/  @!P1 ST.E [R6.64], R173 ;  /* 0x000000ad06009985 */ /* 0x0085e2000c101906 */
[----:B------:R-:W-:-:S03]  /*f060*/  IMAD R9, R0, c[0x0][0x3e4], R10 ;  /* 0x0000f90000097a24 */ /* 0x000fc600078e020a */
[----:B----4-:R2:W-:Y:S01]  /*f070*/  @!P0 ST.E [R4.64], R65 ;  /* 0x0000004104008985 */ /* 0x0105e2000c101906 */
[----:B------:R-:W-:Y:S01]  /*f080*/  IMAD.WIDE.U32 R2, R0, c[0x0][0x3e0], R2 ;  /* 0x0000f80000027a25 */ /* 0x000fe200078e0002 */
[----:B------:R-:W-:Y:S02]  /*f090*/  SHF.R.S32.HI R0, RZ, 0x1f, R8 ;  /* 0x0000001fff007819 */ /* 0x000fe40000011408 */
[----:B------:R2:W3:Y:S01]  /*f0a0*/  LDS.128 R44, [R16+0x1080] ;  /* 0x00108000102c7984 */ /* 0x0004e20000000c00 */
[----:B-1----:R-:W-:-:S03]  /*f0b0*/  SHF.R.S32.HI R13, RZ, 0x1f, R18 ;  /* 0x0000001fff0d7819 */ /* 0x002fc60000011412 */
[----:B------:R2:W1:Y:S04]  /*f0c0*/  LDS.128 R60, [R16+0x2080] ;  /* 0x00208000103c7984 */ /* 0x0004680000000c00 */
        /* <DEDUP_REMOVED lines=10> */
[----:B------:R-:W-:Y:S01]  /*f170*/  IMAD.IADD R3, R3, 0x1, R9 ;  /* 0x0000000103037824 */ /* 0x000fe200078e0209 */
[----:B------:R-:W-:Y:S01]  /*f180*/  LEA.HI R13, R13, R18, RZ, 0x3 ;  /* 0x000000120d0d7211 */ /* 0x000fe200078f18ff */
[----:B------:R-:W-:-:S02]  /*f190*/  IMAD R0, R0, c[0x0][0x3d8], RZ ;  /* 0x0000f60000007a24 */ /* 0x000fc400078e02ff */
[----:B------:R-:W-:Y:S01]  /*f1a0*/  IMAD.WIDE.U32 R2, R8, c[0x0][0x3d8], R2 ;  /* 0x0000f60008027a25 */ /* 0x000fe200078e0002 */
[----:B------:R-:W-:-:S03]  /*f1b0*/  SHF.R.S32.HI R13, RZ, 0x3, R13 ;  /* 0x00000003ff0d7819 */ /* 0x000fc6000001140d */
[----:B------:R-:W-:Y:S01]  /*f1c0*/  IMAD R0, R8, c[0x0][0x3dc], R0 ;  /* 0x0000f70008007a24 */ /* 0x000fe200078e0200 */
[----:B------:R-:W-:Y:S01]  /*f1d0*/  LEA R14, P0, R2, c[0x0][0x380], 0x1 ;  /* 0x0000e000020e7a11 */ /* 0x000fe200078008ff */
[----:B------:R-:W-:-:S03]  /*f1e0*/  IMAD.IADD R13, R13, 0x1, R17 ;  /* 0x000000010d0d7824 */ /* 0x000fc600078e0211 */
[----:B------:R-:W-:-:S04]  /*f1f0*/  IADD3 R0, R3, R0, RZ ;  /* 0x0000000003007210 */ /* 0x000fc80007ffe0ff */
[----:B------:R-:W-:Y:S02]  /*f200*/  LEA.HI.X R12, R2, c[0x0][0x384], R0, 0x1, P0 ;  /* 0x0000e100020c7a11 */ /* 0x000fe400000f0c00 */
[----:B------:R-:W-:Y:S01]  /*f210*/  ISETP.GE.AND P0, PT, R13, UR4, PT ;  /* 0x000000040d007c0c */ /* 0x000fe2000bf06270 */
[----:B------:R2:W1:Y:S01]  /*f220*/  SHFL.IDX PT, R0, R14, RZ, 0x181f ;  /* 0x00181fff0e007589 */ /* 0x00046200000e0000 */
[----:B------:R-:W-:Y:S03]  /*f230*/  BSSY B0, `(.L_x_550) ;  /* 0x0000017000007945 */ /* 0x000fe60003800000 */
[----:B------:R2:W1:Y:S08]  /*f240*/  SHFL.IDX PT, R2, R12, RZ, 0x181f ;  /* 0x00181fff0c027589 */ /* 0x00047000000e0000 */
[----:B------:R-:W-:Y:S05]  /*f250*/  @P0 BRA `(.L_x_551) ;  /* 0x0000014000000947 */ /* 0x000fea0003800000 */
[----:B---34-:R-:W3:Y:S01]  /*f260*/  LDS.128 R28, [R16+0x80] ;  /* 0x00008000101c7984 */ /* 0x018ee20000000c00 */
[----:B-----5:R-:W-:-:S02]  /*f270*/  ISETP.GE.AND P3, PT, R86, c[0x0][0x3c8], PT ;  /* 0x0000f20056007a0c */ /* 0x020fc40003f66270 */
[----:B------:R-:W-:Y:S01]  /*f280*/  ISETP.GE.AND P2, PT, R84, c[0x0][0x3c8], PT ;  /* 0x0000f20054007a0c */ /* 0x000fe20003f46270 */
[----:B------:R-:W4:Y:S01]  /*f290*/  LDS.128 R24, [R16+0x4080] ;  /* 0x0040800010187984 */ /* 0x000f220000000c00 */
[----:B------:R-:W-:Y:S02]  /*f2a0*/  ISETP.GE.AND P1, PT, R82, c[0x0][0x3c8], PT ;  /* 0x0000f20052007a0c */ /* 0x000fe40003f26270 */
[----:B------:R-:W-:Y:S01]  /*f2b0*/  ISETP.GE.AND P0, PT, R15, c[0x0][0x3c8], PT ;  /* 0x0000f2000f007a0c */ /* 0x000fe20003f06270 */
[----:B------:R-:W2:Y:S04]  /*f2c0*/  LDS.128 R20, [R16+0x8080] ;  /* 0x0080800010147984 */ /* 0x000ea80000000c00 */
[----:B--2---:R-:W2:Y:S02]  /*f2d0*/  LDS.128 R16, [R16+0xc080] ;  /* 0x00c0800010107984 */ /* 0x004ea40000000c00 */
[----:B-1----:R-:W-:-:S02]  /*f2e0*/  @!P3 LEA R10, P4, R86, R0, 0x1 ;  /* 0x00000000560ab211 */ /* 0x002fc400078808ff */
[----:B------:R-:W-:Y:S02]  /*f2f0*/  @!P2 LEA R8, P6, R84, R0, 0x1 ;  /* 0x000000005408a211 */ /* 0x000fe400078c08ff */
[----:B------:R-:W-:Y:S02]  /*f300*/  @!P3 LEA.HI.X R11, R86, R2, R87, 0x1, P4 ;  /* 0x00000002560bb211 */ /* 0x000fe400020f0c57 */
[-C--:B------:R-:W-:Y:S02]  /*f310*/  @!P1 LEA R6, P5, R82, R0.reuse, 0x1 ;  /* 0x0000000052069211 */ /* 0x080fe400078a08ff */
[----:B------:R-:W-:Y:S02]  /*f320*/  @!P0 LEA R4, P4, R15, R0, 0x1 ;  /* 0x000000000f048211 */ /* 0x000fe400078808ff */
[-C--:B------:R-:W-:Y:S02]  /*f330*/  @!P2 LEA.HI.X R9, R84, R2.reuse, R85, 0x1, P6 ;  /* 0x000000025409a211 */ /* 0x080fe400030f0c55 */
[----:B------:R-:W-:-:S02]  /*f340*/  @!P1 LEA.HI.X R7, R82, R2, R83, 0x1, P5 ;  /* 0x0000000252079211 */ /* 0x000fc400028f0c53 */
[----:B------:R-:W-:Y:S01]  /*f350*/  @!P0 LEA.HI.X R5, R15, R2, R80, 0x1, P4 ;  /* 0x000000020f058211 */ /* 0x000fe200020f0c50 */
[----:B---3--:R1:W-:Y:S04]  /*f360*/  @!P3 ST.E.128 [R10.64], R28 ;  /* 0x0000001c0a00b985 */ /* 0x0083e8000c101d06 */
[----:B----4-:R1:W-:Y:S04]  /*f370*/  @!P2 ST.E.128 [R8.64], R24 ;  /* 0x000000180800a985 */ /* 0x0103e8000c101d06 */
[----:B------:R1:W-:Y:S04]  /*f380*/  @!P1 ST.E.128 [R6.64], R20 ;  /* 0x0000001406009985 */ /* 0x0003e8000c101d06 */
[----:B--2---:R1:W-:Y:S02]  /*f390*/  @!P0 ST.E.128 [R4.64], R16 ;  /* 0x0000001004008985 */ /* 0x0043e4000c101d06 */
.L_x_551:
[----:B---34-:R-:W-:Y:S05]  /*f3a0*/  BSYNC B0 ;  /* 0x0000000000007941 */ /* 0x018fea0003800000 */
.L_x_550:
[----:B------:R-:W-:Y:S01]  /*f3b0*/  IADD3 R3, R13, 0x20, RZ ;  /* 0x000000200d037810 */ /* 0x000fe20007ffe0ff */
[----:B-1----:R1:W3:Y:S01]  /*f3c0*/  SHFL.IDX PT, R2, R12, 0x1, 0x181f ;  /* 0x00381f000c027f89 */ /* 0x0022e200000e0000 */
[----:B------:R-:W-:Y:S02]  /*f3d0*/  BSSY B0, `(.L_x_552) ;  /* 0x0000014000007945 */ /* 0x000fe40003800000 */
[----:B------:R-:W-:Y:S01]  /*f3e0*/  ISETP.GE.AND P0, PT, R3, UR4, PT ;  /* 0x0000000403007c0c */ /* 0x000fe2000bf06270 */
[----:B------:R1:W4:-:S12]  /*f3f0*/  SHFL.IDX PT, R0, R14, 0x1, 0x181f ;  /* 0x00381f000e007f89 */ /* 0x00031800000e0000 */
[----:B------:R-:W-:Y:S05]  /*f400*/  @P0 BRA `(.L_x_553) ;  /* 0x0000010000000947 */ /* 0x000fea0003800000 */
[----:B-----5:R-:W-:Y:S02]  /*f410*/  ISETP.GE.AND P3, PT, R86, c[0x0][0x3c8], PT ;  /* 0x0000f20056007a0c */ /* 0x020fe40003f66270 */
[----:B------:R-:W-:Y:S02]  /*f420*/  ISETP.GE.AND P2, PT, R84, c[0x0][0x3c8], PT ;  /* 0x0000f20054007a0c */ /* 0x000fe40003f46270 */
[----:B------:R-:W-:Y:S02]  /*f430*/  ISETP.GE.AND P1, PT, R82, c[0x0][0x3c8], PT ;  /* 0x0000f20052007a0c */ /* 0x000fe40003f26270 */
[----:B------:R-:W-:-:S07]  /*f440*/  ISETP.GE.AND P0, PT, R15, c[0x0][0x3c8], PT ;  /* 0x0000f2000f007a0c */ /* 0x000fce0003f06270 */
[-C--:B----4-:R-:W-:Y:S02]  /*f450*/  @!P3 LEA R10, P4, R86, R0.reuse, 0x1 ;  /* 0x00000000560ab211 */ /* 0x090fe400078808ff */
[----:B------:R-:W-:Y:S02]  /*f460*/  @!P2 LEA R8, P6, R84, R0, 0x1 ;  /* 0x000000005408a211 */ /* 0x000fe400078c08ff */
[----:B---3--:R-:W-:Y:S02]  /*f470*/  @!P3 LEA.HI.X R11, R86, R2, R87, 0x1, P4 ;  /* 0x00000002560bb211 */ /* 0x008fe400020f0c57 */
[-C--:B--2---:R-:W-:Y:S02]  /*f480*/  @!P1 LEA R6, P5, R82, R0.reuse, 0x1 ;  /* 0x0000000052069211 */ /* 0x084fe400078a08ff */
[----:B------:R-:W-:Y:S01]  /*f490*/  @!P0 LEA R4, P4, R15, R0, 0x1 ;  /* 0x000000000f048211 */ /* 0x000fe200078808ff */
[----:B------:R2:W-:Y:S01]  /*f4a0*/  @!P3 ST.E.128 [R10.64], R44 ;  /* 0x0000002c0a00b985 */ /* 0x0005e2000c101d06 */
[----:B------:R-:W-:-:S02]  /*f4b0*/  @!P2 LEA.HI.X R9, R84, R2, R85, 0x1, P6 ;  /* 0x000000025409a211 */ /* 0x000fc400030f0c55 */
[-C--:B------:R-:W-:Y:S02]  /*f4c0*/  @!P1 LEA.HI.X R7, R82, R2.reuse, R83, 0x1, P5 ;  /* 0x0000000252079211 */ /* 0x080fe400028f0c53 */
[----:B------:R-:W-:Y:S01]  /*f4d0*/  @!P0 LEA.HI.X R5, R15, R2, R80, 0x1, P4 ;  /* 0x000000020f058211 */ /* 0x000fe200020f0c50 */
[----:B------:R2:W-:Y:S04]  /*f4e0*/  @!P2 ST.E.128 [R8.64], R40 ;  /* 0x000000280800a985 */ /* 0x0005e8000c101d06 */
[----:B------:R2:W-:Y:S04]  /*f4f0*/  @!P1 ST.E.128 [R6.64], R36 ;  /* 0x0000002406009985 */ /* 0x0005e8000c101d06 */
[----:B------:R2:W-:Y:S02]  /*f500*/  @!P0 ST.E.128 [R4.64], R32 ;  /* 0x0000002004008985 */ /* 0x0005e4000c101d06 */
.L_x_553:
[----:B------:R-:W-:Y:S05]  /*f510*/  BSYNC B0 ;  /* 0x0000000000007941 */ /* 0x000fea0003800000 */
.L_x_552:
[----:B------:R-:W-:Y:S01]  /*f520*/  IADD3 R3, R13, 0x40, RZ ;  /* 0x000000400d037810 */ /* 0x000fe20007ffe0ff */
[----:B---3--:R3:W1:Y:S01]  /*f530*/  SHFL.IDX PT, R2, R12, 0x2, 0x181f ;  /* 0x00581f000c027f89 */ /* 0x00866200000e0000 */
[----:B------:R-:W-:Y:S02]  /*f540*/  BSSY B0, `(.L_x_554) ;  /* 0x0000014000007945 */ /* 0x000fe40003800000 */
[----:B------:R-:W-:Y:S01]  /*f550*/  ISETP.GE.AND P0, PT, R3, UR4, PT ;  /* 0x0000000403007c0c */ /* 0x000fe2000bf06270 */
[----:B----4-:R3:W4:-:S12]  /*f560*/  SHFL.IDX PT, R0, R14, 0x2, 0x181f ;  /* 0x00581f000e007f89 */ /* 0x01071800000e0000 */
[----:B------:R-:W-:Y:S05]  /*f570*/  @P0 BRA `(.L_x_555) ;  /* 0x0000010000000947 */ /* 0x000fea0003800000 */
[----:B-----5:R-:W-:Y:S02]  /*f580*/  ISETP.GE.AND P3, PT, R86, c[0x0][0x3c8], PT ;  /* 0x0000f20056007a0c */ /* 0x020fe40003f66270 */
[----:B------:R-:W-:Y:S02]  /*f590*/  ISETP.GE.AND P2, PT, R84, c[0x0][0x3c8], PT ;  /* 0x0000f20054007a0c */ /* 0x000fe40003f46270 */
[----:B------:R-:W-:Y:S02]  /*f5a0*/  ISETP.GE.AND P1, PT, R82, c[0x0][0x3c8], PT ;  /* 0x0000f20052007a0c */ /* 0x000fe40003f26270 */
[----:B------:R-:W-:-:S07]  /*f5b0*/  ISETP.GE.AND P0, PT, R15, c[0x0][0x3c8], PT ;  /* 0x0000f2000f007a0c */ /* 0x000fce0003f06270 */
[-C--:B--2-4-:R-:W-:Y:S02]  /*f5c0*/  @!P3 LEA R10, P4, R86, R0.reuse, 0x1 ;  /* 0x00000000560ab211 */ /* 0x094fe400078808ff */
[----:B------:R-:W-:Y:S02]  /*f5d0*/  @!P2 LEA R8, P6, R84, R0, 0x1 ;  /* 0x000000005408a211 */ /* 0x000fe400078c08ff */
[----:B-1----:R-:W-:Y:S02]  /*f5e0*/  @!P3 LEA.HI.X R11, R86, R2, R87, 0x1, P4 ;  /* 0x00000002560bb211 */ /* 0x002fe400020f0c57 */
[-C--:B------:R-:W-:Y:S02]  /*f5f0*/  @!P1 LEA R6, P5, R82, R0.reuse, 0x1 ;  /* 0x0000000052069211 */ /* 0x080fe400078a08ff */
        /* <DEDUP_REMOVED lines=8> */
.L_x_555:
[----:B------:R-:W-:Y:S05]  /*f680*/  BSYNC B0 ;  /* 0x0000000000007941 */ /* 0x000fea0003800000 */
.L_x_554:
[----:B------:R-:W-:Y:S01]  /*f690*/  IADD3 R3, R13, 0x60, RZ ;  /* 0x000000600d037810 */ /* 0x000fe20007ffe0ff */
[----:B-1----:R1:W2:Y:S03]  /*f6a0*/  SHFL.IDX PT, R2, R12, 0x3, 0x181f ;  /* 0x00781f000c027f89 */ /* 0x0022a600000e0000 */
[----:B------:R-:W-:Y:S01]  /*f6b0*/  ISETP.GE.AND P0, PT, R3, UR4, PT ;  /* 0x0000000403007c0c */ /* 0x000fe2000bf06270 */
[----:B----4-:R1:W4:-:S12]  /*f6c0*/  SHFL.IDX PT, R0, R14, 0x3, 0x181f ;  /* 0x00781f000e007f89 */ /* 0x01031800000e0000 */
[----:B------:R-:W-:Y:S05]  /*f6d0*/  @P0 BRA `(.L_x_556) ;  /* 0x00000e1000000947 */ /* 0x000fea0003800000 */
[----:B-----5:R-:W-:Y:S02]  /*f6e0*/  ISETP.GE.AND P2, PT, R86, c[0x0][0x3c8], PT ;  /* 0x0000f20056007a0c */ /* 0x020fe40003f46270 */
[----:B------:R-:W-:Y:S02]  /*f6f0*/  ISETP.GE.AND P1, PT, R84, c[0x0][0x3c8], PT ;  /* 0x0000f20054007a0c */ /* 0x000fe40003f26270 */
[----:B------:R-:W-:-:S09]  /*f700*/  ISETP.GE.AND P0, PT, R82, c[0x0][0x3c8], PT ;  /* 0x0000f20052007a0c */ /* 0x000fd20003f06270 */
[-C--:B--2-4-:R-:W-:Y:S02]  /*f710*/  @!P2 LEA R8, P5, R86, R0.reuse, 0x1 ;  /* 0x000000005608a211 */ /* 0x094fe400078a08ff */
[-C--:B------:R-:W-:Y:S02]  /*f720*/  @!P1 LEA R6, P4, R84, R0.reuse, 0x1 ;  /* 0x0000000054069211 */ /* 0x080fe400078808ff */
[----:B------:R-:W-:Y:S02]  /*f730*/  @!P0 LEA R4, P3, R82, R0, 0x1 ;  /* 0x0000000052048211 */ /* 0x000fe400078608ff */
[-C--:B------:R-:W-:Y:S02]  /*f740*/  @!P2 LEA.HI.X R9, R86, R2.reuse, R87, 0x1, P5 ;  /* 0x000000025609a211 */ /* 0x080fe400028f0c57 */
[-C--:B------:R-:W-:Y:S02]  /*f750*/  @!P1 LEA.HI.X R7, R84, R2.reuse, R85, 0x1, P4 ;  /* 0x0000000254079211 */ /* 0x080fe400020f0c55 */
[----:B------:R-:W-:Y:S01]  /*f760*/  @!P0 LEA.HI.X R5, R82, R2, R83, 0x1, P3 ;  /* 0x0000000252058211 */ /* 0x000fe200018f0c53 */
[----:B------:R2:W-:Y:S04]  /*f770*/  @!P2 ST.E.128 [R8.64], R72 ;  /* 0x000000480800a985 */ /* 0x0005e8000c101d06 */
[----:B------:R2:W-:Y:S04]  /*f780*/  @!P1 ST.E.128 [R6.64], R68 ;  /* 0x0000004406009985 */ /* 0x0005e8000c101d06 */
[----:B------:R2:W-:Y:S01]  /*f790*/  @!P0 ST.E.128 [R4.64], R64 ;  /* 0x0000004004008985 */ /* 0x0005e2000c101d06 */
[----:B------:R-:W-:-:S13]  /*f7a0*/  ISETP.GE.AND P0, PT, R15, c[0x0][0x3c8], PT ;  /* 0x0000f2000f007a0c */ /* 0x000fda0003f06270 */
[----:B------:R-:W-:Y:S05]  /*f7b0*/  @P0 BRA `(.L_x_556) ;  /* 0x00000d3000000947 */ /* 0x000fea0003800000 */
[----:B--2---:R-:W-:-:S04]  /*f7c0*/  LEA R4, P0, R15, R0, 0x1 ;  /* 0x000000000f047211 */ /* 0x004fc800078008ff */
[----:B------:R-:W-:-:S05]  /*f7d0*/  LEA.HI.X R5, R15, R2, R80, 0x1, P0 ;  /* 0x000000020f057211 */ /* 0x000fca00000f0c50 */
[----:B------:R2:W-:Y:S01]  /*f7e0*/  ST.E.128 [R4.64], R76 ;  /* 0x0000004c04007985 */ /* 0x0005e2000c101d06 */
[----:B------:R-:W-:Y:S05]  /*f7f0*/  BRA `(.L_x_556) ;  /* 0x00000cf000007947 */ /* 0x000fea0003800000 */
.L_x_548:
[----:B------:R-:W2:Y:S04]  /*f800*/  LDL R2, [R1+0xbc] ;  /* 0x0000bc0001027983 */ /* 0x000ea80000100800 */
[----:B------:R-:W3:Y:S04]  /*f810*/  LDL R0, [R1+0xb8] ;  /* 0x0000b80001007983 */ /* 0x000ee80000100800 */
[----:B------:R-:W4:Y:S04]  /*f820*/  LDL R4, [R1+0xb4] ;  /* 0x0000b40001047983 */ /* 0x000f280000100800 */
[----:B------:R-:W5:Y:S01]  /*f830*/  S2R R3, SR_TID.X ;  /* 0x0000000000037919 */ /* 0x000f620000002100 */
[----:B------:R-:W-:Y:S01]  /*f840*/  BSSY B0, `(.L_x_557) ;  /* 0x0000026000007945 */ /* 0x000fe20003800000 */
[----:B-----5:R-:W-:Y:S01]  /*f850*/  ISETP.GE.AND P0, PT, R3, 0x80, PT ;  /* 0x000000800300780c */ /* 0x020fe20003f06270 */
[----:B--2---:R-:W-:-:S02]  /*f860*/  IMAD.MOV.U32 R12, RZ, RZ, R2 ;  /* 0x000000ffff0c7224 */ /* 0x004fc400078e0002 */
[----:B---3--:R-:W-:-:S03]  /*f870*/  IMAD.MOV.U32 R11, RZ, RZ, R0 ;  /* 0x000000ffff0b7224 */ /* 0x008fc600078e0000 */
[----:B------:R-:W-:Y:S01]  /*f880*/  SHF.R.S32.HI R9, RZ, 0x1f, R12 ;  /* 0x0000001fff097819 */ /* 0x000fe2000001140c */
[----:B----4-:R-:W-:Y:S01]  /*f890*/  IMAD.MOV.U32 R13, RZ, RZ, R4 ;  /* 0x000000ffff0d7224 */ /* 0x010fe200078e0004 */
[----:B------:R-:W-:-:S05]  /*f8a0*/  SHF.R.S32.HI R10, RZ, 0x1f, R11 ;  /* 0x0000001fff0a7819 */ /* 0x000fca000001140b */
[----:B------:R-:W-:Y:S05]  /*f8b0*/  @P0 BRA `(.L_x_558) ;  /* 0x000001e000000947 */ /* 0x000fea0003800000 */
[----:B------:R-:W-:Y:S02]  /*f8c0*/  MOV R2, c[0x0][0x4e8] ;  /* 0x00013a0000027a02 */ /* 0x000fe40000000f00 */
[----:B------:R-:W-:-:S03]  /*f8d0*/  IADD3 R6, R13, R3, RZ ;  /* 0x000000030d067210 */ /* 0x000fc60007ffe0ff */
[----:B------:R-:W-:-:S05]  /*f8e0*/  IMAD R0, R2, c[0x0][0x388], RZ ;  /* 0x0000e20002007a24 */ /* 0x000fca00078e02ff */
[----:B------:R-:W-:-:S13]  /*f8f0*/  ISETP.GE.AND P0, PT, R6, R0, PT ;  /* 0x000000000600720c */ /* 0x000fda0003f06270 */
[----:B------:R-:W-:Y:S05]  /*f900*/  @P0 BRA `(.L_x_558) ;  /* 0x0000019000000947 */ /* 0x000fea0003800000 */
[----:B------:R-:W-:Y:S01]  /*f910*/  ISETP.NE.AND P0, PT, R2, 0x1, PT ;  /* 0x000000010200780c */ /* 0x000fe20003f05270 */
[----:B------:R-:W-:Y:S01]  /*f920*/  IMAD R4, R9, c[0x0][0x490], RZ ;  /* 0x0001240009047a24 */ /* 0x000fe200078e02ff */
[----:B------:R-:W-:Y:S01]  /*f930*/  MOV R0, R6 ;  /* 0x0000000600007202 */ /* 0x000fe20000000f00 */
[----:B------:R-:W-:-:S04]  /*f940*/  IMAD.WIDE.U32 R2, R12, c[0x0][0x490], RZ ;  /* 0x000124000c027a25 */ /* 0x000fc800078e00ff */
[----:B------:R-:W-:Y:S02]  /*f950*/  IMAD R4, R12, c[0x0][0x494], R4 ;  /* 0x000125000c047a24 */ /* 0x000fe400078e0204 */
[----:B------:R-:W-:-:S03]  /*f960*/  IMAD R8, R10, c[0x0][0x498], RZ ;  /* 0x000126000a087a24 */ /* 0x000fc600078e02ff */
[----:B------:R-:W-:Y:S01]  /*f970*/  IADD3 R3, R3, R4, RZ ;  /* 0x0000000403037210 */ /* 0x000fe20007ffe0ff */
[----:B------:R-:W-:-:S05]  /*f980*/  @P0 IMAD.HI.U32 R5, R6, c[0x0][0x4ec], RZ ;  /* 0x00013b0006050a27 */ /* 0x000fca00078e00ff */
[----:B------:R-:W-:Y:S01]  /*f990*/  @P0 SHF.R.U32.HI R0, RZ, c[0x0][0x4f0], R5 ;  /* 0x00013c00ff000a19 */ /* 0x000fe20000011605 */
[----:B------:R-:W-:-:S03]  /*f9a0*/  IMAD.WIDE.U32 R4, R11, c[0x0][0x498], R2 ;  /* 0x000126000b047a25 */ /* 0x000fc600078e0002 */
[C---:B------:R-:W-:Y:S01]  /*f9b0*/  IADD3 R7, -R0.reuse, RZ, RZ ;  /* 0x000000ff00077210 */ /* 0x040fe20007ffe1ff */
[----:B------:R-:W-:Y:S01]  /*f9c0*/  IMAD R3, R11, c[0x0][0x49c], R8 ;  /* 0x000127000b037a24 */ /* 0x000fe200078e0208 */
[----:B------:R-:W-:-:S03]  /*f9d0*/  IADD3 R4, P0, R0, R4, RZ ;  /* 0x0000000400047210 */ /* 0x000fc60007f1e0ff */
[----:B------:R-:W-:Y:S01]  /*f9e0*/  IMAD R2, R7, c[0x0][0x4e8], R6 ;  /* 0x00013a0007027a24 */ /* 0x000fe200078e0206 */
[----:B------:R-:W-:-:S04]  /*f9f0*/  SHF.R.S32.HI R6, RZ, 0x1f, R0 ;  /* 0x0000001fff067819 */ /* 0x000fc80000011400 */
[----:B------:R-:W-:Y:S02]  /*fa00*/  SHF.R.S32.HI R0, RZ, 0x1f, R2 ;  /* 0x0000001fff007819 */ /* 0x000fe40000011402 */
[----:B------:R-:W-:-:S03]  /*fa10*/  IADD3.X R5, R6, R5, R3, P0, !PT ;  /* 0x0000000506057210 */ /* 0x000fc600007fe403 */
[----:B------:R-:W-:-:S04]  /*fa20*/  IMAD R0, R0, c[0x0][0x488], RZ ;  /* 0x0001220000007a24 */ /* 0x000fc800078e02ff */
[C---:B------:R-:W-:Y:S02]  /*fa30*/  IMAD R0, R2.reuse, c[0x0][0x48c], R0 ;  /* 0x0001230002007a24 */ /* 0x040fe400078e0200 */
[----:B------:R-:W-:-:S05]  /*fa40*/  IMAD.WIDE.U32 R2, R2, c[0x0][0x488], R4 ;  /* 0x0001220002027a25 */ /* 0x000fca00078e0004 */
[----:B------:R-:W-:Y:S02]  /*fa50*/  IADD3 R0, R3, R0, RZ ;  /* 0x0000000003007210 */ /* 0x000fe40007ffe0ff */
[----:B------:R-:W-:-:S04]  /*fa60*/  LEA R4, P0, R2, c[0x0][0x450], 0x2 ;  /* 0x0001140002047a11 */ /* 0x000fc800078010ff */
[----:B------:R-:W-:Y:S02]  /*fa70*/  LEA.HI.X R5, R2, c[0x0][0x454], R0, 0x2, P0 ;  /* 0x0001150002057a11 */ /* 0x000fe400000f1400 */
[----:B------:R-:W-:-:S05]  /*fa80*/  MOV R0, 0xff800000 ;  /* 0xff80000000007802 */ /* 0x000fca0000000f00 */
[----:B------:R2:W-:Y:S02]  /*fa90*/  STG.E [R4.64], R0 ;  /* 0x0000000004007986 */ /* 0x0005e4000c101906 */
.L_x_558:
[----:B------:R-:W-:Y:S05]  /*faa0*/  BSYNC B0 ;  /* 0x0000000000007941 */ /* 0x000fea0003800000 */
.L_x_557:
[----:B------:R-:W3:Y:S01]  /*fab0*/  LDL R2, [R1+0x80] ;  /* 0x0000800001027983 */ /* 0x000ee20000100800 */
[----:B--2---:R-:W-:Y:S01]  /*fac0*/  MOV R0, c[0x0][0x4e8] ;  /* 0x00013a0000007a02 */ /* 0x004fe20000000f00 */
[----:B------:R-:W-:-:S03]  /*fad0*/  IMAD R6, R10, c[0x0][0x3f0], RZ ;  /* 0x0000fc000a067a24 */ /* 0x000fc600078e02ff */
[----:B------:R-:W-:Y:S01]  /*fae0*/  ISETP.NE.AND P0, PT, R0, 0x1, PT ;  /* 0x000000010000780c */ /* 0x000fe20003f05270 */
[----:B------:R-:W-:Y:S02]  /*faf0*/  IMAD R0, R9, c[0x0][0x3e8], RZ ;  /* 0x0000fa0009007a24 */ /* 0x000fe400078e02ff */
[----:B------:R-:W-:Y:S02]  /*fb00*/  IMAD R8, R11, c[0x0][0x3f4], R6 ;  /* 0x0000fd000b087a24 */ /* 0x000fe400078e0206 */
[----:B------:R-:W-:Y:S01]  /*fb10*/  IMAD R5, R12, c[0x0][0x3ec], R0 ;  /* 0x0000fb000c057a24 */ /* 0x000fe200078e0200 */
[----:B---3--:R-:W-:Y:S01]  /*fb20*/  IADD3 R4, R2, R13, RZ ;  /* 0x0000000d02047210 */ /* 0x008fe20007ffe0ff */
[----:B------:R-:W-:-:S03]  /*fb30*/  IMAD.WIDE.U32 R2, R12, c[0x0][0x3e8], RZ ;  /* 0x0000fa000c027a25 */ /* 0x000fc600078e00ff */
[----:B------:R-:W-:-:S03]  /*fb40*/  MOV R0, R4 ;  /* 0x0000000400007202 */ /* 0x000fc60000000f00 */
[----:B------:R-:W-:Y:S01]  /*fb50*/  @P0 IMAD.HI.U32 R7, R4, c[0x0][0x4ec], RZ ;  /* 0x00013b0004070a27 */ /* 0x000fe200078e00ff */
[----:B------:R-:W-:-:S04]  /*fb60*/  IADD3 R3, R3, R5, RZ ;  /* 0x0000000503037210 */ /* 0x000fc80007ffe0ff */
[----:B------:R-:W-:Y:S01]  /*fb70*/  @P0 SHF.R.U32.HI R0, RZ, c[0x0][0x4f0], R7 ;  /* 0x00013c00ff000a19 */ /* 0x000fe20000011607 */
[----:B------:R-:W-:-:S03]  /*fb80*/  IMAD.WIDE.U32 R2, R11, c[0x0][0x3f0], R2 ;  /* 0x0000fc000b027a25 */ /* 0x000fc600078e0002 */
[----:B------:R-:W-:Y:S02]  /*fb90*/  SHF.R.S32.HI R6, RZ, 0x1f, R0 ;  /* 0x0000001fff067819 */ /* 0x000fe40000011400 */
[----:B------:R-:W-:Y:S02]  /*fba0*/  IADD3 R5, -R0, RZ, RZ ;  /* 0x000000ff00057210 */ /* 0x000fe40007ffe1ff */
[----:B------:R-:W-:Y:S01]  /*fbb0*/  IADD3 R3, R3, R8, RZ ;  /* 0x0000000803037210 */ /* 0x000fe20007ffe0ff */
[----:B------:R-:W-:Y:S02]  /*fbc0*/  IMAD R6, R6, c[0x0][0x3e0], RZ ;  /* 0x0000f80006067a24 */ /* 0x000fe400078e02ff */
[----:B------:R-:W-:Y:S02]  /*fbd0*/  IMAD R4, R5, c[0x0][0x4e8], R4 ;  /* 0x00013a0005047a24 */ /* 0x000fe400078e0204 */
[C---:B------:R-:W-:Y:S02]  /*fbe0*/  IMAD R5, R0.reuse, c[0x0][0x3e4], R6 ;  /* 0x0000f90000057a24 */ /* 0x040fe400078e0206 */
[----:B------:R-:W-:Y:S01]  /*fbf0*/  IMAD.WIDE.U32 R2, R0, c[0x0][0x3e0], R2 ;  /* 0x0000f80000027a25 */ /* 0x000fe200078e0002 */
[----:B------:R-:W-:-:S04]  /*fc00*/  SHF.R.S32.HI R0, RZ, 0x1f, R4 ;  /* 0x0000001fff007819 */ /* 0x000fc80000011404 */
[----:B------:R-:W-:Y:S01]  /*fc10*/  IADD3 R3, R3, R5, RZ ;  /* 0x0000000503037210 */ /* 0x000fe20007ffe0ff */
[----:B------:R-:W-:-:S04]  /*fc20*/  IMAD R0, R0, c[0x0][0x3d8], RZ ;  /* 0x0000f60000007a24 */ /* 0x000fc800078e02ff */
[----:B------:R-:W-:-:S04]  /*fc30*/  IMAD.WIDE.U32 R2, R4, c[0x0][0x3d8], R2 ;  /* 0x0000f60004027a25 */ /* 0x000fc800078e0002 */
[----:B------:R-:W-:Y:S01]  /*fc40*/  IMAD R4, R4, c[0x0][0x3dc], R0 ;  /* 0x0000f70004047a24 */ /* 0x000fe200078e0200 */
[----:B------:R-:W-:-:S04]  /*fc50*/  LEA R13, P0, R2, c[0x0][0x380], 0x1 ;  /* 0x0000e000020d7a11 */ /* 0x000fc800078008ff */
[----:B------:R-:W-:-:S04]  /*fc60*/  IADD3 R4, R3, R4, RZ ;  /* 0x0000000403047210 */ /* 0x000fc80007ffe0ff */
[----:B------:R-:W-:Y:S01]  /*fc70*/  LEA.HI.X R5, R2, c[0x0][0x384], R4, 0x1, P0 ;  /* 0x0000e10002057a11 */ /* 0x000fe200000f0c04 */
[----:B------:R-:W-:Y:S05]  /*fc80*/  BRA.DIV ~URZ, `(.L_x_559) ;  /* 0x000026227f007947 */ /* 0x000fea000b800000 */
[----:B------:R2:W3:Y:S02]  /*fc90*/  SHFL.IDX PT, R4, R5, RZ, 0x181f ;  /* 0x00181fff05047589 */ /* 0x0004e400000e0000 */
.L_x_591:
[----:B------:R-:W-:Y:S05]  /*fca0*/  BRA.DIV ~URZ, `(.L_x_560) ;  /* 0x000026727f007947 */ /* 0x000fea000b800000 */
[----:B------:R4:W1:Y:S02]  /*fcb0*/  SHFL.IDX PT, R0, R13, RZ, 0x181f ;  /* 0x00181fff0d007589 */ /* 0x00086400000e0000 */
.L_x_592:
[----:B------:R-:W5:Y:S04]  /*fcc0*/  LDL.LU R3, [R1+0xb4] ;  /* 0x0000b40001037983 */ /* 0x000f680000300800 */
[----:B------:R-:W2:Y:S01]  /*fcd0*/  S2R R6, SR_TID.X ;  /* 0x0000000000067919 */ /* 0x000ea20000002100 */
[----:B------:R-:W-:-:S04]  /*fce0*/  IMAD.MOV.U32 R14, RZ, RZ, c[0x0][0x4e8] ;  /* 0x00013a00ff0e7624 */ /* 0x000fc800078e00ff */
[----:B------:R-:W-:Y:S01]  /*fcf0*/  IMAD R14, R14, c[0x0][0x388], RZ ;  /* 0x0000e2000e0e7a24 */ /* 0x000fe200078e02ff */
[----:B--2---:R-:W-:-:S04]  /*fd00*/  SHF.R.S32.HI R2, RZ, 0x1f, R6 ;  /* 0x0000001fff027819 */ /* 0x004fc80000011406 */
[----:B------:R-:W-:-:S04]  /*fd10*/  LEA.HI R2, R2, R6, RZ, 0x3 ;  /* 0x0000000602027211 */ /* 0x000fc800078f18ff */
[----:B------:R-:W-:Y:S01]  /*fd20*/  SHF.R.S32.HI R2, RZ, 0x3, R2 ;  /* 0x00000003ff027819 */ /* 0x000fe20000011402 */
[----:B------:R-:W-:Y:S04]  /*fd30*/  BSSY B0, `(.L_x_561) ;  /* 0x000001c000007945 */ /* 0x000fe80003800000 */
[----:B-----5:R-:W-:-:S05]  /*fd40*/  IMAD.IADD R12, R2, 0x1, R3 ;  /* 0x00000001020c7824 */ /* 0x020fca00078e0203 */
[----:B------:R-:W-:-:S13]  /*fd50*/  ISETP.GE.AND P0, PT, R12, R14, PT ;  /* 0x0000000e0c00720c */ /* 0x000fda0003f06270 */
[----:B------:R-:W-:Y:S05]  /*fd60*/  @P0 BRA `(.L_x_562) ;  /* 0x0000018000000947 */ /* 0x000fea0003800000 */
[----:B------:R-:W2:Y:S04]  /*fd70*/  LDL R6, [R1+0x58] ;  /* 0x0000580001067983 */ /* 0x000ea80000100800 */
[----:B------:R-:W5:Y:S04]  /*fd80*/  LDL R2, [R1+0x70] ;  /* 0x0000700001027983 */ /* 0x000f680000100800 */
[----:B----4-:R-:W4:Y:S04]  /*fd90*/  LDL R17, [R1+0x6c] ;  /* 0x00006c0001117983 */ /* 0x010f280000100800 */
[----:B---3--:R-:W3:Y:S04]  /*fda0*/  LDL R15, [R1+0x74] ;  /* 0x00007400010f7983 */ /* 0x008ee80000100800 */
[----:B------:R-:W3:Y:S04]  /*fdb0*/  LDL R7, [R1+0xf8] ;  /* 0x0000f80001077983 */ /* 0x000ee80000100800 */
[----:B------:R-:W3:Y:S04]  /*fdc0*/  LDL R3, [R1+0xf4] ;  /* 0x0000f40001037983 */ /* 0x000ee80000100800 */
[----:B------:R-:W3:Y:S04]  /*fdd0*/  LDL R18, [R1+0xf0] ;  /* 0x0000f00001127983 */ /* 0x000ee80000100800 */
[----:B-1----:R-:W3:Y:S01]  /*fde0*/  LDL R16, [R1+0xec] ;  /* 0x0000ec0001107983 */ /* 0x002ee20000100800 */
[----:B--2---:R-:W-:-:S02]  /*fdf0*/  ISETP.GE.AND P3, PT, R6, c[0x0][0x3c8], PT ;  /* 0x0000f20006007a0c */ /* 0x004fc40003f66270 */
[----:B-----5:R-:W-:Y:S02]  /*fe00*/  ISETP.GE.AND P2, PT, R2, c[0x0][0x3c8], PT ;  /* 0x0000f20002007a0c */ /* 0x020fe40003f46270 */
[----:B----4-:R-:W-:Y:S02]  /*fe10*/  ISETP.GE.AND P1, PT, R17, c[0x0][0x3c8], PT ;  /* 0x0000f20011007a0c */ /* 0x010fe40003f26270 */
[----:B---3--:R-:W-:-:S07]  /*fe20*/  ISETP.GE.AND P0, PT, R15, c[0x0][0x3c8], PT ;  /* 0x0000f2000f007a0c */ /* 0x008fce0003f06270 */
[-C--:B------:R-:W-:Y:S02]  /*fe30*/  @!P3 LEA R10, P4, R6, R0.reuse, 0x1 ;  /* 0x00000000060ab211 */ /* 0x080fe400078808ff */
[----:B------:R-:W-:Y:S02]  /*fe40*/  @!P2 LEA R8, P6, R2, R0, 0x1 ;  /* 0x000000000208a211 */ /* 0x000fe400078c08ff */
[----:B------:R-:W-:Y:S02]  /*fe50*/  @!P3 LEA.HI.X R11, R6, R4, R7, 0x1, P4 ;  /* 0x00000004060bb211 */ /* 0x000fe400020f0c07 */
[----:B------:R-:W-:Y:S02]  /*fe60*/  @!P1 LEA R6, P5, R17, R0, 0x1 ;  /* 0x0000000011069211 */ /* 0x000fe400078a08ff */
[----:B------:R-:W-:Y:S02]  /*fe70*/  @!P2 LEA.HI.X R9, R2, R4, R3, 0x1, P6 ;  /* 0x000000040209a211 */ /* 0x000fe400030f0c03 */
[----:B------:R-:W-:-:S02]  /*fe80*/  @!P0 LEA R2, P4, R15, R0, 0x1 ;  /* 0x000000000f028211 */ /* 0x000fc400078808ff */
[-C--:B------:R-:W-:Y:S02]  /*fe90*/  @!P1 LEA.HI.X R7, R17, R4.reuse, R18, 0x1, P5 ;  /* 0x0000000411079211 */ /* 0x080fe400028f0c12 */
[----:B------:R-:W-:Y:S01]  /*fea0*/  @!P0 LEA.HI.X R3, R15, R4, R16, 0x1, P4 ;  /* 0x000000040f038211 */ /* 0x000fe200020f0c10 */
[----:B------:R1:W-:Y:S04]  /*feb0*/  @!P3 ST.E.128 [R10.64], RZ ;  /* 0x000000ff0a00b985 */ /* 0x0003e8000c101d06 */
[----:B------:R1:W-:Y:S04]  /*fec0*/  @!P2 ST.E.128 [R8.64], RZ ;  /* 0x000000ff0800a985 */ /* 0x0003e8000c101d06 */
[----:B------:R1:W-:Y:S04]  /*fed0*/  @!P1 ST.E.128 [R6.64], RZ ;  /* 0x000000ff06009985 */ /* 0x0003e8000c101d06 */
[----:B------:R1:W-:Y:S02]  /*fee0*/  @!P0 ST.E.128 [R2.64], RZ ;  /* 0x000000ff02008985 */ /* 0x0003e4000c101d06 */
.L_x_562:
[----:B------:R-:W-:Y:S05]  /*fef0*/  BSYNC B0 ;  /* 0x0000000000007941 */ /* 0x000fea0003800000 */
.L_x_561:
[----:B------:R-:W-:Y:S05]  /*ff00*/  BRA.DIV ~URZ, `(.L_x_563) ;  /* 0x000024827f007947 */ /* 0x000fea000b800000 */
[----:B---3--:R2:W3:Y:S04]  /*ff10*/  SHFL.IDX PT, R4, R5, 0x1, 0x181f ;  /* 0x00381f0005047f89 */ /* 0x0084e800000e0000 */
[----:B-1----:R2:W1:Y:S02]  /*ff20*/  SHFL.IDX PT, R0, R13, 0x1, 0x181f ;  /* 0x00381f000d007f89 */ /* 0x00246400000e0000 */
.L_x_593:
[----:B------:R-:W-:Y:S01]  /*ff30*/  IADD3 R2, R12, 0x20, RZ ;  /* 0x000000200c027810 */ /* 0x000fe20007ffe0ff */
[----:B------:R-:W-:Y:S03]  /*ff40*/  BSSY B0, `(.L_x_564) ;  /* 0x000001b000007945 */ /* 0x000fe60003800000 */
[----:B------:R-:W-:-:S13]  /*ff50*/  ISETP.GE.AND P0, PT, R2, R14, PT ;  /* 0x0000000e0200720c */ /* 0x000fda0003f06270 */
[----:B------:R-:W-:Y:S05]  /*ff60*/  @P0 BRA `(.L_x_565) ;  /* 0x0000018000000947 */ /* 0x000fea0003800000 */
[----:B------:R-:W5:Y:S04]  /*ff70*/  LDL R6, [R1+0x58] ;  /* 0x0000580001067983 */ /* 0x000f680000100800 */
[----:B--2---:R-:W2:Y:S04]  /*ff80*/  LDL R3, [R1+0x70] ;  /* 0x0000700001037983 */ /* 0x004ea80000100800 */
[----:B----4-:R-:W4:Y:S04]  /*ff90*/  LDL R17, [R1+0x6c] ;  /* 0x00006c0001117983 */ /* 0x010f280000100800 */
[----:B---3--:R-:W3:Y:S04]  /*ffa0*/  LDL R15, [R1+0x74] ;  /* 0x00007400010f7983 */ /* 0x008ee80000100800 */
[----:B------:R-:W3:Y:S04]  /*ffb0*/  LDL R7, [R1+0xf8] ;  /* 0x0000f80001077983 */ /* 0x000ee80000100800 */
[----:B------:R-:W3:Y:S04]  /*ffc0*/  LDL R19, [R1+0xf4] ;  /* 0x0000f40001137983 */ /* 0x000ee80000100800 */
[----:B------:R-:W3:Y:S04]  /*ffd0*/  LDL R18, [R1+0xf0] ;  /* 0x0000f00001127983 */ /* 0x000ee80000100800 */
[----:B------:R-:W3:Y:S01]  /*ffe0*/  LDL R16, [R1+0xec] ;  /* 0x0000ec0001107983 */ /* 0x000ee20000100800 */
[----:B-----5:R-:W-:-:S02]  /*fff0*/  ISETP.GE.AND P3, PT, R6, c[0x0][0x3c8], PT ;  /* 0x0000f20006007a0c */ /* 0x020fc40003f66270 */
[----:B--2---:R-:W-:Y:S02]  /*10000*/  ISETP.GE.AND P2, PT, R3, c[0x0][0x3c8], PT ;  /* 0x0000f20003007a0c */ /* 0x004fe40003f46270 */
[----:B----4-:R-:W-:Y:S02]  /*10010*/  ISETP.GE.AND P1, PT, R17, c[0x0][0x3c8], PT ;  /* 0x0000f20011007a0c */ /* 0x010fe40003f26270 */
[----:B---3--:R-:W-:-:S07]  /*10020*/  ISETP.GE.AND P0, PT, R15, c[0x0][0x3c8], PT ;  /* 0x0000f2000f007a0c */ /* 0x008fce0003f06270 */
[CC--:B-1----:R-:W-:Y:S02]  /*10030*/  @!P3 LEA R10, P4, R6.reuse, R0.reuse, 0x1 ;  /* 0x00000000060ab211 */ /* 0x0c2fe400078808ff */
        /* <DEDUP_REMOVED lines=11> */
.L_x_565:
[----:B------:R-:W-:Y:S05]  /*100f0*/  BSYNC B0 ;  /* 0x0000000000007941 */ /* 0x000fea0003800000 */
.L_x_564:
[----:B------:R-:W-:Y:S05]  /*10100*/  BRA.DIV ~URZ, `(.L_x_566) ;  /* 0x000023727f007947 */ /* 0x000fea000b800000 */
[----:B---3--:R3:W2:Y:S02]  /*10110*/  SHFL.IDX PT, R4, R5, 0x2, 0x181f ;  /* 0x00581f0005047f89 */ /* 0x0086a400000e0000 */
.L_x_594:
[----:B------:R-:W-:Y:S05]  /*10120*/  BRA.DIV ~URZ, `(.L_x_567) ;  /* 0x000023d27f007947 */ /* 0x000fea000b800000 */
[----:B-1----:R1:W3:Y:S02]  /*10130*/  SHFL.IDX PT, R0, R13, 0x2, 0x181f ;  /* 0x00581f000d007f89 */ /* 0x0022e400000e0000 */
.L_x_595:
[----:B------:R-:W-:Y:S01]  /*10140*/  IADD3 R2, R12, 0x40, RZ ;  /* 0x000000400c027810 */ /* 0x000fe20007ffe0ff */
[----:B------:R-:W-:Y:S03]  /*10150*/  BSSY B0, `(.L_x_568) ;  /* 0x000001b000007945 */ /* 0x000fe60003800000 */
[----:B------:R-:W-:-:S13]  /*10160*/  ISETP.GE.AND P0, PT, R2, R14, PT ;  /* 0x0000000e0200720c */ /* 0x000fda0003f06270 */
[----:B------:R-:W-:Y:S05]  /*10170*/  @P0 BRA `(.L_x_569) ;  /* 0x0000018000000947 */ /* 0x000fea0003800000 */
[----:B------:R-:W5:Y:S04]  /*10180*/  LDL R6, [R1+0x58] ;  /* 0x0000580001067983 */ /* 0x000f680000100800 */
[----:B----4-:R-:W4:Y:S04]  /*10190*/  LDL R3, [R1+0x70] ;  /* 0x0000700001037983 */ /* 0x010f280000100800 */
[----:B---3--:R-:W3:Y:S04]  /*101a0*/  LDL R17, [R1+0x6c] ;  /* 0x00006c0001117983 */ /* 0x008ee80000100800 */
[----:B--2---:R-:W2:Y:S04]  /*101b0*/  LDL R15, [R1+0x74] ;  /* 0x00007400010f7983 */ /* 0x004ea80000100800 */
[----:B------:R-:W2:Y:S04]  /*101c0*/  LDL R7, [R1+0xf8] ;  /* 0x0000f80001077983 */ /* 0x000ea80000100800 */
[----:B------:R-:W2:Y:S04]  /*101d0*/  LDL R19, [R1+0xf4] ;  /* 0x0000f40001137983 */ /* 0x000ea80000100800 */
[----:B------:R-:W2:Y:S04]  /*101e0*/  LDL R18, [R1+0xf0] ;  /* 0x0000f00001127983 */ /* 0x000ea80000100800 */
[----:B------:R-:W2:Y:S01]  /*101f0*/  LDL R16, [R1+0xec] ;  /* 0x0000ec0001107983 */ /* 0x000ea20000100800 */
[----:B-----5:R-:W-:-:S02]  /*10200*/  ISETP.GE.AND P3, PT, R6, c[0x0][0x3c8], PT ;  /* 0x0000f20006007a0c */ /* 0x020fc40003f66270 */
[----:B----4-:R-:W-:Y:S02]  /*10210*/  ISETP.GE.AND P2, PT, R3, c[0x0][0x3c8], PT ;  /* 0x0000f20003007a0c */ /* 0x010fe40003f46270 */
[----:B---3--:R-:W-:Y:S02]  /*10220*/  ISETP.GE.AND P1, PT, R17, c[0x0][0x3c8], PT ;  /* 0x0000f20011007a0c */ /* 0x008fe40003f26270 */
[----:B--2---:R-:W-:-:S07]  /*10230*/  ISETP.GE.AND P0, PT, R15, c[0x0][0x3c8], PT ;  /* 0x0000f2000f007a0c */ /* 0x004fce0003f06270 */
[CC--:B------:R-:W-:Y:S02]  /*10240*/  @!P3 LEA R10, P4, R6.reuse, R0.reuse, 0x1 ;  /* 0x00000000060ab211 */ /* 0x0c0fe400078808ff */
        /* <DEDUP_REMOVED lines=11> */
.L_x_569:
[----:B------:R-:W-:Y:S05]  /*10300*/  BSYNC B0 ;  /* 0x0000000000007941 */ /* 0x000fea0003800000 */
.L_x_568:
[----:B------:R-:W-:Y:S05]  /*10310*/  BRA.DIV ~URZ, `(.L_x_570) ;  /* 0x000022627f007947 */ /* 0x000fea000b800000 */
[----:B--2---:R2:W1:Y:S04]  /*10320*/  SHFL.IDX PT, R4, R5, 0x3, 0x181f ;  /* 0x00781f0005047f89 */ /* 0x00446800000e0000 */
[----:B---3--:R2:W3:Y:S02]  /*10330*/  SHFL.IDX PT, R0, R13, 0x3, 0x181f ;  /* 0x00781f000d007f89 */ /* 0x0084e400000e0000 */
.L_x_596:
[----:B------:R-:W-:-:S04]  /*10340*/  IADD3 R2, R12, 0x60, RZ ;  /* 0x000000600c027810 */ /* 0x000fc80007ffe0ff */
        /* <DEDUP_REMOVED lines=9> */
[----:B-1----:R-:W3:Y:S01]  /*103e0*/  LDL R13, [R1+0xec] ;  /* 0x0000ec00010d7983 */ /* 0x002ee20000100800 */
[----:B-----5:R-:W-:-:S02]  /*103f0*/  ISETP.GE.AND P3, PT, R6, c[0x0][0x3c8], PT ;  /* 0x0000f20006007a0c */ /* 0x020fc40003f66270 */
[----:B--2---:R-:W-:Y:S02]  /*10400*/  ISETP.GE.AND P2, PT, R3, c[0x0][0x3c8], PT ;  /* 0x0000f20003007a0c */ /* 0x004fe40003f46270 */
[----:B----4-:R-:W-:Y:S02]  /*10410*/  ISETP.GE.AND P1, PT, R15, c[0x0][0x3c8], PT ;  /* 0x0000f2000f007a0c */ /* 0x010fe40003f26270 */
[----:B---3--:R-:W-:-:S07]  /*10420*/  ISETP.GE.AND P0, PT, R5, c[0x0][0x3c8], PT ;  /* 0x0000f20005007a0c */ /* 0x008fce0003f06270 */
        /* <DEDUP_REMOVED lines=12> */
.L_x_556:
[----:B------:R-:W-:Y:S05]  /*104f0*/  BSYNC B1 ;  /* 0x0000000000017941 */ /* 0x000fea0003800000 */
.L_x_547:
[----:B---34-:R-:W3:Y:S02]  /*10500*/  LDL R0, [R1+0xfc] ;  /* 0x0000fc0001007983 */ /* 0x018ee40000100800 */
[----:B---3--:R-:W-:-:S13]  /*10510*/  ISETP.NE.AND P0, PT, R0, RZ, PT ;  /* 0x000000ff0000720c */ /* 0x008fda0003f05270 */
[----:B------:R-:W-:Y:S01]  /*10520*/  @P0 WARPSYNC 0xffffffff ;  /* 0xffffffff00000948 */ /* 0x000fe20003800000 */
[----:B------:R-:W-:Y:S06]  /*10530*/  @P0 BAR.SYNC.DEFER_BLOCKING 0x5, 0x100 ;  /* 0x0144000000000b1d */ /* 0x000fec0000010000 */
[----:B------:R-:W3:Y:S04]  /*10540*/  @P0 LDS R0, [0x18100] ;  /* 0x01810000ff000984 */ /* 0x000ee80000000800 */
[----:B---3--:R3:W-:Y:S04]  /*10550*/  @P0 STL [R1+0xc8], R0 ;  /* 0x0000c80001000387 */ /* 0x0087e80000100800 */
[----:B------:R-:W-:Y:S06]  /*10560*/  @P0 BAR.ARV 0x4, 0x100 ;  /* 0x0104000000000b1d */ /* 0x000fec0000002000 */
[----:B------:R-:W-:Y:S05]  /*10570*/  @P0 BRA `(.L_x_571) ;  /* 0x0000009000000947 */ /* 0x000fea0003800000 */
[----:B------:R-:W-:Y:S05]  /*10580*/  BRA.DIV ~URZ, `(.L_x_572) ;  /* 0x000020e27f007947 */ /* 0x000fea000b800000 */
[----:B---3--:R3:W4:Y:S02]  /*10590*/  SHFL.IDX PT, R0, R81, RZ, 0x1f ;  /* 0x00001fff51007589 */ /* 0x00872400000e0000 */
.L_x_597:
[----:B-12---:R-:W1:Y:S01]  /*105a0*/  S2R R2, SR_TID.X ;  /* 0x0000000000027919 */ /* 0x006e620000002100 */
[----:B------:R-:W-:Y:S03]  /*105b0*/  WARPSYNC 0xffffffff ;  /* 0xffffffff00007948 */ /* 0x000fe60003800000 */
[----:B------:R-:W-:Y:S06]  /*105c0*/  BAR.SYNC.DEFER_BLOCKING 0x4, 0x100 ;  /* 0x0104000000007b1d */ /* 0x000fec0000010000 */
[----:B----4-:R2:W-:Y:S01]  /*105d0*/  STL [R1+0xc8], R0 ;  /* 0x0000c80001007387 */ /* 0x0105e20000100800 */
[----:B-1----:R-:W-:-:S13]  /*105e0*/  LOP3.LUT P0, RZ, R2, 0xff, RZ, 0xc0, !PT ;  /* 0x000000ff02ff7812 */ /* 0x002fda000780c0ff */
[----:B------:R2:W-:Y:S04]  /*105f0*/  @!P0 STS [0x18100], R81 ;  /* 0x01810051ff008388 */ /* 0x0005e80000000800 */
[----:B------:R-:W-:Y:S06]  /*10600*/  BAR.ARV 0x5, 0x100 ;  /* 0x0144000000007b1d */ /* 0x000fec0000002000 */
.L_x_571:
[----:B--23--:R-:W2:Y:S02]  /*10610*/  LDL R0, [R1+0xc8] ;  /* 0x0000c80001007983 */ /* 0x00cea40000100800 */
[----:B--2---:R-:W-:-:S13]  /*10620*/  ISETP.GE.AND P0, PT, R0, c[0x0][0x538], PT ;  /* 0x00014e0000007a0c */ /* 0x004fda0003f06270 */
[----:B-1---5:R-:W-:Y:S01]  /*10630*/  @P0 CALL.REL.NOINC `(.L_x_573) ;  /* 0x0000001000000944 */ /* 0x022fe20003c00000 */
[----:B------:R-:W-:Y:S05]  /*10640*/  BRA `(.L_x_574) ;  /* 0xffff03b000007947 */ /* 0x000fea000383ffff */
.L_x_573:
[----:B------:R-:W-:Y:S05]  /*10650*/  EXIT ;  /* 0x000000000000794d */ /* 0x000fea0003800000 */
.L_x_519:
[----:B------:R2:W-:Y:S01]  /*10660*/  STL [R1+0x68], RZ ;  /* 0x000068ff01007387 */ /* 0x0005e20000100800 */
[----:B------:R-:W-:Y:S01]  /*10670*/  IMAD.MOV.U32 R251, RZ, RZ, R5 ;  /* 0x000000fffffb7224 */ /* 0x000fe200078e0005 */
[----:B------:R-:W-:Y:S02]  /*10680*/  MOV R3, 0x181f ;  /* 0x0000181f00037802 */ /* 0x000fe40000000f00 */
[----:B------:R-:W-:Y:S02]  /*10690*/  MOV R2, 0x106b0 ;  /* 0x000106b000027802 */ /* 0x000fe40000000f00 */
[----:B-12---:R-:W-:Y:S05]  /*106a0*/  CALL.REL.NOINC `($__internal_3_$__cuda_sm70_shflsync_idx_p) ;  /* 0x0000209000007944 */ /* 0x006fea0003c00000 */
[----:B-----5:R-:W-:Y:S01]  /*106b0*/  MOV R4, R251 ;  /* 0x000000fb00047202 */ /* 0x020fe20000000f00 */
[----:B-1----:R-:W-:Y:S05]  /*106c0*/  BRA `(.L_x_575) ;  /* 0xffff2eb000007947 */ /* 0x002fea000383ffff */
.L_x_520:
[----:B------:R4:W-:Y:S01]  /*106d0*/  STL [R1+0x68], RZ ;  /* 0x000068ff01007387 */ /* 0x0009e20000100800 */
[----:B------:R-:W-:Y:S01]  /*106e0*/  IMAD.MOV.U32 R251, RZ, RZ, R15 ;  /* 0x000000fffffb7224 */ /* 0x000fe200078e000f */
[----:B------:R-:W-:Y:S02]  /*106f0*/  MOV R3, 0x181f ;  /* 0x0000181f00037802 */ /* 0x000fe40000000f00 */
[----:B------:R-:W-:Y:S02]  /*10700*/  MOV R2, 0x10720 ;  /* 0x0001072000027802 */ /* 0x000fe40000000f00 */
[----:B-1234-:R-:W-:Y:S05]  /*10710*/  CALL.REL.NOINC `($__internal_3_$__cuda_sm70_shflsync_idx_p) ;  /* 0x0000202000007944 */ /* 0x01efea0003c00000 */
[----:B------:R-:W2:Y:S04]  /*10720*/  LDL R2, [R1+0x58] ;  /* 0x0000580001027983 */ /* 0x000ea80000100800 */
[----:B------:R-:W3:Y:S04]  /*10730*/  LDL R14, [R1+0x70] ;  /* 0x00007000010e7983 */ /* 0x000ee80000100800 */
[----:B------:R-:W4:Y:S04]  /*10740*/  LDL R13, [R1+0x6c] ;  /* 0x00006c00010d7983 */ /* 0x000f280000100800 */
[----:B------:R-:W4:Y:S04]  /*10750*/  LDL R12, [R1+0x74] ;  /* 0x00007400010c7983 */ /* 0x000f280000100800 */
[----:B-----5:R-:W4:Y:S01]  /*10760*/  LDL R0, [R1+0x50] ;  /* 0x0000500001007983 */ /* 0x020f220000100800 */
[----:B------:R-:W-:-:S02]  /*10770*/  IADD3 R10, P1, R251, R89, RZ ;  /* 0x00000059fb0a7210 */ /* 0x000fc40007f3e0ff */
[C---:B------:R-:W-:Y:S02]  /*10780*/  IADD3 R8, P0, R251.reuse, R90, RZ ;  /* 0x0000005afb087210 */ /* 0x040fe40007f1e0ff */
[C---:B------:R-:W-:Y:S01]  /*10790*/  IADD3 R6, P5, R251.reuse, R91, RZ ;  /* 0x0000005bfb067210 */ /* 0x040fe20007fbe0ff */
[C---:B------:R-:W-:Y:S02]  /*107a0*/  IMAD.X R11, R4.reuse, 0x1, R84, P1 ;  /* 0x00000001040b7824 */ /* 0x040fe400008e0654 */
[C---:B------:R-:W-:Y:S02]  /*107b0*/  IMAD.X R9, R4.reuse, 0x1, R85, P0 ;  /* 0x0000000104097824 */ /* 0x040fe400000e0655 */
[----:B------:R-:W-:Y:S01]  /*107c0*/  IMAD.X R7, R4, 0x1, R86, P5 ;  /* 0x0000000104077824 */ /* 0x000fe200028e0656 */
[----:B--2---:R-:W-:Y:S02]  /*107d0*/  ISETP.GE.AND P3, PT, R2, c[0x0][0x1d4], PT ;  /* 0x0000750002007a0c */ /* 0x004fe40003f66270 */
[----:B------:R-:W-:Y:S01]  /*107e0*/  IADD3 R2, P4, R251, R92, RZ ;  /* 0x0000005cfb027210 */ /* 0x000fe20007f9e0ff */
[----:B------:R-:W-:Y:S01]  /*107f0*/  IMAD.MOV.U32 R251, RZ, RZ, R5 ;  /* 0x000000fffffb7224 */ /* 0x000fe200078e0005 */
[----:B---3--:R-:W-:-:S02]  /*10800*/  ISETP.GE.AND P2, PT, R14, c[0x0][0x1d4], PT ;  /* 0x000075000e007a0c */ /* 0x008fc40003f46270 */
[----:B------:R-:W-:Y:S01]  /*10810*/  SEL R5, RZ, 0x10, P3 ;  /* 0x00000010ff057807 */ /* 0x000fe20001800000 */
[----:B------:R-:W-:Y:S01]  /*10820*/  IMAD.X R3, R4, 0x1, R87, P4 ;  /* 0x0000000104037824 */ /* 0x000fe200020e0657 */
[----:B----4-:R-:W-:Y:S02]  /*10830*/  ISETP.GE.AND P1, PT, R13, c[0x0][0x1d4], PT ;  /* 0x000075000d007a0c */ /* 0x010fe40003f26270 */
[----:B------:R-:W-:Y:S02]  /*10840*/  SEL R14, RZ, 0x10, P2 ;  /* 0x00000010ff0e7807 */ /* 0x000fe40001000000 */
[----:B------:R-:W-:Y:S02]  /*10850*/  ISETP.GE.AND P0, PT, R12, c[0x0][0x1d4], PT ;  /* 0x000075000c007a0c */ /* 0x000fe40003f06270 */
[----:B------:R-:W-:Y:S01]  /*10860*/  SEL R13, RZ, 0x10, P1 ;  /* 0x00000010ff0d7807 */ /* 0x000fe20000800000 */
[----:B------:R-:W-:Y:S01]  /*10870*/  @!PT LDS RZ, [RZ] ;  /* 0x00000000fffff984 */ /* 0x000fe20000000800 */
[----:B------:R-:W-:Y:S01]  /*10880*/  @!PT LDS RZ, [RZ] ;  /* 0x00000000fffff984 */ /* 0x000fe20000000800 */
[----:B------:R-:W-:Y:S01]  /*10890*/  @!PT LDS RZ, [RZ] ;  /* 0x00000000fffff984 */ /* 0x000fe20000000800 */
[----:B------:R2:W-:Y:S01]  /*108a0*/  LDGSTS.E.BYPASS.LTC128B.128 [R0+0x10100], [R10.64], !P3 ;  /* 0x101000000a007fae */ /* 0x0005e2000d901d46 */
[----:B------:R-:W-:-:S03]  /*108b0*/  SEL R12, RZ, 0x10, P0 ;  /* 0x00000010ff0c7807 */ /* 0x000fc60000000000 */
[----:B------:R2:W-:Y:S04]  /*108c0*/  LDGSTS.E.BYPASS.LTC128B.128 [R0+0x12100], [R8.64], !P2 ;  /* 0x1210000008007fae */ /* 0x0005e8000d101d46 */
[----:B------:R2:W-:Y:S04]  /*108d0*/  LDGSTS.E.BYPASS.LTC128B.128 [R0+0x14100], [R6.64], !P1 ;  /* 0x1410000006007fae */ /* 0x0005e8000c901d46 */
[----:B------:R2:W-:Y:S02]  /*108e0*/  LDGSTS.E.BYPASS.LTC128B.128 [R0+0x16100], [R2.64], !P0 ;  /* 0x1610000002007fae */ /* 0x0005e4000c101d46 */
[----:B--2---:R-:W-:Y:S01]  /*108f0*/  IMAD.MOV.U32 R0, RZ, RZ, 0x1 ;  /* 0x00000001ff007424 */ /* 0x004fe200078e00ff */
[----:B------:R-:W-:Y:S01]  /*10900*/  MOV R2, 0x10940 ;  /* 0x0001094000027802 */ /* 0x000fe20000000f00 */
[----:B------:R-:W-:-:S03]  /*10910*/  IMAD.MOV.U32 R3, RZ, RZ, 0x181f ;  /* 0x0000181fff037424 */ /* 0x000fc600078e00ff */
[----:B------:R2:W-:Y:S04]  /*10920*/  STL [R1+0x68], R0 ;  /* 0x0000680001007387 */ /* 0x0005e80000100800 */
[----:B-12---:R-:W-:Y:S05]  /*10930*/  CALL.REL.NOINC `($__internal_3_$__cuda_sm70_shflsync_idx_p) ;  /* 0x00001e0000007944 */ /* 0x006fea0003c00000 */
[----:B-----5:R-:W-:Y:S01]  /*10940*/  MOV R0, 0x1 ;  /* 0x0000000100007802 */ /* 0x020fe20000000f00 */
[----:B------:R-:W-:Y:S01]  /*10950*/  IMAD.MOV.U32 R4, RZ, RZ, R251 ;  /* 0x000000ffff047224 */ /* 0x000fe200078e00fb */
[----:B------:R-:W-:Y:S01]  /*10960*/  MOV R3, 0x181f ;  /* 0x0000181f00037802 */ /* 0x000fe20000000f00 */
[----:B------:R-:W-:Y:S01]  /*10970*/  IMAD.MOV.U32 R251, RZ, RZ, R15 ;  /* 0x000000fffffb7224 */ /* 0x000fe200078e000f */
[----:B------:R-:W-:Y:S01]  /*10980*/  MOV R2, 0x109b0 ;  /* 0x000109b000027802 */ /* 0x000fe20000000f00 */
[----:B------:R2:W-:Y:S04]  /*10990*/  STL [R1+0x68], R0 ;  /* 0x0000680001007387 */ /* 0x0005e80000100800 */
[----:B-12---:R-:W-:Y:S05]  /*109a0*/  CALL.REL.NOINC `($__internal_3_$__cuda_sm70_shflsync_idx_p) ;  /* 0x00001d9000007944 */ /* 0x006fea0003c00000 */
[----:B-----5:R-:W-:Y:S01]  /*109b0*/  MOV R0, R251 ;  /* 0x000000fb00007202 */ /* 0x020fe20000000f00 */
[----:B-1----:R-:W-:Y:S05]  /*109c0*/  BRA `(.L_x_576) ;  /* 0xffff2da000007947 */ /* 0x002fea000383ffff */
.L_x_521:
[----:B------:R1:W-:Y:S01]  /*109d0*/  STL [R1+0x68], RZ ;  /* 0x000068ff01007387 */ /* 0x0003e20000100800 */
[----:B------:R-:W-:Y:S01]  /*109e0*/  IMAD.MOV.U32 R251, RZ, RZ, R4 ;  /* 0x000000fffffb7224 */ /* 0x000fe200078e0004 */
[----:B------:R-:W-:Y:S02]  /*109f0*/  MOV R3, 0x1c1f ;  /* 0x00001c1f00037802 */ /* 0x000fe40000000f00 */
[----:B------:R-:W-:-:S02]  /*10a00*/  MOV R2, 0x10a20 ;  /* 0x00010a2000027802 */ /* 0x000fc40000000f00 */
[----:B-1----:R-:W-:Y:S05]  /*10a10*/  CALL.REL.NOINC `($__internal_3_$__cuda_sm70_shflsync_idx_p) ;  /* 0x00001d2000007944 */ /* 0x002fea0003c00000 */
[----:B-----5:R-:W-:Y:S01]  /*10a20*/  MOV R0, R251 ;  /* 0x000000fb00007202 */ /* 0x020fe20000000f00 */
[----:B-1----:R-:W-:Y:S05]  /*10a30*/  BRA `(.L_x_577) ;  /* 0xffff302000007947 */ /* 0x002fea000383ffff */
.L_x_522:
[----:B------:R-:W-:Y:S01]  /*10a40*/  MOV R0, 0x1 ;  /* 0x0000000100007802 */ /* 0x000fe20000000f00 */
[----:B------:R-:W-:Y:S01]  /*10a50*/  IMAD.MOV.U32 R251, RZ, RZ, R4 ;  /* 0x000000fffffb7224 */ /* 0x000fe200078e0004 */
[----:B------:R-:W-:Y:S01]  /*10a60*/  MOV R2, 0x10aa0 ;  /* 0x00010aa000027802 */ /* 0x000fe20000000f00 */
[----:B------:R-:W-:-:S02]  /*10a70*/  IMAD.MOV.U32 R3, RZ, RZ, 0x1c1f ;  /* 0x00001c1fff037424 */ /* 0x000fc400078e00ff */
[----:B------:R2:W-:Y:S04]  /*10a80*/  STL [R1+0x68], R0 ;  /* 0x0000680001007387 */ /* 0x0005e80000100800 */
[----:B-12---:R-:W-:Y:S05]  /*10a90*/  CALL.REL.NOINC `($__internal_3_$__cuda_sm70_shflsync_idx_p) ;  /* 0x00001ca000007944 */ /* 0x006fea0003c00000 */
[----:B-----5:R-:W-:Y:S01]  /*10aa0*/  IMAD.IADD R0, R5, 0x1, R251 ;  /* 0x0000000105007824 */ /* 0x020fe200078e02fb */
[----:B------:R-:W-:Y:S02]  /*10ab0*/  FMNMX.FTZ R133, R9, R13, !PT ;  /* 0x0000000d09857209 */ /* 0x000fe40007810000 */
[----:B------:R-:W-:Y:S02]  /*10ac0*/  MOV R2, 0x10ee0 ;  /* 0x00010ee000027802 */ /* 0x000fe40000000f00 */
[----:B------:R-:W-:Y:S02]  /*10ad0*/  IMNMX R0, R6, R0, PT ;  /* 0x0000000006007217 */ /* 0x000fe40003800200 */
[----:B------:R-:W-:Y:S02]  /*10ae0*/  FMNMX.FTZ R133, R14, R133, !PT ;  /* 0x000000850e857209 */ /* 0x000fe40007810000 */
[C---:B------:R-:W-:Y:S02]  /*10af0*/  ISETP.GT.AND P1, PT, R0.reuse, RZ, PT ;  /* 0x000000ff0000720c */ /* 0x040fe40003f24270 */
[----:B------:R-:W-:-:S02]  /*10b00*/  ISETP.GT.AND P0, PT, R0, 0x1, PT ;  /* 0x000000010000780c */ /* 0x000fc40003f04270 */
[----:B------:R-:W-:Y:S02]  /*10b10*/  ISETP.GT.AND P2, PT, R0, 0x8, PT ;  /* 0x000000080000780c */ /* 0x000fe40003f44270 */
[----:B------:R-:W-:Y:S02]  /*10b20*/  FSEL R4, R38, -INF , P1 ;  /* 0xff80000026047808 */ /* 0x000fe40000800000 */
[----:B------:R-:W-:Y:S02]  /*10b30*/  FSEL R5, R39, -INF , P0 ;  /* 0xff80000027057808 */ /* 0x000fe40000000000 */
[----:B------:R-:W-:Y:S02]  /*10b40*/  ISETP.GT.AND P0, PT, R0, 0x9, PT ;  /* 0x000000090000780c */ /* 0x000fe40003f04270 */
[----:B------:R-:W-:Y:S02]  /*10b50*/  FSEL R12, R62, -INF , P2 ;  /* 0xff8000003e0c7808 */ /* 0x000fe40001000000 */
[----:B------:R-:W-:-:S02]  /*10b60*/  FMNMX.FTZ R3, R4, R5, !PT ;  /* 0x0000000504037209 */ /* 0x000fc40007810000 */
[----:B------:R-:W-:Y:S02]  /*10b70*/  FMNMX.FTZ R133, R15, R133, !PT ;  /* 0x000000850f857209 */ /* 0x000fe40007810000 */
[----:B------:R-:W-:Y:S02]  /*10b80*/  FSEL R11, R63, -INF , P0 ;  /* 0xff8000003f0b7808 */ /* 0x000fe40000000000 */
[----:B------:R-:W-:Y:S02]  /*10b90*/  ISETP.GT.AND P1, PT, R0, 0x10, PT ;  /* 0x000000100000780c */ /* 0x000fe40003f24270 */
[----:B------:R-:W-:Y:S02]  /*10ba0*/  FMNMX.FTZ R16, R12, R3, !PT ;  /* 0x000000030c107209 */ /* 0x000fe40007810000 */
[----:B------:R-:W-:Y:S02]  /*10bb0*/  FMNMX.FTZ R133, R17, R133, !PT ;  /* 0x0000008511857209 */ /* 0x000fe40007810000 */
[----:B------:R-:W-:-:S02]  /*10bc0*/  ISETP.GT.AND P0, PT, R0, 0x11, PT ;  /* 0x000000110000780c */ /* 0x000fc40003f04270 */
[----:B------:R-:W-:Y:S02]  /*10bd0*/  FSEL R8, R34, -INF , P1 ;  /* 0xff80000022087808 */ /* 0x000fe40000800000 */
[----:B------:R-:W-:Y:S02]  /*10be0*/  FMNMX.FTZ R16, R11, R16, !PT ;  /* 0x000000100b107209 */ /* 0x000fe40007810000 */
[----:B------:R-:W-:Y:S02]  /*10bf0*/  FMNMX.FTZ R133, R18, R133, !PT ;  /* 0x0000008512857209 */ /* 0x000fe40007810000 */
[----:B------:R-:W-:Y:S02]  /*10c00*/  FSEL R7, R35, -INF , P0 ;  /* 0xff80000023077808 */ /* 0x000fe40000000000 */
[----:B------:R-:W-:Y:S02]  /*10c10*/  ISETP.GT.AND P1, PT, R0, 0x18, PT ;  /* 0x000000180000780c */ /* 0x000fe40003f24270 */
[----:B------:R-:W-:-:S02]  /*10c20*/  FMNMX.FTZ R16, R8, R16, !PT ;  /* 0x0000001008107209 */ /* 0x000fc40007810000 */
[----:B------:R-:W-:Y:S02]  /*10c30*/  FMNMX.FTZ R133, R19, R133, !PT ;  /* 0x0000008513857209 */ /* 0x000fe40007810000 */
[----:B------:R-:W-:Y:S02]  /*10c40*/  ISETP.GT.AND P0, PT, R0, 0x19, PT ;  /* 0x000000190000780c */ /* 0x000fe40003f04270 */
[----:B------:R-:W-:Y:S02]  /*10c50*/  FSEL R6, R22, -INF , P1 ;  /* 0xff80000016067808 */ /* 0x000fe40000800000 */
[----:B------:R-:W-:Y:S02]  /*10c60*/  FMNMX.FTZ R16, R7, R16, !PT ;  /* 0x0000001007107209 */ /* 0x000fe40007810000 */
[----:B------:R-:W-:Y:S02]  /*10c70*/  FMNMX.FTZ R133, R20, R133, !PT ;  /* 0x0000008514857209 */ /* 0x000fe40007810000 */
[----:B------:R-:W-:-:S02]  /*10c80*/  FSEL R10, R23, -INF , P0 ;  /* 0xff800000170a7808 */ /* 0x000fc40000000000 */
[----:B------:R-:W-:Y:S02]  /*10c90*/  ISETP.GT.AND P1, PT, R0, 0x20, PT ;  /* 0x000000200000780c */ /* 0x000fe40003f24270 */
[----:B------:R-:W-:Y:S02]  /*10ca0*/  FMNMX.FTZ R16, R6, R16, !PT ;  /* 0x0000001006107209 */ /* 0x000fe40007810000 */
[----:B------:R-:W-:Y:S02]  /*10cb0*/  FMNMX.FTZ R133, R99, R133, !PT ;  /* 0x0000008563857209 */ /* 0x000fe40007810000 */
[----:B------:R-:W-:Y:S02]  /*10cc0*/  ISETP.GT.AND P0, PT, R0, 0x21, PT ;  /* 0x000000210000780c */ /* 0x000fe40003f04270 */
[----:B------:R-:W-:Y:S02]  /*10cd0*/  FSEL R91, R30, -INF , P1 ;  /* 0xff8000001e5b7808 */ /* 0x000fe40000800000 */
[----:B------:R-:W-:-:S02]  /*10ce0*/  FMNMX.FTZ R16, R10, R16, !PT ;  /* 0x000000100a107209 */ /* 0x000fc40007810000 */
[----:B------:R-:W-:Y:S02]  /*10cf0*/  FMNMX.FTZ R133, R98, R133, !PT ;  /* 0x0000008562857209 */ /* 0x000fe40007810000 */
[----:B------:R-:W-:Y:S02]  /*10d00*/  FSEL R90, R31, -INF , P0 ;  /* 0xff8000001f5a7808 */ /* 0x000fe40000000000 */
[C---:B------:R-:W-:Y:S02]  /*10d10*/  ISETP.GT.AND P1, PT, R0.reuse, 0x28, PT ;  /* 0x000000280000780c */ /* 0x040fe40003f24270 */
        /* <DEDUP_REMOVED lines=15> */
[C---:B------:R-:W-:Y:S02]  /*10e10*/  ISETP.GT.AND P1, PT, R0.reuse, 0x38, PT ;  /* 0x000000380000780c */ /* 0x040fe40003f24270 */
[----:B------:R-:W-:Y:S02]  /*10e20*/  FMNMX.FTZ R16, R87, R16, !PT ;  /* 0x0000001057107209 */ /* 0x000fe40007810000 */
[----:B------:R-:W-:Y:S02]  /*10e30*/  FMNMX.FTZ R133, R93, R133, !PT ;  /* 0x000000855d857209 */ /* 0x000fe40007810000 */
[----:B------:R-:W-:Y:S01]  /*10e40*/  ISETP.GT.AND P0, PT, R0, 0x39, PT ;  /* 0x000000390000780c */ /* 0x000fe20003f04270 */
[----:B------:R-:W-:Y:S01]  /*10e50*/  IMAD.MOV.U32 R0, RZ, RZ, 0x2 ;  /* 0x00000002ff007424 */ /* 0x000fe200078e00ff */
[----:B------:R-:W-:Y:S02]  /*10e60*/  FSEL R85, R50, -INF , P1 ;  /* 0xff80000032557808 */ /* 0x000fe40000800000 */
[----:B------:R-:W-:-:S02]  /*10e70*/  FMNMX.FTZ R16, R86, R16, !PT ;  /* 0x0000001056107209 */ /* 0x000fc40007810000 */
[----:B------:R-:W-:Y:S02]  /*10e80*/  FMNMX.FTZ R133, R92, R133, !PT ;  /* 0x000000855c857209 */ /* 0x000fe40007810000 */
[----:B------:R-:W-:Y:S02]  /*10e90*/  FSEL R84, R51, -INF , P0 ;  /* 0xff80000033547808 */ /* 0x000fe40000000000 */
[----:B------:R-:W-:Y:S01]  /*10ea0*/  FMNMX.FTZ R16, R85, R16, !PT ;  /* 0x0000001055107209 */ /* 0x000fe20007810000 */
[----:B------:R-:W-:-:S03]  /*10eb0*/  IMAD.MOV.U32 R132, RZ, RZ, R133 ;  /* 0x000000ffff847224 */ /* 0x000fc600078e0085 */
[----:B------:R-:W-:Y:S02]  /*10ec0*/  FMNMX.FTZ R16, R84, R16, !PT ;  /* 0x0000001054107209 */ /* 0x000fe40007810000 */
[----:B-1----:R-:W-:Y:S05]  /*10ed0*/  CALL.REL.NOINC `($__internal_2_$__cuda_sm70_shflsync_bfly_p) ;  /* 0x0000180000007944 */ /* 0x002fea0003c00000 */
[----:B------:R-:W-:Y:S01]  /*10ee0*/  FMNMX.FTZ R133, R133, R0, !PT ;  /* 0x0000000085857209 */ /* 0x000fe20007810000 */
[----:B------:R-:W-:Y:S01]  /*10ef0*/  IMAD.MOV.U32 R0, RZ, RZ, 0x1 ;  /* 0x00000001ff007424 */ /* 0x000fe200078e00ff */
[----:B------:R-:W-:-:S03]  /*10f00*/  MOV R2, 0x10f30 ;  /* 0x00010f3000027802 */ /* 0x000fc60000000f00 */
[----:B------:R-:W-:Y:S02]  /*10f10*/  IMAD.MOV.U32 R132, RZ, RZ, R133 ;  /* 0x000000ffff847224 */ /* 0x000fe400078e0085 */
[----:B------:R-:W-:Y:S05]  /*10f20*/  CALL.REL.NOINC `($__internal_2_$__cuda_sm70_shflsync_bfly_p) ;  /* 0x000017b000007944 */ /* 0x000fea0003c00000 */
[----:B------:R-:W-:Y:S01]  /*10f30*/  FMNMX.FTZ R133, R133, R0, !PT ;  /* 0x0000000085857209 */ /* 0x000fe20007810000 */
[----:B------:R-:W-:Y:S01]  /*10f40*/  IMAD.MOV.U32 R132, RZ, RZ, R16 ;  /* 0x000000ffff847224 */ /* 0x000fe200078e0010 */
[----:B------:R-:W-:Y:S01]  /*10f50*/  MOV R2, 0x10f80 ;  /* 0x00010f8000027802 */ /* 0x000fe20000000f00 */
[----:B------:R-:W-:Y:S02]  /*10f60*/  IMAD.MOV.U32 R0, RZ, RZ, 0x2 ;  /* 0x00000002ff007424 */ /* 0x000fe400078e00ff */
[----:B------:R-:W-:Y:S05]  /*10f70*/  CALL.REL.NOINC `($__internal_2_$__cuda_sm70_shflsync_bfly_p) ;  /* 0x0000176000007944 */ /* 0x000fea0003c00000 */
[----:B------:R-:W-:Y:S01]  /*10f80*/  FMNMX.FTZ R16, R16, R0, !PT ;  /* 0x0000000010107209 */ /* 0x000fe20007810000 */
[----:B------:R-:W-:Y:S01]  /*10f90*/  IMAD.MOV.U32 R0, RZ, RZ, 0x1 ;  /* 0x00000001ff007424 */ /* 0x000fe200078e00ff */
[----:B------:R-:W-:-:S03]  /*10fa0*/  MOV R2, 0x10fd0 ;  /* 0x00010fd000027802 */ /* 0x000fc60000000f00 */
[----:B------:R-:W-:Y:S02]  /*10fb0*/  IMAD.MOV.U32 R132, RZ, RZ, R16 ;  /* 0x000000ffff847224 */ /* 0x000fe400078e0010 */
[----:B------:R-:W-:Y:S05]  /*10fc0*/  CALL.REL.NOINC `($__internal_2_$__cuda_sm70_shflsync_bfly_p) ;  /* 0x0000171000007944 */ /* 0x000fea0003c00000 */
[----:B------:R-:W-:Y:S01]  /*10fd0*/  MOV R3, R0 ;  /* 0x0000000000037202 */ /* 0x000fe20000000f00 */
[----:B------:R-:W-:Y:S05]  /*10fe0*/  BRA `(.L_x_578) ;  /* 0xffff312000007947 */ /* 0x000fea000383ffff */
.L_x_526:
[----:B------:R-:W-:Y:S01]  /*10ff0*/  MOV R3, 0x181f ;  /* 0x0000181f00037802 */ /* 0x000fe20000000f00 */
[----:B------:R2:W-:Y:S01]  /*11000*/  STL [R1+0x68], RZ ;  /* 0x000068ff01007387 */ /* 0x0005e20000100800 */
[----:B------:R-:W-:Y:S01]  /*11010*/  MOV R2, 0x11040 ;  /* 0x0001104000027802 */ /* 0x000fe20000000f00 */
[----:B------:R-:W-:Y:S02]  /*11020*/  IMAD.MOV.U32 R251, RZ, RZ, R5 ;  /* 0x000000fffffb7224 */ /* 0x000fe400078e0005 */
[----:B-12---:R-:W-:Y:S05]  /*11030*/  CALL.REL.NOINC `($__internal_3_$__cuda_sm70_shflsync_idx_p) ;  /* 0x0000170000007944 */ /* 0x006fea0003c00000 */
[----:B-----5:R-:W-:Y:S01]  /*11040*/  MOV R4, R251 ;  /* 0x000000fb00047202 */ /* 0x020fe20000000f00 */
[----:B-1----:R-:W-:-:S05]  /*11050*/  BRA `(.L_x_579) ;  /* 0xffff4c9000007947 */ /* 0x002fca000383ffff */
.L_x_527:
[----:B------:R-:W-:Y:S01]  /*11060*/  MOV R3, 0x181f ;  /* 0x0000181f00037802 */ /* 0x000fe20000000f00 */
[----:B------:R4:W-:Y:S01]  /*11070*/  STL [R1+0x68], RZ ;  /* 0x000068ff01007387 */ /* 0x0009e20000100800 */
[----:B------:R-:W-:Y:S01]  /*11080*/  MOV R2, 0x110b0 ;  /* 0x000110b000027802 */ /* 0x000fe20000000f00 */
[----:B------:R-:W-:Y:S02]  /*11090*/  IMAD.MOV.U32 R251, RZ, RZ, R12 ;  /* 0x000000fffffb7224 */ /* 0x000fe400078e000c */
[----:B-1234-:R-:W-:Y:S05]  /*110a0*/  CALL.REL.NOINC `($__internal_3_$__cuda_sm70_shflsync_idx_p) ;  /* 0x0000169000007944 */ /* 0x01efea0003c00000 */
[----:B------:R-:W2:Y:S01]  /*110b0*/  LDL R3, [R1+0x58] ;  /* 0x0000580001037983 */ /* 0x000ea20000100800 */
[----:B------:R-:W-:Y:S03]  /*110c0*/  IADD3 R6, P0, R251, R23, RZ ;  /* 0x00000017fb067210 */ /* 0x000fe60007f1e0ff */
[----:B------:R-:W3:Y:S02]  /*110d0*/  LDL R2, [R1+0x70] ;  /* 0x0000700001027983 */ /* 0x000ee40000100800 */
[----:B-----5:R-:W-:Y:S02]  /*110e0*/  IMAD.X R7, R4, 0x1, R13, P0 ;  /* 0x0000000104077824 */ /* 0x020fe400000e060d */
[----:B------:R-:W4:Y:S04]  /*110f0*/  LDL R0, [R1+0x50] ;  /* 0x0000500001007983 */ /* 0x000f280000100800 */
[----:B------:R-:W4:Y:S04]  /*11100*/  LDL R15, [R1+0x6c] ;  /* 0x00006c00010f7983 */ /* 0x000f280000100800 */
[----:B------:R-:W4:Y:S01]  /*11110*/  LDL R14, [R1+0x74] ;  /* 0x00007400010e7983 */ /* 0x000f220000100800 */
[----:B--2---:R-:W-:Y:S02]  /*11120*/  ISETP.GE.AND P3, PT, R3, c[0x0][0x1d4], PT ;  /* 0x0000750003007a0c */ /* 0x004fe40003f66270 */
[----:B---3--:R-:W-:Y:S02]  /*11130*/  ISETP.GE.AND P2, PT, R2, c[0x0][0x1d4], PT ;  /* 0x0000750002007a0c */ /* 0x008fe40003f46270 */
[----:B------:R-:W-:Y:S05]  /*11140*/  IADD3 R2, P0, R251, R28, RZ ;  /* 0x0000001cfb027210 */ /* 0x000fea0007f1e0ff */
[C---:B------:R-:W-:Y:S01]  /*11150*/  IMAD.X R3, R4.reuse, 0x1, R20, P0 ;  /* 0x0000000104037824 */ /* 0x040fe200000e0614 */
[----:B----4-:R-:W-:Y:S03]  /*11160*/  ISETP.GE.AND P1, PT, R15, c[0x0][0x1d4], PT ;  /* 0x000075000f007a0c */ /* 0x010fe60003f26270 */
[----:B------:R-:W-:Y:S01]  /*11170*/  @!PT LDS RZ, [RZ] ;  /* 0x00000000fffff984 */ /* 0x000fe20000000800 */
[----:B------:R-:W-:Y:S01]  /*11180*/  @!PT LDS RZ, [RZ] ;  /* 0x00000000fffff984 */ /* 0x000fe20000000800 */
[----:B------:R-:W-:Y:S01]  /*11190*/  @!PT LDS RZ, [RZ] ;  /* 0x00000000fffff984 */ /* 0x000fe20000000800 */
[----:B------:R2:W-:Y:S01]  /*111a0*/  LDGSTS.E.BYPASS.LTC128B.128 [R0+0x100], [R6.64], !P3 ;  /* 0x0010000006007fae */ /* 0x0005e2000d901d46 */
[----:B------:R-:W-:Y:S03]  /*111b0*/  SEL R15, RZ, 0x10, P1 ;  /* 0x00000010ff0f7807 */ /* 0x000fe60000800000 */
[----:B------:R3:W-:Y:S01]  /*111c0*/  LDGSTS.E.BYPASS.LTC128B.128 [R0+0x2100], [R2.64], !P2 ;  /* 0x0210000002007fae */ /* 0x0007e2000d101d46 */
[----:B--2---:R-:W-:Y:S02]  /*111d0*/  SEL R6, RZ, 0x10, P2 ;  /* 0x00000010ff067807 */ /* 0x004fe40001000000 */
[C---:B---3--:R-:W-:Y:S05]  /*111e0*/  IADD3 R2, P0, R251.reuse, R29, RZ ;  /* 0x0000001dfb027210 */ /* 0x048fea0007f1e0ff */
[C---:B------:R-:W-:Y:S05]  /*111f0*/  IMAD.X R3, R4.reuse, 0x1, R21, P0 ;  /* 0x0000000104037824 */ /* 0x040fea00000e0615 */
[----:B------:R2:W-:Y:S02]  /*11200*/  LDGSTS.E.BYPASS.LTC128B.128 [R0+0x4100], [R2.64], !P1 ;  /* 0x0410000002007fae */ /* 0x0005e4000c901d46 */
[----:B--2---:R-:W-:Y:S01]  /*11210*/  IADD3 R2, P0, R251, R30, RZ ;  /* 0x0000001efb027210 */ /* 0x004fe20007f1e0ff */
[----:B------:R-:W-:Y:S01]  /*11220*/  IMAD.MOV.U32 R251, RZ, RZ, R5 ;  /* 0x000000fffffb7224 */ /* 0x000fe200078e0005 */
[----:B------:R-:W-:Y:S03]  /*11230*/  SEL R5, RZ, 0x10, P3 ;  /* 0x00000010ff057807 */ /* 0x000fe60001800000 */
[----:B------:R-:W-:Y:S01]  /*11240*/  IMAD.X R3, R4, 0x1, R22, P0 ;  /* 0x0000000104037824 */ /* 0x000fe200000e0616 */
[----:B------:R-:W-:Y:S04]  /*11250*/  ISETP.GE.AND P0, PT, R14, c[0x0][0x1d4], PT ;  /* 0x000075000e007a0c */ /* 0x000fe80003f06270 */
[----:B------:R-:W-:Y:S09]  /*11260*/  SEL R14, RZ, 0x10, P0 ;  /* 0x00000010ff0e7807 */ /* 0x000ff20000000000 */
[----:B------:R2:W-:Y:S02]  /*11270*/  LDGSTS.E.BYPASS.LTC128B.128 [R0+0x6100], [R2.64], !P0 ;  /* 0x0610000002007fae */ /* 0x0005e4000c101d46 */
[----:B--2---:R-:W-:Y:S01]  /*11280*/  IMAD.MOV.U32 R0, RZ, RZ, 0x1 ;  /* 0x00000001ff007424 */ /* 0x004fe200078e00ff */
[----:B------:R-:W-:Y:S01]  /*11290*/  MOV R2, 0x112d0 ;  /* 0x000112d000027802 */ /* 0x000fe20000000f00 */
[----:B------:R-:W-:Y:S03]  /*112a0*/  IMAD.MOV.U32 R3, RZ, RZ, 0x181f ;  /* 0x0000181fff037424 */ /* 0x000fe600078e00ff */
        /* <DEDUP_REMOVED lines=10> */
[----:B-1----:R-:W-:-:S05]  /*11350*/  BRA `(.L_x_580) ;  /* 0xffff4b8000007947 */ /* 0x002fca000383ffff */
.L_x_530:
[----:B------:R-:W-:Y:S01]  /*11360*/  MOV R3, 0x181f ;  /* 0x0000181f00037802 */ /* 0x000fe20000000f00 */
[----:B------:R2:W-:Y:S01]  /*11370*/  STL [R1+0x68], RZ ;  /* 0x000068ff01007387 */ /* 0x0005e20000100800 */
[----:B------:R-:W-:Y:S01]  /*11380*/  MOV R2, 0x113b0 ;  /* 0x000113b000027802 */ /* 0x000fe20000000f00 */
[----:B------:R-:W-:Y:S02]  /*11390*/  IMAD.MOV.U32 R251, RZ, RZ, R133 ;  /* 0x000000fffffb7224 */ /* 0x000fe400078e0085 */
[----:B-12---:R-:W-:Y:S05]  /*113a0*/  CALL.REL.NOINC `($__internal_3_$__cuda_sm70_shflsync_idx_p) ;  /* 0x0000139000007944 */ /* 0x006fea0003c00000 */
[----:B------:R-:W-:Y:S01]  /*113b0*/  MOV R132, R251 ;  /* 0x000000fb00847202 */ /* 0x000fe20000000f00 */
[----:B-1---5:R-:W-:-:S05]  /*113c0*/  BRA `(.L_x_581) ;  /* 0xffff5c8000007947 */ /* 0x022fca000383ffff */
.L_x_531:
        /* <DEDUP_REMOVED lines=8> */
[----:B------:R-:W-:Y:S02]  /*11450*/  IMAD.X R177, R132, 0x1, R179, P0 ;  /* 0x0000000184b17824 */ /* 0x000fe400000e06b3 */
[----:B-----5:R-:W4:Y:S04]  /*11460*/  LDL R0, [R1+0x50] ;  /* 0x0000500001007983 */ /* 0x020f280000100800 */
        /* <DEDUP_REMOVED lines=38> */
.L_x_532:
[----:B------:R-:W-:Y:S01]  /*116d0*/  MOV R3, 0x1c1f ;  /* 0x00001c1f00037802 */ /* 0x000fe20000000f00 */
[----:B------:R1:W-:Y:S01]  /*116e0*/  STL [R1+0x68], RZ ;  /* 0x000068ff01007387 */ /* 0x0003e20000100800 */
[----:B------:R-:W-:Y:S01]  /*116f0*/  MOV R2, 0x11720 ;  /* 0x0001172000027802 */ /* 0x000fe20000000f00 */
[----:B------:R-:W-:Y:S02]  /*11700*/  IMAD.MOV.U32 R251, RZ, RZ, R132 ;  /* 0x000000fffffb7224 */ /* 0x000fe400078e0084 */
[----:B-1----:R-:W-:Y:S05]  /*11710*/  CALL.REL.NOINC `($__internal_3_$__cuda_sm70_shflsync_idx_p) ;  /* 0x0000102000007944 */ /* 0x002fea0003c00000 */
[----:B-----5:R-:W-:Y:S01]  /*11720*/  MOV R0, R251 ;  /* 0x000000fb00007202 */ /* 0x020fe20000000f00 */
[----:B-1----:R-:W-:-:S05]  /*11730*/  BRA `(.L_x_583) ;  /* 0xffff5df000007947 */ /* 0x002fca000383ffff */
.L_x_533:
[----:B------:R-:W-:Y:S01]  /*11740*/  MOV R0, 0x1 ;  /* 0x0000000100007802 */ /* 0x000fe20000000f00 */
[----:B------:R-:W-:Y:S01]  /*11750*/  IMAD.MOV.U32 R251, RZ, RZ, R132 ;  /* 0x000000fffffb7224 */ /* 0x000fe200078e0084 */
[----:B------:R-:W-:Y:S01]  /*11760*/  MOV R2, 0x117a0 ;  /* 0x000117a000027802 */ /* 0x000fe20000000f00 */
[----:B------:R-:W-:Y:S02]  /*11770*/  IMAD.MOV.U32 R3, RZ, RZ, 0x1c1f ;  /* 0x00001c1fff037424 */ /* 0x000fe400078e00ff */
[----:B------:R2:W-:Y:S04]  /*11780*/  STL [R1+0x68], R0 ;  /* 0x0000680001007387 */ /* 0x0005e80000100800 */
[----:B-12---:R-:W-:Y:S05]  /*11790*/  CALL.REL.NOINC `($__internal_3_$__cuda_sm70_shflsync_idx_p) ;  /* 0x00000fa000007944 */ /* 0x006fea0003c00000 */
[----:B-----5:R-:W-:Y:S01]  /*117a0*/  FMNMX.FTZ R0, R4, R134, !PT ;  /* 0x0000008604007209 */ /* 0x020fe20007810000 */
[----:B------:R-:W-:Y:S03]  /*117b0*/  IMAD.IADD R133, R133, 0x1, R251 ;  /* 0x0000000185857824 */ /* 0x000fe600078e02fb */
[----:B------:R-:W-:Y:S02]  /*117c0*/  FMNMX.FTZ R0, R5, R0, !PT ;  /* 0x0000000005007209 */ /* 0x000fe40007810000 */
[C---:B------:R-:W-:Y:S02]  /*117d0*/  ISETP.GT.AND P3, PT, R133.reuse, RZ, PT ;  /* 0x000000ff8500720c */ /* 0x040fe40003f64270 */
[C---:B------:R-:W-:Y:S02]  /*117e0*/  ISETP.GT.AND P2, PT, R133.reuse, 0x1, PT ;  /* 0x000000018500780c */ /* 0x040fe40003f44270 */
[----:B------:R-:W-:Y:S02]  /*117f0*/  FSEL R6, R6, -INF , P3 ;  /* 0xff80000006067808 */ /* 0x000fe40001800000 */
[----:B------:R-:W-:Y:S02]  /*11800*/  ISETP.GT.AND P1, PT, R133, 0x8, PT ;  /* 0x000000088500780c */ /* 0x000fe40003f24270 */
[----:B------:R-:W-:Y:S02]  /*11810*/  FSEL R7, R7, -INF , P2 ;  /* 0xff80000007077808 */ /* 0x000fe40001000000 */
[----:B------:R-:W-:Y:S02]  /*11820*/  FMNMX.FTZ R2, R6, R135, !PT ;  /* 0x0000008706027209 */ /* 0x000fe40007810000 */
[----:B------:R-:W-:Y:S02]  /*11830*/  ISETP.GT.AND P0, PT, R133, 0x9, PT ;  /* 0x000000098500780c */ /* 0x000fe40003f04270 */
[----:B------:R-:W-:Y:S02]  /*11840*/  FSEL R10, R10, -INF , P1 ;  /* 0xff8000000a0a7808 */ /* 0x000fe40000800000 */
[----:B------:R-:W-:Y:S02]  /*11850*/  FMNMX.FTZ R2, R7, R2, !PT ;  /* 0x0000000207027209 */ /* 0x000fe40007810000 */
[----:B------:R-:W-:Y:S02]  /*11860*/  FSEL R11, R11, -INF , P0 ;  /* 0xff8000000b0b7808 */ /* 0x000fe40000000000 */
[C---:B------:R-:W-:Y:S02]  /*11870*/  ISETP.GT.AND P3, PT, R133.reuse, 0x10, PT ;  /* 0x000000108500780c */ /* 0x040fe40003f64270 */
[----:B------:R-:W-:Y:S02]  /*11880*/  FMNMX.FTZ R0, R8, R0, !PT ;  /* 0x0000000008007209 */ /* 0x000fe40007810000 */
[----:B------:R-:W-:Y:S02]  /*11890*/  FMNMX.FTZ R2, R10, R2, !PT ;  /* 0x000000020a027209 */ /* 0x000fe40007810000 */
[----:B------:R-:W-:Y:S02]  /*118a0*/  ISETP.GT.AND P2, PT, R133, 0x11, PT ;  /* 0x000000118500780c */ /* 0x000fe40003f44270 */
[----:B------:R-:W-:Y:S02]  /*118b0*/  FSEL R14, R14, -INF , P3 ;  /* 0xff8000000e0e7808 */ /* 0x000fe40001800000 */
        /* <DEDUP_REMOVED lines=31> */
[----:B------:R-:W-:Y:S02]  /*11ab0*/  FMNMX.FTZ R0, R25, R0, !PT ;  /* 0x0000000019007209 */ /* 0x000fe40007810000 */
[----:B------:R-:W-:Y:S02]  /*11ac0*/  FSEL R30, R30, -INF , P3 ;  /* 0xff8000001e1e7808 */ /* 0x000fe40001800000 */
[----:B------:R-:W-:Y:S02]  /*11ad0*/  FMNMX.FTZ R176, R27, R2, !PT ;  /* 0x000000021bb07209 */ /* 0x000fe40007810000 */
[----:B------:R-:W-:Y:S02]  /*11ae0*/  ISETP.GT.AND P1, PT, R133, 0x38, PT ;  /* 0x000000388500780c */ /* 0x000fe40003f24270 */
[----:B------:R-:W-:Y:S01]  /*11af0*/  FMNMX.FTZ R132, R28, R0, !PT ;  /* 0x000000001c847209 */ /* 0x000fe20007810000 */
[----:B------:R-:W-:Y:S01]  /*11b00*/  IMAD.MOV.U32 R0, RZ, RZ, 0x2 ;  /* 0x00000002ff007424 */ /* 0x000fe200078e00ff */
[----:B------:R-:W-:Y:S02]  /*11b10*/  FSEL R31, R31, -INF , P2 ;  /* 0xff8000001f1f7808 */ /* 0x000fe40001000000 */
[----:B------:R-:W-:Y:S02]  /*11b20*/  FMNMX.FTZ R176, R30, R176, !PT ;  /* 0x000000b01eb07209 */ /* 0x000fe40007810000 */
[----:B------:R-:W-:Y:S02]  /*11b30*/  ISETP.GT.AND P0, PT, R133, 0x39, PT ;  /* 0x000000398500780c */ /* 0x000fe40003f04270 */
[----:B------:R-:W-:Y:S02]  /*11b40*/  FMNMX.FTZ R132, R29, R132, !PT ;  /* 0x000000841d847209 */ /* 0x000fe40007810000 */
[----:B------:R-:W-:Y:S02]  /*11b50*/  FSEL R34, R34, -INF , P1 ;  /* 0xff80000022227808 */ /* 0x000fe40000800000 */
[----:B------:R-:W-:Y:S02]  /*11b60*/  FMNMX.FTZ R176, R31, R176, !PT ;  /* 0x000000b01fb07209 */ /* 0x000fe40007810000 */
[----:B------:R-:W-:Y:S02]  /*11b70*/  FMNMX.FTZ R132, R32, R132, !PT ;  /* 0x0000008420847209 */ /* 0x000fe40007810000 */
[----:B------:R-:W-:Y:S02]  /*11b80*/  FSEL R35, R35, -INF , P0 ;  /* 0xff80000023237808 */ /* 0x000fe40000000000 */
[----:B------:R-:W-:Y:S02]  /*11b90*/  FMNMX.FTZ R176, R34, R176, !PT ;  /* 0x000000b022b07209 */ /* 0x000fe40007810000 */
[----:B------:R-:W-:Y:S02]  /*11ba0*/  FMNMX.FTZ R132, R33, R132, !PT ;  /* 0x0000008421847209 */ /* 0x000fe40007810000 */
[----:B------:R-:W-:Y:S02]  /*11bb0*/  FMNMX.FTZ R176, R35, R176, !PT ;  /* 0x000000b023b07209 */ /* 0x000fe40007810000 */
[----:B------:R-:W-:Y:S02]  /*11bc0*/  MOV R2, 0x11be0 ;  /* 0x00011be000027802 */ /* 0x000fe40000000f00 */
[----:B-1----:R-:W-:Y:S05]  /*11bd0*/  CALL.REL.NOINC `($__internal_2_$__cuda_sm70_shflsync_bfly_p) ;  /* 0x00000b0000007944 */ /* 0x002fea0003c00000 */
[----:B------:R-:W-:Y:S01]  /*11be0*/  FMNMX.FTZ R132, R132, R0, !PT ;  /* 0x0000000084847209 */ /* 0x000fe20007810000 */
[----:B------:R-:W-:Y:S01]  /*11bf0*/  IMAD.MOV.U32 R0, RZ, RZ, 0x1 ;  /* 0x00000001ff007424 */ /* 0x000fe200078e00ff */
[----:B------:R-:W-:Y:S02]  /*11c00*/  MOV R2, 0x11c20 ;  /* 0x00011c2000027802 */ /* 0x000fe40000000f00 */
        /* <DEDUP_REMOVED lines=8> */
[----:B------:R-:W-:Y:S02]  /*11c90*/  MOV R2, 0x11cb0 ;  /* 0x00011cb000027802 */ /* 0x000fe40000000f00 */
[----:B------:R-:W-:Y:S05]  /*11ca0*/  CALL.REL.NOINC `($__internal_2_$__cuda_sm70_shflsync_bfly_p) ;  /* 0x00000a3000007944 */ /* 0x000fea0003c00000 */
[----:B------:R-:W-:-:S05]  /*11cb0*/  BRA `(.L_x_584) ;  /* 0xffff5f2000007947 */ /* 0x000fca000383ffff */
.L_x_536:
[----:B------:R-:W-:Y:S01]  /*11cc0*/  MOV R3, 0x181f ;  /* 0x0000181f00037802 */ /* 0x000fe20000000f00 */
[----:B------:R1:W-:Y:S01]  /*11cd0*/  STL [R1+0x68], RZ ;  /* 0x000068ff01007387 */ /* 0x0003e20000100800 */
[----:B------:R-:W-:Y:S01]  /*11ce0*/  MOV R2, 0x11d10 ;  /* 0x00011d1000027802 */ /* 0x000fe20000000f00 */
[----:B------:R-:W-:Y:S02]  /*11cf0*/  IMAD.MOV.U32 R251, RZ, RZ, R4 ;  /* 0x000000fffffb7224 */ /* 0x000fe400078e0004 */
[----:B-1----:R-:W-:Y:S05]  /*11d00*/  CALL.REL.NOINC `($__internal_3_$__cuda_sm70_shflsync_idx_p) ;  /* 0x00000a3000007944 */ /* 0x002fea0003c00000 */
[----:B------:R-:W-:Y:S01]  /*11d10*/  MOV R2, R251 ;  /* 0x000000fb00027202 */ /* 0x000fe20000000f00 */
[----:B-1---5:R-:W-:-:S05]  /*11d20*/  BRA `(.L_x_585) ;  /* 0xffff81c000007947 */ /* 0x022fca000383ffff */
.L_x_539:
[----:B------:R-:W-:Y:S01]  /*11d30*/  MOV R3, 0x181f ;  /* 0x0000181f00037802 */ /* 0x000fe20000000f00 */
[----:B------:R1:W-:Y:S01]  /*11d40*/  STL [R1+0x68], RZ ;  /* 0x000068ff01007387 */ /* 0x0003e20000100800 */
[----:B------:R-:W-:Y:S01]  /*11d50*/  MOV R2, 0x11d80 ;  /* 0x00011d8000027802 */ /* 0x000fe20000000f00 */
[----:B------:R-:W-:Y:S02]  /*11d60*/  IMAD.MOV.U32 R251, RZ, RZ, R133 ;  /* 0x000000fffffb7224 */ /* 0x000fe400078e0085 */
[----:B-1---5:R-:W-:Y:S05]  /*11d70*/  CALL.REL.NOINC `($__internal_3_$__cuda_sm70_shflsync_idx_p) ;  /* 0x000009c000007944 */ /* 0x022fea0003c00000 */
[----:B------:R-:W-:Y:S01]  /*11d80*/  MOV R132, R251 ;  /* 0x000000fb00847202 */ /* 0x000fe20000000f00 */
[----:B-1---5:R-:W-:-:S05]  /*11d90*/  BRA `(.L_x_586) ;  /* 0xffff95b000007947 */ /* 0x022fca000383ffff */
.L_x_540:
[----:B------:R-:W-:Y:S01]  /*11da0*/  MOV R3, 0x181f ;  /* 0x0000181f00037802 */ /* 0x000fe20000000f00 */
[----:B------:R3:W-:Y:S01]  /*11db0*/  STL [R1+0x68], RZ ;  /* 0x000068ff01007387 */ /* 0x0007e20000100800 */
[----:B------:R-:W-:Y:S01]  /*11dc0*/  MOV R2, 0x11df0 ;  /* 0x00011df000027802 */ /* 0x000fe20000000f00 */
[----:B------:R-:W-:Y:S02]  /*11dd0*/  IMAD.MOV.U32 R251, RZ, RZ, R178 ;  /* 0x000000fffffb7224 */ /* 0x000fe400078e00b2 */
[----:B-123-5:R-:W-:Y:S05]  /*11de0*/  CALL.REL.NOINC `($__internal_3_$__cuda_sm70_shflsync_idx_p) ;  /* 0x0000095000007944 */ /* 0x02efea0003c00000 */
[----:B------:R-:W2:Y:S04]  /*11df0*/  LDL R176, [R1+0x54] ;  /* 0x0000540001b07983 */ /* 0x000ea80000100800 */
[----:B-----5:R-:W3:Y:S01]  /*11e00*/  LDL R0, [R1+0x50] ;  /* 0x0000500001007983 */ /* 0x020ee20000100800 */
[----:B--2---:R-:W-:Y:S04]  /*11e10*/  IADD3 R2, -R176, 0x10, RZ ;  /* 0x00000010b0027810 */ /* 0x004fe80007ffe1ff */
[----:B------:R-:W-:Y:S04]  /*11e20*/  LOP3.LUT R2, R2, 0xf, RZ, 0xc0, !PT ;  /* 0x0000000f02027812 */ /* 0x000fe800078ec0ff */
[----:B------:R-:W-:Y:S04]  /*11e30*/  IADD3 R2, P1, P0, R2, R251, R183 ;  /* 0x000000fb02027210 */ /* 0x000fe8000783e0b7 */
[----:B------:R-:W-:Y:S02]  /*11e40*/  IADD3.X R3, RZ, R132, R179, P1, P0 ;  /* 0x00000084ff037210 */ /* 0x000fe40000fe04b3 */
[----:B------:R-:W-:Y:S11]  /*11e50*/  ISETP.NE.U32.AND P0, PT, R176, RZ, PT ;  /* 0x000000ffb000720c */ /* 0x000ff60003f05070 */
[----:B------:R-:W-:Y:S02]  /*11e60*/  @!UPT UIADD3 URZ, URZ, URZ, URZ ;  /* 0x0000003f3f3ff290 */ /* 0x000fe4000fffe03f */
[----:B------:R-:W-:Y:S01]  /*11e70*/  @!PT LDS RZ, [RZ] ;  /* 0x00000000fffff984 */ /* 0x000fe20000000800 */
[----:B------:R-:W-:Y:S01]  /*11e80*/  @!PT LDS RZ, [RZ] ;  /* 0x00000000fffff984 */ /* 0x000fe20000000800 */
[----:B------:R-:W-:Y:S01]  /*11e90*/  @!PT LDS RZ, [RZ] ;  /* 0x00000000fffff984 */ /* 0x000fe20000000800 */
[----:B---3--:R2:W-:Y:S02]  /*11ea0*/  LDGSTS.E.BYPASS.LTC128B.128.ZFILL [R0+0x10100], [R2.64], P0 ;  /* 0x1010000002007fae */ /* 0x0085e40008141d46 */
[C---:B--2---:R-:W-:Y:S05]  /*11eb0*/  IADD3 R2, P0, R251.reuse, R184, RZ ;  /* 0x000000b8fb027210 */ /* 0x044fea0007f1e0ff */
[C---:B------:R-:W-:Y:S01]  /*11ec0*/  IMAD.X R3, R132.reuse, 0x1, R180, P0 ;  /* 0x0000000184037824 */ /* 0x040fe200000e06b4 */
[C---:B------:R-:W-:Y:S04]  /*11ed0*/  IADD3 R176, P0, R251.reuse, R185, RZ ;  /* 0x000000b9fbb07210 */ /* 0x040fe80007f1e0ff */
[----:B------:R2:W-:Y:S01]  /*11ee0*/  LDGSTS.E.BYPASS.LTC128B.128 [R0+0x12100], [R2.64], !P5 ;  /* 0x1210000002007fae */ /* 0x0005e2000e901d46 */
[C---:B------:R-:W-:Y:S05]  /*11ef0*/  IMAD.X R177, R132.reuse, 0x1, R181, P0 ;  /* 0x0000000184b17824 */ /* 0x040fea00000e06b5 */
[----:B------:R3:W-:Y:S01]  /*11f00*/  LDGSTS.E.BYPASS.LTC128B.128 [R0+0x14100], [R176.64], !P4 ;  /* 0x14100000b0007fae */ /* 0x0007e2000e101d46 */
[----:B--2---:R-:W-:Y:S01]  /*11f10*/  IADD3 R2, P0, R251, R186, RZ ;  /* 0x000000bafb027210 */ /* 0x004fe20007f1e0ff */
[----:B------:R-:W-:Y:S04]  /*11f20*/  IMAD.MOV.U32 R251, RZ, RZ, R133 ;  /* 0x000000fffffb7224 */ /* 0x000fe800078e0085 */
[----:B------:R-:W-:Y:S05]  /*11f30*/  IMAD.X R3, R132, 0x1, R182, P0 ;  /* 0x0000000184037824 */ /* 0x000fea00000e06b6 */
[----:B------:R3:W-:Y:S02]  /*11f40*/  LDGSTS.E.BYPASS.LTC128B.128 [R0+0x16100], [R2.64], !P3 ;  /* 0x1610000002007fae */ /* 0x0007e4000d901d46 */
[----:B---3--:R-:W-:Y:S01]  /*11f50*/  IMAD.MOV.U32 R0, RZ, RZ, 0x1 ;  /* 0x00000001ff007424 */ /* 0x008fe200078e00ff */
        /* <DEDUP_REMOVED lines=13> */
.L_x_541:
[----:B------:R-:W-:Y:S02]  /*12030*/  MOV R0, 0x2 ;  /* 0x0000000200007802 */ /* 0x000fe40000000f00 */
[----:B------:R-:W-:Y:S02]  /*12040*/  MOV R2, 0x12060 ;  /* 0x0001206000027802 */ /* 0x000fe40000000f00 */
[----:B-----5:R-:W-:Y:S05]  /*12050*/  CALL.REL.NOINC `($__internal_2_$__cuda_sm70_shflsync_bfly_p) ;  /* 0x0000068000007944 */ /* 0x020fea0003c00000 */
        /* <DEDUP_REMOVED lines=14> */
.L_x_543:
[----:B------:R1:W5:Y:S01]  /*12140*/  LDL R132, [R1+0x7c] ;  /* 0x00007c0001847983 */ /* 0x0003620000100800 */
[----:B------:R-:W-:-:S02]  /*12150*/  MOV R0, 0x2 ;  /* 0x0000000200007802 */ /* 0x000fc40000000f00 */
[----:B------:R-:W-:Y:S02]  /*12160*/  MOV R2, 0x12180 ;  /* 0x0001218000027802 */ /* 0x000fe40000000f00 */
[----:B-1---5:R-:W-:Y:S05]  /*12170*/  CALL.REL.NOINC `($__internal_2_$__cuda_sm70_shflsync_bfly_p) ;  /* 0x0000056000007944 */ /* 0x022fea0003c00000 */
[----:B------:R-:W-:Y:S01]  /*12180*/  MOV R4, R0 ;  /* 0x0000000000047202 */ /* 0x000fe20000000f00 */
[----:B------:R-:W-:Y:S05]  /*12190*/  BRA `(.L_x_589) ;  /* 0xffffb53000007947 */ /* 0x000fea000383ffff */
.L_x_544:
[----:B------:R-:W-:Y:S01]  /*121a0*/  IMAD.MOV.U32 R132, RZ, RZ, R4 ;  /* 0x000000ffff847224 */ /* 0x000fe200078e0004 */
[----:B------:R-:W-:Y:S02]  /*121b0*/  MOV R0, 0x1 ;  /* 0x0000000100007802 */ /* 0x000fe40000000f00 */
[----:B------:R-:W-:Y:S02]  /*121c0*/  MOV R2, 0x121e0 ;  /* 0x000121e000027802 */ /* 0x000fe40000000f00 */
[----:B------:R-:W-:Y:S05]  /*121d0*/  CALL.REL.NOINC `($__internal_2_$__cuda_sm70_shflsync_bfly_p) ;  /* 0x0000050000007944 */ /* 0x000fea0003c00000 */
[----:B------:R1:W5:Y:S01]  /*121e0*/  LDL R132, [R1+0x78] ;  /* 0x0000780001847983 */ /* 0x0003620000100800 */
[----:B------:R-:W-:Y:S01]  /*121f0*/  FADD.FTZ R4, R4, R0 ;  /* 0x0000000004047221 */ /* 0x000fe20000010000 */
[----:B------:R-:W-:Y:S02]  /*12200*/  MOV R0, 0x2 ;  /* 0x0000000200007802 */ /* 0x000fe40000000f00 */
[----:B------:R-:W-:Y:S02]  /*12210*/  MOV R2, 0x12230 ;  /* 0x0001223000027802 */ /* 0x000fe40000000f00 */
[----:B-1---5:R-:W-:Y:S05]  /*12220*/  CALL.REL.NOINC `($__internal_2_$__cuda_sm70_shflsync_bfly_p) ;  /* 0x000004b000007944 */ /* 0x022fea0003c00000 */
[----:B------:R-:W2:Y:S02]  /*12230*/  LDL.LU R2, [R1+0x78] ;  /* 0x0000780001027983 */ /* 0x000ea40000300800 */
[----:B--2---:R-:W-:Y:S01]  /*12240*/  FADD.FTZ R5, R2, R0 ;  /* 0x0000000002057221 */ /* 0x004fe20000010000 */
[----:B------:R-:W-:-:S02]  /*12250*/  MOV R0, 0x1 ;  /* 0x0000000100007802 */ /* 0x000fc40000000f00 */
[----:B------:R-:W-:Y:S02]  /*12260*/  MOV R2, 0x12290 ;  /* 0x0001229000027802 */ /* 0x000fe40000000f00 */
[----:B------:R-:W-:Y:S02]  /*12270*/  MOV R132, R5 ;  /* 0x0000000500847202 */ /* 0x000fe40000000f00 */
[----:B------:R-:W-:Y:S05]  /*12280*/  CALL.REL.NOINC `($__internal_2_$__cuda_sm70_shflsync_bfly_p) ;  /* 0x0000045000007944 */ /* 0x000fea0003c00000 */
[----:B------:R-:W-:Y:S01]  /*12290*/  MOV R3, R0 ;  /* 0x0000000000037202 */ /* 0x000fe20000000f00 */
[----:B------:R-:W-:Y:S05]  /*122a0*/  BRA `(.L_x_590) ;  /* 0xffffb4b000007947 */ /* 0x000fea000383ffff */
.L_x_559:
[----:B------:R2:W-:Y:S01]  /*122b0*/  STL [R1+0x68], RZ ;  /* 0x000068ff01007387 */ /* 0x0005e20000100800 */
[----:B------:R-:W-:Y:S01]  /*122c0*/  IMAD.MOV.U32 R251, RZ, RZ, R5 ;  /* 0x000000fffffb7224 */ /* 0x000fe200078e0005 */
[----:B------:R-:W-:Y:S02]  /*122d0*/  MOV R3, 0x181f ;  /* 0x0000181f00037802 */ /* 0x000fe40000000f00 */
[----:B------:R-:W-:Y:S02]  /*122e0*/  MOV R2, 0x12300 ;  /* 0x0001230000027802 */ /* 0x000fe40000000f00 */
[----:B-12---:R-:W-:Y:S05]  /*122f0*/  CALL.REL.NOINC `($__internal_3_$__cuda_sm70_shflsync_idx_p) ;  /* 0x0000044000007944 */ /* 0x006fea0003c00000 */
[----:B-----5:R-:W-:Y:S01]  /*12300*/  MOV R4, R251 ;  /* 0x000000fb00047202 */ /* 0x020fe20000000f00 */
[----:B-1----:R-:W-:Y:S05]  /*12310*/  BRA `(.L_x_591) ;  /* 0xffffd98000007947 */ /* 0x002fea000383ffff */
.L_x_560:
[----:B------:R4:W-:Y:S01]  /*12320*/  STL [R1+0x68], RZ ;  /* 0x000068ff01007387 */ /* 0x0009e20000100800 */
[----:B------:R-:W-:Y:S01]  /*12330*/  IMAD.MOV.U32 R251, RZ, RZ, R13 ;  /* 0x000000fffffb7224 */ /* 0x000fe200078e000d */
[----:B------:R-:W-:-:S02]  /*12340*/  MOV R3, 0x181f ;  /* 0x0000181f00037802 */ /* 0x000fc40000000f00 */
[----:B------:R-:W-:Y:S02]  /*12350*/  MOV R2, 0x12370 ;  /* 0x0001237000027802 */ /* 0x000fe40000000f00 */
[----:B-1234-:R-:W-:Y:S05]  /*12360*/  CALL.REL.NOINC `($__internal_3_$__cuda_sm70_shflsync_idx_p) ;  /* 0x000003d000007944 */ /* 0x01efea0003c00000 */
[----:B-----5:R-:W-:Y:S01]  /*12370*/  MOV R0, R251 ;  /* 0x000000fb00007202 */ /* 0x020fe20000000f00 */
[----:B-1----:R-:W-:Y:S05]  /*12380*/  BRA `(.L_x_592) ;  /* 0xffffd93000007947 */ /* 0x002fea000383ffff */
.L_x_563:
[----:B-1----:R-:W-:Y:S01]  /*12390*/  MOV R0, 0x1 ;  /* 0x0000000100007802 */ /* 0x002fe20000000f00 */
[----:B------:R-:W-:Y:S01]  /*123a0*/  IMAD.MOV.U32 R251, RZ, RZ, R5 ;  /* 0x000000fffffb7224 */ /* 0x000fe200078e0005 */
[----:B------:R-:W-:Y:S01]  /*123b0*/  MOV R2, 0x123f0 ;  /* 0x000123f000027802 */ /* 0x000fe20000000f00 */
[----:B------:R-:W-:Y:S02]  /*123c0*/  IMAD.MOV.U32 R3, RZ, RZ, 0x181f ;  /* 0x0000181fff037424 */ /* 0x000fe400078e00ff */
[----:B------:R1:W-:Y:S04]  /*123d0*/  STL [R1+0x68], R0 ;  /* 0x0000680001007387 */ /* 0x0003e80000100800 */
[----:B-1-34-:R-:W-:Y:S05]  /*123e0*/  CALL.REL.NOINC `($__internal_3_$__cuda_sm70_shflsync_idx_p) ;  /* 0x0000035000007944 */ /* 0x01afea0003c00000 */
        /* <DEDUP_REMOVED lines=9> */
.L_x_566:
[----:B-1----:R-:W-:Y:S01]  /*12480*/  MOV R0, 0x2 ;  /* 0x0000000200007802 */ /* 0x002fe20000000f00 */
[----:B------:R-:W-:Y:S01]  /*12490*/  IMAD.MOV.U32 R251, RZ, RZ, R5 ;  /* 0x000000fffffb7224 */ /* 0x000fe200078e0005 */
[----:B------:R-:W-:Y:S01]  /*124a0*/  MOV R2, 0x124e0 ;  /* 0x000124e000027802 */ /* 0x000fe20000000f00 */
[----:B------:R-:W-:-:S02]  /*124b0*/  IMAD.MOV.U32 R3, RZ, RZ, 0x181f ;  /* 0x0000181fff037424 */ /* 0x000fc400078e00ff */
[----:B------:R1:W-:Y:S04]  /*124c0*/  STL [R1+0x68], R0 ;  /* 0x0000680001007387 */ /* 0x0003e80000100800 */
[----:B-1234-:R-:W-:Y:S05]  /*124d0*/  CALL.REL.NOINC `($__internal_3_$__cuda_sm70_shflsync_idx_p) ;  /* 0x0000026000007944 */ /* 0x01efea0003c00000 */
[----:B-----5:R-:W-:Y:S01]  /*124e0*/  MOV R4, R251 ;  /* 0x000000fb00047202 */ /* 0x020fe20000000f00 */
[----:B-1----:R-:W-:Y:S05]  /*124f0*/  BRA `(.L_x_594) ;  /* 0xffffdc2000007947 */ /* 0x002fea000383ffff */
.L_x_567:
[----:B-1----:R-:W-:Y:S01]  /*12500*/  MOV R0, 0x2 ;  /* 0x0000000200007802 */ /* 0x002fe20000000f00 */
[----:B------:R-:W-:Y:S01]  /*12510*/  IMAD.MOV.U32 R251, RZ, RZ, R13 ;  /* 0x000000fffffb7224 */ /* 0x000fe200078e000d */
[----:B------:R-:W-:Y:S01]  /*12520*/  MOV R2, 0x12560 ;  /* 0x0001256000027802 */ /* 0x000fe20000000f00 */
[----:B------:R-:W-:Y:S02]  /*12530*/  IMAD.MOV.U32 R3, RZ, RZ, 0x181f ;  /* 0x0000181fff037424 */ /* 0x000fe400078e00ff */
[----:B------:R1:W-:Y:S04]  /*12540*/  STL [R1+0x68], R0 ;  /* 0x0000680001007387 */ /* 0x0003e80000100800 */
[----:B-1234-:R-:W-:Y:S05]  /*12550*/  CALL.REL.NOINC `($__internal_3_$__cuda_sm70_shflsync_idx_p) ;  /* 0x000001e000007944 */ /* 0x01efea0003c00000 */
[----:B-----5:R-:W-:Y:S01]  /*12560*/  MOV R0, R251 ;  /* 0x000000fb00007202 */ /* 0x020fe20000000f00 */
[----:B-1----:R-:W-:Y:S05]  /*12570*/  BRA `(.L_x_595) ;  /* 0xffffdbc000007947 */ /* 0x002fea000383ffff */
.L_x_570:
[----:B---3--:R-:W-:Y:S01]  /*12580*/  MOV R0, 0x3 ;  /* 0x0000000300007802 */ /* 0x008fe20000000f00 */
[----:B------:R-:W-:Y:S01]  /*12590*/  IMAD.MOV.U32 R251, RZ, RZ, R5 ;  /* 0x000000fffffb7224 */ /* 0x000fe200078e0005 */
[----:B--2---:R-:W-:Y:S01]  /*125a0*/  MOV R2, 0x125e0 ;  /* 0x000125e000027802 */ /* 0x004fe20000000f00 */
[----:B------:R-:W-:-:S02]  /*125b0*/  IMAD.MOV.U32 R3, RZ, RZ, 0x181f ;  /* 0x0000181fff037424 */ /* 0x000fc400078e00ff */
        /* <DEDUP_REMOVED lines=11> */
.L_x_572:
[----:B------:R4:W-:Y:S01]  /*12670*/  STL [R1+0x68], RZ ;  /* 0x000068ff01007387 */ /* 0x0009e20000100800 */
[----:B------:R-:W-:Y:S01]  /*12680*/  IMAD.MOV.U32 R251, RZ, RZ, R81 ;  /* 0x000000fffffb7224 */ /* 0x000fe200078e0051 */
[----:B-1----:R-:W-:Y:S02]  /*12690*/  MOV R3, 0x1f ;  /* 0x0000001f00037802 */ /* 0x002fe40000000f00 */
[----:B--2---:R-:W-:-:S02]  /*126a0*/  MOV R2, 0x126c0 ;  /* 0x000126c000027802 */ /* 0x004fc40000000f00 */
[----:B---345:R-:W-:Y:S05]  /*126b0*/  CALL.REL.NOINC `($__internal_3_$__cuda_sm70_shflsync_idx_p) ;  /* 0x0000008000007944 */ /* 0x038fea0003c00000 */
[----:B-----5:R-:W-:Y:S01]  /*126c0*/  MOV R0, R251 ;  /* 0x000000fb00007202 */ /* 0x020fe20000000f00 */
[----:B-1----:R-:W-:Y:S05]  /*126d0*/  BRA `(.L_x_597) ;  /* 0xffffdec000007947 */ /* 0x002fea000383ffff */
        .weak           $__internal_2_$__cuda_sm70_shflsync_bfly_p
        .type           $__internal_2_$__cuda_sm70_shflsync_bfly_p,@function
        .size           $__internal_2_$__cuda_sm70_shflsync_bfly_p,($__internal_3_$__cuda_sm70_shflsync_idx_p - $__internal_2_$__cuda_sm70_shflsync_bfly_p)
$__internal_2_$__cuda_sm70_shflsync_bfly_p:
[----:B------:R-:W-:Y:S02]  /*126e0*/  MOV R177, 0xffffffff ;  /* 0xffffffff00b17802 */ /* 0x000fe40000000f00 */
[----:B------:R-:W-:-:S02]  /*126f0*/  MOV R3, 0x1f ;  /* 0x0000001f00037802 */ /* 0x000fc40000000f00 */
[----:B------:R-:W-:Y:S04]  /*12700*/  WARPSYNC R177 ;  /* 0x000000b100007348 */ /* 0x000fe80003800000 */
[----:B------:R1:W2:Y:S02]  /*12710*/  SHFL.BFLY PT, R0, R132, R0, R3 ;  /* 0x0c00000084007389 */ /* 0x0002a400000e0003 */
[----:B-1----:R-:W-:-:S04]  /*12720*/  MOV R3, 0x0 ;  /* 0x0000000000037802 */ /* 0x002fc80000000f00 */
[----:B--2---:R-:W-:Y:S05]  /*12730*/  RET.REL.NODEC R2 `(_ZN7cutlass13device_kernelIN5flash19enable_sm80_to_sm89INS1_16FlashAttnFwdSm80INS1_25CollectiveMainloopFwdSm80ILi8ELi1ELb1EN4cute5tupleIJNS5_1CILi128EEENS7_ILi64EEENS7_ILi256EEEEEELi256ENS_6half_tEfNS_4arch4Sm80ELb1ELb0ELb0ELb0ELb1ELb0ELb1ELb0EEENS1_21CollectiveEpilogueFwdINS6_IJS8_SA_S9_EEENS6_IJNS7_ILi1EEESI_SI_EEESC_SE_Li256ELb0ELb1ELb0ELb0EEENS1_30DynamicPersistentTileSchedulerILi256ELi256ELb0ELb1ELb0EEEEEEEEEvNT_6ParamsE) ;  /* 0xfffed8c002007950 */ /* 0x004fea0003c3ffff */
        .weak           $__internal_3_$__cuda_sm70_shflsync_idx_p
        .type           $__internal_3_$__cuda_sm70_shflsync_idx_p,@function
        .size           $__internal_3_$__cuda_sm70_shflsync_idx_p,(.L_x_1774 - $__internal_3_$__cuda_sm70_shflsync_idx_p)
$__internal_3_$__cuda_sm70_shflsync_idx_p:
[----:B------:R1:W-:Y:S04]  /*12740*/  STL [R1+0x10c], R4 ;  /* 0x00010c0401007387 */ /* 0x0003e80000100800 */
[----:B------:R2:W-:Y:S01]  /*12750*/  STL [R1+0x108], R0 ;  /* 0x0001080001007387 */ /* 0x0005e20000100800 */
[----:B-1----:R-:W-:-:S03]  /*12760*/  MOV R4, 0xffffffff ;  /* 0xffffffff00047802 */ /* 0x002fc60000000f00 */
[----:B--2---:R-:W2:Y:S01]  /*12770*/  LDL.LU R0, [R1+0x68] ;  /* 0x0000680001007983 */ /* 0x004ea20000300800 */
[----:B------:R-:W-:Y:S04]  /*12780*/  WARPSYNC R4 ;  /* 0x0000000400007348 */ /* 0x000fe80003800000 */
[----:B--2---:R1:W2:Y:S04]  /*12790*/  SHFL.IDX PT, R251, R251, R0, R3 ;  /* 0x00000000fbfb7389 */ /* 0x0042a800000e0003 */
[----:B-1----:R1:W5:Y:S04]  /*127a0*/  LDL.LU R4, [R1+0x10c] ;  /* 0x00010c0001047983 */ /* 0x0023680000300800 */
[----:B------:R1:W5:Y:S01]  /*127b0*/  LDL.LU R0, [R1+0x108] ;  /* 0x0001080001007983 */ /* 0x0003620000300800 */
[----:B------:R-:W-:-:S04]  /*127c0*/  MOV R3, 0x0 ;  /* 0x0000000000037802 */ /* 0x000fc80000000f00 */
[----:B--2---:R-:W-:Y:S05]  /*127d0*/  RET.REL.NODEC R2 `(_ZN7cutlass13device_kernelIN5flash19enable_sm80_to_sm89INS1_16FlashAttnFwdSm80INS1_25CollectiveMainloopFwdSm80ILi8ELi1ELb1EN4cute5tupleIJNS5_1CILi128EEENS7_ILi64EEENS7_ILi256EEEEEELi256ENS_6half_tEfNS_4arch4Sm80ELb1ELb0ELb0ELb0ELb1ELb0ELb1ELb0EEENS1_21CollectiveEpilogueFwdINS6_IJS8_SA_S9_EEENS6_IJNS7_ILi1EEESI_SI_EEESC_SE_Li256ELb0ELb1ELb0ELb0EEENS1_30DynamicPersistentTileSchedulerILi256ELi256ELb0ELb1ELb0EEEEEEEEEvNT_6ParamsE) ;  /* 0xfffed82002007950 */ /* 0x004fea0003c3ffff */
.L_x_598:
        /* <DEDUP_REMOVED lines=10> */
.L_x_1774:


//--------------------- .text._ZN7cutlass13device_kernelIN5flash19enable_sm80_to_sm89INS1_16FlashAttnFwdSm80INS1_25CollectiveMainloopFwdSm80ILi8ELi1ELb1EN4cute5tupleIJNS5_1CILi128EEENS7_ILi64EEENS7_ILi256EEEEEELi256ENS_6half_tEfNS_4arch4Sm80ELb1ELb0ELb0ELb1ELb1ELb0ELb1ELb0EEENS1_21CollectiveEpilogueFwdINS6_IJS8_SA_S9_EEENS6_IJNS7_ILi1EEESI_SI_EEESC_SE_Li256ELb1ELb1ELb0ELb0EEENS1_19SingleTileSchedulerILb1ELb0ELb1ELi128EEEEEEEEEvNT_6ParamsE --------------------------
	.section	.text._ZN7cutlass13device_kernelIN5flash19enable_sm80_to_sm89INS1_16FlashAttnFwdSm80INS1_25CollectiveMainloopFwdSm80ILi8ELi1ELb1EN4cute5tupleIJNS5_1CILi128EEENS7_ILi64EEENS7_ILi256EEEEEELi256ENS_6half_tEfNS_4arch4Sm80ELb1ELb0ELb0ELb1ELb1ELb0ELb1ELb0EEENS1_21CollectiveEpilogueFwdINS6_IJS8_SA_S9_EEENS6_IJNS7_ILi1EEESI_SI_EEESC_SE_Li256ELb1ELb1ELb0ELb0EEENS1_19SingleTileSchedulerILb1ELb0ELb1ELi128EEEEEEEEEvNT_6ParamsE,"ax",@progbits
	.sectioninfo	@"SHI_REGISTERS=255"
	.align	128
.text._ZN7cutlass13device_kernelIN5flash19enable_sm80_to_sm89INS1_16FlashAttnFwdSm80INS1_25CollectiveMainloopFwdSm80ILi8ELi1ELb1EN4cute5tupleIJNS5_1CILi128EEENS7_ILi64EEENS7_ILi256EEEEEELi256ENS_6half_tEfNS_4arch4Sm80ELb1ELb0ELb0ELb1ELb1ELb0ELb1ELb0EEENS1_21CollectiveEpilogueFwdINS6_IJS8_SA_S9_EEENS6_IJNS7_ILi1EEESI_SI_EEESC_SE_Li256ELb1ELb1ELb0ELb0EEENS1_19SingleTileSchedulerILb1ELb0ELb1ELi128EEEEEEEEEvNT_6ParamsE:
        .type           _ZN7cutlass13device_kernelIN5flash19enable_sm80_to_sm89INS1_16FlashAttnFwdSm80INS1_25CollectiveMainloopFwdSm80ILi8ELi1ELb1EN4cute5tupleIJNS5_1CILi128EEENS7_ILi64EEENS7_ILi256EEEEEELi256ENS_6half_tEfNS_4arch4Sm80ELb1ELb0ELb0ELb1ELb1ELb0ELb1ELb0EEENS1_21CollectiveEpilogueFwdINS6_IJS8_SA_S9_EEENS6_IJNS7_ILi1EEESI_SI_EEESC_SE_Li256ELb1ELb1ELb0ELb0EEENS1_19SingleTileSchedulerILb1ELb0ELb1ELi128EEEEEEEEEvNT_6ParamsE,@function
        .size           _ZN7cutlass13device_kernelIN5flash19enable_sm80_to_sm89INS1_16FlashAttnFwdSm80INS1_25CollectiveMainloopFwdSm80ILi8ELi1ELb1EN4cute5tupleIJNS5_1CILi128EEENS7_ILi64EEENS7_ILi256EEEEEELi256ENS_6half_tEfNS_4arch4Sm80ELb1ELb0ELb0ELb1ELb1ELb0ELb1ELb0EEENS1_21CollectiveEpilogueFwdINS6_IJS8_SA_S9_EEENS6_IJNS7_ILi1EEESI_SI_EEESC_SE_Li256ELb1ELb1ELb0ELb0EEENS1_19SingleTileSchedulerILb1ELb0ELb1ELi128EEEEEEEEEvNT_6ParamsE,(.L_x_1777 - _ZN7cutlass13device_kernelIN5flash19enable_sm80_to_sm89INS1_16FlashAttnFwdSm80INS1_25CollectiveMainloopFwdSm80ILi8ELi1ELb1EN4cute5tupleIJNS5_1CILi128EEENS7_ILi64EEENS7_ILi256EEEEEELi256ENS_6half_tEfNS_4arch4Sm80ELb1ELb0ELb0ELb1ELb1ELb0ELb1ELb0EEENS1_21CollectiveEpilogueFwdINS6_IJS8_SA_S9_EEENS6_IJNS7_ILi1EEESI_SI_EEESC_SE_Li256ELb1ELb1ELb0ELb0EEENS1_19SingleTileSchedulerILb1ELb0ELb1ELi128EEEEEEEEEvNT_6ParamsE)
        .other          _ZN7cutlass13device_kernelIN5flash19enable_sm80_to_sm89INS1_16FlashAttnFwdSm80INS1_25CollectiveMainloopFwdSm80ILi8ELi1ELb1EN4cute5tupleIJNS5_1CILi128EEENS7_ILi64EEENS7_ILi256EEEEEELi256ENS_6half_tEfNS_4arch4Sm80ELb1ELb0ELb0ELb1ELb1ELb0ELb1ELb0EEENS1_21CollectiveEpilogueFwdINS6_IJS8_SA_S9_EEENS6_IJNS7_ILi1EEESI_SI_EEESC_SE_Li256ELb1ELb1ELb0ELb0EEENS1_19SingleTileSchedulerILb1ELb0ELb1ELi128EEEEEEEEEvNT_6ParamsE,@"STO_CUDA_ENTRY STV_DEFAULT"
_ZN7cutlass13device_kernelIN5flash19enable_sm80_to_sm89INS1_16FlashAttnFwdSm80INS1_25CollectiveMainloopFwdSm80ILi8ELi1ELb1EN4cute5tupleIJNS5_1CILi128EEENS7_ILi64EEENS7_ILi256EEEEEELi256ENS_6half_tEfNS_4arch4Sm80ELb1ELb0ELb0ELb1ELb1ELb0ELb1ELb0EEENS1_21CollectiveEpilogueFwdINS6_IJS8_SA_S9_EEENS6_IJNS7_ILi1EEESI_SI_EEESC_SE_Li256ELb1ELb1ELb0ELb0EEENS1_19SingleTileSchedulerILb1ELb0ELb1ELi128EEEEEEEEEvNT_6ParamsE:
        /* <DEDUP_REMOVED lines=21> */
.L_x_600:
        /* <DEDUP_REMOVED lines=13> */
.L_x_602:
[----:B------:R-:W-:Y:S02]  /*0220*/  ULDC UR5, c[0x0][0x54c] ;  /* 0x0001530000057ab9 */ /* 0x000fe40000000800 */
.L_x_601:
[----:B------:R-:W-:Y:S02]  /*0230*/  ULDC UR4, c[0x0][0x548] ;  /* 0x0001520000047ab9 */ /* 0x000fe40000000800 */
[----:B------:R-:W-:-:S02]  /*0240*/  USHF.L.U32 UR11, UR10, 0x7, URZ ;  /* 0x000000070a0b7899 */ /* 0x000fc4000800063f */
[----:B------:R-:W-:-:S04]  /*0250*/  UIMAD UR4, UR5, UR4, URZ ;  /* 0x00000004050472a4 */ /* 0x000fc8000f8e023f */
[----:B------:R-:W-:-:S04]  /*0260*/  UISETP.GE.AND UP0, UPT, UR11, UR4, UPT ;  /* 0x000000040b00728c */ /* 0x000fc8000bf06270 */
[----:B------:R-:W-:Y:S01]  /*0270*/  USEL UR14, UR14, 0xffffffff, !UP0 ;  /* 0xffffffff0e0e7887 */ /* 0x000fe2000c000000 */
[----:B------:R-:W-:Y:S05]  /*0280*/  BRA `(.L_x_603) ;  /* 0x000001b000007947 */ /* 0x000fea0003800000 */
.L_x_599:
        /* <DEDUP_REMOVED lines=8> */
.L_x_604:
        /* <DEDUP_REMOVED lines=13> */
.L_x_606:
[----:B------:R-:W-:Y:S02]  /*03e0*/  ULDC UR5, c[0x0][0x54c] ;  /* 0x0001530000057ab9 */ /* 0x000fe40000000800 */
.L_x_605:
[----:B------:R-:W-:Y:S02]  /*03f0*/  ULDC UR4, c[0x0][0x548] ;  /* 0x0001520000047ab9 */ /* 0x000fe40000000800 */
[----:B------:R-:W-:-:S02]  /*0400*/  USHF.L.U32 UR11, UR10, 0x7, URZ ;  /* 0x000000070a0b7899 */ /* 0x000fc4000800063f */
[----:B------:R-:W-:-:S04]  /*0410*/  UIMAD UR4, UR5, UR4, URZ ;  /* 0x00000004050472a4 */ /* 0x000fc8000f8e023f */
[----:B------:R-:W-:-:S04]  /*0420*/  UISETP.GE.AND UP0, UPT, UR11, UR4, UPT ;  /* 0x000000040b00728c */ /* 0x000fc8000bf06270 */
[----:B------:R-:W-:-:S06]  /*0430*/  USEL UR14, UR14, 0xffffffff, !UP0 ;  /* 0xffffffff0e0e7887 */ /* 0x000fcc000c000000 */
.L_x_603:
        /* <DEDUP_REMOVED lines=40> */
[----:B-1234-:R-:W-:Y:S05]  /*06c0*/  @P0 BRA `(.L_x_607) ;  /* 0x0000006000000947 */ /* 0x01efea0003800000 */
[----:B------:R-:W-:Y:S05]  /*06d0*/  @!P1 BRA `(.L_x_607) ;  /* 0x0000005000009947 */ /* 0x000fea0003800000 */
[----:B------:R-:W2:Y:S04]  /*06e0*/  LDG.E R2, [R6.64] ;  /* 0x0000001006027981 */ /* 0x000ea8000c1e1900 */
[----:B------:R-:W3:Y:S01]  /*06f0*/  LDG.E R0, [R6.64+0x4] ;  /* 0x0000041006007981 */ /* 0x000ee2000c1e1900 */
[----:B--2---:R-:W1:Y:S08]  /*0700*/  R2UR UR13, R2 ;  /* 0x00000000020d73c2 */ /* 0x004e7000000e0000 */
[----:B---3--:R-:W1:Y:S02]  /*0710*/  R2UR UR4, R0 ;  /* 0x00000000000473c2 */ /* 0x008e6400000e0000 */
[----:B-1----:R-:W-:-:S06]  /*0720*/  UIADD3 UR13, -UR13, UR4, URZ ;  /* 0x000000040d0d7290 */ /* 0x002fcc000fffe13f */
.L_x_607:
        /* <DEDUP_REMOVED lines=10> */
.L_x_608:
        /* <DEDUP_REMOVED lines=12> */
.L_x_609:
[----:B------:R-:W-:Y:S01]  /*0890*/  ULDC UR4, c[0x0][0x2c4] ;  /* 0x0000b10000047ab9 */ /* 0x000fe20000000800 */
[----:B------:R-:W-:Y:S01]  /*08a0*/  PLOP3.LUT P2, PT, PT, PT, PT, 0x80, 0x0 ;  /* 0x000000000000781c */ /* 0x000fe20003f4f070 */
[----:B------:R-:W-:Y:S01]  /*08b0*/  UISETP.NE.AND UP1, UPT, UR4, 0x1, UPT ;  /* 0x000000010400788c */ /* 0x000fe2000bf25270 */
[----:B------:R-:W-:Y:S01]  /*08c0*/  CS2R R10, SRZ ;  /* 0x00000000000a7805 */ /* 0x000fe2000001ff00 */
[----:B------:R-:W-:Y:S01]  /*08d0*/  UIADD3 UR7, -UR12, UR7, URZ ;  /* 0x000000070c077290 */ /* 0x000fe2000fffe13f */
[----:B------:R-:W-:Y:S01]  /*08e0*/  IMAD.MOV.U32 R130, RZ, RZ, RZ ;  /* 0x000000ffff827224 */ /* 0x000fe200078e00ff */
[----:B------:R-:W-:Y:S01]  /*08f0*/  ULDC.64 UR4, c[0x0][0x2c8] ;  /* 0x0000b20000047ab9 */ /* 0x000fe20000000a00 */
[----:B------:R-:W-:Y:S01]  /*0900*/  CS2R R128, SRZ ;  /* 0x0000000000807805 */ /* 0x000fe2000001ff00 */
[----:B------:R-:W-:Y:S01]  /*0910*/  UIADD3 UR6, UR7, 0x40, -UR13 ;  /* 0x0000004007067890 */ /* 0x000fe2000fffe80d */
[----:B------:R-:W-:Y:S01]  /*0920*/  CS2R R14, SRZ ;  /* 0x00000000000e7805 */ /* 0x000fe2000001ff00 */
[----:B------:R-:W-:Y:S01]  /*0930*/  IMAD.MOV.U32 R126, RZ, RZ, RZ ;  /* 0x000000ffff7e7224 */ /* 0x000fe200078e00ff */
[----:B------:R-:W-:Y:S01]  /*0940*/  CS2R R124, SRZ ;  /* 0x00000000007c7805 */ /* 0x000fe2000001ff00 */
[----:B------:R-:W-:Y:S01]  /*0950*/  MOV R122, RZ ;  /* 0x000000ff007a7202 */ /* 0x000fe20000000f00 */
[----:B------:R-:W-:Y:S01]  /*0960*/  @UP1 UIADD3 UR18, UR11, 0x7f, URZ ;  /* 0x0000007f0b121890 */ /* 0x000fe2000fffe03f */
[----:B------:R-:W-:Y:S01]  /*0970*/  CS2R R120, SRZ ;  /* 0x0000000000787805 */ /* 0x000fe2000001ff00 */
[----:B------:R-:W-:Y:S01]  /*0980*/  CS2R R12, SRZ ;  /* 0x00000000000c7805 */ /* 0x000fe2000001ff00 */
[----:B------:R-:W-:Y:S01]  /*0990*/  IMAD.MOV.U32 R118, RZ, RZ, RZ ;  /* 0x000000ffff767224 */ /* 0x000fe200078e00ff */
[----:B------:R-:W-:Y:S01]  /*09a0*/  UIMAD.WIDE.U32 UR18, UR18, UR4, URZ ;  /* 0x00000004121272a5 */ /* 0x000fe2000f8e003f */
[----:B------:R-:W-:Y:S01]  /*09b0*/  CS2R R116, SRZ ;  /* 0x0000000000747805 */ /* 0x000fe2000001ff00 */
[----:B------:R-:W-:Y:S01]  /*09c0*/  UIADD3 UR4, UR11, 0x7f, URZ ;  /* 0x0000007f0b047890 */ /* 0x000fe2000fffe03f */
[----:B------:R-:W-:Y:S01]  /*09d0*/  CS2R R16, SRZ ;  /* 0x0000000000107805 */ /* 0x000fe2000001ff00 */
[----:B------:R-:W-:Y:S01]  /*09e0*/  @UP1 USHF.R.U32.HI UR4, URZ, UR5, UR19 ;  /* 0x000000053f041299 */ /* 0x000fe20008011613 */
[----:B------:R-:W-:Y:S01]  /*09f0*/  MOV R114, RZ ;  /* 0x000000ff00727202 */ /* 0x000fe20000000f00 */
[----:B------:R-:W-:Y:S01]  /*0a00*/  UIADD3 UR5, UR7, 0x3f, URZ ;  /* 0x0000003f07057890 */ /* 0x000fe2000fffe03f */
[----:B------:R-:W-:Y:S01]  /*0a10*/  CS2R R112, SRZ ;  /* 0x0000000000707805 */ /* 0x000fe2000001ff00 */
[----:B------:R-:W-:Y:S01]  /*0a20*/  UIADD3 UR6, UR6, UR4, URZ ;  /* 0x0000000406067290 */ /* 0x000fe2000fffe03f */
[----:B------:R-:W-:Y:S01]  /*0a30*/  CS2R R18, SRZ ;  /* 0x0000000000127805 */ /* 0x000fe2000001ff00 */
[----:B------:R-:W-:Y:S01]  /*0a40*/  USHF.R.S32.HI UR18, URZ, 0x1f, UR5 ;  /* 0x0000001f3f127899 */ /* 0x000fe20008011405 */
[----:B------:R-:W-:Y:S01]  /*0a50*/  IMAD.MOV.U32 R110, RZ, RZ, RZ ;  /* 0x000000ffff6e7224 */ /* 0x000fe200078e00ff */
[----:B------:R-:W-:Y:S01]  /*0a60*/  USHF.R.S32.HI UR4, URZ, 0x1f, UR6 ;  /* 0x0000001f3f047899 */ /* 0x000fe20008011406 */
[----:B------:R-:W-:Y:S01]  /*0a70*/  CS2R R108, SRZ ;  /* 0x00000000006c7805 */ /* 0x000fe2000001ff00 */
[----:B------:R-:W-:Y:S01]  /*0a80*/  ULEA.HI UR18, UR18, UR5, URZ, 0x6 ;  /* 0x0000000512127291 */ /* 0x000fe2000f8f303f */
[----:B------:R-:W-:Y:S01]  /*0a90*/  CS2R R106, SRZ ;  /* 0x00000000006a7805 */ /* 0x000fe2000001ff00 */
[----:B------:R-:W-:Y:S01]  /*0aa0*/  ULEA.HI UR4, UR4, UR6, URZ, 0x6 ;  /* 0x0000000604047291 */ /* 0x000fe2000f8f303f */
[----:B------:R-:W-:Y:S01]  /*0ab0*/  CS2R R20, SRZ ;  /* 0x0000000000147805 */ /* 0x000fe2000001ff00 */
[----:B------:R-:W-:Y:S01]  /*0ac0*/  USHF.R.S32.HI UR18, URZ, 0x6, UR18 ;  /* 0x000000063f127899 */ /* 0x000fe20008011412 */
[----:B------:R-:W-:Y:S01]  /*0ad0*/  MOV R104, RZ ;  /* 0x000000ff00687202 */ /* 0x000fe20000000f00 */
[----:B------:R-:W-:Y:S01]  /*0ae0*/  USHF.R.S32.HI UR4, URZ, 0x6, UR4 ;  /* 0x000000063f047899 */ /* 0x000fe20008011404 */
[----:B------:R-:W-:Y:S01]  /*0af0*/  CS2R R102, SRZ ;  /* 0x0000000000667805 */ /* 0x000fe2000001ff00 */
[----:B------:R-:W-:Y:S01]  /*0b00*/  IMAD.MOV.U32 R23, RZ, RZ, RZ ;  /* 0x000000ffff177224 */ /* 0x000fe200078e00ff */
[----:B------:R-:W-:Y:S01]  /*0b10*/  MOV R100, RZ ;  /* 0x000000ff00647202 */ /* 0x000fe20000000f00 */
[----:B------:R-:W-:Y:S01]  /*0b20*/  UISETP.LT.AND UP0, UPT, UR18, UR4, UPT ;  /* 0x000000041200728c */ /* 0x000fe2000bf01270 */
[----:B------:R-:W-:Y:S01]  /*0b30*/  CS2R R98, SRZ ;  /* 0x0000000000627805 */ /* 0x000fe2000001ff00 */
[----:B------:R-:W-:Y:S01]  /*0b40*/  CS2R R24, SRZ ;  /* 0x0000000000187805 */ /* 0x000fe2000001ff00 */
[----:B------:R-:W-:Y:S01]  /*0b50*/  IMAD.MOV.U32 R96, RZ, RZ, RZ ;  /* 0x000000ffff607224 */ /* 0x000fe200078e00ff */
[----:B------:R-:W-:Y:S01]  /*0b60*/  USEL UR6, UR18, UR4, UP0 ;  /* 0x0000000412067287 */ /* 0x000fe20008000000 */
[----:B------:R-:W-:Y:S01]  /*0b70*/  CS2R R94, SRZ ;  /* 0x00000000005e7805 */ /* 0x000fe2000001ff00 */
[----:B------:R-:W-:Y:S01]  /*0b80*/  MOV R92, RZ ;  /* 0x000000ff005c7202 */ /* 0x000fe20000000f00 */
[----:B------:R-:W-:Y:S01]  /*0b90*/  CS2R R90, SRZ ;  /* 0x00000000005a7805 */ /* 0x000fe2000001ff00 */
[----:B------:R-:W-:Y:S01]  /*0ba0*/  UISETP.GE.AND UP0, UPT, UR6, 0x1, UPT ;  /* 0x000000010600788c */ /* 0x000fe2000bf06270 */
[----:B------:R-:W-:Y:S01]  /*0bb0*/  CS2R R26, SRZ ;  /* 0x00000000001a7805 */ /* 0x000fe2000001ff00 */
[----:B------:R-:W-:Y:S01]  /*0bc0*/  IMAD.MOV.U32 R88, RZ, RZ, RZ ;  /* 0x000000ffff587224 */ /* 0x000fe200078e00ff */
[----:B------:R-:W-:Y:S01]  /*0bd0*/  CS2R R86, SRZ ;  /* 0x0000000000567805 */ /* 0x000fe2000001ff00 */
[----:B------:R-:W-:Y:S01]  /*0be0*/  MOV R84, RZ ;  /* 0x000000ff00547202 */ /* 0x000fe20000000f00 */
[----:B------:R-:W-:Y:S01]  /*0bf0*/  CS2R R82, SRZ ;  /* 0x0000000000527805 */ /* 0x000fe2000001ff00 */
[----:B------:R-:W-:Y:S01]  /*0c00*/  PLOP3.LUT P0, PT, PT, PT, UP0, 0x80, 0x0 ;  /* 0x000000000000781c */ /* 0x000fe20003f0f008 */
[----:B------:R-:W-:Y:S01]  /*0c10*/  CS2R R28, SRZ ;  /* 0x00000000001c7805 */ /* 0x000fe2000001ff00 */
[----:B------:R-:W-:Y:S01]  /*0c20*/  IMAD.MOV.U32 R80, RZ, RZ, RZ ;  /* 0x000000ffff507224 */ /* 0x000fe200078e00ff */
[----:B------:R-:W-:Y:S01]  /*0c30*/  CS2R R78, SRZ ;  /* 0x00000000004e7805 */ /* 0x000fe2000001ff00 */
[----:B------:R-:W-:Y:S01]  /*0c40*/  MOV R76, RZ ;  /* 0x000000ff004c7202 */ /* 0x000fe20000000f00 */
[----:B------:R-:W-:Y:S01]  /*0c50*/  CS2R R74, SRZ ;  /* 0x00000000004a7805 */ /* 0x000fe2000001ff00 */
        /* <DEDUP_REMOVED lines=47> */
[----:B------:R-:W-:-:S03]  /*0f50*/  ULDC.64 UR4, c[0x0][0x2b0] ;  /* 0x0000ac0000047ab9 */ /* 0x000fc60000000a00 */
[----:B------:R-:W-:Y:S01]  /*0f60*/  LEA.HI R22, R98, R101, RZ, 0x3 ;  /* 0x0000006562167211 */ /* 0x000fe200078f18ff */
[----:B------:R1:W2:Y:S01]  /*0f70*/  @P0 LDG.E R0, [R2.64] ;  /* 0x0000001002000981 */ /* 0x0002a2000c1e1900 */
[----:B------:R-:W-:Y:S02]  /*0f80*/  IMAD.MOV.U32 R17, RZ, RZ, RZ ;  /* 0x000000ffff117224 */ /* 0x000fe400078e00ff */
[----:B------:R-:W-:Y:S01]  /*0f90*/  SHF.R.S32.HI R20, RZ, 0x3, R22 ;  /* 0x00000003ff147819 */ /* 0x000fe20000011416 */
[----:B-1----:R-:W-:Y:S01]  /*0fa0*/  IMAD.MOV.U32 R2, RZ, RZ, c[0x0][0x2b8] ;  /* 0x0000ae00ff027624 */ /* 0x002fe200078e00ff */
[----:B------:R-:W-:Y:S04]  /*0fb0*/  BAR.SYNC.DEFER_BLOCKING 0x0 ;  /* 0x0000000000007b1d */ /* 0x000fe80000010000 */
[----:B------:R-:W-:-:S02]  /*0fc0*/  ISETP.NE.AND P2, PT, R2, 0x1, PT ;  /* 0x000000010200780c */ /* 0x000fc40003f45270 */
        /* <DEDUP_REMOVED lines=10> */
[----:B------:R-:W-:Y:S01]  /*1070*/  ULDC.64 UR4, c[0x0][0x178] ;  /* 0x00005e0000047ab9 */ /* 0x000fe20000000a00 */
[----:B------:R-:W-:Y:S02]  /*1080*/  IMAD.U32 R0, RZ, RZ, UR6 ;  /* 0x00000006ff007e24 */ /* 0x000fe4000f8e00ff */
[----:B------:R-:W-:-:S04]  /*1090*/  IMAD R110, R19, 0x20, R20 ;  /* 0x00000020136e7824 */ /* 0x000fc800078e0214 */
[----:B------:R-:W-:Y:S01]  /*10a0*/  IMAD R0, R0, 0x40, R110 ;  /* 0x0000004000007824 */ /* 0x000fe200078e026e */
[----:B------:R-:W-:Y:S02]  /*10b0*/  UIMAD UR21, UR21, UR4, URZ ;  /* 0x00000004151572a4 */ /* 0x000fe4000f8e023f */
[----:B------:R-:W-:Y:S01]  /*10c0*/  UIMAD.WIDE.U32 UR22, UR20, UR4, URZ ;  /* 0x00000004141672a5 */ /* 0x000fe2000f8e003f */
[----:B------:R-:W-:Y:S01]  /*10d0*/  IADD3 R4, R110, UR11, RZ ;  /* 0x0000000b6e047c10 */ /* 0x000fe2000fffe0ff */
[----:B------:R-:W-:Y:S01]  /*10e0*/  IMAD.SHL.U32 R108, R19, 0x8, RZ ;  /* 0x00000008136c7824 */ /* 0x000fe200078e00ff */
[----:B------:R-:W-:Y:S01]  /*10f0*/  IADD3 R0, R0, -0x40, RZ ;  /* 0xffffffc000007810 */ /* 0x000fe20007ffe0ff */
[----:B------:R-:W-:Y:S03]  /*1100*/  STL [R1+0x84], R110 ;  /* 0x0000846e01007387 */ /* 0x000fe60000100800 */
[----:B------:R-:W-:-:S02]  /*1110*/  ISETP.GE.AND P3, PT, R0, UR7, PT ;  /* 0x0000000700007c0c */ /* 0x000fc4000bf66270 */
[----:B------:R-:W-:Y:S02]  /*1120*/  IADD3 R16, R0, UR12, RZ ;  /* 0x0000000c00107c10 */ /* 0x000fe4000fffe0ff */
        /* <DEDUP_REMOVED lines=16> */
[----:B------:R-:W-:Y:S01]  /*1230*/  USHF.R.S32.HI UR21, URZ, 0x1f, UR14 ;  /* 0x0000001f3f157899 */ /* 0x000fe2000801140e */
[C---:B------:R-:W-:Y:S01]  /*1240*/  IADD3 R21, R108.reuse, 0x40, RZ ;  /* 0x000000406c157810 */ /* 0x040fe20007ffe0ff */
[----:B------:R-:W-:Y:S01]  /*1250*/  UIMAD UR20, UR8, UR4, URZ ;  /* 0x00000004081472a4 */ /* 0x000fe2000f8e023f */
[C---:B------:R-:W-:Y:S01]  /*1260*/  IADD3 R35, R108.reuse, 0x80, RZ ;  /* 0x000000806c237810 */ /* 0x040fe20007ffe0ff */
[----:B------:R-:W-:Y:S01]  /*1270*/  USEL UR21, UR21, URZ, !UP2 ;  /* 0x0000003f15157287 */ /* 0x000fe2000d000000 */
        /* <DEDUP_REMOVED lines=10> */
[----:B------:R-:W-:Y:S01]  /*1320*/  LEA.HI R97, R98, R101, RZ, 0x5 ;  /* 0x0000006562617211 */ /* 0x000fe200078f28ff */
[----:B------:R-:W-:Y:S01]  /*1330*/  UIADD3 UR25, UR25, UR20, URZ ;  /* 0x0000001419197290 */ /* 0x000fe2000fffe03f */
[----:B-1----:R-:W-:Y:S01]  /*1340*/  @P1 IMAD.HI.U32 R2, R4, c[0x0][0x2c8], RZ ;  /* 0x0000b20004021a27 */ /* 0x002fe200078e00ff */
[----:B------:R-:W-:Y:S01]  /*1350*/  UIMAD UR5, UR22, UR5, UR21 ;  /* 0x00000005160572a4 */ /* 0x000fe2000f8e0215 */
[----:B------:R-:W-:Y:S01]  /*1360*/  SHF.R.S32.HI R96, RZ, 0x5, R97 ;  /* 0x00000005ff607819 */ /* 0x000fe20000011461 */
[----:B------:R-:W-:Y:S01]  /*1370*/  UIMAD.WIDE.U32 UR22, UR22, UR4, UR24 ;  /* 0x00000004161672a5 */ /* 0x000fe2000f8e0018 */
[----:B------:R-:W-:Y:S01]  /*1380*/  SHF.R.S32.HI R109, RZ, 0x1f, R108 ;  /* 0x0000001fff6d7819 */ /* 0x000fe2000001146c */
[----:B------:R-:W-:Y:S01]  /*1390*/  ULDC UR21, c[0x0][0x2c4] ;  /* 0x0000b10000157ab9 */ /* 0x000fe20000000800 */
[----:B------:R-:W-:Y:S01]  /*13a0*/  @P0 SHF.R.U32.HI R0, RZ, c[0x0][0x2cc], R2 ;  /* 0x0000b300ff000a19 */ /* 0x000fe20000011602 */
[----:B------:R-:W-:-:S02]  /*13b0*/  UIADD3 UR5, UR23, UR5, URZ ;  /* 0x0000000517057290 */ /* 0x000fc4000fffe03f */
[----:B------:R-:W-:Y:S01]  /*13c0*/  IMAD.U32 R3, RZ, RZ, UR23 ;  /* 0x00000017ff037e24 */ /* 0x000fe2000f8e00ff */
[--C-:B------:R-:W-:Y:S01]  /*13d0*/  SHF.R.S32.HI R6, RZ, 0x1f, R0.reuse ;  /* 0x0000001fff067819 */ /* 0x100fe20000011400 */
[----:B------:R-:W-:Y:S01]  /*13e0*/  IMAD.MOV R5, RZ, RZ, -R0 ;  /* 0x000000ffff057224 */ /* 0x000fe200078e0a00 */
[----:B------:R-:W-:Y:S01]  /*13f0*/  UIMAD UR21, UR13, UR21, URZ ;  /* 0x000000150d1572a4 */ /* 0x000fe2000f8e023f */
[----:B------:R-:W-:Y:S01]  /*1400*/  IMAD.U32 R2, RZ, RZ, UR22 ;  /* 0x00000016ff027e24 */ /* 0x000fe2000f8e00ff */
[----:B------:R-:W-:Y:S01]  /*1410*/  ULEA UR24, UR6, 0xffffffc0, 0x6 ;  /* 0xffffffc006187891 */ /* 0x000fe2000f8e303f */
        /* <DEDUP_REMOVED lines=11> */
[----:B------:R-:W-:Y:S01]  /*14d0*/  IMAD.SHL.U32 R6, R20, 0x40, RZ ;  /* 0x0000004014067824 */ /* 0x000fe200078e00ff */
[----:B------:R-:W-:Y:S01]  /*14e0*/  UIADD3 UR20, UR23, UR20, URZ ;  /* 0x0000001417147290 */ /* 0x000fe2000fffe03f */
[----:B------:R-:W-:Y:S01]  /*14f0*/  IMAD.IADD R3, R3, 0x1, R5 ;  /* 0x0000000103037824 */ /* 0x000fe200078e0205 */
[----:B------:R-:W-:Y:S01]  /*1500*/  UIMAD UR8, UR8, UR4, URZ ;  /* 0x00000004080872a4 */ /* 0x000fe2000f8e023f */
[----:B------:R-:W-:Y:S01]  /*1510*/  IMAD R5, R0, c[0x0][0x1a8], RZ ;  /* 0x00006a0000057a24 */ /* 0x000fe200078e02ff */
[----:B------:R-:W-:Y:S01]  /*1520*/  LOP3.LUT R0, R6, 0x1c0, RZ, 0xc0, !PT ;  /* 0x000001c006007812 */ /* 0x000fe200078ec0ff */
[C---:B------:R-:W-:Y:S01]  /*1530*/  IMAD.WIDE.U32 R2, R4.reuse, c[0x0][0x1a8], R2 ;  /* 0x00006a0004027a25 */ /* 0x040fe200078e0002 */
[----:B------:R-:W-:Y:S02]  /*1540*/  UIMAD.WIDE.U32 UR26, UR9, UR4, URZ ;  /* 0x00000004091a72a5 */ /* 0x000fe4000f8e003f */
[----:B------:R-:W-:Y:S01]  /*1550*/  UIMAD UR8, UR9, UR5, UR8 ;  /* 0x00000005090872a4 */ /* 0x000fe2000f8e0208 */
[----:B------:R-:W-:Y:S01]  /*1560*/  IMAD R6, R4, c[0x0][0x1ac], R5 ;  /* 0x00006b0004067a24 */ /* 0x000fe200078e0205 */
[----:B------:R-:W-:Y:S01]  /*1570*/  SHF.R.U32.HI R5, RZ, 0x3, R0 ;  /* 0x00000003ff057819 */ /* 0x000fe20000011600 */
[----:B------:R-:W-:Y:S01]  /*1580*/  UIADD3 UR24, UR7, -UR24, URZ ;  /* 0x8000001807187290 */ /* 0x000fe2000fffe03f */
[----:B------:R-:W-:Y:S01]  /*1590*/  LOP3.LUT R4, R0, 0x38, R108, 0xf8, !PT ;  /* 0x0000003800047812 */ /* 0x000fe200078ef86c */
[----:B------:R-:W-:Y:S01]  /*15a0*/  IMAD.IADD R0, R3, 0x1, R6 ;  /* 0x0000000103007824 */ /* 0x000fe200078e0206 */
[----:B------:R-:W-:Y:S01]  /*15b0*/  LEA R14, P0, R2, c[0x0][0x160], 0x1 ;  /* 0x00005800020e7a11 */ /* 0x000fe200078008ff */
[----:B------:R-:W-:Y:S01]  /*15c0*/  UIADD3 UR8, UR27, UR8, URZ ;  /* 0x000000081b087290 */ /* 0x000fe2000fffe03f */
[----:B------:R-:W-:Y:S01]  /*15d0*/  LEA.HI R3, R98, R101, RZ, 0x6 ;  /* 0x0000006562037211 */ /* 0x000fe200078f30ff */
[----:B------:R-:W-:Y:S01]  /*15e0*/  UISETP.GE.AND UP0, UPT, UR6, 0x2, UPT ;  /* 0x000000020600788c */ /* 0x000fe2000bf06270 */
[----:B------:R-:W-:-:S02]  /*15f0*/  LEA.HI.X R13, R2, c[0x0][0x164], R0, 0x1, P0 ;  /* 0x00005900020d7a11 */ /* 0x000fc400000f0c00 */
[----:B------:R-:W-:Y:S01]  /*1600*/  SHFL.IDX PT, R2, R14, RZ, 0x181f ;  /* 0x00181fff0e027589 */ /* 0x000fe200000e0000 */
[----:B------:R-:W-:Y:S01]  /*1610*/  IMAD.SHL.U32 R0, R3, 0x8, RZ ;  /* 0x0000000803007824 */ /* 0x000fe200078e00ff */
[----:B------:R-:W-:Y:S02]  /*1620*/  LOP3.LUT R4, R4, R5, RZ, 0x3c, !PT ;  /* 0x0000000504047212 */ /* 0x000fe400078e3cff */
[----:B------:R-:W1:Y:S01]  /*1630*/  SHFL.IDX PT, R3, R13, RZ, 0x181f ;  /* 0x00181fff0d037589 */ /* 0x000e6200000e0000 */
[----:B------:R-:W-:Y:S02]  /*1640*/  ISETP.GE.AND P0, PT, R15, UR21, PT ;  /* 0x000000150f007c0c */ /* 0x000fe4000bf06270 */
[----:B------:R-:W-:Y:S02]  /*1650*/  LOP3.LUT R6, R4, 0xfffffe00, R0, 0xf8, !PT ;  /* 0xfffffe0004067812 */ /* 0x000fe400078ef800 */
[----:B------:R-:W-:Y:S02]  /*1660*/  SHF.R.S32.HI R5, RZ, 0x1f, R21 ;  /* 0x0000001fff057819 */ /* 0x000fe40000011415 */
[----:B------:R-:W-:Y:S01]  /*1670*/  SHF.R.S32.HI R4, RZ, 0x1f, R35 ;  /* 0x0000001fff047819 */ /* 0x000fe20000011423 */
[----:B------:R-:W-:Y:S01]  /*1680*/  IMAD.SHL.U32 R99, R6, 0x2, RZ ;  /* 0x0000000206637824 */ /* 0x000fe200078e00ff */
[----:B------:R-:W-:-:S02]  /*1690*/  SHF.R.S32.HI R0, RZ, 0x1f, R34 ;  /* 0x0000001fff007819 */ /* 0x000fc40000011422 */
[----:B------:R-:W-:Y:S02]  /*16a0*/  LEA.HI R5, R5, R21, RZ, 0x3 ;  /* 0x0000001505057211 */ /* 0x000fe400078f18ff */
[----:B------:R-:W-:Y:S02]  /*16b0*/  LEA.HI R4, R4, R35, RZ, 0x3 ;  /* 0x0000002304047211 */ /* 0x000fe400078f18ff */
[----:B------:R-:W-:Y:S02]  /*16c0*/  LEA.HI R0, R0, R34, RZ, 0x3 ;  /* 0x0000002200007211 */ /* 0x000fe400078f18ff */
[----:B------:R-:W-:Y:S02]  /*16d0*/  LOP3.LUT R106, R5, 0xfffffff8, RZ, 0xc0, !PT ;  /* 0xfffffff8056a7812 */ /* 0x000fe400078ec0ff */
[----:B------:R-:W-:Y:S01]  /*16e0*/  LOP3.LUT R104, R4, 0xfffffff8, RZ, 0xc0, !PT ;  /* 0xfffffff804687812 */ /* 0x000fe200078ec0ff */
[----:B------:R-:W-:Y:S01]  /*16f0*/  SHFL.IDX PT, R5, R13, 0x1, 0x181f ;  /* 0x00381f000d057f89 */ /* 0x000fe200000e0000 */
[----:B------:R-:W-:-:S02]  /*1700*/  LOP3.LUT R102, R0, 0xfffffff8, RZ, 0xc0, !PT ;  /* 0xfffffff800667812 */ /* 0x000fc400078ec0ff */
[----:B------:R-:W-:Y:S01]  /*1710*/  IADD3 R0, R15, 0x20, RZ ;  /* 0x000000200f007810 */ /* 0x000fe20007ffe0ff */
[----:B------:R-:W3:Y:S01]  /*1720*/  SHFL.IDX PT, R4, R14, 0x1, 0x181f ;  /* 0x00381f000e047f89 */ /* 0x000ee200000e0000 */
[----:B-1----:R-:W-:Y:S01]  /*1730*/  @!P0 IMAD.WIDE R10, R108, 0x2, R2 ;  /* 0x000000026c0a8825 */ /* 0x002fe200078e0202 */
[----:B------:R-:W-:Y:S02]  /*1740*/  IADD3 R20, -R20, UR24, RZ ;  /* 0x0000001814147c10 */ /* 0x000fe4000fffe1ff */
[----:B------:R-:W-:Y:S01]  /*1750*/  SHF.R.S32.HI R107, RZ, 0x1f, R106 ;  /* 0x0000001fff6b7819 */ /* 0x000fe2000001146a */
[----:B------:R-:W-:Y:S01]  /*1760*/  @!P0 IMAD.WIDE R8, R106, 0x2, R2 ;  /* 0x000000026a088825 */ /* 0x000fe200078e0202 */
[----:B------:R1:W-:Y:S01]  /*1770*/  @!P0 LDGSTS.E.BYPASS.LTC128B.128 [R99+0x100], [R10.64], !P6 ;  /* 0x001000000a638fae */ /* 0x0003e2000f101d50 */
[----:B------:R-:W-:Y:S02]  /*1780*/  SHF.R.S32.HI R105, RZ, 0x1f, R104 ;  /* 0x0000001fff697819 */ /* 0x000fe40000011468 */
[----:B------:R-:W-:Y:S01]  /*1790*/  @!P0 IMAD.WIDE R6, R104, 0x2, R2 ;  /* 0x0000000268068825 */ /* 0x000fe200078e0202 */
[----:B------:R3:W-:Y:S01]  /*17a0*/  @!P0 LDGSTS.E.BYPASS.LTC128B.128 [R99+0x4100], [R8.64], !P5 ;  /* 0x0410000008638fae */ /* 0x0007e2000e901d50 */
[----:B------:R-:W-:-:S02]  /*17b0*/  SHF.R.S32.HI R103, RZ, 0x1f, R102 ;  /* 0x0000001fff677819 */ /* 0x000fc40000011466 */
[----:B------:R-:W-:Y:S01]  /*17c0*/  @!P0 IMAD.WIDE R2, R102, 0x2, R2 ;  /* 0x0000000266028825 */ /* 0x000fe200078e0202 */
[----:B------:R4:W-:Y:S04]  /*17d0*/  @!P0 LDGSTS.E.BYPASS.LTC128B.128 [R99+0x8100], [R6.64], !P4 ;  /* 0x0810000006638fae */ /* 0x0009e8000e101d50 */
[----:B------:R5:W-:Y:S01]  /*17e0*/  @!P0 LDGSTS.E.BYPASS.LTC128B.128 [R99+0xc100], [R2.64], !P3 ;  /* 0x0c10000002638fae */ /* 0x000be2000d901d50 */
[----:B------:R-:W-:Y:S01]  /*17f0*/  ISETP.GE.AND P0, PT, R0, UR21, PT ;  /* 0x0000001500007c0c */ /* 0x000fe2000bf06270 */
[----:B------:R-:W-:-:S04]  /*1800*/  IMAD.MOV R0, RZ, RZ, -R12 ;  /* 0x000000ffff007224 */ /* 0x000fc800078e0a0c */
[----:B------:R-:W-:Y:S01]  /*1810*/  IMAD R18, R0, c[0x0][0x2b8], R16 ;  /* 0x0000ae0000127a24 */ /* 0x000fe200078e0210 */
[----:B------:R-:W-:-:S04]  /*1820*/  IADD3 R0, R15, 0x40, RZ ;  /* 0x000000400f007810 */ /* 0x000fc80007ffe0ff */
[----:B------:R-:W-:-:S03]  /*1830*/  SHF.R.S32.HI R12, RZ, 0x1f, R18 ;  /* 0x0000001fff0c7819 */ /* 0x000fc60000011412 */
[----:B---3--:R-:W-:-:S04]  /*1840*/  @!P0 IMAD.WIDE R8, R106, 0x2, R4 ;  /* 0x000000026a088825 */ /* 0x008fc800078e0204 */
[--C-:B----4-:R-:W-:Y:S01]  /*1850*/  @!P0 IMAD.WIDE R6, R108, 0x2, R4.reuse ;  /* 0x000000026c068825 */ /* 0x110fe200078e0204 */
[----:B-----5:R-:W-:Y:S04]  /*1860*/  SHFL.IDX PT, R2, R14, 0x2, 0x181f ;  /* 0x00581f000e027f89 */ /* 0x020fe800000e0000 */
[----:B------:R-:W1:Y:S04]  /*1870*/  SHFL.IDX PT, R3, R13, 0x2, 0x181f ;  /* 0x00581f000d037f89 */ /* 0x000e6800000e0000 */
[----:B------:R3:W-:Y:S04]  /*1880*/  @!P0 LDGSTS.E.BYPASS.LTC128B.128 [R99+0x1100], [R6.64], !P6 ;  /* 0x0110000006638fae */ /* 0x0007e8000f101d50 */
[----:B------:R4:W-:Y:S01]  /*1890*/  @!P0 LDGSTS.E.BYPASS.LTC128B.128 [R99+0x5100], [R8.64], !P5 ;  /* 0x0510000008638fae */ /* 0x0009e2000e901d50 */
[----:B---3--:R-:W-:-:S04]  /*18a0*/  @!P0 IMAD.WIDE R6, R104, 0x2, R4 ;  /* 0x0000000268068825 */ /* 0x008fc800078e0204 */
[----:B------:R-:W-:Y:S01]  /*18b0*/  @!P0 IMAD.WIDE R4, R102, 0x2, R4 ;  /* 0x0000000266048825 */ /* 0x000fe200078e0204 */
[----:B------:R3:W-:Y:S04]  /*18c0*/  @!P0 LDGSTS.E.BYPASS.LTC128B.128 [R99+0x9100], [R6.64], !P4 ;  /* 0x0910000006638fae */ /* 0x0007e8000e101d50 */
[----:B------:R5:W-:Y:S01]  /*18d0*/  @!P0 LDGSTS.E.BYPASS.LTC128B.128 [R99+0xd100], [R4.64], !P3 ;  /* 0x0d10000004638fae */ /* 0x000be2000d901d50 */
[----:B------:R-:W-:Y:S01]  /*18e0*/  ISETP.GE.AND P0, PT, R0, UR21, PT ;  /* 0x0000001500007c0c */ /* 0x000fe2000bf06270 */
[----:B------:R-:W-:-:S04]  /*18f0*/  IMAD R0, R12, c[0x0][0x1e0], RZ ;  /* 0x000078000c007a24 */ /* 0x000fc800078e02ff */
[----:B------:R-:W-:-:S08]  /*1900*/  IMAD R0, R18, c[0x0][0x1e4], R0 ;  /* 0x0000790012007a24 */ /* 0x000fd000078e0200 */
[----:B-1----:R-:W-:-:S04]  /*1910*/  @!P0 IMAD.WIDE R10, R108, 0x2, R2 ;  /* 0x000000026c0a8825 */ /* 0x002fc800078e0202 */
[--C-:B----4-:R-:W-:Y:S01]  /*1920*/  @!P0 IMAD.WIDE R8, R106, 0x2, R2.reuse ;  /* 0x000000026a088825 */ /* 0x110fe200078e0202 */
[----:B------:R1:W-:Y:S03]  /*1930*/  @!P0 LDGSTS.E.BYPASS.LTC128B.128 [R99+0x2100], [R10.64], !P6 ;  /* 0x021000000a638fae */ /* 0x0003e6000f101d50 */
[----:B---3--:R-:W-:Y:S01]  /*1940*/  @!P0 IMAD.WIDE R6, R104, 0x2, R2 ;  /* 0x0000000268068825 */ /* 0x008fe200078e0202 */
[----:B------:R3:W-:Y:S03]  /*1950*/  @!P0 LDGSTS.E.BYPASS.LTC128B.128 [R99+0x6100], [R8.64], !P5 ;  /* 0x0610000008638fae */ /* 0x0007e6000e901d50 */
[----:B-----5:R-:W-:Y:S01]  /*1960*/  IMAD.WIDE.U32 R4, R18, c[0x0][0x1e0], RZ ;  /* 0x0000780012047a25 */ /* 0x020fe200078e00ff */
[----:B------:R4:W-:Y:S03]  /*1970*/  @!P0 LDGSTS.E.BYPASS.LTC128B.128 [R99+0xa100], [R6.64], !P4 ;  /* 0x0a10000006638fae */ /* 0x0009e6000e101d50 */
[----:B------:R-:W-:-:S02]  /*1980*/  IMAD.IADD R5, R5, 0x1, R0 ;  /* 0x0000000105057824 */ /* 0x000fc400078e0200 */
[----:B------:R-:W-:-:S05]  /*1990*/  @!P0 IMAD.WIDE R2, R102, 0x2, R2 ;  /* 0x0000000266028825 */ /* 0x000fca00078e0202 */
[----:B------:R5:W-:Y:S01]  /*19a0*/  @!P0 LDGSTS.E.BYPASS.LTC128B.128 [R99+0xe100], [R2.64], !P3 ;  /* 0x0e10000002638fae */ /* 0x000be2000d901d50 */
[----:B-1----:R-:W-:-:S03]  /*19b0*/  IMAD R10, R12, c[0x0][0x208], RZ ;  /* 0x000082000c0a7a24 */ /* 0x002fc600078e02ff */
[----:B----4-:R-:W-:Y:S04]  /*19c0*/  SHFL.IDX PT, R6, R14, 0x3, 0x181f ;  /* 0x00781f000e067f89 */ /* 0x010fe800000e0000 */
[----:B------:R1:W4:Y:S01]  /*19d0*/  SHFL.IDX PT, R7, R13, 0x3, 0x181f ;  /* 0x00781f000d077f89 */ /* 0x00032200000e0000 */
[----:B-----5:R-:W-:Y:S01]  /*19e0*/  IMAD.WIDE.U32 R2, R18, c[0x0][0x208], RZ ;  /* 0x0000820012027a25 */ /* 0x020fe200078e00ff */
[----:B--2---:R-:W-:-:S03]  /*19f0*/  SHF.R.S32.HI R11, RZ, 0x1f, R17 ;  /* 0x0000001fff0b7819 */ /* 0x004fc60000011411 */
[----:B---3--:R-:W-:Y:S01]  /*1a00*/  IMAD.WIDE.U32 R8, R17, c[0x0][0x1f0], R4 ;  /* 0x00007c0011087a25 */ /* 0x008fe200078e0004 */
[----:B------:R-:W-:Y:S01]  /*1a10*/  IADD3 R5, R15, 0x60, RZ ;  /* 0x000000600f057810 */ /* 0x000fe20007ffe0ff */
[----:B------:R-:W-:Y:S02]  /*1a20*/  STL [R1+0x48], R17 ;  /* 0x0000481101007387 */ /* 0x000fe40000100800 */
[----:B------:R-:W-:Y:S01]  /*1a30*/  IMAD R0, R11, c[0x0][0x1f0], RZ ;  /* 0x00007c000b007a24 */ /* 0x000fe200078e02ff */
[----:B------:R-:W-:Y:S01]  /*1a40*/  ISETP.GE.AND P1, PT, R5, UR21, PT ;  /* 0x0000001505007c0c */ /* 0x000fe2000bf26270 */
[----:B------:R-:W-:Y:S01]  /*1a50*/  IMAD R4, R18, c[0x0][0x20c], R10 ;  /* 0x0000830012047a24 */ /* 0x000fe200078e020a */
[----:B------:R-:W-:Y:S01]  /*1a60*/  STL [R1+0x7c], R108 ;  /* 0x00007c6c01007387 */ /* 0x000fe20000100800 */
[----:B------:R-:W-:Y:S01]  /*1a70*/  IMAD R10, R17, c[0x0][0x1f4], R0 ;  /* 0x00007d00110a7a24 */ /* 0x000fe200078e0200 */
[----:B------:R-:W-:Y:S01]  /*1a80*/  IADD3 R0, P0, R8, UR22, RZ ;  /* 0x0000001608007c10 */ /* 0x000fe2000ff1e0ff */
[----:B------:R-:W-:Y:S01]  /*1a90*/  IMAD.IADD R5, R3, 0x1, R4 ;  /* 0x0000000103057824 */ /* 0x000fe200078e0204 */
[----:B------:R-:W-:Y:S01]  /*1aa0*/  STL [R1+0x44], R99 ;  /* 0x0000446301007387 */ /* 0x000fe20000100800 */
[----:B------:R-:W-:Y:S01]  /*1ab0*/  IMAD.MOV.U32 R4, RZ, RZ, R2 ;  /* 0x000000ffff047224 */ /* 0x000fe200078e0002 */
[----:B------:R-:W-:-:S02]  /*1ac0*/  IADD3.X R8, R9, UR20, R10, P0, !PT ;  /* 0x0000001409087c10 */ /* 0x000fc400087fe40a */
[C---:B-1----:R-:W-:Y:S01]  /*1ad0*/  LEA R13, P0, R0.reuse, c[0x0][0x1c8], 0x1 ;  /* 0x00007200000d7a11 */ /* 0x042fe200078008ff */
[----:B------:R-:W-:Y:S01]  /*1ae0*/  IMAD.WIDE.U32 R4, R17, c[0x0][0x218], R4 ;  /* 0x0000860011047a25 */ /* 0x000fe200078e0004 */
[----:B------:R-:W-:Y:S02]  /*1af0*/  STL [R1+0xb0], R106 ;  /* 0x0000b06a01007387 */ /* 0x000fe40000100800 */
[----:B------:R-:W-:Y:S01]  /*1b00*/  LEA.HI.X R12, R0, c[0x0][0x1cc], R8, 0x1, P0 ;  /* 0x00007300000c7a11 */ /* 0x000fe200000f0c08 */
[----:B------:R-:W-:Y:S01]  /*1b10*/  IMAD R0, R11, c[0x0][0x218], RZ ;  /* 0x000086000b007a24 */ /* 0x000fe200078e02ff */
[----:B------:R-:W-:Y:S01]  /*1b20*/  SHFL.IDX PT, R2, R13, RZ, 0x181f ;  /* 0x00181fff0d027589 */ /* 0x000fe200000e0000 */
[----:B----4-:R-:W-:-:S03]  /*1b30*/  @!P1 IMAD.WIDE R10, R108, 0x2, R6 ;  /* 0x000000026c0a9825 */ /* 0x010fc600078e0206 */
[----:B------:R-:W1:Y:S01]  /*1b40*/  SHFL.IDX PT, R3, R12, RZ, 0x181f ;  /* 0x00181fff0c037589 */ /* 0x000e6200000e0000 */
[----:B------:R-:W-:Y:S02]  /*1b50*/  IMAD R0, R17, c[0x0][0x21c], R0 ;  /* 0x0000870011007a24 */ /* 0x000fe400078e0200 */
[----:B------:R-:W-:Y:S01]  /*1b60*/  @!P1 IMAD.WIDE R8, R106, 0x2, R6 ;  /* 0x000000026a089825 */ /* 0x000fe200078e0206 */
[----:B------:R2:W-:Y:S01]  /*1b70*/  @!P1 LDGSTS.E.BYPASS.LTC128B.128 [R99+0x3100], [R10.64], !P6 ;  /* 0x031000000a639fae */ /* 0x0005e2000f101d50 */
[----:B------:R-:W-:-:S03]  /*1b80*/  ISETP.GE.AND P6, PT, R108, c[0x0][0x1d4], PT ;  /* 0x000075006c007a0c */ /* 0x000fc60003fc6270 */
[----:B------:R3:W-:Y:S04]  /*1b90*/  @!P1 LDGSTS.E.BYPASS.LTC128B.128 [R99+0x7100], [R8.64], !P5 ;  /* 0x0710000008639fae */ /* 0x0007e8000e901d50 */
[----:B------:R-:W-:Y:S04]  /*1ba0*/  STL [R1+0xb4], R104 ;  /* 0x0000b46801007387 */ /* 0x000fe80000100800 */
[----:B------:R-:W-:Y:S04]  /*1bb0*/  STL [R1+0x58], R102 ;  /* 0x0000586601007387 */ /* 0x000fe80000100800 */
[----:B------:R-:W-:Y:S01]  /*1bc0*/  STL [R1+0x4c], R18 ;  /* 0x00004c1201007387 */ /* 0x000fe20000100800 */
[----:B--2---:R-:W-:-:S02]  /*1bd0*/  IADD3 R10, P0, R4, UR26, RZ ;  /* 0x0000001a040a7c10 */ /* 0x004fc4000ff1e0ff */
[----:B------:R-:W-:Y:S02]  /*1be0*/  LEA.HI R11, R98, R101, RZ, 0x4 ;  /* 0x00000065620b7211 */ /* 0x000fe400078f20ff */
[----:B------:R-:W-:Y:S01]  /*1bf0*/  IADD3.X R4, R5, UR8, R0, P0, !PT ;  /* 0x0000000805047c10 */ /* 0x000fe200087fe400 */
[--C-:B---3--:R-:W-:Y:S01]  /*1c00*/  @!P1 IMAD.WIDE R8, R104, 0x2, R6.reuse ;  /* 0x0000000268089825 */ /* 0x108fe200078e0206 */
[----:B------:R-:W-:Y:S02]  /*1c10*/  ISETP.GE.AND P0, PT, R20, 0x1, PT ;  /* 0x000000011400780c */ /* 0x000fe40003f06270 */
[----:B------:R-:W-:Y:S01]  /*1c20*/  LEA R0, P5, R10, c[0x0][0x1f8], 0x1 ;  /* 0x00007e000a007a11 */ /* 0x000fe200078a08ff */
[----:B------:R-:W-:Y:S01]  /*1c30*/  @!P1 IMAD.WIDE R6, R102, 0x2, R6 ;  /* 0x0000000266069825 */ /* 0x000fe200078e0206 */
[----:B------:R2:W-:Y:S01]  /*1c40*/  @!P1 LDGSTS.E.BYPASS.LTC128B.128 [R99+0xb100], [R8.64], !P4 ;  /* 0x0b10000008639fae */ /* 0x0005e2000e101d50 */
[----:B------:R-:W-:Y:S02]  /*1c50*/  ISETP.GE.AND P4, PT, R35, c[0x0][0x1d4], PT ;  /* 0x0000750023007a0c */ /* 0x000fe40003f86270 */
[----:B------:R-:W-:Y:S01]  /*1c60*/  LEA.HI.X R10, R10, c[0x0][0x1fc], R4, 0x1, P5 ;  /* 0x00007f000a0a7a11 */ /* 0x000fe200028f0c04 */
[----:B------:R-:W3:Y:S01]  /*1c70*/  SHFL.IDX PT, R14, R0, RZ, 0x181f ;  /* 0x00181fff000e7589 */ /* 0x000ee200000e0000 */
[----:B------:R-:W-:-:S03]  /*1c80*/  ISETP.GE.AND P5, PT, R21, c[0x0][0x1d4], PT ;  /* 0x0000750015007a0c */ /* 0x000fc60003fa6270 */
[----:B------:R4:W-:Y:S01]  /*1c90*/  @!P1 LDGSTS.E.BYPASS.LTC128B.128 [R99+0xf100], [R6.64], !P3 ;  /* 0x0f10000006639fae */ /* 0x0009e2000d901d50 */
[--C-:B-1----:R-:W-:Y:S01]  /*1ca0*/  @P0 IMAD.WIDE R4, R104, 0x2, R2.reuse ;  /* 0x0000000268040825 */ /* 0x102fe200078e0202 */
[----:B------:R-:W-:Y:S02]  /*1cb0*/  ISETP.GE.AND P3, PT, R34, c[0x0][0x1d4], PT ;  /* 0x0000750022007a0c */ /* 0x000fe40003f66270 */
[----:B------:R-:W1:Y:S01]  /*1cc0*/  SHFL.IDX PT, R17, R10, RZ, 0x181f ;  /* 0x00181fff0a117589 */ /* 0x000e6200000e0000 */
[----:B------:R-:W-:Y:S02]  /*1cd0*/  ISETP.GT.AND P1, PT, R20, 0x20, PT ;  /* 0x000000201400780c */ /* 0x000fe40003f24270 */
[----:B------:R-:W-:Y:S01]  /*1ce0*/  SEL R100, RZ, 0x10, P3 ;  /* 0x00000010ff647807 */ /* 0x000fe20001800000 */
[----:B------:R-:W5:Y:S04]  /*1cf0*/  SHFL.IDX PT, R15, R0, 0x1, 0x181f ;  /* 0x00381f00000f7f89 */ /* 0x000f6800000e0000 */
[----:B------:R-:W0:Y:S04]  /*1d00*/  LDGDEPBAR ;  /* 0x00000000000079af */ /* 0x000e280000000000 */
[----:B------:R1:W3:Y:S01]  /*1d10*/  SHFL.IDX PT, R16, R10, 0x1, 0x181f ;  /* 0x00381f000a107f89 */ /* 0x0002e200000e0000 */
[----:B--2---:R-:W-:-:S05]  /*1d20*/  @P0 IMAD.WIDE R8, R108, 0x2, R2 ;  /* 0x000000026c080825 */ /* 0x004fca00078e0202 */
[----:B------:R2:W-:Y:S01]  /*1d30*/  @P0 LDGSTS.E.BYPASS.LTC128B.128 [R99+0x10100], [R8.64], !P6 ;  /* 0x1010000008630fae */ /* 0x0005e2000f101d50 */
[----:B----4-:R-:W-:-:S04]  /*1d40*/  @P0 IMAD.WIDE R6, R106, 0x2, R2 ;  /* 0x000000026a060825 */ /* 0x010fc800078e0202 */
[----:B------:R-:W-:Y:S01]  /*1d50*/  @P0 IMAD.WIDE R2, R102, 0x2, R2 ;  /* 0x0000000266020825 */ /* 0x000fe200078e0202 */
[----:B------:R4:W-:Y:S04]  /*1d60*/  @P0 LDGSTS.E.BYPASS.LTC128B.128 [R99+0x12100], [R6.64], !P5 ;  /* 0x1210000006630fae */ /* 0x0009e8000e901d50 */
[----:B------:R5:W-:Y:S01]  /*1d70*/  @P0 LDGSTS.E.BYPASS.LTC128B.128 [R99+0x14100], [R4.64], !P4 ;  /* 0x1410000004630fae */ /* 0x000be2000e101d50 */
[----:B-1----:R-:W-:-:S03]  /*1d80*/  LOP3.LUT R10, R11, 0xfffffff0, RZ, 0xc0, !PT ;  /* 0xfffffff00b0a7812 */ /* 0x002fc600078ec0ff */
[----:B------:R1:W-:Y:S02]  /*1d90*/  @P0 LDGSTS.E.BYPASS.LTC128B.128 [R99+0x16100], [R2.64], !P3 ;  /* 0x1610000002630fae */ /* 0x0003e4000d901d50 */
[----:B------:R-:W-:-:S05]  /*1da0*/  IMAD.IADD R10, R101, 0x1, -R10 ;  /* 0x00000001650a7824 */ /* 0x000fca00078e0a0a */
[----:B------:R-:W-:Y:S01]  /*1db0*/  SHF.R.S32.HI R18, RZ, 0x1f, R10 ;  /* 0x0000001fff127819 */ /* 0x000fe2000001140a */
[----:B--2---:R-:W-:-:S03]  /*1dc0*/  IMAD.WIDE R8, R108, 0x2, RZ ;  /* 0x000000026c087825 */ /* 0x004fc600078e02ff */
[----:B------:R-:W-:Y:S02]  /*1dd0*/  LEA.HI R18, R18, R10, RZ, 0x3 ;  /* 0x0000000a12127211 */ /* 0x000fe400078f18ff */
[----:B---3--:R-:W-:Y:S02]  /*1de0*/  IADD3 R32, P0, R14, R8, RZ ;  /* 0x000000080e207210 */ /* 0x008fe40007f1e0ff */
[----:B----4-:R-:W-:Y:S01]  /*1df0*/  SHF.R.S32.HI R6, RZ, 0x4, R11 ;  /* 0x00000004ff067819 */ /* 0x010fe2000001140b */
[----:B------:R-:W-:Y:S02]  /*1e00*/  IMAD.SHL.U32 R7, R19, 0x40, RZ ;  /* 0x0000004013077824 */ /* 0x000fe400078e00ff */
[----:B------:R-:W-:Y:S01]  /*1e10*/  IMAD.X R33, R17, 0x1, R9, P0 ;  /* 0x0000000111217824 */ /* 0x000fe200000e0609 */
[----:B-----5:R2:W-:Y:S01]  /*1e20*/  SHFL.IDX PT, R4, R13, 0x1, 0x181f ;  /* 0x00381f000d047f89 */ /* 0x0205e200000e0000 */
[----:B------:R-:W-:Y:S02]  /*1e30*/  LEA.HI R0, R11, R6, RZ, 0x1 ;  /* 0x000000060b007211 */ /* 0x000fe400078f08ff */
[----:B------:R-:W-:Y:S01]  /*1e40*/  IADD3 R30, P0, R8, R15, RZ ;  /* 0x0000000f081e7210 */ /* 0x000fe20007f1e0ff */
[----:B------:R3:W4:Y:S01]  /*1e50*/  SHFL.IDX PT, R5, R12, 0x1, 0x181f ;  /* 0x00381f000c057f89 */ /* 0x00072200000e0000 */
[----:B------:R-:W-:Y:S01]  /*1e60*/  LOP3.LUT R0, R0, 0xfffffffe, RZ, 0xc0, !PT ;  /* 0xfffffffe00007812 */ /* 0x000fe200078ec0ff */
[----:B-1----:R-:W-:Y:S01]  /*1e70*/  IMAD.WIDE R2, R106, 0x2, RZ ;  /* 0x000000026a027825 */ /* 0x002fe200078e02ff */
[----:B------:R-:W-:-:S03]  /*1e80*/  LOP3.LUT R11, R18, 0xfffffff8, RZ, 0xc0, !PT ;  /* 0xfffffff8120b7812 */ /* 0x000fc600078ec0ff */
[----:B------:R-:W-:Y:S01]  /*1e90*/  IMAD.X R31, R9, 0x1, R16, P0 ;  /* 0x00000001091f7824 */ /* 0x000fe200000e0610 */
[----:B------:R-:W-:Y:S01]  /*1ea0*/  IADD3 R28, P0, R14, R2, RZ ;  /* 0x000000020e1c7210 */ /* 0x000fe20007f1e0ff */
[----:B------:R-:W-:-:S04]  /*1eb0*/  IMAD.IADD R11, R10, 0x1, -R11 ;  /* 0x000000010a0b7824 */ /* 0x000fc800078e0a0b */
[----:B------:R-:W-:Y:S01]  /*1ec0*/  IMAD.X R29, R17, 0x1, R3, P0 ;  /* 0x00000001111d7824 */ /* 0x000fe200000e0603 */
[----:B------:R-:W-:-:S05]  /*1ed0*/  IADD3 R26, P0, R2, R15, RZ ;  /* 0x0000000f021a7210 */ /* 0x000fca0007f1e0ff */
[----:B------:R-:W-:Y:S02]  /*1ee0*/  IMAD.X R27, R3, 0x1, R16, P0 ;  /* 0x00000001031b7824 */ /* 0x000fe400000e0610 */
[----:B--2---:R-:W-:Y:S01]  /*1ef0*/  IMAD.IADD R13, R6, 0x1, -R0 ;  /* 0x00000001060d7824 */ /* 0x004fe200078e0a00 */
[----:B------:R-:W-:Y:S01]  /*1f00*/  LOP3.LUT R0, R7, 0x1c0, RZ, 0xc0, !PT ;  /* 0x000001c007007812 */ /* 0x000fe200078ec0ff */
[----:B------:R-:W-:-:S03]  /*1f10*/  IMAD.WIDE R2, R104, 0x2, RZ ;  /* 0x0000000268027825 */ /* 0x000fc600078e02ff */
[----:B---3--:R-:W-:Y:S01]  /*1f20*/  LOP3.LUT R12, R0, 0x8, R22, 0xf8, !PT ;  /* 0x00000008000c7812 */ /* 0x008fe200078ef816 */
[----:B----4-:R-:W-:Y:S01]  /*1f30*/  @P1 IMAD.WIDE R8, R108, 0x2, R4 ;  /* 0x000000026c081825 */ /* 0x010fe200078e0204 */
[----:B------:R-:W-:Y:S02]  /*1f40*/  SHF.R.U32.HI R0, RZ, 0x3, R0 ;  /* 0x00000003ff007819 */ /* 0x000fe40000011600 */
[----:B------:R-:W-:Y:S01]  /*1f50*/  IADD3 R22, P0, R2, R15, RZ ;  /* 0x0000000f02167210 */ /* 0x000fe20007f1e0ff */
[----:B------:R-:W-:Y:S01]  /*1f60*/  @P1 IMAD.WIDE R6, R106, 0x2, R4 ;  /* 0x000000026a061825 */ /* 0x000fe200078e0204 */
[----:B------:R1:W-:Y:S01]  /*1f70*/  @P1 LDGSTS.E.BYPASS.LTC128B.128 [R99+0x11100], [R8.64], !P6 ;  /* 0x1110000008631fae */ /* 0x0003e2000f101d50 */
[----:B------:R-:W-:Y:S02]  /*1f80*/  LOP3.LUT R0, R12, R0, RZ, 0x3c, !PT ;  /* 0x000000000c007212 */ /* 0x000fe400078e3cff */
[----:B------:R-:W-:Y:S01]  /*1f90*/  IMAD.X R23, R3, 0x1, R16, P0 ;  /* 0x0000000103177824 */ /* 0x000fe200000e0610 */
[----:B------:R2:W-:Y:S02]  /*1fa0*/  @P1 LDGSTS.E.BYPASS.LTC128B.128 [R99+0x13100], [R6.64], !P5 ;  /* 0x1310000006631fae */ /* 0x0005e4000e901d50 */
[----:B------:R-:W-:-:S04]  /*1fb0*/  IMAD R0, R13, 0x200, R0 ;  /* 0x000002000d007824 */ /* 0x000fc800078e0200 */
[----:B------:R-:W-:-:S05]  /*1fc0*/  IMAD.SHL.U32 R134, R0, 0x2, RZ ;  /* 0x0000000200867824 */ /* 0x000fca00078e00ff */
[C---:B------:R-:W-:Y:S02]  /*1fd0*/  IADD3 R0, R134.reuse, 0x10100, RZ ;  /* 0x0001010086007810 */ /* 0x040fe40007ffe0ff */
[----:B------:R-:W-:Y:S01]  /*1fe0*/  IADD3 R111, R134, 0x10120, RZ ;  /* 0x00010120866f7810 */ /* 0x000fe20007ffe0ff */
[----:B-1----:R-:W-:-:S04]  /*1ff0*/  @P1 IMAD.WIDE R8, R104, 0x2, R4 ;  /* 0x0000000268081825 */ /* 0x002fc800078e0204 */
[----:B------:R-:W-:Y:S01]  /*2000*/  @P1 IMAD.WIDE R4, R102, 0x2, R4 ;  /* 0x0000000266041825 */ /* 0x000fe200078e0204 */
[----:B------:R1:W-:Y:S03]  /*2010*/  @P1 LDGSTS.E.BYPASS.LTC128B.128 [R99+0x15100], [R8.64], !P4 ;  /* 0x1510000008631fae */ /* 0x0003e6000e101d50 */
[----:B--2---:R-:W-:Y:S01]  /*2020*/  IMAD.SHL.U32 R6, R11, 0x40, RZ ;  /* 0x000000400b067824 */ /* 0x004fe200078e00ff */
[----:B------:R2:W-:Y:S01]  /*2030*/  @P1 LDGSTS.E.BYPASS.LTC128B.128 [R99+0x17100], [R4.64], !P3 ;  /* 0x1710000004631fae */ /* 0x0005e2000d901d50 */
[----:B------:R-:W-:Y:S01]  /*2040*/  IMAD.SHL.U32 R7, R13, 0x8, RZ ;  /* 0x000000080d077824 */ /* 0x000fe200078e00ff */
[----:B------:R-:W-:Y:S01]  /*2050*/  IADD3 R24, P1, R14, R2, RZ ;  /* 0x000000020e187210 */ /* 0x000fe20007f3e0ff */
[----:B------:R-:W-:Y:S01]  /*2060*/  IMAD.SHL.U32 R2, R18, 0x40, RZ ;  /* 0x0000004012027824 */ /* 0x000fe200078e00ff */
[----:B------:R-:W0:Y:S01]  /*2070*/  LDGDEPBAR ;  /* 0x00000000000079af */ /* 0x000e220000000000 */
[----:B------:R-:W-:-:S02]  /*2080*/  LOP3.LUT R6, R6, 0x1c0, RZ, 0xc0, !PT ;  /* 0x000001c006067812 */ /* 0x000fc400078ec0ff */
[----:B------:R-:W-:Y:S01]  /*2090*/  IMAD.X R25, R17, 0x1, R3, P1 ;  /* 0x0000000111197824 */ /* 0x000fe200008e0603 */
[----:B------:R-:W-:Y:S02]  /*20a0*/  LOP3.LUT P1, RZ, R19, 0x2, RZ, 0xc0, !PT ;  /* 0x0000000213ff7812 */ /* 0x000fe4000782c0ff */
[----:B------:R-:W-:Y:S02]  /*20b0*/  LOP3.LUT R7, R6, 0x8, R7, 0xf8, !PT ;  /* 0x0000000806077812 */ /* 0x000fe400078ef807 */
[----:B------:R-:W-:Y:S02]  /*20c0*/  SHF.R.U32.HI R6, RZ, 0x3, R6 ;  /* 0x00000003ff067819 */ /* 0x000fe40000011606 */
[----:B------:R-:W-:Y:S02]  /*20d0*/  IADD3 R3, R99, 0x100, RZ ;  /* 0x0000010063037810 */ /* 0x000fe40007ffe0ff */
[----:B------:R-:W-:-:S05]  /*20e0*/  LOP3.LUT R6, R7, R6, RZ, 0x3c, !PT ;  /* 0x0000000607067212 */ /* 0x000fca00078e3cff */
[----:B------:R-:W-:Y:S02]  /*20f0*/  @P1 IADD3 R111, R0, -0x20, RZ ;  /* 0xffffffe0006f1810 */ /* 0x000fe40007ffe0ff */
[----:B------:R-:W-:-:S03]  /*2100*/  LOP3.LUT P1, RZ, R11, 0x2, RZ, 0xc0, !PT ;  /* 0x000000020bff7812 */ /* 0x000fc6000782c0ff */
[----:B------:R-:W-:Y:S01]  /*2110*/  STL [R1], R111 ;  /* 0x0000006f01007387 */ /* 0x000fe20000100800 */
[----:B--2---:R-:W-:Y:S01]  /*2120*/  IMAD.WIDE R4, R102, 0x2, RZ ;  /* 0x0000000266047825 */ /* 0x004fe200078e02ff */
[----:B------:R-:W-:-:S04]  /*2130*/  DEPBAR.LE SB0, 0x1 ;  /* 0x000080400000791a */ /* 0x000fc80000000000 */
[----:B------:R-:W-:Y:S01]  /*2140*/  BAR.SYNC.DEFER_BLOCKING 0x0 ;  /* 0x0000000000007b1d */ /* 0x000fe20000010000 */
[----:B------:R-:W-:-:S05]  /*2150*/  IADD3 R12, P0, R14, R4, RZ ;  /* 0x000000040e0c7210 */ /* 0x000fca0007f1e0ff */
[----:B------:R-:W-:Y:S01]  /*2160*/  IMAD.X R13, R17, 0x1, R5, P0 ;  /* 0x00000001110d7824 */ /* 0x000fe200000e0605 */
[----:B-1----:R-:W-:Y:S01]  /*2170*/  IADD3 R8, P0, R4, R15, RZ ;  /* 0x0000000f04087210 */ /* 0x002fe20007f1e0ff */
[----:B------:R-:W-:Y:S01]  /*2180*/  STL [R1+0xc4], R109 ;  /* 0x0000c46d01007387 */ /* 0x000fe20000100800 */
[----:B------:R-:W-:Y:S01]  /*2190*/  LOP3.LUT R4, R6, 0xfffffe00, R2, 0xf8, !PT ;  /* 0xfffffe0006047812 */ /* 0x000fe200078ef802 */
[----:B------:R-:W-:Y:S01]  /*21a0*/  IMAD.MOV.U32 R2, RZ, RZ, 0x20 ;  /* 0x00000020ff027424 */ /* 0x000fe200078e00ff */
[----:B------:R-:W-:Y:S01]  /*21b0*/  IADD3 R6, R111, 0x800, RZ ;  /* 0x000008006f067810 */ /* 0x000fe20007ffe0ff */
[----:B------:R-:W-:Y:S01]  /*21c0*/  IMAD.X R9, R5, 0x1, R16, P0 ;  /* 0x0000000105097824 */ /* 0x000fe200000e0610 */
[----:B------:R-:W-:Y:S01]  /*21d0*/  LOP3.LUT P0, RZ, R11, 0x4, RZ, 0xc0, !PT ;  /* 0x000000040bff7812 */ /* 0x000fe2000780c0ff */
[----:B------:R-:W-:Y:S01]  /*21e0*/  IMAD.MOV.U32 R5, RZ, RZ, 0x10 ;  /* 0x00000010ff057424 */ /* 0x000fe200078e00ff */
[----:B------:R-:W-:Y:S01]  /*21f0*/  STL [R1+0x94], R100 ;  /* 0x0000946401007387 */ /* 0x000fe20000100800 */
[----:B------:R-:W-:Y:S01]  /*2200*/  IMAD R232, R96, 0x400, R4 ;  /* 0x0000040060e87824 */ /* 0x000fe200078e0204 */
[----:B------:R-:W-:-:S02]  /*2210*/  SEL R0, R2, 0xffffffe0, !P0 ;  /* 0xffffffe002007807 */ /* 0x000fc40004000000 */
[----:B------:R-:W-:Y:S01]  /*2220*/  SEL R5, R5, 0xfffffff0, !P1 ;  /* 0xfffffff005057807 */ /* 0x000fe20004800000 */
[----:B------:R-:W-:Y:S01]  /*2230*/  STL [R1+0xbc], R107 ;  /* 0x0000bc6b01007387 */ /* 0x000fe20000100800 */
[C---:B------:R-:W-:Y:S01]  /*2240*/  LEA R240, R232.reuse, 0x100, 0x1 ;  /* 0x00000100e8f07811 */ /* 0x040fe200078e08ff */
[----:B------:R-:W-:Y:S01]  /*2250*/  IMAD.SHL.U32 R232, R232, 0x2, RZ ;  /* 0x00000002e8e87824 */ /* 0x000fe200078e00ff */
[----:B------:R-:W-:Y:S01]  /*2260*/  ISETP.GE.AND P1, PT, R108, c[0x0][0x1d4], PT ;  /* 0x000075006c007a0c */ /* 0x000fe20003f26270 */
[----:B------:R-:W-:Y:S02]  /*2270*/  STL [R1+0xc0], R105 ;  /* 0x0000c06901007387 */ /* 0x000fe40000100800 */
[--C-:B------:R-:W-:Y:S01]  /*2280*/  IMAD R236, R5, 0x2, R240.reuse ;  /* 0x0000000205ec7824 */ /* 0x100fe200078e02f0 */
[----:B------:R-:W-:Y:S01]  /*2290*/  ISETP.LT.OR P0, PT, R20, 0x1, P1 ;  /* 0x000000011400780c */ /* 0x000fe20000f01670 */
[C---:B------:R-:W-:Y:S01]  /*22a0*/  IMAD R240, R0.reuse, 0x2, R240 ;  /* 0x0000000200f07824 */ /* 0x040fe200078e02f0 */
[----:B------:R-:W-:Y:S01]  /*22b0*/  LDSM.16.M88.4 R168, [R232+0x100] ;  /* 0x00010000e8a8783b */ /* 0x000fe20000000200 */
[----:B------:R-:W-:Y:S01]  /*22c0*/  IMAD R244, R0, 0x2, R236 ;  /* 0x0000000200f47824 */ /* 0x000fe200078e02ec */
[----:B------:R-:W-:-:S02]  /*22d0*/  ISETP.GE.AND P1, PT, R21, c[0x0][0x1d4], PT ;  /* 0x0000750015007a0c */ /* 0x000fc40003f26270 */
        /* <DEDUP_REMOVED lines=16> */
[----:B------:R1:W-:Y:S04]  /*23e0*/  STL [R1+0x50], R3 ;  /* 0x0000500301007387 */ /* 0x0003e80000100800 */
[----:B------:R-:W-:Y:S01]  /*23f0*/  STL [R1+0x90], R103 ;  /* 0x0000906701007387 */ /* 0x000fe20000100800 */
[----:B------:R-:W-:-:S04]  /*2400*/  DEPBAR.LE SB0, 0x0 ;  /* 0x000080000000791a */ /* 0x000fc80000000000 */
[----:B------:R-:W-:Y:S01]  /*2410*/  BAR.SYNC.DEFER_BLOCKING 0x0 ;  /* 0x0000000000007b1d */ /* 0x000fe20000010000 */
[----:B-1----:R-:W-:-:S05]  /*2420*/  IADD3 R3, R99, 0x4100, RZ ;  /* 0x0000410063037810 */ /* 0x002fca0007ffe0ff */
[----:B------:R-:W-:Y:S04]  /*2430*/  LDSM.16.M88.4 R36, [R134+0x10100] ;  /* 0x010100008624783b */ /* 0x000fe80000000200 */
[----:B------:R-:W1:Y:S04]  /*2440*/  LDSM.16.M88.4 R40, [R134+0x10900] ;  /* 0x010900008628783b */ /* 0x000e680000000200 */
[----:B------:R-:W-:Y:S04]  /*2450*/  LDSM.16.M88.4 R48, [R134+0x11100] ;  /* 0x011100008630783b */ /* 0x000fe80000000200 */
[----:B------:R-:W-:Y:S04]  /*2460*/  LDSM.16.M88.4 R56, [R134+0x11900] ;  /* 0x011900008638783b */ /* 0x000fe80000000200 */
[----:B------:R-:W-:Y:S04]  /*2470*/  LDSM.16.M88.4 R44, [R111] ;  /* 0x000000006f2c783b */ /* 0x000fe80000000200 */
[----:B------:R-:W2:Y:S04]  /*2480*/  LDSM.16.M88.4 R52, [R111+0x800] ;  /* 0x000800006f34783b */ /* 0x000ea80000000200 */
[----:B------:R-:W3:Y:S04]  /*2490*/  LDSM.16.M88.4 R72, [R111+0x1000] ;  /* 0x001000006f48783b */ /* 0x000ee80000000200 */
[----:B------:R-:W4:Y:S04]  /*24a0*/  LDSM.16.M88.4 R76, [R111+0x1800] ;  /* 0x001800006f4c783b */ /* 0x000f280000000200 */
[----:B------:R-:W-:Y:S01]  /*24b0*/  @!PT LDS RZ, [RZ] ;  /* 0x00000000fffff984 */ /* 0x000fe20000000800 */
[----:B------:R-:W-:Y:S01]  /*24c0*/  @!PT LDS RZ, [RZ] ;  /* 0x00000000fffff984 */ /* 0x000fe20000000800 */
[----:B------:R-:W-:Y:S01]  /*24d0*/  @!PT LDS RZ, [RZ] ;  /* 0x00000000fffff984 */ /* 0x000fe20000000800 */
[----:B------:R5:W-:Y:S01]  /*24e0*/  LDGSTS.E.BYPASS.LTC128B.128 [R99+0x100], [R32.64], !P0 ;  /* 0x0010000020637fae */ /* 0x000be2000c101d50 */
[----:B------:R-:W-:-:S02]  /*24f0*/  ISETP.LT.OR P0, PT, R20, 0x1, P1 ;  /* 0x000000011400780c */ /* 0x000fc40000f01670 */
[----:B------:R-:W-:-:S11]  /*2500*/  ISETP.GE.AND P1, PT, R35, c[0x0][0x1d4], PT ;  /* 0x0000750023007a0c */ /* 0x000fd60003f26270 */
[----:B------:R1:W-:Y:S01]  /*2510*/  LDGSTS.E.BYPASS.LTC128B.128 [R99+0x2100], [R28.64], !P0 ;  /* 0x021000001c637fae */ /* 0x0003e2000c101d50 */
[----:B------:R-:W-:Y:S02]  /*2520*/  ISETP.LT.OR P0, PT, R20, 0x1, P1 ;  /* 0x000000011400780c */ /* 0x000fe40000f01670 */
[----:B------:R-:W-:-:S11]  /*2530*/  ISETP.GE.AND P1, PT, R34, c[0x0][0x1d4], PT ;  /* 0x0000750022007a0c */ /* 0x000fd60003f26270 */
[----:B------:R1:W-:Y:S01]  /*2540*/  LDGSTS.E.BYPASS.LTC128B.128 [R99+0x4100], [R24.64], !P0 ;  /* 0x0410000018637fae */ /* 0x0003e2000c101d50 */
[C---:B------:R-:W-:Y:S02]  /*2550*/  ISETP.LT.OR P0, PT, R20.reuse, 0x1, P1 ;  /* 0x000000011400780c */ /* 0x040fe40000f01670 */
[----:B------:R-:W-:-:S11]  /*2560*/  ISETP.LT.OR P1, PT, R20, 0x21, P1 ;  /* 0x000000211400780c */ /* 0x000fd60000f21670 */
[----:B------:R1:W-:Y:S01]  /*2570*/  LDGSTS.E.BYPASS.LTC128B.128 [R99+0x6100], [R12.64], !P0 ;  /* 0x061000000c637fae */ /* 0x0003e2000c101d50 */
[----:B------:R-:W-:-:S04]  /*2580*/  ISETP.GE.AND P0, PT, R108, c[0x0][0x1d4], PT ;  /* 0x000075006c007a0c */ /* 0x000fc80003f06270 */
[----:B------:R-:W-:-:S13]  /*2590*/  ISETP.LT.OR P0, PT, R20, 0x21, P0 ;  /* 0x000000211400780c */ /* 0x000fda0000701670 */
[----:B------:R2:W-:Y:S01]  /*25a0*/  LDGSTS.E.BYPASS.LTC128B.128 [R99+0x1100], [R30.64], !P0 ;  /* 0x011000001e637fae */ /* 0x0005e2000c101d50 */
[----:B------:R-:W-:-:S04]  /*25b0*/  ISETP.GE.AND P0, PT, R21, c[0x0][0x1d4], PT ;  /* 0x0000750015007a0c */ /* 0x000fc80003f06270 */
[----:B------:R-:W-:Y:S01]  /*25c0*/  ISETP.LT.OR P0, PT, R20, 0x21, P0 ;  /* 0x000000211400780c */ /* 0x000fe20000701670 */
[C---:B-1----:R-:W-:Y:S11]  /*25d0*/  HMMA.16816.F32 R12, R168.reuse, R40, RZ ;  /* 0x00000028a80c723c */ /* 0x042ff600000018ff */
[----:B------:R-:W-:Y:S01]  /*25e0*/  @!UPT UIADD3 URZ, URZ, URZ, URZ ;  /* 0x0000003f3f3ff290 */ /* 0x000fe2000fffe03f */
[----:B------:R1:W-:Y:S01]  /*25f0*/  LDGSTS.E.BYPASS.LTC128B.128 [R99+0x3100], [R26.64], !P0 ;  /* 0x031000001a637fae */ /* 0x0003e2000c101d50 */
[----:B------:R-:W-:Y:S02]  /*2600*/  LOP3.LUT P0, RZ, R19, 0x4, RZ, 0xc0, !PT ;  /* 0x0000000413ff7812 */ /* 0x000fe4000780c0ff */
[----:B------:R-:W-:Y:S02]  /*2610*/  HMMA.16816.F32 R16, R168, R38, RZ ;  /* 0x00000026a810723c */ /* 0x000fe400000018ff */
[----:B------:R-:W-:Y:S02]  /*2620*/  SEL R2, R2, 0xffffffe0, !P0 ;  /* 0xffffffe002027807 */ /* 0x000fe40004000000 */
[----:B------:R-:W-:-:S03]  /*2630*/  ISETP.GE.AND P0, PT, R35, c[0x0][0x1d4], PT ;  /* 0x0000750023007a0c */ /* 0x000fc60003f06270 */
[----:B------:R-:W-:Y:S01]  /*2640*/  IMAD R252, R2, 0x2, R134 ;  /* 0x0000000202fc7824 */ /* 0x000fe200078e0286 */
[----:B------:R-:W-:Y:S01]  /*2650*/  ISETP.LT.OR P0, PT, R20, 0x21, P0 ;  /* 0x000000211400780c */ /* 0x000fe20000701670 */
[----:B--2---:R-:W-:Y:S01]  /*2660*/  HMMA.16816.F32 R28, R168, R42, RZ ;  /* 0x0000002aa81c723c */ /* 0x004fe200000018ff */
[----:B------:R-:W-:Y:S01]  /*2670*/  IMAD R249, R2, 0x2, R111 ;  /* 0x0000000202f97824 */ /* 0x000fe200078e026f */
[----:B------:R-:W-:-:S05]  /*2680*/  IADD3 R2, R99, 0x2100, RZ ;  /* 0x0000210063027810 */ /* 0x000fca0007ffe0ff */
[----:B------:R2:W-:Y:S01]  /*2690*/  STL [R1+0xa8], R2 ;  /* 0x0000a80201007387 */ /* 0x0005e20000100800 */
[----:B------:R-:W-:Y:S03]  /*26a0*/  HMMA.16816.F32 R60, R172, R52, R12 ;  /* 0x00000034ac3c723c */ /* 0x000fe6000000180c */
[----:B------:R3:W-:Y:S04]  /*26b0*/  STL [R1+0xa4], R3 ;  /* 0x0000a40301007387 */ /* 0x0007e80000100800 */
[----:B------:R4:W-:Y:S01]  /*26c0*/  LDGSTS.E.BYPASS.LTC128B.128 [R99+0x5100], [R22.64], !P0 ;  /* 0x0510000016637fae */ /* 0x0009e2000c101d50 */
[----:B-1----:R-:W-:Y:S01]  /*26d0*/  HMMA.16816.F32 R24, R168, R36, RZ ;  /* 0x00000024a818723c */ /* 0x002fe200000018ff */
[----:B------:R-:W-:-:S02]  /*26e0*/  PLOP3.LUT P0, PT, PT, PT, UP0, 0x40, 0x0 ;  /* 0x000000000000781c */ /* 0x000fc40003f0e808 */
[----:B------:R1:W-:Y:S01]  /*26f0*/  LDGSTS.E.BYPASS.LTC128B.128 [R99+0x7100], [R8.64], !P1 ;  /* 0x0710000008637fae */ /* 0x0003e2000c901d50 */
[----:B------:R-:W-:-:S03]  /*2700*/  ISETP.GT.AND P1, PT, R110, 0x3f, PT ;  /* 0x0000003f6e00780c */ /* 0x000fc60003f24270 */
[----:B------:R-:W1:Y:S01]  /*2710*/  LDSM.16.M88.4 R40, [R252+0x10100] ;  /* 0x01010000fc28783b */ /* 0x000e620000000200 */
[----:B------:R-:W-:Y:S03]  /*2720*/  HMMA.16816.F32 R68, R172, R46, R16 ;  /* 0x0000002eac44723c */ /* 0x000fe60000001810 */
[----:B------:R-:W-:Y:S04]  /*2730*/  LDSM.16.M88.4 R80, [R111+0x4000] ;  /* 0x004000006f50783b */ /* 0x000fe80000000200 */
[----:B------:R-:W-:Y:S01]  /*2740*/  LDSM.16.M88.4 R84, [R134+0x17100] ;  /* 0x017100008654783b */ /* 0x000fe20000000200 */
[----:B------:R-:W-:Y:S01]  /*2750*/  HMMA.16816.F32 R16, R168, R50, RZ ;  /* 0x00000032a810723c */ /* 0x000fe200000018ff */
[----:B--2---:R-:W-:-:S02]  /*2760*/  IADD3 R2, R99, 0x6100, RZ ;  /* 0x0000610063027810 */ /* 0x004fc40007ffe0ff */
[----:B------:R-:W-:Y:S01]  /*2770*/  LDSM.16.M88.4 R92, [R252+0x16900] ;  /* 0x01690000fc5c783b */ /* 0x000fe20000000200 */
[----:B---3--:R-:W-:-:S03]  /*2780*/  IADD3 R3, R111, 0x1000, RZ ;  /* 0x000010006f037810 */ /* 0x008fc60007ffe0ff */
[----:B------:R-:W-:Y:S01]  /*2790*/  LDSM.16.M88.4 R88, [R252+0x17900] ;  /* 0x01790000fc58783b */ /* 0x000fe20000000200 */
[----:B------:R-:W-:Y:S03]  /*27a0*/  HMMA.16816.F32 R64, R172, R44, R24 ;  /* 0x0000002cac40723c */ /* 0x000fe60000001818 */
[----:B------:R2:W-:Y:S04]  /*27b0*/  STL [R1+0xa0], R2 ;  /* 0x0000a00201007387 */ /* 0x0005e80000100800 */
[----:B------:R3:W-:Y:S01]  /*27c0*/  STL [R1+0x3c], R6 ;  /* 0x00003c0601007387 */ /* 0x0007e20000100800 */
[C---:B------:R-:W-:Y:S03]  /*27d0*/  HMMA.16816.F32 R24, R168.reuse, R48, RZ ;  /* 0x00000030a818723c */ /* 0x040fe600000018ff */
[----:B------:R-:W4:Y:S04]  /*27e0*/  LDSM.16.M88.4 R48, [R252+0x10900] ;  /* 0x01090000fc30783b */ /* 0x000f280000000200 */
[----:B------:R5:W-:Y:S01]  /*27f0*/  STL [R1+0x38], R3 ;  /* 0x0000380301007387 */ /* 0x000be20000100800 */
[C---:B------:R-:W-:Y:S03]  /*2800*/  HMMA.16816.F32 R12, R168.reuse, R56, RZ ;  /* 0x00000038a80c723c */ /* 0x040fe600000018ff */
[----:B------:R-:W0:Y:S05]  /*2810*/  LDGDEPBAR ;  /* 0x00000000000079af */ /* 0x000e2a0000000000 */
[----:B-1----:R-:W-:Y:S01]  /*2820*/  HMMA.16816.F32 R8, R168, R58, RZ ;  /* 0x0000003aa808723c */ /* 0x002fe200000018ff */
[----:B------:R-:W1:Y:S01]  /*2830*/  LDSM.16.M88.4 R56, [R252+0x11100] ;  /* 0x01110000fc38783b */ /* 0x000e620000000200 */
[----:B--2---:R-:W-:-:S06]  /*2840*/  IADD3 R2, R111, 0x1800, RZ ;  /* 0x000018006f027810 */ /* 0x004fcc0007ffe0ff */
[----:B------:R-:W-:Y:S01]  /*2850*/  HMMA.16816.F32 R44, R172, R54, R28 ;  /* 0x00000036ac2c723c */ /* 0x000fe2000000181c */
[----:B------:R-:W2:Y:S01]  /*2860*/  LDSM.16.M88.4 R28, [R252+0x11900] ;  /* 0x01190000fc1c783b */ /* 0x000ea20000000200 */
[----:B---3--:R-:W-:-:S03]  /*2870*/  IADD3 R6, R111, 0x2000, RZ ;  /* 0x000020006f067810 */ /* 0x008fc60007ffe0ff */
[----:B------:R-:W-:Y:S03]  /*2880*/  LDSM.16.M88.4 R52, [R249+0x1000] ;  /* 0x00100000f934783b */ /* 0x000fe60000000200 */
[C---:B------:R-:W-:Y:S01]  /*2890*/  HMMA.16816.F32 R36, R172.reuse, R72, R24 ;  /* 0x00000048ac24723c */ /* 0x040fe20000001818 */
[C---:B-----5:R-:W-:Y:S01]  /*28a0*/  IADD3 R3, R111.reuse, 0x2800, RZ ;  /* 0x000028006f037810 */ /* 0x060fe20007ffe0ff */
[----:B------:R3:W-:Y:S04]  /*28b0*/  STL [R1+0x34], R2 ;  /* 0x0000340201007387 */ /* 0x0007e80000100800 */
[----:B------:R5:W-:Y:S02]  /*28c0*/  STL [R1+0x30], R6 ;  /* 0x0000300601007387 */ /* 0x000be40000100800 */
[C---:B------:R-:W-:Y:S02]  /*28d0*/  HMMA.16816.F32 R32, R172.reuse, R74, R16 ;  /* 0x0000004aac20723c */ /* 0x040fe40000001810 */
[----:B------:R-:W1:Y:S04]  /*28e0*/  LDSM.16.M88.4 R16, [R249] ;  /* 0x00000000f910783b */ /* 0x000e680000000200 */
[----:B------:R-:W-:Y:S02]  /*28f0*/  LDSM.16.M88.4 R72, [R134+0x12100] ;  /* 0x012100008648783b */ /* 0x000fe40000000200 */
[----:B----4-:R-:W-:Y:S02]  /*2900*/  HMMA.16816.F32 R24, R172, R76, R12 ;  /* 0x0000004cac18723c */ /* 0x010fe4000000180c */
[----:B------:R4:W-:Y:S06]  /*2910*/  STL [R1+0x2c], R3 ;  /* 0x00002c0301007387 */ /* 0x0009ec0000100800 */
[----:B------:R-:W-:Y:S01]  /*2920*/  HMMA.16816.F32 R12, R192, R40, R64 ;  /* 0x00000028c00c723c */ /* 0x000fe20000001840 */
[----:B------:R-:W2:Y:S01]  /*2930*/  LDSM.16.M88.4 R64, [R249+0x800] ;  /* 0x00080000f940783b */ /* 0x000ea20000000200 */
[----:B---3--:R-:W-:-:S02]  /*2940*/  IADD3 R2, R111, 0x3000, RZ ;  /* 0x000030006f027810 */ /* 0x008fc40007ffe0ff */
[----:B-----5:R-:W-:-:S04]  /*2950*/  IADD3 R6, R111, 0x3800, RZ ;  /* 0x000038006f067810 */ /* 0x020fc80007ffe0ff */
[----:B------:R-:W-:Y:S01]  /*2960*/  HMMA.16816.F32 R20, R172, R78, R8 ;  /* 0x0000004eac14723c */ /* 0x000fe20000001808 */
[----:B------:R-:W-:Y:S04]  /*2970*/  LDSM.16.M88.4 R76, [R134+0x14100] ;  /* 0x01410000864c783b */ /* 0x000fe80000000200 */
[----:B------:R3:W-:Y:S03]  /*2980*/  STL [R1+0x28], R2 ;  /* 0x0000280201007387 */ /* 0x0007e60000100800 */
[----:B------:R-:W-:Y:S01]  /*2990*/  HMMA.16816.F32 R8, R192, R42, R68 ;  /* 0x0000002ac008723c */ /* 0x000fe20000001844 */
[----:B------:R-:W-:Y:S01]  /*29a0*/  LDSM.16.M88.4 R68, [R134+0x12900] ;  /* 0x012900008644783b */ /* 0x000fe20000000200 */
[----:B----4-:R-:W-:-:S03]  /*29b0*/  IADD3 R3, R111, 0x4000, RZ ;  /* 0x000040006f037810 */ /* 0x010fc60007ffe0ff */
[----:B------:R4:W-:Y:S03]  /*29c0*/  STL [R1+0x24], R6 ;  /* 0x0000240601007387 */ /* 0x0009e60000100800 */
[C---:B------:R-:W-:Y:S01]  /*29d0*/  HMMA.16816.F32 R60, R192.reuse, R48, R60 ;  /* 0x00000030c03c723c */ /* 0x040fe2000000183c */
[----:B------:R5:W-:Y:S07]  /*29e0*/  STL [R1+0x20], R3 ;  /* 0x0000200301007387 */ /* 0x000bee0000100800 */
[----:B------:R-:W-:Y:S01]  /*29f0*/  HMMA.16816.F32 R44, R192, R50, R44 ;  /* 0x00000032c02c723c */ /* 0x000fe2000000182c */
[----:B---3--:R-:W-:-:S07]  /*2a00*/  IADD3 R2, R111, 0x4800, RZ ;  /* 0x000048006f027810 */ /* 0x008fce0007ffe0ff */
[----:B-1----:R-:W-:Y:S01]  /*2a10*/  HMMA.16816.F32 R40, R192, R56, R36 ;  /* 0x00000038c028723c */ /* 0x002fe20000001824 */
[----:B------:R1:W-:Y:S01]  /*2a20*/  STL [R1+0x1c], R2 ;  /* 0x00001c0201007387 */ /* 0x0003e20000100800 */
[----:B----4-:R-:W-:-:S06]  /*2a30*/  IADD3 R6, R111, 0x5000, RZ ;  /* 0x000050006f067810 */ /* 0x010fcc0007ffe0ff */
[----:B------:R-:W-:Y:S01]  /*2a40*/  HMMA.16816.F32 R36, R192, R58, R32 ;  /* 0x0000003ac024723c */ /* 0x000fe20000001820 */
[----:B------:R-:W3:Y:S01]  /*2a50*/  LDSM.16.M88.4 R56, [R249+0x1800] ;  /* 0x00180000f938783b */ /* 0x000ee20000000200 */
[----:B-----5:R-:W-:-:S03]  /*2a60*/  IADD3 R3, R111, 0x5800, RZ ;  /* 0x000058006f037810 */ /* 0x020fc60007ffe0ff */
[----:B------:R4:W-:Y:S03]  /*2a70*/  STL [R1+0x18], R6 ;  /* 0x0000180601007387 */ /* 0x0009e60000100800 */
[C---:B--2---:R-:W-:Y:S01]  /*2a80*/  HMMA.16816.F32 R32, R192.reuse, R28, R24 ;  /* 0x0000001cc020723c */ /* 0x044fe20000001818 */
[----:B------:R2:W-:Y:S07]  /*2a90*/  STL [R1+0x14], R3 ;  /* 0x0000140301007387 */ /* 0x0005ee0000100800 */
[----:B------:R-:W-:Y:S01]  /*2aa0*/  HMMA.16816.F32 R28, R192, R30, R20 ;  /* 0x0000001ec01c723c */ /* 0x000fe20000001814 */
[----:B-1----:R-:W-:-:S07]  /*2ab0*/  IADD3 R2, R111, 0x6000, RZ ;  /* 0x000060006f027810 */ /* 0x002fce0007ffe0ff */
[----:B------:R-:W-:Y:S01]  /*2ac0*/  HMMA.16816.F32 R24, R196, R16, R12 ;  /* 0x00000010c418723c */ /* 0x000fe2000000180c */
[----:B------:R1:W-:Y:S01]  /*2ad0*/  STL [R1+0x10], R2 ;  /* 0x0000100201007387 */ /* 0x0003e20000100800 */
[----:B----4-:R-:W-:-:S06]  /*2ae0*/  IADD3 R6, R111, 0x6800, RZ ;  /* 0x000068006f067810 */ /* 0x010fcc0007ffe0ff */
[C---:B------:R-:W-:Y:S01]  /*2af0*/  HMMA.16816.F32 R20, R196.reuse, R18, R8 ;  /* 0x00000012c414723c */ /* 0x040fe20000001808 */
[C---:B--2---:R-:W-:Y:S01]  /*2b00*/  IADD3 R3, R111.reuse, 0x7000, RZ ;  /* 0x000070006f037810 */ /* 0x044fe20007ffe0ff */
[----:B------:R-:W-:Y:S06]  /*2b10*/  STL [R1+0xc], R6 ;  /* 0x00000c0601007387 */ /* 0x000fec0000100800 */
[C---:B------:R-:W-:Y:S01]  /*2b20*/  HMMA.16816.F32 R16, R196.reuse, R64, R60 ;  /* 0x00000040c410723c */ /* 0x040fe2000000183c */
[----:B------:R-:W-:Y:S07]  /*2b30*/  LDSM.16.M88.4 R60, [R134+0x13900] ;  /* 0x01390000863c783b */ /* 0x000fee0000000200 */
[----:B------:R-:W-:Y:S01]  /*2b40*/  HMMA.16816.F32 R12, R196, R66, R44 ;  /* 0x00000042c40c723c */ /* 0x000fe2000000182c */
[----:B------:R-:W2:Y:S01]  /*2b50*/  LDSM.16.M88.4 R64, [R134+0x13100] ;  /* 0x013100008640783b */ /* 0x000ea20000000200 */
[----:B-1----:R-:W-:-:S05]  /*2b60*/  IADD3 R2, R111, 0x7800, RZ ;  /* 0x000078006f027810 */ /* 0x002fca0007ffe0ff */
[----:B------:R-:W-:Y:S01]  /*2b70*/  STL [R1+0x4], R2 ;  /* 0x0000040201007387 */ /* 0x000fe20000100800 */
[C---:B------:R-:W-:Y:S03]  /*2b80*/  HMMA.16816.F32 R8, R196.reuse, R52, R40 ;  /* 0x00000034c408723c */ /* 0x040fe60000001828 */
[----:B------:R-:W-:Y:S05]  /*2b90*/  STL [R1+0x8], R3 ;  /* 0x0000080301007387 */ /* 0x000fea0000100800 */
[C---:B------:R-:W-:Y:S08]  /*2ba0*/  HMMA.16816.F32 R52, R196.reuse, R54, R36 ;  /* 0x00000036c434723c */ /* 0x040ff00000001824 */
[C---:B---3--:R-:W-:Y:S01]  /*2bb0*/  HMMA.16816.F32 R48, R196.reuse, R56, R32 ;  /* 0x00000038c430723c */ /* 0x048fe20000001820 */
[----:B------:R-:W-:Y:S07]  /*2bc0*/  LDSM.16.M88.4 R32, [R111+0x2800] ;  /* 0x002800006f20783b */ /* 0x000fee0000000200 */
[----:B------:R-:W-:Y:S01]  /*2bd0*/  HMMA.16816.F32 R44, R196, R58, R28 ;  /* 0x0000003ac42c723c */ /* 0x000fe2000000181c */
[----:B------:R-:W1:Y:S07]  /*2be0*/  LDSM.16.M88.4 R56, [R111+0x2000] ;  /* 0x002000006f38783b */ /* 0x000e6e0000000200 */
[C---:B------:R-:W-:Y:S08]  /*2bf0*/  HMMA.16816.F32 R40, R200.reuse, R72, R24 ;  /* 0x00000048c828723c */ /* 0x040ff00000001818 */
[C---:B------:R-:W-:Y:S01]  /*2c00*/  HMMA.16816.F32 R36, R200.reuse, R74, R20 ;  /* 0x0000004ac824723c */ /* 0x040fe20000001814 */
[----:B------:R-:W3:Y:S04]  /*2c10*/  LDSM.16.M88.4 R20, [R111+0x3000] ;  /* 0x003000006f14783b */ /* 0x000ee80000000200 */
[----:B------:R-:W-:Y:S03]  /*2c20*/  LDSM.16.M88.4 R72, [R252+0x13100] ;  /* 0x01310000fc48783b */ /* 0x000fe60000000200 */
[C---:B------:R-:W-:Y:S08]  /*2c30*/  HMMA.16816.F32 R28, R200.reuse, R68, R16 ;  /* 0x00000044c81c723c */ /* 0x040ff00000001810 */
[C---:B------:R-:W-:Y:S01]  /*2c40*/  HMMA.16816.F32 R24, R200.reuse, R70, R12 ;  /* 0x00000046c818723c */ /* 0x040fe2000000180c */
[----:B------:R-:W-:Y:S07]  /*2c50*/  LDSM.16.M88.4 R68, [R252+0x12900] ;  /* 0x01290000fc44783b */ /* 0x000fee0000000200 */
[C---:B--2---:R-:W-:Y:S08]  /*2c60*/  HMMA.16816.F32 R16, R200.reuse, R64, R8 ;  /* 0x00000040c810723c */ /* 0x044ff00000001808 */
[C---:B------:R-:W-:Y:S01]  /*2c70*/  HMMA.16816.F32 R12, R200.reuse, R66, R52 ;  /* 0x00000042c80c723c */ /* 0x040fe20000001834 */
[----:B------:R-:W2:Y:S07]  /*2c80*/  LDSM.16.M88.4 R64, [R111+0x3800] ;  /* 0x003800006f40783b */ /* 0x000eae0000000200 */
[C---:B------:R-:W-:Y:S01]  /*2c90*/  HMMA.16816.F32 R8, R200.reuse, R60, R48 ;  /* 0x0000003cc808723c */ /* 0x040fe20000001830 */
[----:B------:R-:W4:Y:S07]  /*2ca0*/  LDSM.16.M88.4 R48, [R252+0x12100] ;  /* 0x01210000fc30783b */ /* 0x000f2e0000000200 */
[----:B------:R-:W-:Y:S01]  /*2cb0*/  HMMA.16816.F32 R44, R200, R62, R44 ;  /* 0x0000003ec82c723c */ /* 0x000fe2000000182c */
[----:B------:R-:W-:Y:S07]  /*2cc0*/  LDSM.16.M88.4 R60, [R249+0x2800] ;  /* 0x00280000f93c783b */ /* 0x000fee0000000200 */
[C---:B-1----:R-:W-:Y:S08]  /*2cd0*/  HMMA.16816.F32 R40, R204.reuse, R56, R40 ;  /* 0x00000038cc28723c */ /* 0x042ff00000001828 */
[C---:B------:R-:W-:Y:S01]  /*2ce0*/  HMMA.16816.F32 R52, R204.reuse, R58, R36 ;  /* 0x0000003acc34723c */ /* 0x040fe20000001824 */
[----:B------:R-:W-:Y:S07]  /*2cf0*/  LDSM.16.M88.4 R56, [R249+0x3000] ;  /* 0x00300000f938783b */ /* 0x000fee0000000200 */
[C---:B------:R-:W-:Y:S08]  /*2d00*/  HMMA.16816.F32 R36, R204.reuse, R32, R28 ;  /* 0x00000020cc24723c */ /* 0x040ff0000000181c */
[C---:B------:R-:W-:Y:S08]  /*2d10*/  HMMA.16816.F32 R32, R204.reuse, R34, R24 ;  /* 0x00000022cc20723c */ /* 0x040ff00000001818 */
[C---:B---3--:R-:W-:Y:S08]  /*2d20*/  HMMA.16816.F32 R28, R204.reuse, R20, R16 ;  /* 0x00000014cc1c723c */ /* 0x048ff00000001810 */
[C---:B------:R-:W-:Y:S01]  /*2d30*/  HMMA.16816.F32 R24, R204.reuse, R22, R12 ;  /* 0x00000016cc18723c */ /* 0x040fe2000000180c */
[----:B------:R-:W1:Y:S07]  /*2d40*/  LDSM.16.M88.4 R20, [R252+0x13900] ;  /* 0x01390000fc14783b */ /* 0x000e6e0000000200 */
[C---:B--2---:R-:W-:Y:S08]  /*2d50*/  HMMA.16816.F32 R16, R204.reuse, R64, R8 ;  /* 0x00000040cc10723c */ /* 0x044ff00000001808 */
[----:B------:R-:W-:Y:S01]  /*2d60*/  HMMA.16816.F32 R12, R204, R66, R44 ;  /* 0x00000042cc0c723c */ /* 0x000fe2000000182c */
[----:B------:R-:W2:Y:S07]  /*2d70*/  LDSM.16.M88.4 R64, [R249+0x2000] ;  /* 0x00200000f940783b */ /* 0x000eae0000000200 */
[C---:B----4-:R-:W-:Y:S08]  /*2d80*/  HMMA.16816.F32 R8, R208.reuse, R48, R40 ;  /* 0x00000030d008723c */ /* 0x050ff00000001828 */
[C---:B------:R-:W-:Y:S08]  /*2d90*/  HMMA.16816.F32 R52, R208.reuse, R50, R52 ;  /* 0x00000032d034723c */ /* 0x040ff00000001834 */
[C---:B------:R-:W-:Y:S08]  /*2da0*/  HMMA.16816.F32 R48, R208.reuse, R68, R36 ;  /* 0x00000044d030723c */ /* 0x040ff00000001824 */
[C---:B------:R-:W-:Y:S01]  /*2db0*/  HMMA.16816.F32 R44, R208.reuse, R70, R32 ;  /* 0x00000046d02c723c */ /* 0x040fe20000001820 */
[----:B------:R-:W3:Y:S07]  /*2dc0*/  LDSM.16.M88.4 R68, [R249+0x3800] ;  /* 0x00380000f944783b */ /* 0x000eee0000000200 */
[C---:B------:R-:W-:Y:S08]  /*2dd0*/  HMMA.16816.F32 R40, R208.reuse, R72, R28 ;  /* 0x00000048d028723c */ /* 0x040ff0000000181c */
[C---:B------:R-:W-:Y:S01]  /*2de0*/  HMMA.16816.F32 R36, R208.reuse, R74, R24 ;  /* 0x0000004ad024723c */ /* 0x040fe20000001818 */
[----:B------:R-:W-:Y:S07]  /*2df0*/  LDSM.16.M88.4 R72, [R134+0x14900] ;  /* 0x014900008648783b */ /* 0x000fee0000000200 */
[----:B-1----:R-:W-:Y:S08]  /*2e00*/  HMMA.16816.F32 R28, R208, R22, R12 ;  /* 0x00000016d01c723c */ /* 0x002ff0000000180c */
[----:B--2---:R-:W-:Y:S08]  /*2e10*/  HMMA.16816.F32 R24, R212, R64, R8 ;  /* 0x00000040d418723c */ /* 0x004ff00000001808 */
[----:B------:R-:W-:Y:S08]  /*2e20*/  HMMA.16816.F32 R32, R208, R20, R16 ;  /* 0x00000014d020723c */ /* 0x000ff00000001810 */
[C---:B------:R-:W-:Y:S01]  /*2e30*/  HMMA.16816.F32 R20, R212.reuse, R66, R52 ;  /* 0x00000042d414723c */ /* 0x040fe20000001834 */
[----:B------:R-:W1:Y:S04]  /*2e40*/  LDSM.16.M88.4 R52, [R134+0x15100] ;  /* 0x015100008634783b */ /* 0x000e680000000200 */
[----:B------:R-:W2:Y:S03]  /*2e50*/  LDSM.16.M88.4 R64, [R134+0x15900] ;  /* 0x015900008640783b */ /* 0x000ea60000000200 */
[C---:B------:R-:W-:Y:S08]  /*2e60*/  HMMA.16816.F32 R8, R212.reuse, R56, R40 ;  /* 0x00000038d408723c */ /* 0x040ff00000001828 */
[C---:B---3--:R-:W-:Y:S08]  /*2e70*/  HMMA.16816.F32 R28, R212.reuse, R70, R28 ;  /* 0x00000046d41c723c */ /* 0x048ff0000000181c */
[----:B------:R-:W-:Y:S08]  /*2e80*/  HMMA.16816.F32 R16, R212, R60, R48 ;  /* 0x0000003cd410723c */ /* 0x000ff00000001830 */
[----:B------:R-:W-:Y:S08]  /*2e90*/  HMMA.16816.F32 R24, R216, R76, R24 ;  /* 0x0000004cd818723c */ /* 0x000ff00000001818 */
[C---:B------:R-:W-:Y:S01]  /*2ea0*/  HMMA.16816.F32 R12, R212.reuse, R62, R44 ;  /* 0x0000003ed40c723c */ /* 0x040fe2000000182c */
[----:B------:R-:W3:Y:S07]  /*2eb0*/  LDSM.16.M88.4 R60, [R111+0x4800] ;  /* 0x004800006f3c783b */ /* 0x000eee0000000200 */
[C---:B------:R-:W-:Y:S01]  /*2ec0*/  HMMA.16816.F32 R36, R212.reuse, R58, R36 ;  /* 0x0000003ad424723c */ /* 0x040fe20000001824 */
[----:B------:R-:W4:Y:S07]  /*2ed0*/  LDSM.16.M88.4 R56, [R111+0x5000] ;  /* 0x005000006f38783b */ /* 0x000f2e0000000200 */
[----:B------:R-:W-:Y:S01]  /*2ee0*/  HMMA.16816.F32 R32, R212, R68, R32 ;  /* 0x00000044d420723c */ /* 0x000fe20000001820 */
[----:B------:R-:W-:Y:S07]  /*2ef0*/  LDSM.16.M88.4 R68, [R252+0x15100] ;  /* 0x01510000fc44783b */ /* 0x000fee0000000200 */
[C---:B------:R-:W-:Y:S01]  /*2f00*/  HMMA.16816.F32 R48, R216.reuse, R78, R20 ;  /* 0x0000004ed830723c */ /* 0x040fe20000001814 */
[----:B------:R-:W-:Y:S07]  /*2f10*/  LDSM.16.M88.4 R76, [R252+0x15900] ;  /* 0x01590000fc4c783b */ /* 0x000fee0000000200 */
[C---:B-1----:R-:W-:Y:S08]  /*2f20*/  HMMA.16816.F32 R20, R216.reuse, R52, R8 ;  /* 0x00000034d814723c */ /* 0x042ff00000001808 */
[C---:B--2---:R-:W-:Y:S08]  /*2f30*/  HMMA.16816.F32 R8, R216.reuse, R66, R28 ;  /* 0x00000042d808723c */ /* 0x044ff0000000181c */
[----:B------:R-:W-:Y:S08]  /*2f40*/  HMMA.16816.F32 R44, R216, R72, R16 ;  /* 0x00000048d82c723c */ /* 0x000ff00000001810 */
[----:B------:R-:W-:Y:S01]  /*2f50*/  HMMA.16816.F32 R28, R220, R80, R24 ;  /* 0x00000050dc1c723c */ /* 0x000fe20000001818 */
[----:B------:R-:W1:Y:S07]  /*2f60*/  LDSM.16.M88.4 R24, [R111+0x5800] ;  /* 0x005800006f18783b */ /* 0x000e6e0000000200 */
[C---:B------:R-:W-:Y:S01]  /*2f70*/  HMMA.16816.F32 R40, R216.reuse, R74, R12 ;  /* 0x0000004ad828723c */ /* 0x040fe2000000180c */
[----:B------:R-:W2:Y:S07]  /*2f80*/  LDSM.16.M88.4 R72, [R252+0x14900] ;  /* 0x01490000fc48783b */ /* 0x000eae0000000200 */
[C---:B------:R-:W-:Y:S08]  /*2f90*/  HMMA.16816.F32 R16, R216.reuse, R54, R36 ;  /* 0x00000036d810723c */ /* 0x040ff00000001824 */
[----:B------:R-:W-:Y:S01]  /*2fa0*/  HMMA.16816.F32 R12, R216, R64, R32 ;  /* 0x00000040d80c723c */ /* 0x000fe20000001820 */
[----:B------:R-:W5:Y:S07]  /*2fb0*/  LDSM.16.M88.4 R32, [R252+0x14100] ;  /* 0x01410000fc20783b */ /* 0x000f6e0000000200 */
[C---:B---3--:R-:W-:Y:S08]  /*2fc0*/  HMMA.16816.F32 R52, R220.reuse, R60, R44 ;  /* 0x0000003cdc34723c */ /* 0x048ff0000000182c */
[C---:B------:R-:W-:Y:S01]  /*2fd0*/  HMMA.16816.F32 R36, R220.reuse, R82, R48 ;  /* 0x00000052dc24723c */ /* 0x040fe20000001830 */
[----:B------:R-:W-:Y:S07]  /*2fe0*/  LDSM.16.M88.4 R80, [R134+0x16900] ;  /* 0x016900008650783b */ /* 0x000fee0000000200 */
[C---:B------:R-:W-:Y:S01]  /*2ff0*/  HMMA.16816.F32 R44, R220.reuse, R62, R40 ;  /* 0x0000003edc2c723c */ /* 0x040fe20000001828 */
[----:B------:R-:W-:Y:S07]  /*3000*/  LDSM.16.M88.4 R60, [R249+0x4800] ;  /* 0x00480000f93c783b */ /* 0x000fee0000000200 */
[C---:B----4-:R-:W-:Y:S01]  /*3010*/  HMMA.16816.F32 R40, R220.reuse, R58, R16 ;  /* 0x0000003adc28723c */ /* 0x050fe20000001810 */
[----:B------:R-:W3:Y:S07]  /*3020*/  LDSM.16.M88.4 R16, [R249+0x4000] ;  /* 0x00400000f910783b */ /* 0x000eee0000000200 */
[C---:B------:R-:W-:Y:S01]  /*3030*/  HMMA.16816.F32 R48, R220.reuse, R56, R20 ;  /* 0x00000038dc30723c */ /* 0x040fe20000001814 */
[----:B------:R-:W-:Y:S07]  /*3040*/  LDSM.16.M88.4 R56, [R249+0x5800] ;  /* 0x00580000f938783b */ /* 0x000fee0000000200 */
[C---:B-1----:R-:W-:Y:S08]  /*3050*/  HMMA.16816.F32 R64, R220.reuse, R24, R12 ;  /* 0x00000018dc40723c */ /* 0x042ff0000000180c */
[----:B------:R-:W-:Y:S08]  /*3060*/  HMMA.16816.F32 R20, R220, R26, R8 ;  /* 0x0000001adc14723c */ /* 0x000ff00000001808 */
[C---:B--2---:R-:W-:Y:S01]  /*3070*/  HMMA.16816.F32 R24, R224.reuse, R72, R52 ;  /* 0x00000048e018723c */ /* 0x044fe20000001834 */
[----:B------:R-:W1:Y:S07]  /*3080*/  LDSM.16.M88.4 R52, [R249+0x5000] ;  /* 0x00500000f934783b */ /* 0x000e6e0000000200 */
[C---:B-----5:R-:W-:Y:S08]  /*3090*/  HMMA.16816.F32 R12, R224.reuse, R32, R28 ;  /* 0x00000020e00c723c */ /* 0x060ff0000000181c */
[C---:B------:R-:W-:Y:S08]  /*30a0*/  HMMA.16816.F32 R8, R224.reuse, R34, R36 ;  /* 0x00000022e008723c */ /* 0x040ff00000001824 */
[C---:B------:R-:W-:Y:S01]  /*30b0*/  HMMA.16816.F32 R32, R224.reuse, R74, R44 ;  /* 0x0000004ae020723c */ /* 0x040fe2000000182c */
[----:B------:R-:W-:Y:S07]  /*30c0*/  LDSM.16.M88.4 R72, [R111+0x6000] ;  /* 0x006000006f48783b */ /* 0x000fee0000000200 */
[C---:B------:R-:W-:Y:S08]  /*30d0*/  HMMA.16816.F32 R44, R224.reuse, R70, R40 ;  /* 0x00000046e02c723c */ /* 0x040ff00000001828 */
[C---:B------:R-:W-:Y:S01]  /*30e0*/  HMMA.16816.F32 R48, R224.reuse, R68, R48 ;  /* 0x00000044e030723c */ /* 0x040fe20000001830 */
[----:B------:R-:W-:Y:S07]  /*30f0*/  LDSM.16.M88.4 R68, [R134+0x17900] ;  /* 0x017900008644783b */ /* 0x000fee0000000200 */
[C---:B------:R-:W-:Y:S01]  /*3100*/  HMMA.16816.F32 R40, R224.reuse, R76, R64 ;  /* 0x0000004ce028723c */ /* 0x040fe20000001840 */
[----:B------:R-:W2:Y:S07]  /*3110*/  LDSM.16.M88.4 R64, [R134+0x16100] ;  /* 0x016100008640783b */ /* 0x000eae0000000200 */
[----:B------:R-:W-:Y:S01]  /*3120*/  HMMA.16816.F32 R36, R224, R78, R20 ;  /* 0x0000004ee024723c */ /* 0x000fe20000001814 */
[----:B------:R-:W4:Y:S07]  /*3130*/  LDSM.16.M88.4 R76, [R111+0x6800] ;  /* 0x006800006f4c783b */ /* 0x000f2e0000000200 */
[C---:B---3--:R-:W-:Y:S08]  /*3140*/  HMMA.16816.F32 R28, R228.reuse, R16, R12 ;  /* 0x00000010e41c723c */ /* 0x048ff0000000180c */
[C---:B------:R-:W-:Y:S08]  /*3150*/  HMMA.16816.F32 R20, R228.reuse, R18, R8 ;  /* 0x00000012e414723c */ /* 0x040ff00000001808 */
[C---:B------:R-:W-:Y:S08]  /*3160*/  HMMA.16816.F32 R16, R228.reuse, R60, R24 ;  /* 0x0000003ce410723c */ /* 0x040ff00000001818 */
[C---:B------:R-:W-:Y:S01]  /*3170*/  HMMA.16816.F32 R12, R228.reuse, R62, R32 ;  /* 0x0000003ee40c723c */ /* 0x040fe20000001820 */
[----:B------:R-:W-:Y:S07]  /*3180*/  LDSM.16.M88.4 R32, [R111+0x7800] ;  /* 0x007800006f20783b */ /* 0x000fee0000000200 */
[C---:B-1----:R-:W-:Y:S08]  /*3190*/  HMMA.16816.F32 R8, R228.reuse, R52, R48 ;  /* 0x00000034e408723c */ /* 0x042ff00000001830 */
[C---:B------:R-:W-:Y:S08]  /*31a0*/  HMMA.16816.F32 R60, R228.reuse, R56, R40 ;  /* 0x00000038e43c723c */ /* 0x040ff00000001828 */
[C---:B------:R-:W-:Y:S08]  /*31b0*/  HMMA.16816.F32 R24, R228.reuse, R54, R44 ;  /* 0x00000036e418723c */ /* 0x040ff0000000182c */
[----:B------:R-:W-:Y:S01]  /*31c0*/  HMMA.16816.F32 R56, R228, R58, R36 ;  /* 0x0000003ae438723c */ /* 0x000fe20000001824 */
[----:B------:R-:W1:Y:S07]  /*31d0*/  LDSM.16.M88.4 R36, [R111+0x7000] ;  /* 0x007000006f24783b */ /* 0x000e6e0000000200 */
[C---:B--2---:R-:W-:Y:S08]  /*31e0*/  HMMA.16816.F32 R52, R232.reuse, R64, R28 ;  /* 0x00000040e834723c */ /* 0x044ff0000000181c */
[C---:B------:R-:W-:Y:S08]  /*31f0*/  HMMA.16816.F32 R48, R232.reuse, R66, R20 ;  /* 0x00000042e830723c */ /* 0x040ff00000001814 */
[C---:B------:R-:W-:Y:S08]  /*3200*/  HMMA.16816.F32 R44, R232.reuse, R80, R16 ;  /* 0x00000050e82c723c */ /* 0x040ff00000001810 */
[C---:B------:R-:W-:Y:S08]  /*3210*/  HMMA.16816.F32 R28, R232.reuse, R84, R8 ;  /* 0x00000054e81c723c */ /* 0x040ff00000001808 */
[C---:B------:R-:W-:Y:S08]  /*3220*/  HMMA.16816.F32 R20, R232.reuse, R68, R60 ;  /* 0x00000044e814723c */ /* 0x040ff0000000183c */
[C---:B------:R-:W-:Y:S01]  /*3230*/  HMMA.16816.F32 R40, R232.reuse, R82, R12 ;  /* 0x00000052e828723c */ /* 0x040fe2000000180c */
[----:B------:R-:W2:Y:S07]  /*3240*/  LDSM.16.M88.4 R80, [R252+0x16100] ;  /* 0x01610000fc50783b */ /* 0x000eae0000000200 */
[C---:B------:R-:W-:Y:S01]  /*3250*/  HMMA.16816.F32 R24, R232.reuse, R86, R24 ;  /* 0x00000056e818723c */ /* 0x040fe20000001818 */
[----:B------:R-:W3:Y:S07]  /*3260*/  LDSM.16.M88.4 R84, [R252+0x17100] ;  /* 0x01710000fc54783b */ /* 0x000eee0000000200 */
[----:B------:R-:W-:Y:S08]  /*3270*/  HMMA.16816.F32 R16, R232, R70, R56 ;  /* 0x00000046e810723c */ /* 0x000ff00000001838 */
[C---:B------:R-:W-:Y:S01]  /*3280*/  HMMA.16816.F32 R12, R236.reuse, R72, R52 ;  /* 0x00000048ec0c723c */ /* 0x040fe20000001834 */
[----:B------:R-:W5:Y:S07]  /*3290*/  LDSM.16.M88.4 R52, [R249+0x6000] ;  /* 0x00600000f934783b */ /* 0x000f6e0000000200 */
[C---:B------:R-:W-:Y:S08]  /*32a0*/  HMMA.16816.F32 R8, R236.reuse, R74, R48 ;  /* 0x0000004aec08723c */ /* 0x040ff00000001830 */
[C---:B----4-:R-:W-:Y:S01]  /*32b0*/  HMMA.16816.F32 R68, R236.reuse, R76, R44 ;  /* 0x0000004cec44723c */ /* 0x050fe2000000182c */
[----:B------:R-:W4:Y:S07]  /*32c0*/  LDSM.16.M88.4 R44, [R249+0x6800] ;  /* 0x00680000f92c783b */ /* 0x000f2e0000000200 */
[C---:B-1----:R-:W-:Y:S08]  /*32d0*/  HMMA.16816.F32 R72, R236.reuse, R36, R28 ;  /* 0x00000024ec48723c */ /* 0x042ff0000000181c */
[C---:B------:R-:W-:Y:S08]  /*32e0*/  HMMA.16816.F32 R60, R236.reuse, R32, R20 ;  /* 0x00000020ec3c723c */ /* 0x040ff00000001814 */
[C---:B------:R-:W-:Y:S01]  /*32f0*/  HMMA.16816.F32 R76, R236.reuse, R78, R40 ;  /* 0x0000004eec4c723c */ /* 0x040fe20000001828 */
[----:B------:R-:W1:Y:S07]  /*3300*/  LDSM.16.M88.4 R40, [R249+0x7000] ;  /* 0x00700000f928783b */ /* 0x000e6e0000000200 */
[----:B------:R-:W-:Y:S01]  /*3310*/  HMMA.16816.F32 R64, R236, R38, R24 ;  /* 0x00000026ec40723c */ /* 0x000fe20000001818 */
[----:B------:R-:W1:Y:S01]  /*3320*/  LDSM.16.M88.4 R36, [R249+0x7800] ;  /* 0x00780000f924783b */ /* 0x000e620000000200 */
[----:B------:R-:W-:-:S06]  /*3330*/  DEPBAR.LE SB0, 0x0 ;  /* 0x000080000000791a */ /* 0x000fcc0000000000 */
[----:B------:R-:W-:Y:S08]  /*3340*/  HMMA.16816.F32 R56, R236, R34, R16 ;  /* 0x00000022ec38723c */ /* 0x000ff00000001810 */
[C---:B--2---:R-:W-:Y:S08]  /*3350*/  HMMA.16816.F32 R48, R240.reuse, R80, R12 ;  /* 0x00000050f030723c */ /* 0x044ff0000000180c */
[C---:B------:R-:W-:Y:S08]  /*3360*/  HMMA.16816.F32 R32, R240.reuse, R82, R8 ;  /* 0x00000052f020723c */ /* 0x040ff00000001808 */
[C---:B------:R-:W-:Y:S08]  /*3370*/  HMMA.16816.F32 R28, R240.reuse, R92, R68 ;  /* 0x0000005cf01c723c */ /* 0x040ff00000001844 */
[C---:B---3--:R-:W-:Y:S08]  /*3380*/  HMMA.16816.F32 R20, R240.reuse, R84, R72 ;  /* 0x00000054f014723c */ /* 0x048ff00000001848 */
[C---:B------:R-:W-:Y:S08]  /*3390*/  HMMA.16816.F32 R12, R240.reuse, R88, R60 ;  /* 0x00000058f00c723c */ /* 0x040ff0000000183c */
[C---:B------:R-:W-:Y:S08]  /*33a0*/  HMMA.16816.F32 R24, R240.reuse, R94, R76 ;  /* 0x0000005ef018723c */ /* 0x040ff0000000184c */
[C---:B------:R-:W-:Y:S08]  /*33b0*/  HMMA.16816.F32 R16, R240.reuse, R86, R64 ;  /* 0x00000056f010723c */ /* 0x040ff00000001840 */
[----:B------:R-:W-:Y:S08]  /*33c0*/  HMMA.16816.F32 R8, R240, R90, R56 ;  /* 0x0000005af008723c */ /* 0x000ff00000001838 */
[C---:B-----5:R-:W-:Y:S08]  /*33d0*/  HMMA.16816.F32 R56, R244.reuse, R52, R48 ;  /* 0x00000034f438723c */ /* 0x060ff00000001830 */
[C---:B------:R-:W-:Y:S08]  /*33e0*/  HMMA.16816.F32 R52, R244.reuse, R54, R32 ;  /* 0x00000036f434723c */ /* 0x040ff00000001820 */
[C---:B----4-:R-:W-:Y:S08]  /*33f0*/  HMMA.16816.F32 R48, R244.reuse, R44, R28 ;  /* 0x0000002cf430723c */ /* 0x050ff0000000181c */
[C---:B-1----:R-:W-:Y:S08]  /*3400*/  HMMA.16816.F32 R32, R244.reuse, R40, R20 ;  /* 0x00000028f420723c */ /* 0x042ff00000001814 */
[C---:B------:R-:W-:Y:S08]  /*3410*/  HMMA.16816.F32 R28, R244.reuse, R36, R12 ;  /* 0x00000024f41c723c */ /* 0x040ff0000000180c */
[C---:B------:R-:W-:Y:S08]  /*3420*/  HMMA.16816.F32 R44, R244.reuse, R46, R24 ;  /* 0x0000002ef42c723c */ /* 0x040ff00000001818 */
[C---:B------:R-:W-:Y:S08]  /*3430*/  HMMA.16816.F32 R40, R244.reuse, R42, R16 ;  /* 0x0000002af428723c */ /* 0x040ff00000001810 */
[----:B------:R-:W-:Y:S01]  /*3440*/  HMMA.16816.F32 R36, R244, R38, R8 ;  /* 0x00000026f424723c */ /* 0x000fe20000001808 */
[----:B------:R-:W-:Y:S06]  /*3450*/  BAR.SYNC.DEFER_BLOCKING 0x0 ;  /* 0x0000000000007b1d */ /* 0x000fec0000010000 */
[----:B------:R-:W-:Y:S05]  /*3460*/  @P0 BRA `(.L_x_611) ;  /* 0x0000052000000947 */ /* 0x000fea0003800000 */
[----:B------:R-:W-:Y:S01]  /*3470*/  ULEA UR4, UR6, UR12, 0x6 ;  /* 0x0000000c06047291 */ /* 0x000fe2000f8e303f */
[----:B------:R-:W-:Y:S01]  /*3480*/  IMAD.MOV.U32 R9, RZ, RZ, RZ ;  /* 0x000000ffff097224 */ /* 0x000fe200078e00ff */
[----:B------:R-:W-:-:S04]  /*3490*/  P2R R11, PR, RZ, 0x8 ;  /* 0x00000008ff0b7803 */ /* 0x000fc80000000000 */
        /* <DEDUP_REMOVED lines=12> */
[----:B------:R-:W-:Y:S01]  /*3560*/  IMAD.SHL.U32 R60, R108, 0x2, RZ ;  /* 0x000000026c3c7824 */ /* 0x000fe200078e00ff */
[----:B------:R-:W-:Y:S01]  /*3570*/  SEL R26, RZ, 0x10, P5 ;  /* 0x00000010ff1a7807 */ /* 0x000fe20002800000 */
[----:B------:R-:W-:Y:S01]  /*3580*/  IMAD R10, R2, c[0x0][0x2b8], R3 ;  /* 0x0000ae00020a7a24 */ /* 0x000fe200078e0203 */
[----:B------:R-:W-:Y:S01]  /*3590*/  IADD3 R8, -R27, 0x10, RZ ;  /* 0x000000101b087810 */ /* 0x000fe20007ffe1ff */
[----:B------:R-:W-:Y:S01]  /*35a0*/  IMAD.SHL.U32 R20, R104, 0x2, RZ ;  /* 0x0000000268147824 */ /* 0x000fe200078e00ff */
[----:B------:R-:W-:Y:S01]  /*35b0*/  SEL R25, RZ, 0x10, P4 ;  /* 0x00000010ff197807 */ /* 0x000fe20002000000 */
[----:B------:R-:W-:Y:S01]  /*35c0*/  IMAD.SHL.U32 R22, R102, 0x2, RZ ;  /* 0x0000000266167824 */ /* 0x000fe200078e00ff */
[----:B------:R-:W-:Y:S01]  /*35d0*/  SHF.R.S32.HI R2, RZ, 0x1f, R10 ;  /* 0x0000001fff027819 */ /* 0x000fe2000001140a */
[----:B------:R3:W-:Y:S01]  /*35e0*/  STL [R1+0x4c], R10 ;  /* 0x00004c0a01007387 */ /* 0x0007e20000100800 */
[----:B------:R-:W-:-:S02]  /*35f0*/  LOP3.LUT R8, R8, 0xf, RZ, 0xc0, !PT ;  /* 0x0000000f08087812 */ /* 0x000fc400078ec0ff */
[----:B------:R-:W-:Y:S02]  /*3600*/  SHF.L.U64.HI R21, R106, 0x1, R107 ;  /* 0x000000016a157819 */ /* 0x000fe4000001026b */
[----:B------:R-:W-:Y:S02]  /*3610*/  SHF.L.U64.HI R23, R104, 0x1, R105 ;  /* 0x0000000168177819 */ /* 0x000fe40000010269 */
[----:B------:R-:W-:Y:S01]  /*3620*/  SHF.L.U64.HI R24, R102, 0x1, R103 ;  /* 0x0000000166187819 */ /* 0x000fe20000010267 */
[----:B-1----:R-:W-:Y:S02]  /*3630*/  IMAD R6, R2, c[0x0][0x1e0], RZ ;  /* 0x0000780002067a24 */ /* 0x002fe400078e02ff */
[----:B------:R-:W-:-:S04]  /*3640*/  IMAD.WIDE.U32 R2, R10, c[0x0][0x1e0], RZ ;  /* 0x000078000a027a25 */ /* 0x000fc800078e00ff */
[----:B------:R-:W-:-:S04]  /*3650*/  IMAD R6, R10, c[0x0][0x1e4], R6 ;  /* 0x000079000a067a24 */ /* 0x000fc800078e0206 */
[----:B------:R-:W-:Y:S01]  /*3660*/  IMAD.IADD R3, R3, 0x1, R6 ;  /* 0x0000000103037824 */ /* 0x000fe200078e0206 */
[----:B---3--:R-:W-:-:S04]  /*3670*/  IADD3 R10, -R26, 0x10, RZ ;  /* 0x000000101a0a7810 */ /* 0x008fc80007ffe1ff */
[----:B------:R-:W-:Y:S02]  /*3680*/  LOP3.LUT R10, R10, 0xf, RZ, 0xc0, !PT ;  /* 0x0000000f0a0a7812 */ /* 0x000fe400078ec0ff */
[----:B--2---:R-:W-:Y:S01]  /*3690*/  SHF.R.S32.HI R6, RZ, 0x1f, R9 ;  /* 0x0000001fff067819 */ /* 0x004fe20000011409 */
[----:B------:R-:W-:Y:S01]  /*36a0*/  IMAD.WIDE.U32 R2, R9, c[0x0][0x1f0], R2 ;  /* 0x00007c0009027a25 */ /* 0x000fe200078e0002 */
[----:B------:R1:W-:Y:S03]  /*36b0*/  STL [R1+0x48], R9 ;  /* 0x0000480901007387 */ /* 0x0003e60000100800 */
[----:B------:R-:W-:Y:S01]  /*36c0*/  IMAD R6, R6, c[0x0][0x1f0], RZ ;  /* 0x00007c0006067a24 */ /* 0x000fe200078e02ff */
[----:B------:R-:W-:-:S03]  /*36d0*/  IADD3 R2, P0, R2, UR22, RZ ;  /* 0x0000001602027c10 */ /* 0x000fc6000ff1e0ff */
[----:B------:R-:W-:-:S05]  /*36e0*/  IMAD R6, R9, c[0x0][0x1f4], R6 ;  /* 0x00007d0009067a24 */ /* 0x000fca00078e0206 */
[----:B------:R-:W-:Y:S02]  /*36f0*/  IADD3.X R3, R3, UR20, R6, P0, !PT ;  /* 0x0000001403037c10 */ /* 0x000fe400087fe406 */
[----:B------:R-:W-:-:S04]  /*3700*/  LEA R7, P0, R2, c[0x0][0x1c8], 0x1 ;  /* 0x0000720002077a11 */ /* 0x000fc800078008ff */
[----:B------:R-:W-:Y:S02]  /*3710*/  LEA.HI.X R6, R2, c[0x0][0x1cc], R3, 0x1, P0 ;  /* 0x0000730002067a11 */ /* 0x000fe400000f0c03 */
[----:B------:R-:W2:Y:S04]  /*3720*/  SHFL.IDX PT, R2, R7, 0x1, 0x181f ;  /* 0x00381f0007027f89 */ /* 0x000ea800000e0000 */
[----:B------:R-:W3:Y:S01]  /*3730*/  SHFL.IDX PT, R3, R6, 0x1, 0x181f ;  /* 0x00381f0006037f89 */ /* 0x000ee200000e0000 */
[----:B-1----:R-:W-:Y:S02]  /*3740*/  SHF.L.U64.HI R9, R108, 0x1, R109 ;  /* 0x000000016c097819 */ /* 0x002fe4000001026d */
[----:B--2---:R-:W-:Y:S01]  /*3750*/  IADD3 R18, P3, P0, R8, R2, R60 ;  /* 0x0000000208127210 */ /* 0x004fe2000787e03c */
[----:B------:R-:W-:-:S03]  /*3760*/  IMAD.SHL.U32 R8, R106, 0x2, RZ ;  /* 0x000000026a087824 */ /* 0x000fc600078e00ff */
[-C--:B---3--:R-:W-:Y:S02]  /*3770*/  IADD3.X R19, RZ, R3.reuse, R9, P3, P0 ;  /* 0x00000003ff137210 */ /* 0x088fe40001fe0409 */
[----:B------:R-:W-:Y:S02]  /*3780*/  IADD3 R16, P3, P0, R10, R2, R8 ;  /* 0x000000020a107210 */ /* 0x000fe4000787e008 */
[----:B------:R-:W-:Y:S02]  /*3790*/  IADD3 R10, -R25, 0x10, RZ ;  /* 0x00000010190a7810 */ /* 0x000fe40007ffe1ff */
[----:B------:R-:W-:Y:S02]  /*37a0*/  IADD3.X R17, RZ, R3, R21, P3, P0 ;  /* 0x00000003ff117210 */ /* 0x000fe40001fe0415 */
[----:B------:R-:W-:-:S04]  /*37b0*/  LOP3.LUT R10, R10, 0xf, RZ, 0xc0, !PT ;  /* 0x0000000f0a0a7812 */ /* 0x000fc800078ec0ff */
[----:B------:R-:W-:Y:S02]  /*37c0*/  IADD3 R14, P3, P0, R10, R2, R20 ;  /* 0x000000020a0e7210 */ /* 0x000fe4000787e014 */
[----:B------:R-:W-:Y:S02]  /*37d0*/  IADD3 R10, -R100, 0x10, RZ ;  /* 0x00000010640a7810 */ /* 0x000fe40007ffe1ff */
[----:B------:R-:W-:Y:S02]  /*37e0*/  IADD3.X R15, RZ, R3, R23, P3, P0 ;  /* 0x00000003ff0f7210 */ /* 0x000fe40001fe0417 */
[----:B------:R-:W-:-:S04]  /*37f0*/  LOP3.LUT R10, R10, 0xf, RZ, 0xc0, !PT ;  /* 0x0000000f0a0a7812 */ /* 0x000fc800078ec0ff */
[----:B------:R-:W-:Y:S02]  /*3800*/  IADD3 R12, P3, P0, R10, R2, R22 ;  /* 0x000000020a0c7210 */ /* 0x000fe4000787e016 */
[----:B------:R-:W1:Y:S02]  /*3810*/  SHFL.IDX PT, R2, R7, RZ, 0x181f ;  /* 0x00181fff07027589 */ /* 0x000e6400000e0000 */
[----:B------:R-:W-:Y:S02]  /*3820*/  IADD3.X R13, RZ, R3, R24, P3, P0 ;  /* 0x00000003ff0d7210 */ /* 0x000fe40001fe0418 */
[----:B------:R-:W2:Y:S01]  /*3830*/  SHFL.IDX PT, R3, R6, RZ, 0x181f ;  /* 0x00181fff06037589 */ /* 0x000ea200000e0000 */
[----:B------:R-:W-:Y:S02]  /*3840*/  ISETP.NE.AND P3, PT, R11, RZ, PT ;  /* 0x000000ff0b00720c */ /* 0x000fe40003f65270 */
        /* <DEDUP_REMOVED lines=20> */
.L_x_611:
[----:B-1----:R-:W-:Y:S01]  /*3990*/  LOP3.LUT R2, R97, 0xffffffe0, RZ, 0xc0, !PT ;  /* 0xffffffe061027812 */ /* 0x002fe200078ec0ff */
[----:B------:R-:W-:Y:S01]  /*39a0*/  UMOV UR4, 0xffffffc0 ;  /* 0xffffffc000047882 */ /* 0x000fe20000000000 */
[----:B------:R-:W-:Y:S01]  /*39b0*/  LEA.HI R3, R98, R101, RZ, 0x2 ;  /* 0x0000006562037211 */ /* 0x000fe200078f10ff */
[----:B------:R-:W-:Y:S01]  /*39c0*/  UIMAD UR4, UR6, UR4, 0x41 ;  /* 0x00000041060474a4 */ /* 0x000fe2000f8e0204 */
[----:B------:R-:W-:Y:S01]  /*39d0*/  SHF.R.S32.HI R7, RZ, 0x1f, R96 ;  /* 0x0000001fff077819 */ /* 0x000fe20000011460 */
[----:B------:R-:W-:Y:S01]  /*39e0*/  IMAD.IADD R2, R101, 0x1, -R2 ;  /* 0x0000000165027824 */ /* 0x000fe200078e0a02 */
[----:B------:R-:W-:Y:S01]  /*39f0*/  LOP3.LUT R3, R3, 0xfffffffc, RZ, 0xc0, !PT ;  /* 0xfffffffc03037812 */ /* 0x000fe200078ec0ff */
[----:B------:R-:W-:Y:S01]  /*3a00*/  IMAD.SHL.U32 R135, R4, 0x2, RZ ;  /* 0x0000000204877824 */ /* 0x000fe200078e00ff */
[----:B------:R-:W-:Y:S01]  /*3a10*/  LEA.HI R7, R7, R96, RZ, 0x3 ;  /* 0x0000006007077211 */ /* 0x000fe200078f18ff */
[----:B------:R-:W-:Y:S01]  /*3a20*/  @UP1 USHF.L.U32 UR10, UR10, 0x7, URZ ;  /* 0x000000070a0a1899 */ /* 0x000fe2000800063f */
[----:B------:R-:W-:Y:S01]  /*3a30*/  SHF.R.S32.HI R6, RZ, 0x1f, R2 ;  /* 0x0000001fff067819 */ /* 0x000fe20000011402 */
[----:B------:R-:W-:Y:S01]  /*3a40*/  IMAD.IADD R3, R101, 0x1, -R3 ;  /* 0x0000000165037824 */ /* 0x000fe200078e0a03 */
[----:B------:R-:W-:Y:S01]  /*3a50*/  LOP3.LUT R7, R7, 0xffffff8, RZ, 0xc0, !PT ;  /* 0x0ffffff807077812 */ /* 0x000fe200078ec0ff */
[--C-:B------:R-:W-:Y:S01]  /*3a60*/  IMAD R248, R5, 0x2, R135.reuse ;  /* 0x0000000205f87824 */ /* 0x100fe200078e0287 */
[----:B------:R-:W-:Y:S01]  /*3a70*/  LEA.HI R6, R6, R2, RZ, 0x2 ;  /* 0x0000000206067211 */ /* 0x000fe200078f10ff */
[----:B------:R-:W-:Y:S01]  /*3a80*/  IMAD R251, R0, 0x2, R135 ;  /* 0x0000000200fb7824 */ /* 0x000fe200078e0287 */
[----:B------:R-:W-:Y:S01]  /*3a90*/  LEA.HI R8, R3, R3, RZ, 0x1 ;  /* 0x0000000303087211 */ /* 0x000fe200078f08ff */
[----:B------:R-:W-:Y:S01]  /*3aa0*/  IMAD.IADD R9, R96, 0x1, -R7 ;  /* 0x0000000160097824 */ /* 0x000fe200078e0a07 */
[----:B------:R-:W-:Y:S01]  /*3ab0*/  PLOP3.LUT P0, PT, PT, PT, UP1, 0x80, 0x0 ;  /* 0x000000000000781c */ /* 0x000fe20003f0f018 */
[----:B------:R-:W-:Y:S01]  /*3ac0*/  LDSM.16.MT88.4 R24, [R135+0x100] ;  /* 0x000100008718783b */ /* 0x000fe20000004200 */
[----:B------:R-:W-:Y:S01]  /*3ad0*/  LEA.HI.SX32 R7, R6, UR11, 0x1e ;  /* 0x0000000b06077c11 */ /* 0x000fe2000f8ff2ff */
[----:B------:R-:W-:Y:S01]  /*3ae0*/  IMAD R250, R0, 0x2, R248 ;  /* 0x0000000200fa7824 */ /* 0x000fe200078e02f8 */
[----:B------:R-:W-:Y:S01]  /*3af0*/  LOP3.LUT R8, R8, 0x1ffffffe, RZ, 0xc0, !PT ;  /* 0x1ffffffe08087812 */ /* 0x000fe200078ec0ff */
[----:B------:R-:W-:Y:S01]  /*3b00*/  LDSM.16.MT88.4 R64, [R135+0x2100] ;  /* 0x002100008740783b */ /* 0x000fe20000004200 */
[----:B------:R-:W-:Y:S01]  /*3b10*/  LOP3.LUT R6, R6, 0x7ffffffc, RZ, 0xc0, !PT ;  /* 0x7ffffffc06067812 */ /* 0x000fe200078ec0ff */
[----:B------:R-:W-:-:S02]  /*3b20*/  IMAD R7, R9, 0x10, R7 ;  /* 0x0000001009077824 */ /* 0x000fc400078e0207 */
[----:B------:R-:W-:Y:S01]  /*3b30*/  IMAD.IADD R3, R3, 0x1, -R8 ;  /* 0x0000000103037824 */ /* 0x000fe200078e0a08 */
[----:B------:R-:W-:Y:S01]  /*3b40*/  LDSM.16.MT88.4 R72, [R248+0x2100] ;  /* 0x00210000f848783b */ /* 0x000fe20000004200 */
[----:B------:R-:W-:Y:S02]  /*3b50*/  IMAD.IADD R2, R2, 0x1, -R6 ;  /* 0x0000000102027824 */ /* 0x000fe400078e0a06 */
[----:B------:R-:W-:Y:S01]  /*3b60*/  IMAD R133, R3, 0x8, R7 ;  /* 0x0000000803857824 */ /* 0x000fe200078e0207 */
[----:B------:R-:W-:Y:S01]  /*3b70*/  LDSM.16.MT88.4 R68, [R250+0x900] ;  /* 0x00090000fa44783b */ /* 0x000fe20000004200 */
[----:B------:R-:W-:Y:S01]  /*3b80*/  IMAD.U32 R6, RZ, RZ, UR4 ;  /* 0x00000004ff067e24 */ /* 0x000fe2000f8e00ff */
[----:B------:R-:W-:Y:S01]  /*3b90*/  ULDC.64 UR4, c[0x0][0x2c8] ;  /* 0x0000b20000047ab9 */ /* 0x000fe20000000a00 */
[----:B------:R-:W-:Y:S01]  /*3ba0*/  @P0 IMAD.HI.U32 R7, R133, c[0x0][0x2c8], RZ ;  /* 0x0000b20085070a27 */ /* 0x000fe200078e00ff */
[----:B------:R-:W-:Y:S01]  /*3bb0*/  PLOP3.LUT P0, PT, PT, PT, UP1, 0x80, 0x0 ;  /* 0x000000000000781c */ /* 0x000fe20003f0f018 */
[----:B------:R-:W-:Y:S02]  /*3bc0*/  STL [R1+0x9c], R133 ;  /* 0x00009c8501007387 */ /* 0x000fe40000100800 */
[----:B------:R-:W-:-:S02]  /*3bd0*/  IMAD.MOV.U32 R3, RZ, RZ, R133 ;  /* 0x000000ffff037224 */ /* 0x000fc400078e0085 */
[----:B------:R-:W-:Y:S01]  /*3be0*/  IMAD.SHL.U32 R10, R2, 0x2, RZ ;  /* 0x00000002020a7824 */ /* 0x000fe200078e00ff */
[----:B------:R-:W0:Y:S04]  /*3bf0*/  LDGDEPBAR ;  /* 0x00000000000079af */ /* 0x000e280000000000 */
[----:B------:R-:W-:Y:S01]  /*3c00*/  IADD3 R2, -R10, UR7, R6 ;  /* 0x000000070a027c10 */ /* 0x000fe2000fffe106 */
[----:B------:R-:W-:Y:S02]  /*3c10*/  STL [R1+0xac], R10 ;  /* 0x0000ac0a01007387 */ /* 0x000fe40000100800 */
[----:B------:R-:W-:Y:S02]  /*3c20*/  @P0 SHF.R.U32.HI R3, RZ, c[0x0][0x2cc], R7 ;  /* 0x0000b300ff030a19 */ /* 0x000fe40000011607 */
[----:B------:R-:W-:-:S02]  /*3c30*/  IADD3 R6, R2, -UR13, RZ ;  /* 0x8000000d02067c10 */ /* 0x000fc4000fffe0ff */
[----:B------:R-:W-:Y:S01]  /*3c40*/  IADD3 R7, -R10, UR24, RZ ;  /* 0x000000180a077c10 */ /* 0x000fe2000fffe1ff */
[----:B------:R-:W1:Y:S01]  /*3c50*/  SHFL.IDX PT, R8, R3, RZ, 0x1c1f ;  /* 0x001c1fff03087589 */ /* 0x000e6200000e0000 */
[----:B------:R-:W-:Y:S02]  /*3c60*/  UIMAD.WIDE.U32 UR24, UR10, UR4, URZ ;  /* 0x000000040a1872a5 */ /* 0x000fe4000f8e003f */
[----:B------:R-:W-:Y:S01]  /*3c70*/  UIADD3 UR10, UR6, -0x2, URZ ;  /* 0xfffffffe060a7890 */ /* 0x000fe2000fffe03f */
[----:B------:R-:W2:Y:S04]  /*3c80*/  SHFL.IDX PT, R3, R3, 0x1, 0x1c1f ;  /* 0x003c1f0003037f89 */ /* 0x000ea800000e0000 */
[----:B------:R-:W-:Y:S02]  /*3c90*/  @UP1 UMOV UR21, UR25 ;  /* 0x0000001900151c82 */ /* 0x000fe40008000000 */
[----:B------:R-:W-:-:S04]  /*3ca0*/  @UP1 USHF.R.U32.HI UR11, URZ, UR5, UR21 ;  /* 0x000000053f0b1299 */ /* 0x000fc80008011615 */
[----:B------:R-:W-:-:S04]  /*3cb0*/  UIADD3 UR11, UR11, UR7, -UR13 ;  /* 0x000000070b0b7290 */ /* 0x000fc8000fffe80d */
[----:B------:R-:W-:-:S04]  /*3cc0*/  USHF.R.S32.HI UR4, URZ, 0x1f, UR11 ;  /* 0x0000001f3f047899 */ /* 0x000fc8000801140b */
[----:B------:R-:W-:Y:S01]  /*3cd0*/  ULEA.HI UR4, UR4, UR11, URZ, 0x6 ;  /* 0x0000000b04047291 */ /* 0x000fe2000f8f303f */
[----:B-1----:R-:W-:-:S03]  /*3ce0*/  IMAD.IADD R2, R6, 0x1, R8 ;  /* 0x0000000106027824 */ /* 0x002fc600078e0208 */
[----:B------:R-:W-:Y:S01]  /*3cf0*/  USHF.R.S32.HI UR4, URZ, 0x6, UR4 ;  /* 0x000000063f047899 */ /* 0x000fe20008011404 */
[----:B--2---:R-:W-:Y:S01]  /*3d00*/  IMAD.IADD R3, R6, 0x1, R3 ;  /* 0x0000000106037824 */ /* 0x004fe200078e0203 */
[----:B------:R-:W-:Y:S02]  /*3d10*/  IMNMX R2, R7, R2, PT ;  /* 0x0000000207027217 */ /* 0x000fe40003800200 */
[----:B------:R-:W-:Y:S02]  /*3d20*/  UISETP.LT.AND UP0, UPT, URZ, UR4, UPT ;  /* 0x000000043f00728c */ /* 0x000fe4000bf01270 */
[----:B------:R-:W-:Y:S02]  /*3d30*/  ISETP.GT.AND P0, PT, R2, RZ, PT ;  /* 0x000000ff0200720c */ /* 0x000fe40003f04270 */
[----:B------:R-:W-:Y:S02]  /*3d40*/  USEL UR4, URZ, UR4, !UP0 ;  /* 0x000000043f047287 */ /* 0x000fe4000c000000 */
[----:B------:R-:W-:-:S02]  /*3d50*/  FSEL R11, R56, -INF , P0 ;  /* 0xff800000380b7808 */ /* 0x000fc40000000000 */
[----:B------:R-:W-:Y:S01]  /*3d60*/  UISETP.GE.AND UP0, UPT, UR10, UR4, UPT ;  /* 0x000000040a00728c */ /* 0x000fe2000bf06270 */
[----:B------:R-:W-:-:S04]  /*3d70*/  ISETP.GT.AND P0, PT, R2, 0x1, PT ;  /* 0x000000010200780c */ /* 0x000fc80003f04270 */
[----:B------:R-:W-:Y:S02]  /*3d80*/  FSEL R10, R57, -INF , P0 ;  /* 0xff800000390a7808 */ /* 0x000fe40000000000 */
        /* <DEDUP_REMOVED lines=26> */
[----:B------:R-:W-:Y:S02]  /*3f30*/  ISETP.GT.AND P0, PT, R2, 0x39, PT ;  /* 0x000000390200780c */ /* 0x000fe40003f04270 */
[----:B------:R-:W-:Y:S02]  /*3f40*/  IMNMX R2, R7, R3, PT ;  /* 0x0000000307027217 */ /* 0x000fe40003800200 */
[----:B------:R-:W-:Y:S02]  /*3f50*/  FSEL R96, R37, -INF , P0 ;  /* 0xff80000025607808 */ /* 0x000fe40000000000 */
[----:B------:R-:W-:Y:S02]  /*3f60*/  ISETP.GT.AND P0, PT, R2, RZ, PT ;  /* 0x000000ff0200720c */ /* 0x000fe40003f04270 */
[----:B------:R-:W-:-:S02]  /*3f70*/  FMNMX.FTZ R3, R11, R10, !PT ;  /* 0x0000000a0b037209 */ /* 0x000fc40007810000 */
[----:B------:R-:W-:Y:S02]  /*3f80*/  FSEL R9, R58, -INF , P0 ;  /* 0xff8000003a097808 */ /* 0x000fe40000000000 */
[----:B------:R-:W-:Y:S02]  /*3f90*/  ISETP.GT.AND P0, PT, R2, 0x1, PT ;  /* 0x000000010200780c */ /* 0x000fe40003f04270 */
[----:B------:R-:W-:Y:S02]  /*3fa0*/  FMNMX.FTZ R3, R14, R3, !PT ;  /* 0x000000030e037209 */ /* 0x000fe40007810000 */
[----:B------:R-:W-:Y:S02]  /*3fb0*/  FSEL R8, R59, -INF , P0 ;  /* 0xff8000003b087808 */ /* 0x000fe40000000000 */
[----:B------:R-:W-:Y:S01]  /*3fc0*/  ISETP.GT.AND P0, PT, R2, 0x8, PT ;  /* 0x000000080200780c */ /* 0x000fe20003f04270 */
[----:B------:R-:W-:Y:S01]  /*3fd0*/  LDSM.16.MT88.4 R56, [R250+0x100] ;  /* 0x00010000fa38783b */ /* 0x000fe20000004200 */
[----:B------:R-:W-:-:S02]  /*3fe0*/  FMNMX.FTZ R3, R13, R3, !PT ;  /* 0x000000030d037209 */ /* 0x000fc40007810000 */
[----:B------:R-:W-:Y:S02]  /*3ff0*/  FSEL R7, R54, -INF , P0 ;  /* 0xff80000036077808 */ /* 0x000fe40000000000 */
[C---:B------:R-:W-:Y:S02]  /*4000*/  ISETP.GT.AND P0, PT, R2.reuse, 0x9, PT ;  /* 0x000000090200780c */ /* 0x040fe40003f04270 */
[----:B------:R-:W-:Y:S02]  /*4010*/  FMNMX.FTZ R3, R15, R3, !PT ;  /* 0x000000030f037209 */ /* 0x000fe40007810000 */
[----:B------:R-:W-:Y:S02]  /*4020*/  FSEL R12, R55, -INF , P0 ;  /* 0xff800000370c7808 */ /* 0x000fe40000000000 */
[----:B------:R-:W-:Y:S02]  /*4030*/  ISETP.GT.AND P0, PT, R2, 0x10, PT ;  /* 0x000000100200780c */ /* 0x000fe40003f04270 */
[----:B------:R-:W-:-:S02]  /*4040*/  FMNMX.FTZ R3, R16, R3, !PT ;  /* 0x0000000310037209 */ /* 0x000fc40007810000 */
[----:B------:R-:W-:Y:S02]  /*4050*/  FSEL R20, R50, -INF , P0 ;  /* 0xff80000032147808 */ /* 0x000fe40000000000 */
[C---:B------:R-:W-:Y:S02]  /*4060*/  ISETP.GT.AND P0, PT, R2.reuse, 0x11, PT ;  /* 0x000000110200780c */ /* 0x040fe40003f04270 */
[----:B------:R-:W-:Y:S02]  /*4070*/  FMNMX.FTZ R3, R21, R3, !PT ;  /* 0x0000000315037209 */ /* 0x000fe40007810000 */
[----:B------:R-:W-:Y:S02]  /*4080*/  FMNMX.FTZ R6, R9, R8, !PT ;  /* 0x0000000809067209 */ /* 0x000fe40007810000 */
[----:B------:R-:W-:Y:S02]  /*4090*/  FSEL R19, R51, -INF , P0 ;  /* 0xff80000033137808 */ /* 0x000fe40000000000 */
[----:B------:R-:W-:Y:S01]  /*40a0*/  ISETP.GT.AND P0, PT, R2, 0x18, PT ;  /* 0x000000180200780c */ /* 0x000fe20003f04270 */
[----:B------:R-:W-:Y:S01]  /*40b0*/  LDSM.16.MT88.4 R48, [R251+0x100] ;  /* 0x00010000fb30783b */ /* 0x000fe20000004200 */
[----:B------:R-:W-:-:S02]  /*40c0*/  FMNMX.FTZ R3, R22, R3, !PT ;  /* 0x0000000316037209 */ /* 0x000fc40007810000 */
[----:B------:R-:W-:Y:S02]  /*40d0*/  FMNMX.FTZ R6, R7, R6, !PT ;  /* 0x0000000607067209 */ /* 0x000fe40007810000 */
[----:B------:R-:W-:Y:S02]  /*40e0*/  FSEL R18, R46, -INF , P0 ;  /* 0xff8000002e127808 */ /* 0x000fe40000000000 */
[----:B------:R-:W-:Y:S02]  /*40f0*/  ISETP.GT.AND P0, PT, R2, 0x19, PT ;  /* 0x000000190200780c */ /* 0x000fe40003f04270 */
[----:B------:R-:W-:Y:S02]  /*4100*/  FMNMX.FTZ R3, R106, R3, !PT ;  /* 0x000000036a037209 */ /* 0x000fe40007810000 */
[----:B------:R-:W-:Y:S02]  /*4110*/  FMNMX.FTZ R6, R12, R6, !PT ;  /* 0x000000060c067209 */ /* 0x000fe40007810000 */
[----:B------:R-:W-:-:S02]  /*4120*/  FSEL R17, R47, -INF , P0 ;  /* 0xff8000002f117808 */ /* 0x000fc40000000000 */
[----:B------:R-:W-:Y:S02]  /*4130*/  FMNMX.FTZ R132, R105, R3, !PT ;  /* 0x0000000369847209 */ /* 0x000fe40007810000 */
[----:B------:R-:W-:Y:S02]  /*4140*/  ISETP.GT.AND P0, PT, R2, 0x20, PT ;  /* 0x000000200200780c */ /* 0x000fe40003f04270 */
[----:B------:R-:W-:Y:S02]  /*4150*/  FMNMX.FTZ R3, R20, R6, !PT ;  /* 0x0000000614037209 */ /* 0x000fe40007810000 */
[----:B------:R-:W-:Y:S02]  /*4160*/  FSEL R99, R34, -INF , P0 ;  /* 0xff80000022637808 */ /* 0x000fe40000000000 */
[----:B------:R-:W-:Y:S02]  /*4170*/  FMNMX.FTZ R3, R19, R3, !PT ;  /* 0x0000000313037209 */ /* 0x000fe40007810000 */
[----:B------:R-:W-:-:S02]  /*4180*/  ISETP.GT.AND P0, PT, R2, 0x21, PT ;  /* 0x000000210200780c */ /* 0x000fc40003f04270 */
[----:B------:R-:W-:Y:S02]  /*4190*/  FMNMX.FTZ R3, R18, R3, !PT ;  /* 0x0000000312037209 */ /* 0x000fe40007810000 */
[----:B------:R-:W-:Y:S02]  /*41a0*/  FSEL R98, R35, -INF , P0 ;  /* 0xff80000023627808 */ /* 0x000fe40000000000 */
[----:B------:R-:W-:Y:S01]  /*41b0*/  ISETP.GT.AND P0, PT, R2, 0x28, PT ;  /* 0x000000280200780c */ /* 0x000fe20003f04270 */
[----:B------:R-:W-:Y:S01]  /*41c0*/  LDSM.16.MT88.4 R32, [R251+0x900] ;  /* 0x00090000fb20783b */ /* 0x000fe20000004200 */
[----:B------:R-:W-:Y:S02]  /*41d0*/  FMNMX.FTZ R3, R17, R3, !PT ;  /* 0x0000000311037209 */ /* 0x000fe40007810000 */
[----:B------:R-:W-:Y:S02]  /*41e0*/  FSEL R95, R42, -INF , P0 ;  /* 0xff8000002a5f7808 */ /* 0x000fe40000000000 */
[----:B------:R-:W-:-:S02]  /*41f0*/  ISETP.GT.AND P0, PT, R2, 0x29, PT ;  /* 0x000000290200780c */ /* 0x000fc40003f04270 */
[----:B------:R-:W-:Y:S02]  /*4200*/  FMNMX.FTZ R3, R99, R3, !PT ;  /* 0x0000000363037209 */ /* 0x000fe40007810000 */
[----:B------:R-:W-:Y:S02]  /*4210*/  FMNMX.FTZ R132, R104, R132, !PT ;  /* 0x0000008468847209 */ /* 0x000fe40007810000 */
[----:B------:R-:W-:Y:S02]  /*4220*/  FSEL R97, R43, -INF , P0 ;  /* 0xff8000002b617808 */ /* 0x000fe40000000000 */
[----:B------:R-:W-:Y:S01]  /*4230*/  ISETP.GT.AND P0, PT, R2, 0x30, PT ;  /* 0x000000300200780c */ /* 0x000fe20003f04270 */
[----:B------:R-:W-:Y:S01]  /*4240*/  LDSM.16.MT88.4 R40, [R135+0x900] ;  /* 0x000900008728783b */ /* 0x000fe20000004200 */
[----:B------:R-:W-:Y:S02]  /*4250*/  FMNMX.FTZ R3, R98, R3, !PT ;  /* 0x0000000362037209 */ /* 0x000fe40007810000 */
[----:B------:R-:W-:-:S02]  /*4260*/  FMNMX.FTZ R132, R103, R132, !PT ;  /* 0x0000008467847209 */ /* 0x000fc40007810000 */
[----:B------:R-:W-:Y:S02]  /*4270*/  FSEL R94, R30, -INF , P0 ;  /* 0xff8000001e5e7808 */ /* 0x000fe40000000000 */
[----:B------:R-:W-:Y:S02]  /*4280*/  FMNMX.FTZ R3, R95, R3, !PT ;  /* 0x000000035f037209 */ /* 0x000fe40007810000 */
[----:B------:R-:W-:Y:S02]  /*4290*/  ISETP.GT.AND P0, PT, R2, 0x31, PT ;  /* 0x000000310200780c */ /* 0x000fe40003f04270 */
[----:B------:R-:W-:Y:S02]  /*42a0*/  FMNMX.FTZ R132, R102, R132, !PT ;  /* 0x0000008466847209 */ /* 0x000fe40007810000 */
[----:B------:R-:W-:Y:S02]  /*42b0*/  FMNMX.FTZ R3, R97, R3, !PT ;  /* 0x0000000361037209 */ /* 0x000fe40007810000 */
[----:B------:R-:W-:-:S02]  /*42c0*/  FSEL R93, R31, -INF , P0 ;  /* 0xff8000001f5d7808 */ /* 0x000fc40000000000 */
[----:B------:R-:W-:Y:S02]  /*42d0*/  ISETP.GT.AND P0, PT, R2, 0x38, PT ;  /* 0x000000380200780c */ /* 0x000fe40003f04270 */
[----:B------:R-:W-:Y:S02]  /*42e0*/  FMNMX.FTZ R132, R101, R132, !PT ;  /* 0x0000008465847209 */ /* 0x000fe40007810000 */
[----:B------:R-:W-:Y:S02]  /*42f0*/  FMNMX.FTZ R3, R94, R3, !PT ;  /* 0x000000035e037209 */ /* 0x000fe40007810000 */
[----:B------:R-:W-:Y:S02]  /*4300*/  FSEL R92, R38, -INF , P0 ;  /* 0xff800000265c7808 */ /* 0x000fe40000000000 */
[----:B------:R-:W-:Y:S02]  /*4310*/  FMNMX.FTZ R132, R100, R132, !PT ;  /* 0x0000008464847209 */ /* 0x000fe40007810000 */
[----:B------:R-:W-:-:S02]  /*4320*/  ISETP.GT.AND P0, PT, R2, 0x39, PT ;  /* 0x000000390200780c */ /* 0x000fc40003f04270 */
[----:B------:R-:W-:Y:S02]  /*4330*/  FMNMX.FTZ R2, R93, R3, !PT ;  /* 0x000000035d027209 */ /* 0x000fe40007810000 */
[----:B------:R-:W-:Y:S02]  /*4340*/  FMNMX.FTZ R132, R96, R132, !PT ;  /* 0x0000008460847209 */ /* 0x000fe40007810000 */
[----:B------:R-:W-:Y:S02]  /*4350*/  FSEL R91, R39, -INF , P0 ;  /* 0xff800000275b7808 */ /* 0x000fe40000000000 */
[----:B------:R-:W-:Y:S01]  /*4360*/  FMNMX.FTZ R2, R92, R2, !PT ;  /* 0x000000025c027209 */ /* 0x000fe20007810000 */
[----:B------:R-:W1:Y:S03]  /*4370*/  SHFL.BFLY PT, R6, R132, 0x2, 0x1f ;  /* 0x0c401f0084067f89 */ /* 0x000e6600000e0000 */
[----:B------:R-:W-:Y:S01]  /*4380*/  FMNMX.FTZ R2, R91, R2, !PT ;  /* 0x000000025b027209 */ /* 0x000fe20007810000 */
[----:B------:R-:W-:Y:S04]  /*4390*/  LDSM.16.MT88.4 R36, [R248+0x900] ;  /* 0x00090000f824783b */ /* 0x000fe80000004200 */
[----:B------:R-:W2:Y:S01]  /*43a0*/  SHFL.BFLY PT, R3, R2, 0x2, 0x1f ;  /* 0x0c401f0002037f89 */ /* 0x000ea200000e0000 */
[----:B-1----:R-:W-:-:S05]  /*43b0*/  FMNMX.FTZ R132, R6, R132, !PT ;  /* 0x0000008406847209 */ /* 0x002fca0007810000 */
[----:B------:R-:W1:Y:S01]  /*43c0*/  SHFL.BFLY PT, R6, R132, 0x1, 0x1f ;  /* 0x0c201f0084067f89 */ /* 0x000e6200000e0000 */
[----:B--2---:R-:W-:-:S05]  /*43d0*/  FMNMX.FTZ R2, R2, R3, !PT ;  /* 0x0000000302027209 */ /* 0x004fca0007810000 */
        /* <DEDUP_REMOVED lines=11> */
[----:B------:R-:W-:Y:S01]  /*4490*/  MUFU.EX2 R79, R11 ;  /* 0x0000000b004f7308 */ /* 0x000fe20000000800 */
[--C-:B------:R-:W-:Y:S01]  /*44a0*/  FFMA.FTZ R14, R14, c[0x0][0x2d0], -R6.reuse ;  /* 0x0000b4000e0e7a23 */ /* 0x100fe20000010806 */
[----:B------:R-:W-:Y:S01]  /*44b0*/  PLOP3.LUT P0, PT, PT, PT, UP0, 0x40, 0x0 ;  /* 0x000000000000781c */ /* 0x000fe20003f0e808 */
[----:B------:R-:W-:-:S02]  /*44c0*/  FFMA.FTZ R13, R13, c[0x0][0x2d0], -R6 ;  /* 0x0000b4000d0d7a23 */ /* 0x000fc40000010806 */
[--C-:B------:R-:W-:Y:S02]  /*44d0*/  FFMA.FTZ R9, R9, c[0x0][0x2d0], -R2.reuse ;  /* 0x0000b40009097a23 */ /* 0x100fe40000010802 */
[--C-:B------:R-:W-:Y:S01]  /*44e0*/  FFMA.FTZ R4, R8, c[0x0][0x2d0], -R2.reuse ;  /* 0x0000b40008047a23 */ /* 0x100fe20000010802 */
[----:B------:R-:W1:Y:S01]  /*44f0*/  MUFU.EX2 R78, R10 ;  /* 0x0000000a004e7308 */ /* 0x000e620000000800 */
[----:B------:R-:W-:Y:S02]  /*4500*/  FFMA.FTZ R7, R7, c[0x0][0x2d0], -R2 ;  /* 0x0000b40007077a23 */ /* 0x000fe40000010802 */
[----:B------:R-:W-:-:S05]  /*4510*/  FFMA.FTZ R0, R22, c[0x0][0x2d0], -R6 ;  /* 0x0000b40016007a23 */ /* 0x000fca0000010806 */
[----:B------:R2:W-:Y:S08]  /*4520*/  MUFU.EX2 R77, R9 ;  /* 0x00000009004d7308 */ /* 0x0005f00000000800 */
[----:B------:R3:W-:Y:S01]  /*4530*/  MUFU.EX2 R76, R4 ;  /* 0x00000004004c7308 */ /* 0x0007e20000000800 */
[----:B--2---:R-:W2:Y:S07]  /*4540*/  LDSM.16.MT88.4 R8, [R248+0x100] ;  /* 0x00010000f808783b */ /* 0x004eae0000004200 */
[----:B------:R-:W-:Y:S01]  /*4550*/  MUFU.EX2 R82, R14 ;  /* 0x0000000e00527308 */ /* 0x000fe20000000800 */
[----:B---3--:R-:W-:-:S07]  /*4560*/  FFMA.FTZ R4, R12, c[0x0][0x2d0], -R2 ;  /* 0x0000b4000c047a23 */ /* 0x008fce0000010802 */
[----:B------:R-:W3:Y:S01]  /*4570*/  MUFU.EX2 R85, R13 ;  /* 0x0000000d00557308 */ /* 0x000ee20000000800 */
[----:B-1----:R-:W-:-:S07]  /*4580*/  F2FP.PACK_AB R12, R78, R79 ;  /* 0x0000004f4e0c723e */ /* 0x002fce00000000ff */
[----:B------:R-:W-:Y:S08]  /*4590*/  MUFU.EX2 R80, R7 ;  /* 0x0000000700507308 */ /* 0x000ff00000000800 */
[----:B------:R1:W4:Y:S01]  /*45a0*/  MUFU.EX2 R84, R4 ;  /* 0x0000000400547308 */ /* 0x0003220000000800 */
[----:B---3--:R-:W-:Y:S02]  /*45b0*/  F2FP.PACK_AB R14, R85, R82 ;  /* 0x00000052550e723e */ /* 0x008fe400000000ff */
[----:B------:R-:W-:-:S05]  /*45c0*/  F2FP.PACK_AB R13, R76, R77 ;  /* 0x0000004d4c0d723e */ /* 0x000fca00000000ff */
[----:B------:R3:W-:Y:S01]  /*45d0*/  MUFU.EX2 R89, R0 ;  /* 0x0000000000597308 */ /* 0x0007e20000000800 */
[----:B-1----:R-:W-:Y:S01]  /*45e0*/  FFMA.FTZ R4, R15, c[0x0][0x2d0], -R6 ;  /* 0x0000b4000f047a23 */ /* 0x002fe20000010806 */
[----:B----4-:R-:W-:-:S06]  /*45f0*/  F2FP.PACK_AB R15, R84, R80 ;  /* 0x00000050540f723e */ /* 0x010fcc00000000ff */
[----:B------:R1:W-:Y:S01]  /*4600*/  MUFU.EX2 R83, R4 ;  /* 0x0000000400537308 */ /* 0x0003e20000000800 */
[----:B---3--:R-:W-:Y:S01]  /*4610*/  FFMA.FTZ R0, R20, c[0x0][0x2d0], -R2 ;  /* 0x0000b40014007a23 */ /* 0x008fe20000010802 */
[C---:B--2---:R-:W-:Y:S06]  /*4620*/  HMMA.16816.F32 R44, R12.reuse, R8, RZ ;  /* 0x000000080c2c723c */ /* 0x044fec00000018ff */
[----:B------:R2:W-:Y:S02]  /*4630*/  MUFU.EX2 R7, R0 ;  /* 0x0000000000077308 */ /* 0x0005e40000000800 */
[----:B------:R-:W-:Y:S01]  /*4640*/  HMMA.16816.F32 R60, R12, R24, RZ ;  /* 0x000000180c3c723c */ /* 0x000fe200000018ff */
[----:B-1----:R-:W-:-:S05]  /*4650*/  FFMA.FTZ R4, R16, c[0x0][0x2d0], -R6 ;  /* 0x0000b40010047a23 */ /* 0x002fca0000010806 */
[----:B------:R1:W3:Y:S02]  /*4660*/  MUFU.EX2 R88, R4 ;  /* 0x0000000400587308 */ /* 0x0002e40000000800 */
[----:B------:R-:W-:Y:S01]  /*4670*/  HMMA.16816.F32 R52, R12, R26, RZ ;  /* 0x0000001a0c34723c */ /* 0x000fe200000018ff */
[----:B--2---:R-:W-:-:S05]  /*4680*/  FFMA.FTZ R0, R19, c[0x0][0x2d0], -R2 ;  /* 0x0000b40013007a23 */ /* 0x004fca0000010802 */
[----:B------:R2:W4:Y:S02]  /*4690*/  MUFU.EX2 R81, R0 ;  /* 0x0000000000517308 */ /* 0x0005240000000800 */
[----:B------:R-:W-:Y:S01]  /*46a0*/  HMMA.16816.F32 R24, R12, R48, RZ ;  /* 0x000000300c18723c */ /* 0x000fe200000018ff */
[----:B-1----:R-:W-:-:S07]  /*46b0*/  FFMA.FTZ R4, R21, c[0x0][0x2d0], -R6 ;  /* 0x0000b40015047a23 */ /* 0x002fce0000010806 */
[----:B------:R-:W-:Y:S01]  /*46c0*/  HMMA.16816.F32 R28, R12, R10, RZ ;  /* 0x0000000a0c1c723c */ /* 0x000fe200000018ff */
[----:B---3--:R-:W-:Y:S01]  /*46d0*/  F2FP.PACK_AB R8, R88, R83 ;  /* 0x000000535808723e */ /* 0x008fe200000000ff */
[----:B------:R-:W1:Y:S01]  /*46e0*/  MUFU.EX2 R90, R4 ;  /* 0x00000004005a7308 */ /* 0x000e620000000800 */
[----:B--2---:R-:W-:-:S05]  /*46f0*/  FFMA.FTZ R0, R18, c[0x0][0x2d0], -R2 ;  /* 0x0000b40012007a23 */ /* 0x004fca0000010802 */
[----:B------:R-:W-:Y:S01]  /*4700*/  HMMA.16816.F32 R20, R12, R50, RZ ;  /* 0x000000320c14723c */ /* 0x000fe200000018ff */
[----:B----4-:R-:W-:Y:S01]  /*4710*/  F2FP.PACK_AB R9, R81, R7 ;  /* 0x000000075109723e */ /* 0x010fe200000000ff */
[----:B------:R-:W-:Y:S01]  /*4720*/  LDSM.16.MT88.4 R48, [R250+0x2100] ;  /* 0x00210000fa30783b */ /* 0x000fe20000004200 */
[----:B------:R2:W-:Y:S01]  /*4730*/  MUFU.EX2 R87, R0 ;  /* 0x0000000000577308 */ /* 0x0005e20000000800 */
[----:B-1----:R-:W-:Y:S01]  /*4740*/  F2FP.PACK_AB R10, R89, R90 ;  /* 0x0000005a590a723e */ /* 0x002fe200000000ff */
[----:B--2---:R-:W-:-:S03]  /*4750*/  FFMA.FTZ R0, R17, c[0x0][0x2d0], -R2 ;  /* 0x0000b40011007a23 */ /* 0x004fc60000010802 */
[----:B------:R-:W-:Y:S03]  /*4760*/  HMMA.16816.F32 R16, R12, R56, RZ ;  /* 0x000000380c10723c */ /* 0x000fe600000018ff */
[----:B------:R-:W1:Y:S02]  /*4770*/  MUFU.EX2 R86, R0 ;  /* 0x0000000000567308 */ /* 0x000e640000000800 */
[----:B-1----:R-:W-:-:S07]  /*4780*/  F2FP.PACK_AB R11, R86, R87 ;  /* 0x00000057560b723e */ /* 0x002fce00000000ff */
[C---:B------:R-:W-:Y:S01]  /*4790*/  HMMA.16816.F32 R108, R8.reuse, R36, R44 ;  /* 0x00000024086c723c */ /* 0x040fe2000000182c */
[----:B------:R-:W1:Y:S07]  /*47a0*/  LDSM.16.MT88.4 R44, [R135+0x2900] ;  /* 0x00290000872c783b */ /* 0x000e6e0000004200 */
[C---:B------:R-:W-:Y:S08]  /*47b0*/  HMMA.16816.F32 R24, R8.reuse, R32, R24 ;  /* 0x000000200818723c */ /* 0x040ff00000001818 */
[C---:B------:R-:W-:Y:S01]  /*47c0*/  HMMA.16816.F32 R148, R8.reuse, R38, R28 ;  /* 0x000000260894723c */ /* 0x040fe2000000181c */
[----:B------:R-:W2:Y:S07]  /*47d0*/  LDSM.16.MT88.4 R36, [R248+0x2900] ;  /* 0x00290000f824783b */ /* 0x000eae0000004200 */
[----:B------:R-:W-:Y:S01]  /*47e0*/  HMMA.16816.F32 R140, R8, R34, R20 ;  /* 0x00000022088c723c */ /* 0x000fe20000001814 */
[----:B------:R-:W-:-:S02]  /*47f0*/  IMAD.MOV.U32 R129, RZ, RZ, R110 ;  /* 0x000000ffff817224 */ /* 0x000fc400078e006e */
[----:B------:R-:W-:Y:S02]  /*4800*/  IMAD.MOV.U32 R128, RZ, RZ, R111 ;  /* 0x000000ffff807224 */ /* 0x000fe400078e006f */
[----:B------:R-:W-:Y:S02]  /*4810*/  IMAD.MOV.U32 R131, RZ, RZ, R108 ;  /* 0x000000ffff837224 */ /* 0x000fe400078e006c */
[----:B------:R-:W-:Y:S01]  /*4820*/  IMAD.MOV.U32 R130, RZ, RZ, R109 ;  /* 0x000000ffff827224 */ /* 0x000fe200078e006d */
[----:B------:R-:W-:Y:S01]  /*4830*/  HMMA.16816.F32 R32, R12, R58, RZ ;  /* 0x0000003a0c20723c */ /* 0x000fe200000018ff */
[----:B------:R-:W-:Y:S01]  /*4840*/  IMAD.MOV.U32 R112, RZ, RZ, R25 ;  /* 0x000000ffff707224 */ /* 0x000fe200078e0019 */
[----:B------:R-:W-:Y:S01]  /*4850*/  LDSM.16.MT88.4 R56, [R251+0x2900] ;  /* 0x00290000fb38783b */ /* 0x000fe20000004200 */
[----:B------:R-:W-:Y:S02]  /*4860*/  IMAD.MOV.U32 R111, RZ, RZ, R26 ;  /* 0x000000ffff6f7224 */ /* 0x000fe400078e001a */
[----:B------:R-:W-:-:S02]  /*4870*/  IMAD.MOV.U32 R110, RZ, RZ, R24 ;  /* 0x000000ffff6e7224 */ /* 0x000fc400078e0018 */
[----:B------:R-:W-:Y:S01]  /*4880*/  IMAD.MOV.U32 R107, RZ, RZ, R27 ;  /* 0x000000ffff6b7224 */ /* 0x000fe200078e001b */
[----:B------:R-:W-:Y:S08]  /*4890*/  HMMA.16816.F32 R28, R12, R64, RZ ;  /* 0x000000400c1c723c */ /* 0x000ff000000018ff */
[C---:B------:R-:W-:Y:S01]  /*48a0*/  HMMA.16816.F32 R164, R8.reuse, R40, R60 ;  /* 0x0000002808a4723c */ /* 0x040fe2000000183c */
[----:B------:R-:W-:Y:S07]  /*48b0*/  LDSM.16.MT88.4 R60, [R135+0x4100] ;  /* 0x00410000873c783b */ /* 0x000fee0000004200 */
[----:B------:R-:W-:Y:S01]  /*48c0*/  HMMA.16816.F32 R156, R8, R42, R52 ;  /* 0x0000002a089c723c */ /* 0x000fe20000001834 */
[----:B------:R-:W3:Y:S07]  /*48d0*/  LDSM.16.MT88.4 R40, [R251+0x2100] ;  /* 0x00210000fb28783b */ /* 0x000eee0000004200 */
[C---:B------:R-:W-:Y:S01]  /*48e0*/  HMMA.16816.F32 R24, R12.reuse, R66, RZ ;  /* 0x000000420c18723c */ /* 0x040fe200000018ff */
[----:B------:R-:W-:Y:S07]  /*48f0*/  LDSM.16.MT88.4 R64, [R135+0x4900] ;  /* 0x004900008740783b */ /* 0x000fee0000004200 */
[----:B------:R-:W-:Y:S08]  /*4900*/  HMMA.16816.F32 R20, R12, R72, RZ ;  /* 0x000000480c14723c */ /* 0x000ff000000018ff */
[C---:B------:R-:W-:Y:S08]  /*4910*/  HMMA.16816.F32 R52, R8.reuse, R70, R32 ;  /* 0x000000460834723c */ /* 0x040ff00000001820 */
[C---:B-1----:R-:W-:Y:S08]  /*4920*/  HMMA.16816.F32 R28, R8.reuse, R44, R28 ;  /* 0x0000002c081c723c */ /* 0x042ff0000000181c */
[C---:B------:R-:W-:Y:S08]  /*4930*/  HMMA.16816.F32 R16, R8.reuse, R68, R16 ;  /* 0x000000440810723c */ /* 0x040ff00000001810 */
[----:B------:R-:W-:Y:S01]  /*4940*/  HMMA.16816.F32 R24, R8, R46, R24 ;  /* 0x0000002e0818723c */ /* 0x000fe20000001818 */
[----:B------:R-:W-:Y:S01]  /*4950*/  IMAD.MOV.U32 R109, RZ, RZ, R52 ;  /* 0x000000ffff6d7224 */ /* 0x000fe200078e0034 */
[----:B------:R-:W-:Y:S01]  /*4960*/  LDSM.16.MT88.4 R44, [R251+0x4100] ;  /* 0x00410000fb2c783b */ /* 0x000fe20000004200 */
[----:B------:R-:W-:-:S02]  /*4970*/  IMAD.MOV.U32 R108, RZ, RZ, R53 ;  /* 0x000000ffff6c7224 */ /* 0x000fc400078e0035 */
[----:B------:R-:W-:Y:S02]  /*4980*/  IMAD.MOV.U32 R5, RZ, RZ, R54 ;  /* 0x000000ffff057224 */ /* 0x000fe400078e0036 */
[----:B------:R-:W-:Y:S01]  /*4990*/  IMAD.MOV.U32 R0, RZ, RZ, R55 ;  /* 0x000000ffff007224 */ /* 0x000fe200078e0037 */
[----:B--2---:R-:W-:Y:S01]  /*49a0*/  HMMA.16816.F32 R20, R8, R36, R20 ;  /* 0x000000240814723c */ /* 0x004fe20000001814 */
[----:B------:R-:W-:Y:S01]  /*49b0*/  IMAD.MOV.U32 R116, RZ, RZ, R28 ;  /* 0x000000ffff747224 */ /* 0x000fe200078e001c */
[----:B------:R-:W1:Y:S01]  /*49c0*/  LDSM.16.MT88.4 R52, [R250+0x2900] ;  /* 0x00290000fa34783b */ /* 0x000e620000004200 */
[----:B------:R-:W-:Y:S02]  /*49d0*/  IMAD.MOV.U32 R115, RZ, RZ, R29 ;  /* 0x000000ffff737224 */ /* 0x000fe400078e001d */
[----:B------:R-:W-:Y:S02]  /*49e0*/  IMAD.MOV.U32 R114, RZ, RZ, R30 ;  /* 0x000000ffff727224 */ /* 0x000fe400078e001e */
[----:B------:R-:W-:Y:S01]  /*49f0*/  IMAD.MOV.U32 R113, RZ, RZ, R31 ;  /* 0x000000ffff717224 */ /* 0x000fe200078e001f */
[----:B---3--:R-:W-:Y:S01]  /*4a00*/  HMMA.16816.F32 R32, R12, R40, RZ ;  /* 0x000000280c20723c */ /* 0x008fe200000018ff */
[----:B------:R-:W-:-:S02]  /*4a10*/  IMAD.MOV.U32 R178, RZ, RZ, R16 ;  /* 0x000000ffffb27224 */ /* 0x000fc400078e0010 */
[----:B------:R-:W-:Y:S02]  /*4a20*/  IMAD.MOV.U32 R177, RZ, RZ, R17 ;  /* 0x000000ffffb17224 */ /* 0x000fe400078e0011 */
[----:B------:R-:W-:Y:S02]  /*4a30*/  IMAD.MOV.U32 R176, RZ, RZ, R18 ;  /* 0x000000ffffb07224 */ /* 0x000fe400078e0012 */
[----:B------:R-:W-:Y:S01]  /*4a40*/  IMAD.MOV.U32 R4, RZ, RZ, R19 ;  /* 0x000000ffff047224 */ /* 0x000fe200078e0013 */
[----:B------:R-:W-:Y:S01]  /*4a50*/  HMMA.16816.F32 R28, R12, R42, RZ ;  /* 0x0000002a0c1c723c */ /* 0x000fe200000018ff */
[----:B------:R-:W2:Y:S01]  /*4a60*/  LDSM.16.MT88.4 R40, [R248+0x4100] ;  /* 0x00410000f828783b */ /* 0x000ea20000004200 */
[----:B------:R-:W-:Y:S02]  /*4a70*/  IMAD.MOV.U32 R120, RZ, RZ, R24 ;  /* 0x000000ffff787224 */ /* 0x000fe400078e0018 */
[----:B------:R-:W-:Y:S02]  /*4a80*/  IMAD.MOV.U32 R119, RZ, RZ, R25 ;  /* 0x000000ffff777224 */ /* 0x000fe400078e0019 */
[----:B------:R-:W-:-:S02]  /*4a90*/  IMAD.MOV.U32 R118, RZ, RZ, R26 ;  /* 0x000000ffff767224 */ /* 0x000fc400078e001a */
[C---:B------:R-:W-:Y:S01]  /*4aa0*/  HMMA.16816.F32 R16, R12.reuse, R74, RZ ;  /* 0x0000004a0c10723c */ /* 0x040fe200000018ff */
[----:B------:R-:W-:Y:S02]  /*4ab0*/  IMAD.MOV.U32 R117, RZ, RZ, R27 ;  /* 0x000000ffff757224 */ /* 0x000fe400078e001b */
[----:B------:R-:W-:Y:S02]  /*4ac0*/  IMAD.MOV.U32 R73, RZ, RZ, R20 ;  /* 0x000000ffff497224 */ /* 0x000fe400078e0014 */
[----:B------:R-:W-:Y:S02]  /*4ad0*/  IMAD.MOV.U32 R72, RZ, RZ, R21 ;  /* 0x000000ffff487224 */ /* 0x000fe400078e0015 */
[----:B------:R-:W-:Y:S01]  /*4ae0*/  IMAD.MOV.U32 R37, RZ, RZ, R22 ;  /* 0x000000ffff257224 */ /* 0x000fe200078e0016 */
[----:B------:R-:W-:Y:S01]  /*4af0*/  HMMA.16816.F32 R24, R12, R48, RZ ;  /* 0x000000300c18723c */ /* 0x000fe200000018ff */
[----:B------:R-:W-:-:S06]  /*4b00*/  IMAD.MOV.U32 R36, RZ, RZ, R23 ;  /* 0x000000ffff247224 */ /* 0x000fcc00078e0017 */
[----:B------:R-:W-:Y:S01]  /*4b10*/  IMAD.MOV.U32 R49, RZ, RZ, R111 ;  /* 0x000000ffff317224 */ /* 0x000fe200078e006f */
[----:B------:R-:W-:Y:S01]  /*4b20*/  HMMA.16816.F32 R20, R12, R50, RZ ;  /* 0x000000320c14723c */ /* 0x000fe200000018ff */
[----:B------:R-:W-:-:S06]  /*4b30*/  IMAD.MOV.U32 R48, RZ, RZ, R112 ;  /* 0x000000ffff307224 */ /* 0x000fcc00078e0070 */
[----:B------:R-:W-:Y:S01]  /*4b40*/  IMAD.MOV.U32 R51, RZ, RZ, R110 ;  /* 0x000000ffff337224 */ /* 0x000fe200078e006e */
[C---:B------:R-:W-:Y:S01]  /*4b50*/  HMMA.16816.F32 R180, R8.reuse, R56, R32 ;  /* 0x0000003808b4723c */ /* 0x040fe20000001820 */
[----:B------:R-:W3:Y:S06]  /*4b60*/  LDSM.16.MT88.4 R32, [R248+0x4900] ;  /* 0x00490000f820783b */ /* 0x000eec0000004200 */
[----:B------:R-:W-:Y:S01]  /*4b70*/  IMAD.MOV.U32 R56, RZ, RZ, R73 ;  /* 0x000000ffff387224 */ /* 0x000fe200078e0049 */
[----:B------:R-:W-:Y:S01]  /*4b80*/  HMMA.16816.F32 R188, R8, R38, R16 ;  /* 0x0000002608bc723c */ /* 0x000fe20000001810 */
[----:B------:R-:W-:-:S07]  /*4b90*/  IMAD.MOV.U32 R57, RZ, RZ, R72 ;  /* 0x000000ffff397224 */ /* 0x000fce00078e0048 */
[----:B------:R-:W-:Y:S07]  /*4ba0*/  HMMA.16816.F32 R16, R12, R60, RZ ;  /* 0x0000003c0c10723c */ /* 0x000fee00000018ff */
[----:B------:R-:W-:Y:S01]  /*4bb0*/  IMAD.MOV.U32 R60, RZ, RZ, R116 ;  /* 0x000000ffff3c7224 */ /* 0x000fe200078e0074 */
[----:B------:R-:W-:Y:S01]  /*4bc0*/  HMMA.16816.F32 R68, R8, R58, R28 ;  /* 0x0000003a0844723c */ /* 0x000fe2000000181c */
[----:B------:R-:W-:-:S06]  /*4bd0*/  IMAD.MOV.U32 R61, RZ, RZ, R115 ;  /* 0x000000ffff3d7224 */ /* 0x000fcc00078e0073 */
[----:B------:R-:W-:Y:S01]  /*4be0*/  IMAD.MOV.U32 R58, RZ, RZ, R37 ;  /* 0x000000ffff3a7224 */ /* 0x000fe200078e0025 */
[C---:B-1----:R-:W-:Y:S01]  /*4bf0*/  HMMA.16816.F32 R72, R8.reuse, R52, R24 ;  /* 0x000000340848723c */ /* 0x042fe20000001818 */
[----:B------:R-:W-:Y:S02]  /*4c00*/  IMAD.MOV.U32 R59, RZ, RZ, R36 ;  /* 0x000000ffff3b7224 */ /* 0x000fe400078e0024 */
[----:B------:R-:W1:Y:S04]  /*4c10*/  LDSM.16.MT88.4 R36, [R251+0x4900] ;  /* 0x00490000fb24783b */ /* 0x000e680000004200 */
[----:B------:R-:W-:Y:S01]  /*4c20*/  IMAD.MOV.U32 R52, RZ, RZ, R120 ;  /* 0x000000ffff347224 */ /* 0x000fe200078e0078 */
[----:B------:R-:W-:Y:S01]  /*4c30*/  HMMA.16816.F32 R152, R8, R54, R20 ;  /* 0x000000360898723c */ /* 0x000fe20000001814 */
[----:B------:R-:W-:-:S06]  /*4c40*/  IMAD.MOV.U32 R53, RZ, RZ, R119 ;  /* 0x000000ffff357224 */ /* 0x000fcc00078e0077 */
[----:B------:R-:W-:Y:S01]  /*4c50*/  IMAD.MOV.U32 R54, RZ, RZ, R118 ;  /* 0x000000ffff367224 */ /* 0x000fe200078e0076 */
[----:B--2---:R-:W-:Y:S01]  /*4c60*/  HMMA.16816.F32 R24, R12, R40, RZ ;  /* 0x000000280c18723c */ /* 0x004fe200000018ff */
[----:B------:R-:W-:-:S07]  /*4c70*/  IMAD.MOV.U32 R55, RZ, RZ, R117 ;  /* 0x000000ffff377224 */ /* 0x000fce00078e0075 */
[----:B------:R-:W-:Y:S01]  /*4c80*/  HMMA.16816.F32 R20, R12, R42, RZ ;  /* 0x0000002a0c14723c */ /* 0x000fe200000018ff */
[----:B------:R-:W2:Y:S07]  /*4c90*/  LDSM.16.MT88.4 R40, [R250+0x4100] ;  /* 0x00410000fa28783b */ /* 0x000eae0000004200 */
[----:B------:R-:W-:Y:S08]  /*4ca0*/  HMMA.16816.F32 R160, R8, R64, R16 ;  /* 0x0000004008a0723c */ /* 0x000ff00000001810 */
[----:B------:R-:W-:Y:S07]  /*4cb0*/  HMMA.16816.F32 R16, R12, R44, RZ ;  /* 0x0000002c0c10723c */ /* 0x000fee00000018ff */
[----:B------:R-:W-:Y:S01]  /*4cc0*/  IMAD.MOV.U32 R44, RZ, RZ, R109 ;  /* 0x000000ffff2c7224 */ /* 0x000fe200078e006d */
[----:B---3--:R-:W-:Y:S01]  /*4cd0*/  HMMA.16816.F32 R144, R8, R32, R24 ;  /* 0x000000200890723c */ /* 0x008fe20000001818 */
[----:B------:R-:W3:Y:S01]  /*4ce0*/  LDSM.16.MT88.4 R24, [R250+0x4900] ;  /* 0x00490000fa18783b */ /* 0x000ee20000004200 */
[----:B------:R-:W-:-:S05]  /*4cf0*/  IMAD.MOV.U32 R45, RZ, RZ, R108 ;  /* 0x000000ffff2d7224 */ /* 0x000fca00078e006c */
[--C-:B------:R-:W-:Y:S01]  /*4d00*/  FFMA.FTZ R33, R94, c[0x0][0x2d0], -R2.reuse ;  /* 0x0000b4005e217a23 */ /* 0x100fe20000010802 */
[----:B------:R-:W-:Y:S01]  /*4d10*/  HMMA.16816.F32 R28, R12, R62, RZ ;  /* 0x0000003e0c1c723c */ /* 0x000fe200000018ff */
[----:B------:R-:W-:-:S06]  /*4d20*/  FFMA.FTZ R32, R93, c[0x0][0x2d0], -R2 ;  /* 0x0000b4005d207a23 */ /* 0x000fcc0000010802 */
[----:B------:R-:W-:Y:S01]  /*4d30*/  IMAD.MOV.U32 R62, RZ, RZ, R114 ;  /* 0x000000ffff3e7224 */ /* 0x000fe200078e0072 */
[----:B-1----:R-:W-:Y:S01]  /*4d40*/  HMMA.16816.F32 R136, R8, R36, R16 ;  /* 0x000000240888723c */ /* 0x002fe20000001810 */
[----:B------:R-:W-:-:S06]  /*4d50*/  IMAD.MOV.U32 R63, RZ, RZ, R113 ;  /* 0x000000ffff3f7224 */ /* 0x000fcc00078e0071 */
[--C-:B------:R-:W-:Y:S01]  /*4d60*/  FFMA.FTZ R36, R102, c[0x0][0x2d0], -R6.reuse ;  /* 0x0000b40066247a23 */ /* 0x100fe20000010806 */
[----:B--2---:R-:W-:Y:S01]  /*4d70*/  HMMA.16816.F32 R16, R12, R40, RZ ;  /* 0x000000280c10723c */ /* 0x004fe200000018ff */
[----:B------:R-:W-:Y:S02]  /*4d80*/  FFMA.FTZ R37, R101, c[0x0][0x2d0], -R6 ;  /* 0x0000b40065257a23 */ /* 0x000fe40000010806 */
[----:B------:R-:W-:Y:S02]  /*4d90*/  IMAD.MOV.U32 R101, RZ, RZ, R130 ;  /* 0x000000ffff657224 */ /* 0x000fe400078e0082 */
[----:B------:R-:W-:-:S03]  /*4da0*/  IMAD.MOV.U32 R102, RZ, RZ, R129 ;  /* 0x000000ffff667224 */ /* 0x000fc600078e0081 */
[C---:B------:R-:W-:Y:S07]  /*4db0*/  HMMA.16816.F32 R120, R8.reuse, R34, R20 ;  /* 0x000000220878723c */ /* 0x040fee0000001814 */
[--C-:B------:R-:W-:Y:S01]  /*4dc0*/  FFMA.FTZ R35, R92, c[0x0][0x2d0], -R2.reuse ;  /* 0x0000b4005c237a23 */ /* 0x100fe20000010802 */
[----:B------:R-:W-:Y:S01]  /*4dd0*/  HMMA.16816.F32 R124, R8, R66, R28 ;  /* 0x00000042087c723c */ /* 0x000fe2000000181c */
[----:B------:R-:W1:Y:S01]  /*4de0*/  LDSM.16.MT88.4 R28, [R135+0x6100] ;  /* 0x00610000871c783b */ /* 0x000e620000004200 */
[----:B------:R-:W-:-:S06]  /*4df0*/  FFMA.FTZ R34, R91, c[0x0][0x2d0], -R2 ;  /* 0x0000b4005b227a23 */ /* 0x000fcc0000010802 */
[----:B------:R-:W-:Y:S07]  /*4e00*/  HMMA.16816.F32 R20, R12, R46, RZ ;  /* 0x0000002e0c14723c */ /* 0x000fee00000018ff */
[----:B------:R-:W-:Y:S01]  /*4e10*/  IMAD.MOV.U32 R46, RZ, RZ, R5 ;  /* 0x000000ffff2e7224 */ /* 0x000fe200078e0005 */
[----:B---3--:R-:W-:Y:S01]  /*4e20*/  HMMA.16816.F32 R116, R8, R24, R16 ;  /* 0x000000180874723c */ /* 0x008fe20000001810 */
[----:B------:R-:W-:Y:S02]  /*4e30*/  IMAD.MOV.U32 R47, RZ, RZ, R0 ;  /* 0x000000ffff2f7224 */ /* 0x000fe400078e0000 */
[----:B------:R-:W-:-:S02]  /*4e40*/  FADD.FTZ R0, R79, R78 ;  /* 0x0000004e4f007221 */ /* 0x000fc40000010000 */
[----:B------:R-:W-:Y:S02]  /*4e50*/  FADD.FTZ R5, R77, R76 ;  /* 0x0000004c4d057221 */ /* 0x000fe40000010000 */
[----:B------:R-:W-:Y:S01]  /*4e60*/  IMAD.MOV.U32 R76, RZ, RZ, R178 ;  /* 0x000000ffff4c7224 */ /* 0x000fe200078e00b2 */
[----:B------:R-:W-:Y:S01]  /*4e70*/  HMMA.16816.F32 R16, R12, R42, RZ ;  /* 0x0000002a0c10723c */ /* 0x000fe200000018ff */
[----:B------:R-:W-:Y:S02]  /*4e80*/  IMAD.MOV.U32 R77, RZ, RZ, R177 ;  /* 0x000000ffff4d7224 */ /* 0x000fe400078e00b1 */
[----:B------:R-:W-:Y:S02]  /*4e90*/  IMAD.MOV.U32 R78, RZ, RZ, R176 ;  /* 0x000000ffff4e7224 */ /* 0x000fe400078e00b0 */
[----:B------:R-:W-:Y:S02]  /*4ea0*/  FADD.FTZ R0, R82, R0 ;  /* 0x0000000052007221 */ /* 0x000fe40000010000 */
[----:B------:R-:W-:Y:S01]  /*4eb0*/  IMAD.MOV.U32 R79, RZ, RZ, R4 ;  /* 0x000000ffff4f7224 */ /* 0x000fe200078e0004 */
[----:B------:R-:W-:Y:S01]  /*4ec0*/  HMMA.16816.F32 R108, R8, R38, R20 ;  /* 0x00000026086c723c */ /* 0x000fe20000001814 */
[----:B------:R-:W2:Y:S01]  /*4ed0*/  LDSM.16.MT88.4 R20, [R135+0x6900] ;  /* 0x006900008714783b */ /* 0x000ea20000004200 */
[----:B------:R-:W-:-:S02]  /*4ee0*/  FADD.FTZ R5, R80, R5 ;  /* 0x0000000550057221 */ /* 0x000fc40000010000 */
[----:B------:R-:W-:Y:S02]  /*4ef0*/  FADD.FTZ R4, R85, R0 ;  /* 0x0000000055047221 */ /* 0x000fe40000010000 */
[----:B------:R-:W-:Y:S02]  /*4f00*/  FADD.FTZ R0, R84, R5 ;  /* 0x0000000554007221 */ /* 0x000fe40000010000 */
[----:B------:R-:W-:Y:S02]  /*4f10*/  FADD.FTZ R4, R83, R4 ;  /* 0x0000000453047221 */ /* 0x000fe40000010000 */
[----:B------:R-:W-:Y:S02]  /*4f20*/  FADD.FTZ R0, R7, R0 ;  /* 0x0000000007007221 */ /* 0x000fe40000010000 */
[--C-:B------:R-:W-:Y:S02]  /*4f30*/  FFMA.FTZ R24, R106, c[0x0][0x2d0], -R6.reuse ;  /* 0x0000b4006a187a23 */ /* 0x100fe40000010806 */
[----:B------:R-:W-:-:S02]  /*4f40*/  FFMA.FTZ R38, R100, c[0x0][0x2d0], -R6 ;  /* 0x0000b40064267a23 */ /* 0x000fc40000010806 */
[----:B------:R-:W-:Y:S01]  /*4f50*/  HMMA.16816.F32 R112, R8, R26, R16 ;  /* 0x0000001a0870723c */ /* 0x000fe20000001810 */
[----:B------:R-:W-:Y:S02]  /*4f60*/  FFMA.FTZ R39, R96, c[0x0][0x2d0], -R6 ;  /* 0x0000b40060277a23 */ /* 0x000fe40000010806 */
[----:B------:R-:W-:Y:S02]  /*4f70*/  FADD.FTZ R25, R88, R4 ;  /* 0x0000000458197221 */ /* 0x000fe40000010000 */
[----:B------:R-:W-:Y:S02]  /*4f80*/  IMAD.MOV.U32 R106, RZ, RZ, R49 ;  /* 0x000000ffff6a7224 */ /* 0x000fe400078e0031 */
[----:B------:R-:W-:Y:S01]  /*4f90*/  FFMA.FTZ R26, R105, c[0x0][0x2d0], -R6 ;  /* 0x0000b400691a7a23 */ /* 0x000fe20000010806 */
[----:B-1----:R-:W-:Y:S01]  /*4fa0*/  HMMA.16816.F32 R16, R12, R28, RZ ;  /* 0x0000001c0c10723c */ /* 0x002fe200000018ff */
[----:B------:R-:W-:Y:S02]  /*4fb0*/  FADD.FTZ R27, R81, R0 ;  /* 0x00000000511b7221 */ /* 0x000fe40000010000 */
[----:B------:R-:W-:Y:S01]  /*4fc0*/  MUFU.EX2 R0, R26 ;  /* 0x0000001a00007308 */ /* 0x000fe20000000800 */
[----:B------:R-:W-:-:S02]  /*4fd0*/  IMAD.MOV.U32 R105, RZ, RZ, R48 ;  /* 0x000000ffff697224 */ /* 0x000fc400078e0030 */
[----:B------:R-:W-:Y:S02]  /*4fe0*/  IMAD.MOV.U32 R100, RZ, RZ, R131 ;  /* 0x000000ffff647224 */ /* 0x000fe400078e0083 */
[--C-:B------:R-:W-:Y:S02]  /*4ff0*/  FFMA.FTZ R28, R104, c[0x0][0x2d0], -R6.reuse ;  /* 0x0000b400681c7a23 */ /* 0x100fe40000010806 */
[----:B------:R-:W-:Y:S02]  /*5000*/  FFMA.FTZ R29, R103, c[0x0][0x2d0], -R6 ;  /* 0x0000b400671d7a23 */ /* 0x000fe40000010806 */
[----:B------:R-:W-:Y:S02]  /*5010*/  IMAD.MOV.U32 R104, RZ, RZ, R51 ;  /* 0x000000ffff687224 */ /* 0x000fe400078e0033 */
[----:B------:R-:W-:-:S10]  /*5020*/  IMAD.MOV.U32 R103, RZ, RZ, R128 ;  /* 0x000000ffff677224 */ /* 0x000fd400078e0080 */
[----:B--2---:R-:W-:Y:S08]  /*5030*/  HMMA.16816.F32 R184, R8, R20, R16 ;  /* 0x0000001408b8723c */ /* 0x004ff00000001810 */
[----:B------:R-:W-:Y:S07]  /*5040*/  HMMA.16816.F32 R16, R12, R30, RZ ;  /* 0x0000001e0c10723c */ /* 0x000fee00000018ff */
[----:B------:R-:W-:-:S02]  /*5050*/  FFMA.FTZ R31, R95, c[0x0][0x2d0], -R2 ;  /* 0x0000b4005f1f7a23 */ /* 0x000fc40000010802 */
[--C-:B------:R-:W-:Y:S11]  /*5060*/  FFMA.FTZ R30, R97, c[0x0][0x2d0], -R2.reuse ;  /* 0x0000b400611e7a23 */ /* 0x100ff60000010802 */
[----:B------:R-:W-:Y:S04]  /*5070*/  @!UPT UIADD3 URZ, URZ, URZ, URZ ;  /* 0x0000003f3f3ff290 */ /* 0x000fe8000fffe03f */
[----:B------:R-:W-:Y:S01]  /*5080*/  HMMA.16816.F32 R176, R8, R22, R16 ;  /* 0x0000001608b0723c */ /* 0x000fe20000001810 */
[----:B------:R-:W1:Y:S04]  /*5090*/  LDSM.16.MT88.4 R20, [R248+0x6100] ;  /* 0x00610000f814783b */ /* 0x000e680000004200 */
[----:B------:R-:W2:Y:S03]  /*50a0*/  LDSM.16.MT88.4 R16, [R248+0x6900] ;  /* 0x00690000f810783b */ /* 0x000ea60000004200 */
[C---:B-1----:R-:W-:Y:S08]  /*50b0*/  HMMA.16816.F32 R4, R12.reuse, R20, RZ ;  /* 0x000000140c04723c */ /* 0x042ff000000018ff */
[----:B------:R-:W-:Y:S11]  /*50c0*/  HMMA.16816.F32 R20, R12, R22, RZ ;  /* 0x000000160c14723c */ /* 0x000ff600000018ff */
[----:B------:R-:W-:Y:S05]  /*50d0*/  @!UPT UIADD3 URZ, URZ, URZ, URZ ;  /* 0x0000003f3f3ff290 */ /* 0x000fea000fffe03f */
[C---:B--2---:R-:W-:Y:S01]  /*50e0*/  HMMA.16816.F32 R80, R8.reuse, R16, R4 ;  /* 0x000000100850723c */ /* 0x044fe20000001804 */
[----:B------:R1:W2:Y:S06]  /*50f0*/  MUFU.EX2 R4, R24 ;  /* 0x0000001800047308 */ /* 0x0002ac0000000800 */
[----:B------:R-:W-:Y:S01]  /*5100*/  FADD.FTZ R5, R90, R25 ;  /* 0x000000195a057221 */ /* 0x000fe20000010000 */
[----:B------:R-:W-:Y:S01]  /*5110*/  HMMA.16816.F32 R64, R8, R18, R20 ;  /* 0x000000120840723c */ /* 0x000fe20000001814 */
[----:B------:R-:W-:Y:S01]  /*5120*/  FADD.FTZ R17, R87, R27 ;  /* 0x0000001b57117221 */ /* 0x000fe20000010000 */
[----:B------:R-:W3:Y:S01]  /*5130*/  MUFU.EX2 R16, R28 ;  /* 0x0000001c00107308 */ /* 0x000ee20000000800 */
[--C-:B------:R-:W-:Y:S01]  /*5140*/  FFMA.FTZ R6, R99, c[0x0][0x2d0], -R2.reuse ;  /* 0x0000b40063067a23 */ /* 0x100fe20000010802 */
[----:B------:R-:W-:Y:S03]  /*5150*/  LDSM.16.MT88.4 R20, [R251+0x6900] ;  /* 0x00690000fb14783b */ /* 0x000fe60000004200 */
[----:B------:R-:W-:Y:S01]  /*5160*/  FADD.FTZ R18, R89, R5 ;  /* 0x0000000559127221 */ /* 0x000fe20000010000 */
[----:B-1----:R-:W1:Y:S01]  /*5170*/  LDSM.16.MT88.4 R24, [R251+0x6100] ;  /* 0x00610000fb18783b */ /* 0x002e620000004200 */
[----:B------:R-:W-:Y:S01]  /*5180*/  FFMA.FTZ R5, R98, c[0x0][0x2d0], -R2 ;  /* 0x0000b40062057a23 */ /* 0x000fe20000010802 */
[----:B------:R-:W4:Y:S01]  /*5190*/  MUFU.EX2 R6, R6 ;  /* 0x0000000600067308 */ /* 0x000f220000000800 */
[----:B------:R-:W-:-:S02]  /*51a0*/  FADD.FTZ R19, R86, R17 ;  /* 0x0000001156137221 */ /* 0x000fc40000010000 */
[----:B--2---:R-:W-:Y:S01]  /*51b0*/  FADD.FTZ R17, R4, R18 ;  /* 0x0000001204117221 */ /* 0x004fe20000010000 */
[----:B------:R-:W-:-:S03]  /*51c0*/  F2FP.PACK_AB R4, R0, R4 ;  /* 0x000000040004723e */ /* 0x000fc600000000ff */
[----:B------:R-:W-:Y:S01]  /*51d0*/  FADD.FTZ R2, R0, R17 ;  /* 0x0000001100027221 */ /* 0x000fe20000010000 */
[----:B------:R-:W2:Y:S03]  /*51e0*/  MUFU.EX2 R5, R5 ;  /* 0x0000000500057308 */ /* 0x000ea60000000800 */
[----:B---3--:R-:W-:-:S05]  /*51f0*/  FADD.FTZ R2, R16, R2 ;  /* 0x0000000210027221 */ /* 0x008fca0000010000 */
[----:B------:R2:W3:Y:S01]  /*5200*/  MUFU.EX2 R7, R29 ;  /* 0x0000001d00077308 */ /* 0x0004e20000000800 */
[----:B----4-:R-:W-:-:S04]  /*5210*/  FADD.FTZ R0, R6, R19 ;  /* 0x0000001306007221 */ /* 0x010fc80000010000 */
[C---:B--2---:R-:W-:Y:S01]  /*5220*/  FADD.FTZ R29, R5.reuse, R0 ;  /* 0x00000000051d7221 */ /* 0x044fe20000010000 */
[----:B------:R-:W-:Y:S01]  /*5230*/  F2FP.PACK_AB R5, R5, R6 ;  /* 0x000000060505723e */ /* 0x000fe200000000ff */
[C---:B---3--:R-:W-:Y:S01]  /*5240*/  FADD.FTZ R28, R7.reuse, R2 ;  /* 0x00000002071c7221 */ /* 0x048fe20000010000 */
[----:B------:R-:W-:Y:S01]  /*5250*/  F2FP.PACK_AB R6, R7, R16 ;  /* 0x000000100706723e */ /* 0x000fe200000000ff */
[----:B------:R-:W2:Y:S01]  /*5260*/  MUFU.EX2 R2, R31 ;  /* 0x0000001f00027308 */ /* 0x000ea20000000800 */
[C---:B-1----:R-:W-:Y:S07]  /*5270*/  HMMA.16816.F32 R16, R12.reuse, R24, RZ ;  /* 0x000000180c10723c */ /* 0x042fee00000018ff */
[----:B------:R-:W1:Y:S01]  /*5280*/  MUFU.EX2 R0, R30 ;  /* 0x0000001e00007308 */ /* 0x000e620000000800 */
[----:B------:R-:W-:Y:S01]  /*5290*/  HMMA.16816.F32 R24, R12, R26, RZ ;  /* 0x0000001a0c18723c */ /* 0x000fe200000018ff */
[----:B--2---:R-:W-:Y:S11]  /*52a0*/  FADD.FTZ R7, R2, R29 ;  /* 0x0000001d02077221 */ /* 0x004ff60000010000 */
[----:B------:R-:W-:Y:S04]  /*52b0*/  @!UPT UIADD3 URZ, URZ, URZ, URZ ;  /* 0x0000003f3f3ff290 */ /* 0x000fe8000fffe03f */
[C---:B------:R-:W-:Y:S01]  /*52c0*/  HMMA.16816.F32 R48, R8.reuse, R20, R16 ;  /* 0x000000140830723c */ /* 0x040fe20000001810 */
[----:B------:R-:W2:Y:S07]  /*52d0*/  MUFU.EX2 R17, R36 ;  /* 0x0000002400117308 */ /* 0x000eae0000000800 */
[----:B------:R-:W-:Y:S01]  /*52e0*/  HMMA.16816.F32 R40, R8, R22, R24 ;  /* 0x000000160828723c */ /* 0x000fe20000001818 */
[----:B------:R-:W3:Y:S06]  /*52f0*/  MUFU.EX2 R16, R37 ;  /* 0x0000002500107308 */ /* 0x000eec0000000800 */
[C---:B-1----:R-:W-:Y:S01]  /*5300*/  FADD.FTZ R23, R0.reuse, R7 ;  /* 0x0000000700177221 */ /* 0x042fe20000010000 */
[----:B------:R-:W-:Y:S01]  /*5310*/  F2FP.PACK_AB R7, R0, R2 ;  /* 0x000000020007723e */ /* 0x000fe200000000ff */
[----:B------:R-:W1:Y:S01]  /*5320*/  MUFU.EX2 R19, R33 ;  /* 0x0000002100137308 */ /* 0x000e620000000800 */
[----:B--2---:R-:W-:-:S07]  /*5330*/  FADD.FTZ R22, R17, R28 ;  /* 0x0000001c11167221 */ /* 0x004fce0000010000 */
[----:B------:R-:W2:Y:S01]  /*5340*/  MUFU.EX2 R21, R38 ;  /* 0x0000002600157308 */ /* 0x000ea20000000800 */
[C---:B---3--:R-:W-:Y:S01]  /*5350*/  FADD.FTZ R2, R16.reuse, R22 ;  /* 0x0000001610027221 */ /* 0x048fe20000010000 */
[----:B------:R-:W-:-:S06]  /*5360*/  F2FP.PACK_AB R128, R16, R17 ;  /* 0x000000111080723e */ /* 0x000fcc00000000ff */
[----:B------:R-:W3:Y:S01]  /*5370*/  MUFU.EX2 R18, R32 ;  /* 0x0000002000127308 */ /* 0x000ee20000000800 */
[----:B-1----:R-:W-:-:S07]  /*5380*/  FADD.FTZ R0, R19, R23 ;  /* 0x0000001713007221 */ /* 0x002fce0000010000 */
[----:B------:R-:W1:Y:S01]  /*5390*/  MUFU.EX2 R20, R39 ;  /* 0x0000002700147308 */ /* 0x000e620000000800 */
[----:B--2---:R-:W-:Y:S02]  /*53a0*/  FADD.FTZ R2, R21, R2 ;  /* 0x0000000215027221 */ /* 0x004fe40000010000 */
[C---:B---3--:R-:W-:Y:S01]  /*53b0*/  FADD.FTZ R16, R18.reuse, R0 ;  /* 0x0000000012107221 */ /* 0x048fe20000010000 */
[----:B------:R-:W-:Y:S01]  /*53c0*/  F2FP.PACK_AB R129, R18, R19 ;  /* 0x000000131281723e */ /* 0x000fe200000000ff */
[C---:B-1----:R-:W-:Y:S01]  /*53d0*/  FADD.FTZ R0, R20.reuse, R2 ;  /* 0x0000000214007221 */ /* 0x042fe20000010000 */
[----:B------:R-:W-:Y:S02]  /*53e0*/  F2FP.PACK_AB R130, R20, R21 ;  /* 0x000000151482723e */ /* 0x000fe400000000ff */
[----:B------:R-:W1:Y:S01]  /*53f0*/  MUFU.EX2 R2, R35 ;  /* 0x0000002300027308 */ /* 0x000e620000000800 */
[----:B------:R-:W2:Y:S04]  /*5400*/  LDSM.16.MT88.4 R20, [R250+0x6100] ;  /* 0x00610000fa14783b */ /* 0x000ea80000004200 */
[----:B------:R3:W-:Y:S01]  /*5410*/  STL [R1+0x54], R0 ;  /* 0x0000540001007387 */ /* 0x0007e20000100800 */
[----:B-1----:R-:W-:-:S02]  /*5420*/  FADD.FTZ R16, R2, R16 ;  /* 0x0000001002107221 */ /* 0x002fc40000010000 */
[----:B---3--:R-:W1:Y:S01]  /*5430*/  MUFU.EX2 R0, R34 ;  /* 0x0000002200007308 */ /* 0x008e620000000800 */
[----:B--2---:R-:W-:Y:S01]  /*5440*/  HMMA.16816.F32 R24, R12, R20, RZ ;  /* 0x000000140c18723c */ /* 0x004fe200000018ff */
[C---:B-1----:R-:W-:Y:S01]  /*5450*/  FADD.FTZ R16, R0.reuse, R16 ;  /* 0x0000001000107221 */ /* 0x042fe20000010000 */
[----:B------:R-:W-:-:S06]  /*5460*/  F2FP.PACK_AB R131, R0, R2 ;  /* 0x000000020083723e */ /* 0x000fcc00000000ff */
[----:B------:R-:W-:Y:S01]  /*5470*/  HMMA.16816.F32 R12, R12, R22, RZ ;  /* 0x000000160c0c723c */ /* 0x000fe200000018ff */
[----:B------:R-:W-:Y:S04]  /*5480*/  STL [R1+0x80], R16 ;  /* 0x0000801001007387 */ /* 0x000fe80000100800 */
[----:B------:R-:W1:Y:S11]  /*5490*/  LDSM.16.MT88.4 R16, [R250+0x6900] ;  /* 0x00690000fa10783b */ /* 0x000e760000004200 */
[C---:B-1----:R-:W-:Y:S08]  /*54a0*/  HMMA.16816.F32 R24, R8.reuse, R16, R24 ;  /* 0x000000100818723c */ /* 0x042ff00000001818 */
[----:B------:R-:W-:Y:S01]  /*54b0*/  HMMA.16816.F32 R12, R8, R18, R12 ;  /* 0x00000012080c723c */ /* 0x000fe2000000180c */
        /* <DEDUP_REMOVED lines=25> */
[----:B------:R-:W2:Y:S03]  /*5650*/  LDSM.16.MT88.4 R152, [R248+0x1900] ;  /* 0x00190000f898783b */ /* 0x000ea60000004200 */
[C---:B-1----:R-:W-:Y:S01]  /*5660*/  HMMA.16816.F32 R84, R4.reuse, R8, R160 ;  /* 0x000000080454723c */ /* 0x042fe200000018a0 */
[----:B------:R-:W1:Y:S07]  /*5670*/  LDSM.16.MT88.4 R160, [R135+0x1900] ;  /* 0x0019000087a0783b */ /* 0x000e6e0000004200 */
[----:B------:R-:W-:Y:S01]  /*5680*/  HMMA.16816.F32 R88, R4, R10, R124 ;  /* 0x0000000a0458723c */ /* 0x000fe2000000187c */
[----:B------:R-:W3:Y:S07]  /*5690*/  LDSM.16.MT88.4 R8, [R248+0x5100] ;  /* 0x00510000f808783b */ /* 0x000eee0000004200 */
[C---:B--2---:R-:W-:Y:S08]  /*56a0*/  HMMA.16816.F32 R156, R128.reuse, R152, R156 ;  /* 0x00000098809c723c */ /* 0x044ff0000000189c */
[C---:B------:R-:W-:Y:S08]  /*56b0*/  HMMA.16816.F32 R152, R128.reuse, R154, R20 ;  /* 0x0000009a8098723c */ /* 0x040ff00000001814 */
[----:B-1----:R-:W-:Y:S08]  /*56c0*/  HMMA.16816.F32 R164, R128, R160, R164 ;  /* 0x000000a080a4723c */ /* 0x002ff000000018a4 */
[C---:B---3--:R-:W-:Y:S01]  /*56d0*/  HMMA.16816.F32 R92, R4.reuse, R8, R144 ;  /* 0x00000008045c723c */ /* 0x048fe20000001890 */
[----:B------:R-:W1:Y:S07]  /*56e0*/  LDSM.16.MT88.4 R144, [R251+0x1900] ;  /* 0x00190000fb90783b */ /* 0x000e6e0000004200 */
[----:B------:R-:W-:Y:S01]  /*56f0*/  HMMA.16816.F32 R96, R4, R10, R120 ;  /* 0x0000000a0460723c */ /* 0x000fe20000001878 */
[----:B------:R-:W2:Y:S07]  /*5700*/  LDSM.16.MT88.4 R8, [R251+0x5100] ;  /* 0x00510000fb08783b */ /* 0x000eae0000004200 */
[C---:B------:R-:W-:Y:S08]  /*5710*/  HMMA.16816.F32 R160, R128.reuse, R162, R16 ;  /* 0x000000a280a0723c */ /* 0x040ff00000001810 */
[----:B-1----:R-:W-:Y:S08]  /*5720*/  HMMA.16816.F32 R148, R128, R144, R148 ;  /* 0x000000908094723c */ /* 0x002ff00000001894 */
[C---:B--2---:R-:W-:Y:S01]  /*5730*/  HMMA.16816.F32 R100, R4.reuse, R8, R136 ;  /* 0x000000080464723c */ /* 0x044fe20000001888 */
[----:B------:R-:W1:Y:S07]  /*5740*/  LDSM.16.MT88.4 R136, [R250+0x1900] ;  /* 0x00190000fa88783b */ /* 0x000e6e0000004200 */
[----:B------:R-:W-:Y:S01]  /*5750*/  HMMA.16816.F32 R104, R4, R10, R108 ;  /* 0x0000000a0468723c */ /* 0x000fe2000000186c */
[----:B------:R-:W2:Y:S07]  /*5760*/  LDSM.16.MT88.4 R8, [R250+0x5100] ;  /* 0x00510000fa08783b */ /* 0x000eae0000004200 */
[C---:B------:R-:W-:Y:S08]  /*5770*/  HMMA.16816.F32 R144, R128.reuse, R146, R28 ;  /* 0x000000928090723c */ /* 0x040ff0000000181c */
[----:B-1----:R-:W-:Y:S08]  /*5780*/  HMMA.16816.F32 R140, R128, R136, R140 ;  /* 0x00000088808c723c */ /* 0x002ff0000000188c */
[C---:B--2---:R-:W-:Y:S08]  /*5790*/  HMMA.16816.F32 R108, R4.reuse, R8, R116 ;  /* 0x00000008046c723c */ /* 0x044ff00000001874 */
[----:B------:R-:W-:Y:S01]  /*57a0*/  HMMA.16816.F32 R112, R4, R10, R112 ;  /* 0x0000000a0470723c */ /* 0x000fe20000001870 */
[----:B------:R-:W1:Y:S07]  /*57b0*/  LDSM.16.MT88.4 R8, [R135+0x7100] ;  /* 0x007100008708783b */ /* 0x000e6e0000004200 */
[----:B------:R-:W-:Y:S08]  /*57c0*/  HMMA.16816.F32 R136, R128, R138, R32 ;  /* 0x0000008a8088723c */ /* 0x000ff00000001820 */
[C---:B-1----:R-:W-:Y:S08]  /*57d0*/  HMMA.16816.F32 R184, R4.reuse, R8, R184 ;  /* 0x0000000804b8723c */ /* 0x042ff000000018b8 */
[C---:B------:R-:W-:Y:S01]  /*57e0*/  HMMA.16816.F32 R176, R4.reuse, R10, R176 ;  /* 0x0000000a04b0723c */ /* 0x040fe200000018b0 */
[----:B------:R-:W1:Y:S07]  /*57f0*/  LDSM.16.MT88.4 R8, [R248+0x7100] ;  /* 0x00710000f808783b */ /* 0x000e6e0000004200 */
[C---:B-1----:R-:W-:Y:S01]  /*5800*/  HMMA.16816.F32 R120, R4.reuse, R8, R80 ;  /* 0x000000080478723c */ /* 0x042fe20000001850 */
[----:B------:R-:W-:Y:S07]  /*5810*/  LDSM.16.MT88.4 R80, [R248+0x5900] ;  /* 0x00590000f850783b */ /* 0x000fee0000004200 */
[C---:B------:R-:W-:Y:S01]  /*5820*/  HMMA.16816.F32 R116, R4.reuse, R10, R64 ;  /* 0x0000000a0474723c */ /* 0x040fe20000001840 */
[----:B------:R-:W1:Y:S04]  /*5830*/  LDSM.16.MT88.4 R8, [R251+0x7100] ;  /* 0x00710000fb08783b */ /* 0x000e680000004200 */
[----:B------:R-:W-:Y:S03]  /*5840*/  LDSM.16.MT88.4 R64, [R250+0x3900] ;  /* 0x00390000fa40783b */ /* 0x000fe60000004200 */
[C---:B-1----:R-:W-:Y:S01]  /*5850*/  HMMA.16816.F32 R124, R4.reuse, R10, R40 ;  /* 0x0000000a047c723c */ /* 0x042fe20000001828 */
[----:B------:R-:W1:Y:S07]  /*5860*/  LDSM.16.MT88.4 R40, [R135+0x3900] ;  /* 0x003900008728783b */ /* 0x000e6e0000004200 */
[----:B------:R-:W-:Y:S01]  /*5870*/  HMMA.16816.F32 R180, R4, R8, R48 ;  /* 0x0000000804b4723c */ /* 0x000fe20000001830 */
[----:B------:R-:W2:Y:S04]  /*5880*/  LDSM.16.MT88.4 R48, [R248+0x3900] ;  /* 0x00390000f830783b */ /* 0x000ea80000004200 */
[----:B------:R-:W3:Y:S03]  /*5890*/  LDSM.16.MT88.4 R8, [R250+0x7100] ;  /* 0x00710000fa08783b */ /* 0x000ee60000004200 */
[C---:B-1----:R-:W-:Y:S08]  /*58a0*/  HMMA.16816.F32 R36, R128.reuse, R40, R36 ;  /* 0x000000288024723c */ /* 0x042ff00000001824 */
[C---:B------:R-:W-:Y:S08]  /*58b0*/  HMMA.16816.F32 R40, R128.reuse, R42, R44 ;  /* 0x0000002a8028723c */ /* 0x040ff0000000182c */
[C---:B--2---:R-:W-:Y:S08]  /*58c0*/  HMMA.16816.F32 R44, R128.reuse, R48, R52 ;  /* 0x00000030802c723c */ /* 0x044ff00000001834 */
[----:B------:R-:W-:Y:S01]  /*58d0*/  HMMA.16816.F32 R48, R128, R50, R56 ;  /* 0x000000328030723c */ /* 0x000fe20000001838 */
[----:B------:R-:W1:Y:S07]  /*58e0*/  LDSM.16.MT88.4 R56, [R251+0x3900] ;  /* 0x00390000fb38783b */ /* 0x000e6e0000004200 */
[C---:B---3--:R-:W-:Y:S08]  /*58f0*/  HMMA.16816.F32 R24, R4.reuse, R8, R24 ;  /* 0x000000080418723c */ /* 0x048ff00000001818 */
[----:B------:R-:W-:Y:S01]  /*5900*/  HMMA.16816.F32 R12, R4, R10, R12 ;  /* 0x0000000a040c723c */ /* 0x000fe2000000180c */
[----:B------:R-:W-:Y:S07]  /*5910*/  LDSM.16.MT88.4 R4, [R250+0x7900] ;  /* 0x00790000fa04783b */ /* 0x000fee0000004200 */
[C---:B-1----:R-:W-:Y:S08]  /*5920*/  HMMA.16816.F32 R52, R128.reuse, R56, R60 ;  /* 0x000000388034723c */ /* 0x042ff0000000183c */
[C---:B------:R-:W-:Y:S01]  /*5930*/  HMMA.16816.F32 R60, R128.reuse, R64, R72 ;  /* 0x00000040803c723c */ /* 0x040fe20000001848 */
[----:B------:R-:W1:Y:S07]  /*5940*/  LDSM.16.MT88.4 R72, [R135+0x5900] ;  /* 0x005900008748783b */ /* 0x000e6e0000004200 */
[C---:B------:R-:W-:Y:S08]  /*5950*/  HMMA.16816.F32 R64, R128.reuse, R66, R76 ;  /* 0x000000428040723c */ /* 0x040ff0000000184c */
[C---:B------:R-:W-:Y:S08]  /*5960*/  HMMA.16816.F32 R76, R128.reuse, R80, R92 ;  /* 0x00000050804c723c */ /* 0x040ff0000000185c */
[C---:B------:R-:W-:Y:S01]  /*5970*/  HMMA.16816.F32 R80, R128.reuse, R82, R96 ;  /* 0x000000528050723c */ /* 0x040fe20000001860 */
[----:B------:R-:W2:Y:S07]  /*5980*/  LDSM.16.MT88.4 R96, [R250+0x5900] ;  /* 0x00590000fa60783b */ /* 0x000eae0000004200 */
[C---:B------:R-:W-:Y:S08]  /*5990*/  HMMA.16816.F32 R56, R128.reuse, R58, R68 ;  /* 0x0000003a8038723c */ /* 0x040ff00000001844 */
        /* <DEDUP_REMOVED lines=9> */
[C---:B--2---:R-:W-:Y:S01]  /*5a30*/  HMMA.16816.F32 R108, R128.reuse, R112, R120 ;  /* 0x00000070806c723c */ /* 0x044fe20000001878 */
[----:B------:R-:W2:Y:S07]  /*5a40*/  LDSM.16.MT88.4 R120, [R251+0x7900] ;  /* 0x00790000fb78783b */ /* 0x000eae0000004200 */
[C---:B------:R-:W-:Y:S08]  /*5a50*/  HMMA.16816.F32 R112, R128.reuse, R114, R116 ;  /* 0x000000728070723c */ /* 0x040ff00000001874 */
[C---:B-1----:R-:W-:Y:S08]  /*5a60*/  HMMA.16816.F32 R100, R128.reuse, R104, R184 ;  /* 0x000000688064723c */ /* 0x042ff000000018b8 */
[C---:B------:R-:W-:Y:S08]  /*5a70*/  HMMA.16816.F32 R104, R128.reuse, R106, R176 ;  /* 0x0000006a8068723c */ /* 0x040ff000000018b0 */
[C---:B--2---:R-:W-:Y:S08]  /*5a80*/  HMMA.16816.F32 R116, R128.reuse, R120, R180 ;  /* 0x000000788074723c */ /* 0x044ff000000018b4 */
[C---:B------:R-:W-:Y:S08]  /*5a90*/  HMMA.16816.F32 R120, R128.reuse, R122, R124 ;  /* 0x0000007a8078723c */ /* 0x040ff0000000187c */
[C---:B------:R-:W-:Y:S08]  /*5aa0*/  HMMA.16816.F32 R124, R128.reuse, R4, R24 ;  /* 0x00000004807c723c */ /* 0x040ff00000001818 */
[----:B------:R-:W-:Y:S01]  /*5ab0*/  HMMA.16816.F32 R128, R128, R6, R12 ;  /* 0x000000068080723c */ /* 0x000fe2000000180c */
[----:B------:R-:W-:Y:S07]  /*5ac0*/  @P0 BRA `(.L_x_612) ;  /* 0x000040e000000947 */ /* 0x000fee0003800000 */
[----:B------:R-:W2:Y:S04]  /*5ad0*/  LDL R8, [R1+0xc4] ;  /* 0x0000c40001087983 */ /* 0x000ea80000100800 */
[----:B------:R-:W2:Y:S04]  /*5ae0*/  LDL R9, [R1+0x7c] ;  /* 0x00007c0001097983 */ /* 0x000ea80000100800 */
[----:B------:R-:W3:Y:S04]  /*5af0*/  LDL R188, [R1+0xbc] ;  /* 0x0000bc0001bc7983 */ /* 0x000ee80000100800 */
[----:B------:R-:W3:Y:S04]  /*5b00*/  LDL R189, [R1+0xb0] ;  /* 0x0000b00001bd7983 */ /* 0x000ee80000100800 */
[----:B------:R-:W4:Y:S04]  /*5b10*/  LDL R190, [R1+0xc0] ;  /* 0x0000c00001be7983 */ /* 0x000f280000100800 */
[----:B------:R-:W4:Y:S01]  /*5b20*/  LDL R191, [R1+0xb4] ;  /* 0x0000b40001bf7983 */ /* 0x000f220000100800 */
[----:B------:R-:W-:Y:S01]  /*5b30*/  PLOP3.LUT P0, PT, PT, PT, UP1, 0x80, 0x0 ;  /* 0x000000000000781c */ /* 0x000fe20003f0f018 */
[----:B------:R-:W-:Y:S01]  /*5b40*/  IMAD.MOV.U32 R2, RZ, RZ, R132 ;  /* 0x000000ffff027224 */ /* 0x000fe200078e0084 */
[----:B------:R-:W-:-:S11]  /*5b50*/  UMOV UR5, 0x1 ;  /* 0x0000000100057882 */ /* 0x000fd60000000000 */
[----:B------:R-:W-:Y:S01]  /*5b60*/  @P0 IMAD.HI.U32 R0, R133, c[0x0][0x2c8], RZ ;  /* 0x0000b20085000a27 */ /* 0x000fe200078e00ff */
[----:B------:R-:W-:-:S03]  /*5b70*/  PLOP3.LUT P0, PT, PT, PT, UP1, 0x80, 0x0 ;  /* 0x000000000000781c */ /* 0x000fc60003f0f018 */
[----:B------:R-:W-:-:S10]  /*5b80*/  IMAD.MOV.U32 R133, RZ, RZ, R3 ;  /* 0x000000ffff857224 */ /* 0x000fd400078e0003 */
[----:B------:R-:W-:-:S05]  /*5b90*/  @P0 SHF.R.U32.HI R4, RZ, c[0x0][0x2cc], R0 ;  /* 0x0000b300ff040a19 */ /* 0x000fca0000011600 */
[----:B------:R3:W-:Y:S01]  /*5ba0*/  @P0 STL [R1+0x98], R4 ;  /* 0x0000980401000387 */ /* 0x0007e20000100800 */
[C---:B--2---:R-:W-:Y:S01]  /*5bb0*/  SHF.L.U64.HI R3, R9.reuse, 0x1, R8 ;  /* 0x0000000109037819 */ /* 0x044fe20000010208 */
[----:B------:R-:W-:-:S04]  /*5bc0*/  IMAD.SHL.U32 R0, R9, 0x2, RZ ;  /* 0x0000000209007824 */ /* 0x000fc800078e00ff */
[----:B------:R1:W-:Y:S01]  /*5bd0*/  STL [R1+0x78], R3 ;  /* 0x0000780301007387 */ /* 0x0003e20000100800 */
[----:B---3--:R-:W-:-:S03]  /*5be0*/  SHF.L.U64.HI R4, R189, 0x1, R188 ;  /* 0x00000001bd047819 */ /* 0x008fc600000102bc */
[----:B------:R2:W-:Y:S04]  /*5bf0*/  STL [R1+0xb8], R0 ;  /* 0x0000b80001007387 */ /* 0x0005e80000100800 */
[----:B------:R4:W-:Y:S01]  /*5c00*/  STL [R1+0x74], R4 ;  /* 0x0000740401007387 */ /* 0x0009e20000100800 */
[----:B-1----:R-:W-:Y:S01]  /*5c10*/  IMAD.SHL.U32 R3, R189, 0x2, RZ ;  /* 0x00000002bd037824 */ /* 0x002fe200078e00ff */
[----:B--2---:R-:W-:-:S04]  /*5c20*/  SEL R0, RZ, 0x10, P5 ;  /* 0x00000010ff007807 */ /* 0x004fc80002800000 */
[----:B------:R1:W-:Y:S01]  /*5c30*/  STL [R1+0x70], R3 ;  /* 0x0000700301007387 */ /* 0x0003e20000100800 */
[----:B----4-:R-:W-:-:S03]  /*5c40*/  SHF.L.U64.HI R4, R191, 0x1, R190 ;  /* 0x00000001bf047819 */ /* 0x010fc600000102be */
[----:B------:R2:W-:Y:S04]  /*5c50*/  STL [R1+0x8c], R0 ;  /* 0x00008c0001007387 */ /* 0x0005e80000100800 */
[----:B------:R3:W-:Y:S01]  /*5c60*/  STL [R1+0x6c], R4 ;  /* 0x00006c0401007387 */ /* 0x0007e20000100800 */
[----:B-1----:R-:W-:Y:S01]  /*5c70*/  IMAD.SHL.U32 R3, R191, 0x2, RZ ;  /* 0x00000002bf037824 */ /* 0x002fe200078e00ff */
[----:B--2---:R-:W-:-:S04]  /*5c80*/  SEL R0, RZ, 0x10, P4 ;  /* 0x00000010ff007807 */ /* 0x004fc80002000000 */
[----:B------:R3:W-:Y:S04]  /*5c90*/  STL [R1+0x68], R3 ;  /* 0x0000680301007387 */ /* 0x0007e80000100800 */
[----:B------:R3:W-:Y:S02]  /*5ca0*/  STL [R1+0x88], R0 ;  /* 0x0000880001007387 */ /* 0x0007e40000100800 */
.L_x_615:
[----:B------:R-:W2:Y:S01]  /*5cb0*/  LDL R5, [R1] ;  /* 0x0000000001057983 */ /* 0x000ea20000100800 */
[----:B------:R-:W-:Y:S04]  /*5cc0*/  DEPBAR.LE SB0, 0x0 ;  /* 0x000080000000791a */ /* 0x000fe80000000000 */
[----:B---3--:R-:W3:Y:S04]  /*5cd0*/  LDL R4, [R1+0x3c] ;  /* 0x00003c0001047983 */ /* 0x008ee80000100800 */
[----:B------:R-:W-:Y:S01]  /*5ce0*/  BAR.SYNC.DEFER_BLOCKING 0x0 ;  /* 0x0000000000007b1d */ /* 0x000fe20000010000 */
[----:B------:R-:W-:Y:S05]  /*5cf0*/  ISETP.LE.AND P0, PT, RZ, UR10, PT ;  /* 0x0000000aff007c0c */ /* 0x000fea000bf03270 */
[----:B------:R-:W4:Y:S04]  /*5d00*/  LDL R3, [R1+0x38] ;  /* 0x0000380001037983 */ /* 0x000f280000100800 */
[----:B------:R-:W4:Y:S04]  /*5d10*/  LDL R0, [R1+0x34] ;  /* 0x0000340001007983 */ /* 0x000f280000100800 */
[----:B------:R1:W5:Y:S04]  /*5d20*/  LDL R132, [R1+0x40] ;  /* 0x0000400001847983 */ /* 0x0003680000100800 */
[----:B------:R1:W1:Y:S04]  /*5d30*/  LDSM.16.M88.4 R8, [R134+0x10100] ;  /* 0x010100008608783b */ /* 0x0002680000000200 */
[----:B------:R1:W1:Y:S04]  /*5d40*/  LDSM.16.M88.4 R16, [R134+0x10900] ;  /* 0x010900008610783b */ /* 0x0002680000000200 */
[----:B------:R1:W1:Y:S04]  /*5d50*/  LDSM.16.M88.4 R24, [R134+0x11100] ;  /* 0x011100008618783b */ /* 0x0002680000000200 */
[----:B------:R1:W1:Y:S04]  /*5d60*/  LDSM.16.M88.4 R32, [R134+0x11900] ;  /* 0x011900008620783b */ /* 0x0002680000000200 */
[----:B--2---:R2:W1:Y:S04]  /*5d70*/  LDSM.16.M88.4 R176, [R5] ;  /* 0x0000000005b0783b */ /* 0x0044680000000200 */
[----:B---3--:R2:W3:Y:S04]  /*5d80*/  LDSM.16.M88.4 R180, [R4] ;  /* 0x0000000004b4783b */ /* 0x0084e80000000200 */
[----:B----4-:R2:W4:Y:S04]  /*5d90*/  LDSM.16.M88.4 R184, [R3] ;  /* 0x0000000003b8783b */ /* 0x0105280000000200 */
[----:B------:R2:W1:Y:S01]  /*5da0*/  LDSM.16.M88.4 R188, [R0] ;  /* 0x0000000000bc783b */ /* 0x0004620000000200 */
[----:B------:R-:W-:-:S05]  /*5db0*/  @!P0 BRA `(.L_x_613) ;  /* 0x000004b000008947 */ /* 0x000fca0003800000 */
[----:B--2---:R-:W2:Y:S01]  /*5dc0*/  LDL R3, [R1+0x4c] ;  /* 0x00004c0001037983 */ /* 0x004ea20000100800 */
[----:B-----5:R-:W-:Y:S03]  /*5dd0*/  LOP3.LUT R132, R132, 0xffffbfff, RZ, 0xc0, !PT ;  /* 0xffffbfff84847812 */ /* 0x020fe600078ec0ff */
[----:B----4-:R-:W4:Y:S01]  /*5de0*/  LDL R6, [R1+0x48] ;  /* 0x0000480001067983 */ /* 0x010f220000100800 */
[----:B------:R-:W-:Y:S03]  /*5df0*/  @P1 LOP3.LUT R132, R132, 0x4000, RZ, 0xfc, !PT ;  /* 0x0000400084841812 */ /* 0x000fe600078efcff */
[----:B---3--:R-:W3:Y:S04]  /*5e00*/  LDL R13, [R1+0x50] ;  /* 0x00005000010d7983 */ /* 0x008ee80000100800 */
[----:B------:R-:W-:Y:S04]  /*5e10*/  STL [R1+0x40], R132 ;  /* 0x0000408401007387 */ /* 0x000fe80000100800 */
[----:B------:R-:W3:Y:S04]  /*5e20*/  LDL R29, [R1+0xb8] ;  /* 0x0000b800011d7983 */ /* 0x000ee80000100800 */
        /* <DEDUP_REMOVED lines=8> */
[----:B------:R-:W3:Y:S01]  /*5eb0*/  LDL R30, [R1+0xa0] ;  /* 0x0000a000011e7983 */ /* 0x000ee20000100800 */
[----:B--2---:R-:W-:Y:S01]  /*5ec0*/  SHF.R.S32.HI R0, RZ, 0x1f, R3 ;  /* 0x0000001fff007819 */ /* 0x004fe20000011403 */
[C---:B------:R-:W-:Y:S04]  /*5ed0*/  IMAD.WIDE.U32 R4, R3.reuse, c[0x0][0x208], RZ ;  /* 0x0000820003047a25 */ /* 0x040fe800078e00ff */
[----:B------:R-:W-:Y:S04]  /*5ee0*/  IMAD R0, R0, c[0x0][0x208], RZ ;  /* 0x0000820000007a24 */ /* 0x000fe800078e02ff */
[----:B------:R-:W-:Y:S04]  /*5ef0*/  IMAD R0, R3, c[0x0][0x20c], R0 ;  /* 0x0000830003007a24 */ /* 0x000fe800078e0200 */
[----:B------:R-:W-:Y:S01]  /*5f00*/  IMAD.IADD R5, R5, 0x1, R0 ;  /* 0x0000000105057824 */ /* 0x000fe200078e0200 */
[----:B----4-:R-:W-:Y:S03]  /*5f10*/  SHF.R.S32.HI R0, RZ, 0x1f, R6 ;  /* 0x0000001fff007819 */ /* 0x010fe60000011406 */
        /* <DEDUP_REMOVED lines=8> */
[----:B------:R2:W-:Y:S04]  /*5fa0*/  SHFL.IDX PT, R0, R12, 0x1, 0x181f ;  /* 0x00381f000c007f89 */ /* 0x0005e800000e0000 */
[----:B------:R-:W4:Y:S04]  /*5fb0*/  SHFL.IDX PT, R5, R3, RZ, 0x181f ;  /* 0x00181fff03057589 */ /* 0x000f2800000e0000 */
[----:B------:R-:W1:Y:S01]  /*5fc0*/  SHFL.IDX PT, R3, R3, 0x1, 0x181f ;  /* 0x00381f0003037f89 */ /* 0x000e6200000e0000 */
[C---:B---3--:R-:W-:Y:S03]  /*5fd0*/  IADD3 R6, P0, R4.reuse, R29, RZ ;  /* 0x0000001d04067210 */ /* 0x048fe60007f1e0ff */
[----:B--2---:R-:W2:Y:S02]  /*5fe0*/  LDL R12, [R1+0x90] ;  /* 0x00009000010c7983 */ /* 0x004ea40000100800 */
[C---:B----4-:R-:W-:Y:S05]  /*5ff0*/  IMAD.X R7, R5.reuse, 0x1, R28, P0 ;  /* 0x0000000105077824 */ /* 0x050fea00000e061c */
[----:B------:R3:W-:Y:S02]  /*6000*/  LDGSTS.E.BYPASS.LTC128B.128 [R13], [R6.64], !P6 ;  /* 0x00000000060d7fae */ /* 0x0007e4000f101d50 */
[C---:B---3--:R-:W-:Y:S05]  /*6010*/  IADD3 R6, P0, R4.reuse, R23, RZ ;  /* 0x0000001704067210 */ /* 0x048fea0007f1e0ff */
[C---:B------:R-:W-:Y:S05]  /*6020*/  IMAD.X R7, R5.reuse, 0x1, R22, P0 ;  /* 0x0000000105077824 */ /* 0x040fea00000e0616 */
[----:B------:R3:W-:Y:S02]  /*6030*/  LDGSTS.E.BYPASS.LTC128B.128 [R21], [R6.64], !P5 ;  /* 0x0000000006157fae */ /* 0x0007e4000e901d50 */
[C---:B---3--:R-:W-:Y:S02]  /*6040*/  IADD3 R6, P0, R4.reuse, R20, RZ ;  /* 0x0000001404067210 */ /* 0x048fe40007f1e0ff */
[----:B------:R-:W3:Y:S03]  /*6050*/  LDL R21, [R1+0x8c] ;  /* 0x00008c0001157983 */ /* 0x000ee60000100800 */
[----:B------:R-:W-:Y:S05]  /*6060*/  IMAD.X R7, R5, 0x1, R15, P0 ;  /* 0x0000000105077824 */ /* 0x000fea00000e060f */
[----:B------:R4:W-:Y:S04]  /*6070*/  LDGSTS.E.BYPASS.LTC128B.128 [R14], [R6.64], !P4 ;  /* 0x00000000060e7fae */ /* 0x0009e8000e101d50 */
[----:B----4-:R-:W4:Y:S01]  /*6080*/  LDL R14, [R1+0x88] ;  /* 0x00008800010e7983 */ /* 0x010f220000100800 */
[C---:B------:R-:W-:Y:S05]  /*6090*/  IMAD.SHL.U32 R6, R31.reuse, 0x2, RZ ;  /* 0x000000021f067824 */ /* 0x040fea00078e00ff */
[----:B------:R-:W-:Y:S02]  /*60a0*/  IADD3 R4, P0, R4, R6, RZ ;  /* 0x0000000604047210 */ /* 0x000fe40007f1e0ff */
[----:B--2---:R-:W-:Y:S02]  /*60b0*/  SHF.L.U64.HI R7, R31, 0x1, R12 ;  /* 0x000000011f077819 */ /* 0x004fe4000001020c */
[----:B------:R-:W2:Y:S03]  /*60c0*/  LDL R12, [R1+0x94] ;  /* 0x00009400010c7983 */ /* 0x000ea60000100800 */
[----:B------:R-:W-:Y:S05]  /*60d0*/  IMAD.X R5, R5, 0x1, R7, P0 ;  /* 0x0000000105057824 */ /* 0x000fea00000e0607 */
[----:B------:R1:W-:Y:S02]  /*60e0*/  LDGSTS.E.BYPASS.LTC128B.128 [R30], [R4.64], !P3 ;  /* 0x00000000041e7fae */ /* 0x0003e4000d901d50 */
[----:B-1----:R-:W-:Y:S05]  /*60f0*/  IADD3 R4, P0, R0, R29, RZ ;  /* 0x0000001d00047210 */ /* 0x002fea0007f1e0ff */
[----:B------:R-:W-:Y:S05]  /*6100*/  IMAD.X R5, R3, 0x1, R28, P0 ;  /* 0x0000000103057824 */ /* 0x000fea00000e061c */
[----:B------:R3:W-:Y:S02]  /*6110*/  LDGSTS.E.BYPASS.LTC128B.128 [R13+0x1000], [R4.64], !P6 ;  /* 0x01000000040d7fae */ /* 0x0007e4000f101d50 */
[C---:B---3--:R-:W-:Y:S04]  /*6120*/  IADD3 R4, -R21.reuse, 0x10, RZ ;  /* 0x0000001015047810 */ /* 0x048fe80007ffe1ff */
[----:B------:R-:W-:Y:S04]  /*6130*/  LOP3.LUT R4, R4, 0xf, RZ, 0xc0, !PT ;  /* 0x0000000f04047812 */ /* 0x000fe800078ec0ff */
[-C--:B------:R-:W-:Y:S04]  /*6140*/  IADD3 R4, P1, P0, R4, R0.reuse, R23 ;  /* 0x0000000004047210 */ /* 0x080fe8000783e017 */
[-C--:B------:R-:W-:Y:S02]  /*6150*/  IADD3.X R5, RZ, R3.reuse, R22, P1, P0 ;  /* 0x00000003ff057210 */ /* 0x080fe40000fe0416 */
[----:B------:R-:W-:Y:S11]  /*6160*/  ISETP.NE.U32.AND P0, PT, R21, RZ, PT ;  /* 0x000000ff1500720c */ /* 0x000ff60003f05070 */
[----:B------:R-:W-:Y:S02]  /*6170*/  @!UPT UIADD3 URZ, URZ, URZ, URZ ;  /* 0x0000003f3f3ff290 */ /* 0x000fe4000fffe03f */
[----:B------:R4:W-:Y:S02]  /*6180*/  LDGSTS.E.BYPASS.LTC128B.128.ZFILL [R13+0x3000], [R4.64], P0 ;  /* 0x03000000040d7fae */ /* 0x0009e40008141d50 */
[----:B----4-:R-:W-:Y:S04]  /*6190*/  IADD3 R4, -R14, 0x10, RZ ;  /* 0x000000100e047810 */ /* 0x010fe80007ffe1ff */
[----:B------:R-:W-:Y:S04]  /*61a0*/  LOP3.LUT R4, R4, 0xf, RZ, 0xc0, !PT ;  /* 0x0000000f04047812 */ /* 0x000fe800078ec0ff */
[-C--:B------:R-:W-:Y:S04]  /*61b0*/  IADD3 R4, P1, P0, R4, R0.reuse, R20 ;  /* 0x0000000004047210 */ /* 0x080fe8000783e014 */
[-C--:B------:R-:W-:Y:S02]  /*61c0*/  IADD3.X R5, RZ, R3.reuse, R15, P1, P0 ;  /* 0x00000003ff057210 */ /* 0x080fe40000fe040f */
[----:B------:R-:W-:Y:S11]  /*61d0*/  ISETP.NE.U32.AND P0, PT, R14, RZ, PT ;  /* 0x000000ff0e00720c */ /* 0x000ff60003f05070 */
[----:B------:R-:W-:Y:S02]  /*61e0*/  @!UPT UIADD3 URZ, URZ, URZ, URZ ;  /* 0x0000003f3f3ff290 */ /* 0x000fe4000fffe03f */
[----:B------:R2:W-:Y:S02]  /*61f0*/  LDGSTS.E.BYPASS.LTC128B.128.ZFILL [R13+0x5000], [R4.64], P0 ;  /* 0x05000000040d7fae */ /* 0x0005e40008141d50 */
[----:B--2---:R-:W-:Y:S04]  /*6200*/  IADD3 R4, -R12, 0x10, RZ ;  /* 0x000000100c047810 */ /* 0x004fe80007ffe1ff */
[----:B------:R-:W-:Y:S04]  /*6210*/  LOP3.LUT R4, R4, 0xf, RZ, 0xc0, !PT ;  /* 0x0000000f04047812 */ /* 0x000fe800078ec0ff */
[----:B------:R-:W-:Y:S04]  /*6220*/  IADD3 R4, P1, P0, R4, R0, R6 ;  /* 0x0000000004047210 */ /* 0x000fe8000783e006 */
[----:B------:R-:W-:Y:S02]  /*6230*/  IADD3.X R5, RZ, R3, R7, P1, P0 ;  /* 0x00000003ff057210 */ /* 0x000fe40000fe0407 */
[----:B------:R-:W-:Y:S02]  /*6240*/  ISETP.NE.U32.AND P0, PT, R12, RZ, PT ;  /* 0x000000ff0c00720c */ /* 0x000fe40003f05070 */
[----:B------:R-:W-:Y:S11]  /*6250*/  LOP3.LUT P1, RZ, R132, 0x4000, RZ, 0xc0, !PT ;  /* 0x0000400084ff7812 */ /* 0x000ff6000782c0ff */
[----:B------:R1:W-:Y:S02]  /*6260*/  LDGSTS.E.BYPASS.LTC128B.128.ZFILL [R13+0x7000], [R4.64], P0 ;  /* 0x07000000040d7fae */ /* 0x0003e40008141d50 */
.L_x_613:
[C---:B-12---:R-:W-:Y:S01]  /*6270*/  HMMA.16816.F32 R4, R168.reuse, R8, RZ ;  /* 0x00000008a804723c */ /* 0x046fe200000018ff */
[----:B------:R-:W2:Y:S01]  /*6280*/  LDL R3, [R1+0x28] ;  /* 0x0000280001037983 */ /* 0x000ea20000100800 */
[----:B------:R-:W-:Y:S05]  /*6290*/  UISETP.GE.AND UP0, UPT, UR10, 0x1, UPT ;  /* 0x000000010a00788c */ /* 0x000fea000bf06270 */
[----:B------:R-:W0:Y:S01]  /*62a0*/  LDGDEPBAR ;  /* 0x00000000000079af */ /* 0x000e220000000000 */
[C---:B------:R-:W-:Y:S01]  /*62b0*/  HMMA.16816.F32 R8, R168.reuse, R10, RZ ;  /* 0x0000000aa808723c */ /* 0x040fe200000018ff */
[----:B------:R-:W-:Y:S04]  /*62c0*/  PLOP3.LUT P0, PT, PT, PT, UP0, 0x40, 0x0 ;  /* 0x000000000000781c */ /* 0x000fe80003f0e808 */
[----:B----4-:R-:W4:Y:S03]  /*62d0*/  LDL R0, [R1+0x24] ;  /* 0x0000240001007983 */ /* 0x010f260000100800 */
[C---:B------:R-:W-:Y:S08]  /*62e0*/  HMMA.16816.F32 R12, R168.reuse, R16, RZ ;  /* 0x00000010a80c723c */ /* 0x040ff000000018ff */
        /* <DEDUP_REMOVED lines=8> */
[C---:B---3--:R-:W-:Y:S08]  /*6370*/  HMMA.16816.F32 R12, R172.reuse, R180, R12 ;  /* 0x000000b4ac0c723c */ /* 0x048ff0000000180c */
[C---:B------:R-:W-:Y:S01]  /*6380*/  HMMA.16816.F32 R16, R172.reuse, R182, R16 ;  /* 0x000000b6ac10723c */ /* 0x040fe20000001810 */
[----:B------:R-:W3:Y:S07]  /*6390*/  LDSM.16.M88.4 R180, [R252+0x10900] ;  /* 0x01090000fcb4783b */ /* 0x000eee0000000200 */
[C---:B------:R-:W-:Y:S08]  /*63a0*/  HMMA.16816.F32 R20, R172.reuse, R184, R20 ;  /* 0x000000b8ac14723c */ /* 0x040ff00000001814 */
[C---:B------:R-:W-:Y:S01]  /*63b0*/  HMMA.16816.F32 R24, R172.reuse, R186, R24 ;  /* 0x000000baac18723c */ /* 0x040fe20000001818 */
[----:B------:R-:W-:Y:S07]  /*63c0*/  LDSM.16.M88.4 R184, [R252+0x11900] ;  /* 0x01190000fcb8783b */ /* 0x000fee0000000200 */
[C---:B------:R-:W-:Y:S01]  /*63d0*/  HMMA.16816.F32 R28, R172.reuse, R188, R28 ;  /* 0x000000bcac1c723c */ /* 0x040fe2000000181c */
[----:B------:R-:W4:Y:S06]  /*63e0*/  LDL R188, [R1+0x30] ;  /* 0x0000300001bc7983 */ /* 0x000f2c0000100800 */
[----:B------:R-:W4:Y:S01]  /*63f0*/  LDL R189, [R1+0x2c] ;  /* 0x00002c0001bd7983 */ /* 0x000f220000100800 */
[----:B------:R-:W-:Y:S08]  /*6400*/  HMMA.16816.F32 R32, R172, R190, R32 ;  /* 0x000000beac20723c */ /* 0x000ff00000001820 */
[C---:B-1----:R-:W-:Y:S08]  /*6410*/  HMMA.16816.F32 R4, R192.reuse, R176, R4 ;  /* 0x000000b0c004723c */ /* 0x042ff00000001804 */
[C---:B------:R-:W-:Y:S01]  /*6420*/  HMMA.16816.F32 R8, R192.reuse, R178, R8 ;  /* 0x000000b2c008723c */ /* 0x040fe20000001808 */
[----:B------:R-:W1:Y:S07]  /*6430*/  LDSM.16.M88.4 R176, [R252+0x11100] ;  /* 0x01110000fcb0783b */ /* 0x000e6e0000000200 */
[C---:B---3--:R-:W-:Y:S08]  /*6440*/  HMMA.16816.F32 R12, R192.reuse, R180, R12 ;  /* 0x000000b4c00c723c */ /* 0x048ff0000000180c */
[C---:B------:R-:W-:Y:S01]  /*6450*/  HMMA.16816.F32 R16, R192.reuse, R182, R16 ;  /* 0x000000b6c010723c */ /* 0x040fe20000001810 */
[----:B------:R-:W3:Y:S07]  /*6460*/  LDSM.16.M88.4 R180, [R249] ;  /* 0x00000000f9b4783b */ /* 0x000eee0000000200 */
[C---:B-1----:R-:W-:Y:S08]  /*6470*/  HMMA.16816.F32 R20, R192.reuse, R176, R20 ;  /* 0x000000b0c014723c */ /* 0x042ff00000001814 */
[C---:B------:R-:W-:Y:S01]  /*6480*/  HMMA.16816.F32 R24, R192.reuse, R178, R24 ;  /* 0x000000b2c018723c */ /* 0x040fe20000001818 */
[----:B------:R-:W1:Y:S07]  /*6490*/  LDSM.16.M88.4 R176, [R249+0x800] ;  /* 0x00080000f9b0783b */ /* 0x000e6e0000000200 */
[C---:B------:R-:W-:Y:S08]  /*64a0*/  HMMA.16816.F32 R28, R192.reuse, R184, R28 ;  /* 0x000000b8c01c723c */ /* 0x040ff0000000181c */
[----:B------:R-:W-:Y:S01]  /*64b0*/  HMMA.16816.F32 R32, R192, R186, R32 ;  /* 0x000000bac020723c */ /* 0x000fe20000001820 */
[----:B------:R-:W1:Y:S07]  /*64c0*/  LDSM.16.M88.4 R184, [R249+0x1000] ;  /* 0x00100000f9b8783b */ /* 0x000e6e0000000200 */
[C---:B---3--:R-:W-:Y:S08]  /*64d0*/  HMMA.16816.F32 R4, R196.reuse, R180, R4 ;  /* 0x000000b4c404723c */ /* 0x048ff00000001804 */
[C---:B------:R-:W-:Y:S01]  /*64e0*/  HMMA.16816.F32 R8, R196.reuse, R182, R8 ;  /* 0x000000b6c408723c */ /* 0x040fe20000001808 */
[----:B------:R-:W3:Y:S07]  /*64f0*/  LDSM.16.M88.4 R180, [R249+0x1800] ;  /* 0x00180000f9b4783b */ /* 0x000eee0000000200 */
[C---:B-1----:R-:W-:Y:S08]  /*6500*/  HMMA.16816.F32 R12, R196.reuse, R176, R12 ;  /* 0x000000b0c40c723c */ /* 0x042ff0000000180c */
[C---:B------:R-:W-:Y:S01]  /*6510*/  HMMA.16816.F32 R16, R196.reuse, R178, R16 ;  /* 0x000000b2c410723c */ /* 0x040fe20000001810 */
[----:B------:R-:W1:Y:S07]  /*6520*/  LDSM.16.M88.4 R176, [R134+0x12100] ;  /* 0x0121000086b0783b */ /* 0x000e6e0000000200 */
[C---:B------:R-:W-:Y:S08]  /*6530*/  HMMA.16816.F32 R20, R196.reuse, R184, R20 ;  /* 0x000000b8c414723c */ /* 0x040ff00000001814 */
[C---:B------:R-:W-:Y:S01]  /*6540*/  HMMA.16816.F32 R24, R196.reuse, R186, R24 ;  /* 0x000000bac418723c */ /* 0x040fe20000001818 */
[----:B------:R-:W2:Y:S07]  /*6550*/  LDSM.16.M88.4 R184, [R134+0x12900] ;  /* 0x0129000086b8783b */ /* 0x000eae0000000200 */
[C---:B---3--:R-:W-:Y:S08]  /*6560*/  HMMA.16816.F32 R28, R196.reuse, R180, R28 ;  /* 0x000000b4c41c723c */ /* 0x048ff0000000181c */
[----:B------:R-:W-:Y:S01]  /*6570*/  HMMA.16816.F32 R32, R196, R182, R32 ;  /* 0x000000b6c420723c */ /* 0x000fe20000001820 */
[----:B------:R-:W3:Y:S07]  /*6580*/  LDSM.16.M88.4 R180, [R134+0x13100] ;  /* 0x0131000086b4783b */ /* 0x000eee0000000200 */
[C---:B-1----:R-:W-:Y:S08]  /*6590*/  HMMA.16816.F32 R4, R200.reuse, R176, R4 ;  /* 0x000000b0c804723c */ /* 0x042ff00000001804 */
[C---:B------:R-:W-:Y:S01]  /*65a0*/  HMMA.16816.F32 R8, R200.reuse, R178, R8 ;  /* 0x000000b2c808723c */ /* 0x040fe20000001808 */
[----:B------:R-:W1:Y:S07]  /*65b0*/  LDSM.16.M88.4 R176, [R134+0x13900] ;  /* 0x0139000086b0783b */ /* 0x000e6e0000000200 */
[C---:B--2---:R-:W-:Y:S08]  /*65c0*/  HMMA.16816.F32 R12, R200.reuse, R184, R12 ;  /* 0x000000b8c80c723c */ /* 0x044ff0000000180c */
[C---:B------:R-:W-:Y:S08]  /*65d0*/  HMMA.16816.F32 R16, R200.reuse, R186, R16 ;  /* 0x000000bac810723c */ /* 0x040ff00000001810 */
[C---:B---3--:R-:W-:Y:S08]  /*65e0*/  HMMA.16816.F32 R20, R200.reuse, R180, R20 ;  /* 0x000000b4c814723c */ /* 0x048ff00000001814 */
[C---:B------:R-:W-:Y:S08]  /*65f0*/  HMMA.16816.F32 R24, R200.reuse, R182, R24 ;  /* 0x000000b6c818723c */ /* 0x040ff00000001818 */
[C---:B-1----:R-:W-:Y:S08]  /*6600*/  HMMA.16816.F32 R28, R200.reuse, R176, R28 ;  /* 0x000000b0c81c723c */ /* 0x042ff0000000181c */
[----:B------:R-:W-:Y:S01]  /*6610*/  HMMA.16816.F32 R32, R200, R178, R32 ;  /* 0x000000b2c820723c */ /* 0x000fe20000001820 */
[----:B------:R1:W-:Y:S06]  /*6620*/  LDSM.16.M88.4 R176, [R3] ;  /* 0x0000000003b0783b */ /* 0x0003ec0000000200 */
[----:B-1----:R-:W2:Y:S06]  /*6630*/  LDL R3, [R1+0x18] ;  /* 0x0000180001037983 */ /* 0x002eac0000100800 */
[----:B----4-:R1:W3:Y:S06]  /*6640*/  LDSM.16.M88.4 R184, [R188] ;  /* 0x00000000bcb8783b */ /* 0x0102ec0000000200 */
[----:B------:R4:W3:Y:S06]  /*6650*/  LDSM.16.M88.4 R180, [R189] ;  /* 0x00000000bdb4783b */ /* 0x0008ec0000000200 */
[----:B-1----:R-:W2:Y:S06]  /*6660*/  LDL R188, [R1+0x1c] ;  /* 0x00001c0001bc7983 */ /* 0x002eac0000100800 */
[----:B----4-:R-:W4:Y:S01]  /*6670*/  LDL R189, [R1+0x20] ;  /* 0x0000200001bd7983 */ /* 0x010f220000100800 */
[C---:B---3--:R-:W-:Y:S08]  /*6680*/  HMMA.16816.F32 R4, R204.reuse, R184, R4 ;  /* 0x000000b8cc04723c */ /* 0x048ff00000001804 */
[C---:B------:R-:W-:Y:S01]  /*6690*/  HMMA.16816.F32 R8, R204.reuse, R186, R8 ;  /* 0x000000bacc08723c */ /* 0x040fe20000001808 */
[----:B------:R1:W3:Y:S07]  /*66a0*/  LDSM.16.M88.4 R184, [R0] ;  /* 0x0000000000b8783b */ /* 0x0002ee0000000200 */
[C---:B------:R-:W-:Y:S08]  /*66b0*/  HMMA.16816.F32 R12, R204.reuse, R180, R12 ;  /* 0x000000b4cc0c723c */ /* 0x040ff0000000180c */
[C---:B------:R-:W-:Y:S01]  /*66c0*/  HMMA.16816.F32 R16, R204.reuse, R182, R16 ;  /* 0x000000b6cc10723c */ /* 0x040fe20000001810 */
[----:B------:R-:W3:Y:S07]  /*66d0*/  LDSM.16.M88.4 R180, [R252+0x12100] ;  /* 0x01210000fcb4783b */ /* 0x000eee0000000200 */
[C---:B------:R-:W-:Y:S01]  /*66e0*/  HMMA.16816.F32 R20, R204.reuse, R176, R20 ;  /* 0x000000b0cc14723c */ /* 0x040fe20000001814 */
[----:B-1----:R-:W4:Y:S07]  /*66f0*/  LDL R0, [R1+0x14] ;  /* 0x0000140001007983 */ /* 0x002f2e0000100800 */
        /* <DEDUP_REMOVED lines=24> */
[C---:B------:R-:W-:Y:S01]  /*6880*/  HMMA.16816.F32 R24, R212.reuse, R182, R24 ;  /* 0x000000b6d418723c */ /* 0x040fe20000001818 */
[----:B------:R-:W3:Y:S07]  /*6890*/  LDSM.16.M88.4 R180, [R134+0x14900] ;  /* 0x0149000086b4783b */ /* 0x000eee0000000200 */
[C---:B-1----:R-:W-:Y:S08]  /*68a0*/  HMMA.16816.F32 R28, R212.reuse, R176, R28 ;  /* 0x000000b0d41c723c */ /* 0x042ff0000000181c */
[----:B------:R-:W-:Y:S01]  /*68b0*/  HMMA.16816.F32 R32, R212, R178, R32 ;  /* 0x000000b2d420723c */ /* 0x000fe20000001820 */
[----:B------:R-:W1:Y:S07]  /*68c0*/  LDSM.16.M88.4 R176, [R134+0x15100] ;  /* 0x0151000086b0783b */ /* 0x000e6e0000000200 */
[C---:B---3--:R-:W-:Y:S08]  /*68d0*/  HMMA.16816.F32 R4, R216.reuse, R184, R4 ;  /* 0x000000b8d804723c */ /* 0x048ff00000001804 */
[C---:B------:R-:W-:Y:S01]  /*68e0*/  HMMA.16816.F32 R8, R216.reuse, R186, R8 ;  /* 0x000000bad808723c */ /* 0x040fe20000001808 */
[----:B------:R-:W3:Y:S07]  /*68f0*/  LDSM.16.M88.4 R184, [R134+0x15900] ;  /* 0x0159000086b8783b */ /* 0x000eee0000000200 */
[C---:B------:R-:W-:Y:S08]  /*6900*/  HMMA.16816.F32 R12, R216.reuse, R180, R12 ;  /* 0x000000b4d80c723c */ /* 0x040ff0000000180c */
[C---:B------:R-:W-:Y:S08]  /*6910*/  HMMA.16816.F32 R16, R216.reuse, R182, R16 ;  /* 0x000000b6d810723c */ /* 0x040ff00000001810 */
[C---:B-1----:R-:W-:Y:S08]  /*6920*/  HMMA.16816.F32 R20, R216.reuse, R176, R20 ;  /* 0x000000b0d814723c */ /* 0x042ff00000001814 */
[C---:B------:R-:W-:Y:S08]  /*6930*/  HMMA.16816.F32 R24, R216.reuse, R178, R24 ;  /* 0x000000b2d818723c */ /* 0x040ff00000001818 */
[C---:B---3--:R-:W-:Y:S08]  /*6940*/  HMMA.16816.F32 R28, R216.reuse, R184, R28 ;  /* 0x000000b8d81c723c */ /* 0x048ff0000000181c */
[----:B------:R-:W-:Y:S01]  /*6950*/  HMMA.16816.F32 R32, R216, R186, R32 ;  /* 0x000000bad820723c */ /* 0x000fe20000001820 */
[----:B--2---:R1:W-:Y:S06]  /*6960*/  LDSM.16.M88.4 R184, [R3] ;  /* 0x0000000003b8783b */ /* 0x0043ec0000000200 */
[----:B-1----:R-:W2:Y:S06]  /*6970*/  LDL R3, [R1+0x8] ;  /* 0x0000080001037983 */ /* 0x002eac0000100800 */
[----:B------:R1:W-:Y:S06]  /*6980*/  LDSM.16.M88.4 R176, [R188] ;  /* 0x00000000bcb0783b */ /* 0x0003ec0000000200 */
[----:B----4-:R3:W4:Y:S06]  /*6990*/  LDSM.16.M88.4 R180, [R189] ;  /* 0x00000000bdb4783b */ /* 0x01072c0000000200 */
[----:B-1----:R-:W2:Y:S06]  /*69a0*/  LDL R188, [R1+0xc] ;  /* 0x00000c0001bc7983 */ /* 0x002eac0000100800 */
[----:B---3--:R-:W3:Y:S01]  /*69b0*/  LDL R189, [R1+0x10] ;  /* 0x0000100001bd7983 */ /* 0x008ee20000100800 */
[C---:B----4-:R-:W-:Y:S08]  /*69c0*/  HMMA.16816.F32 R4, R220.reuse, R180, R4 ;  /* 0x000000b4dc04723c */ /* 0x050ff00000001804 */
[C---:B------:R-:W-:Y:S01]  /*69d0*/  HMMA.16816.F32 R8, R220.reuse, R182, R8 ;  /* 0x000000b6dc08723c */ /* 0x040fe20000001808 */
[----:B------:R1:W4:Y:S07]  /*69e0*/  LDSM.16.M88.4 R180, [R0] ;  /* 0x0000000000b4783b */ /* 0x00032e0000000200 */
[C---:B------:R-:W-:Y:S08]  /*69f0*/  HMMA.16816.F32 R12, R220.reuse, R176, R12 ;  /* 0x000000b0dc0c723c */ /* 0x040ff0000000180c */
[C---:B------:R-:W-:Y:S01]  /*6a00*/  HMMA.16816.F32 R16, R220.reuse, R178, R16 ;  /* 0x000000b2dc10723c */ /* 0x040fe20000001810 */
[----:B------:R-:W4:Y:S07]  /*6a10*/  LDSM.16.M88.4 R176, [R252+0x14100] ;  /* 0x01410000fcb0783b */ /* 0x000f2e0000000200 */
[C---:B------:R-:W-:Y:S01]  /*6a20*/  HMMA.16816.F32 R20, R220.reuse, R184, R20 ;  /* 0x000000b8dc14723c */ /* 0x040fe20000001814 */
[----:B-1----:R-:W3:Y:S07]  /*6a30*/  LDL R0, [R1+0x4] ;  /* 0x0000040001007983 */ /* 0x002eee0000100800 */
        /* <DEDUP_REMOVED lines=35> */
[C---:B------:R-:W-:Y:S08]  /*6c70*/  HMMA.16816.F32 R24, R232.reuse, R186, R24 ;  /* 0x000000bae818723c */ /* 0x040ff00000001818 */
[C---:B----4-:R-:W-:Y:S08]  /*6c80*/  HMMA.16816.F32 R28, R232.reuse, R180, R28 ;  /* 0x000000b4e81c723c */ /* 0x050ff0000000181c */
[----:B------:R-:W-:Y:S01]  /*6c90*/  HMMA.16816.F32 R32, R232, R182, R32 ;  /* 0x000000b6e820723c */ /* 0x000fe20000001820 */
[----:B--2---:R-:W-:Y:S06]  /*6ca0*/  LDSM.16.M88.4 R180, [R3] ;  /* 0x0000000003b4783b */ /* 0x004fec0000000200 */
[----:B------:R-:W-:Y:S06]  /*6cb0*/  LDSM.16.M88.4 R184, [R188] ;  /* 0x00000000bcb8783b */ /* 0x000fec0000000200 */
[----:B---3--:R1:W2:Y:S02]  /*6cc0*/  LDSM.16.M88.4 R176, [R189] ;  /* 0x00000000bdb0783b */ /* 0x0082a40000000200 */
[----:B-1---5:R-:W-:Y:S01]  /*6cd0*/  MOV R189, R132 ;  /* 0x0000008400bd7202 */ /* 0x022fe20000000f00 */
[C---:B--2---:R-:W-:Y:S08]  /*6ce0*/  HMMA.16816.F32 R4, R236.reuse, R176, R4 ;  /* 0x000000b0ec04723c */ /* 0x044ff00000001804 */
[C---:B------:R-:W-:Y:S01]  /*6cf0*/  HMMA.16816.F32 R8, R236.reuse, R178, R8 ;  /* 0x000000b2ec08723c */ /* 0x040fe20000001808 */
[----:B------:R-:W1:Y:S07]  /*6d00*/  LDSM.16.M88.4 R176, [R0] ;  /* 0x0000000000b0783b */ /* 0x000e6e0000000200 */
[C---:B------:R-:W-:Y:S08]  /*6d10*/  HMMA.16816.F32 R12, R236.reuse, R184, R12 ;  /* 0x000000b8ec0c723c */ /* 0x040ff0000000180c */
[C---:B------:R-:W-:Y:S01]  /*6d20*/  HMMA.16816.F32 R16, R236.reuse, R186, R16 ;  /* 0x000000baec10723c */ /* 0x040fe20000001810 */
[----:B------:R-:W2:Y:S07]  /*6d30*/  LDSM.16.M88.4 R184, [R252+0x16100] ;  /* 0x01610000fcb8783b */ /* 0x000eae0000000200 */
[C---:B------:R-:W-:Y:S08]  /*6d40*/  HMMA.16816.F32 R20, R236.reuse, R180, R20 ;  /* 0x000000b4ec14723c */ /* 0x040ff00000001814 */
[C---:B------:R-:W-:Y:S01]  /*6d50*/  HMMA.16816.F32 R24, R236.reuse, R182, R24 ;  /* 0x000000b6ec18723c */ /* 0x040fe20000001818 */
[----:B------:R-:W3:Y:S07]  /*6d60*/  LDSM.16.M88.4 R180, [R252+0x16900] ;  /* 0x01690000fcb4783b */ /* 0x000eee0000000200 */
[C---:B-1----:R-:W-:Y:S08]  /*6d70*/  HMMA.16816.F32 R28, R236.reuse, R176, R28 ;  /* 0x000000b0ec1c723c */ /* 0x042ff0000000181c */
[----:B------:R-:W-:Y:S01]  /*6d80*/  HMMA.16816.F32 R32, R236, R178, R32 ;  /* 0x000000b2ec20723c */ /* 0x000fe20000001820 */
[----:B------:R-:W1:Y:S07]  /*6d90*/  LDSM.16.M88.4 R176, [R252+0x17100] ;  /* 0x01710000fcb0783b */ /* 0x000e6e0000000200 */
[C---:B--2---:R-:W-:Y:S08]  /*6da0*/  HMMA.16816.F32 R4, R240.reuse, R184, R4 ;  /* 0x000000b8f004723c */ /* 0x044ff00000001804 */
[C---:B------:R-:W-:Y:S01]  /*6db0*/  HMMA.16816.F32 R8, R240.reuse, R186, R8 ;  /* 0x000000baf008723c */ /* 0x040fe20000001808 */
[----:B------:R-:W2:Y:S07]  /*6dc0*/  LDSM.16.M88.4 R184, [R252+0x17900] ;  /* 0x01790000fcb8783b */ /* 0x000eae0000000200 */
[C---:B---3--:R-:W-:Y:S08]  /*6dd0*/  HMMA.16816.F32 R12, R240.reuse, R180, R12 ;  /* 0x000000b4f00c723c */ /* 0x048ff0000000180c */
        /* <DEDUP_REMOVED lines=11> */
[----:B------:R-:W-:Y:S05]  /*6e90*/  DEPBAR.LE SB0, 0x0 ;  /* 0x000080000000791a */ /* 0x000fea0000000000 */
[----:B------:R-:W-:Y:S01]  /*6ea0*/  BAR.SYNC.DEFER_BLOCKING 0x0 ;  /* 0x0000000000007b1d */ /* 0x000fe20000010000 */
[C---:B-1----:R-:W-:Y:S08]  /*6eb0*/  HMMA.16816.F32 R12, R244.reuse, R176, R12 ;  /* 0x000000b0f40c723c */ /* 0x042ff0000000180c */
[C---:B------:R-:W-:Y:S08]  /*6ec0*/  HMMA.16816.F32 R16, R244.reuse, R178, R16 ;  /* 0x000000b2f410723c */ /* 0x040ff00000001810 */
[C---:B--2---:R-:W-:Y:S08]  /*6ed0*/  HMMA.16816.F32 R20, R244.reuse, R184, R20 ;  /* 0x000000b8f414723c */ /* 0x044ff00000001814 */
[C---:B------:R-:W-:Y:S08]  /*6ee0*/  HMMA.16816.F32 R24, R244.reuse, R186, R24 ;  /* 0x000000baf418723c */ /* 0x040ff00000001818 */
[C---:B---3--:R-:W-:Y:S08]  /*6ef0*/  HMMA.16816.F32 R28, R244.reuse, R180, R28 ;  /* 0x000000b4f41c723c */ /* 0x048ff0000000181c */
[----:B------:R-:W-:Y:S01]  /*6f00*/  HMMA.16816.F32 R32, R244, R182, R32 ;  /* 0x000000b6f420723c */ /* 0x000fe20000001820 */
[----:B------:R-:W-:-:S07]  /*6f10*/  @P0 BRA `(.L_x_614) ;  /* 0x000005e000000947 */ /* 0x000fce0003800000 */
[----:B------:R-:W2:Y:S01]  /*6f20*/  LDL R0, [R1+0x84] ;  /* 0x0000840001007983 */ /* 0x000ea20000100800 */
[----:B------:R-:W-:Y:S01]  /*6f30*/  ULEA UR6, UR10, UR12, 0x6 ;  /* 0x0000000c0a067291 */ /* 0x000fe2000f8e303f */
[----:B------:R-:W-:Y:S01]  /*6f40*/  IMAD.MOV.U32 R178, RZ, RZ, RZ ;  /* 0x000000ffffb27224 */ /* 0x000fe200078e00ff */
[----:B------:R-:W-:Y:S01]  /*6f50*/  LOP3.LUT R189, R189, 0xffffbfff, RZ, 0xc0, !PT ;  /* 0xffffbfffbdbd7812 */ /* 0x000fe200078ec0ff */
[----:B------:R1:W-:Y:S03]  /*6f60*/  STL [R1+0xc8], R2 ;  /* 0x0000c80201007387 */ /* 0x0003e60000100800 */
[----:B------:R-:W-:Y:S01]  /*6f70*/  IMAD.U32 R3, RZ, RZ, UR6 ;  /* 0x00000006ff037e24 */ /* 0x000fe2000f8e00ff */
[----:B------:R-:W3:Y:S01]  /*6f80*/  LDL R183, [R1+0x78] ;  /* 0x0000780001b77983 */ /* 0x000ee20000100800 */
[----:B------:R-:W-:Y:S03]  /*6f90*/  @P2 LOP3.LUT R189, R189, 0x4000, RZ, 0xfc, !PT ;  /* 0x00004000bdbd2812 */ /* 0x000fe600078efcff */
[----:B------:R-:W4:Y:S01]  /*6fa0*/  LDL R182, [R1+0x44] ;  /* 0x0000440001b67983 */ /* 0x000f220000100800 */
[----:B------:R-:W-:Y:S03]  /*6fb0*/  LOP3.LUT R189, R189, 0xffff7fff, RZ, 0xc0, !PT ;  /* 0xffff7fffbdbd7812 */ /* 0x000fe600078ec0ff */
[----:B------:R-:W3:Y:S01]  /*6fc0*/  LDL R186, [R1+0x70] ;  /* 0x0000700001ba7983 */ /* 0x000ee20000100800 */
[----:B------:R-:W-:Y:S03]  /*6fd0*/  @P1 LOP3.LUT R189, R189, 0x8000, RZ, 0xfc, !PT ;  /* 0x00008000bdbd1812 */ /* 0x000fe600078efcff */
[----:B------:R-:W3:Y:S01]  /*6fe0*/  LDL R187, [R1+0x74] ;  /* 0x0000740001bb7983 */ /* 0x000ee20000100800 */
[----:B------:R-:W-:Y:S03]  /*6ff0*/  LOP3.LUT R189, R189, 0xfffeffff, RZ, 0xc0, !PT ;  /* 0xfffeffffbdbd7812 */ /* 0x000fe600078ec0ff */
[----:B------:R-:W3:Y:S01]  /*7000*/  LDL R185, [R1+0x68] ;  /* 0x0000680001b97983 */ /* 0x000ee20000100800 */
[----:B------:R-:W-:Y:S03]  /*7010*/  @P5 LOP3.LUT R189, R189, 0x10000, RZ, 0xfc, !PT ;  /* 0x00010000bdbd5812 */ /* 0x000fe600078efcff */
[----:B------:R-:W3:Y:S04]  /*7020*/  LDL R190, [R1+0x6c] ;  /* 0x00006c0001be7983 */ /* 0x000ee80000100800 */
[----:B-1----:R-:W3:Y:S01]  /*7030*/  LDL R2, [R1+0xb8] ;  /* 0x0000b80001027983 */ /* 0x002ee20000100800 */
        /* <DEDUP_REMOVED lines=12> */
[----:B------:R1:W2:Y:S02]  /*7100*/  @!P1 LDG.E R178, [R176.64] ;  /* 0x00000010b0b29981 */ /* 0x0002a4000c1e1900 */
[----:B------:R-:W-:Y:S04]  /*7110*/  IMAD R0, R0, c[0x0][0x1e0], RZ ;  /* 0x0000780000007a24 */ /* 0x000fe800078e02ff */
[C---:B------:R-:W-:Y:S02]  /*7120*/  IMAD R0, R179.reuse, c[0x0][0x1e4], R0 ;  /* 0x00007900b3007a24 */ /* 0x040fe400078e0200 */
[----:B-1----:R-:W-:Y:S04]  /*7130*/  IMAD.WIDE.U32 R176, R179, c[0x0][0x1e0], RZ ;  /* 0x00007800b3b07a25 */ /* 0x002fe800078e00ff */
[----:B------:R-:W-:Y:S01]  /*7140*/  IMAD.IADD R177, R177, 0x1, R0 ;  /* 0x00000001b1b17824 */ /* 0x000fe200078e0200 */
[----:B--2---:R-:W-:Y:S01]  /*7150*/  STL [R1+0x48], R178 ;  /* 0x000048b201007387 */ /* 0x004fe20000100800 */
[----:B------:R-:W-:Y:S02]  /*7160*/  SHF.R.S32.HI R3, RZ, 0x1f, R178 ;  /* 0x0000001fff037819 */ /* 0x000fe400000114b2 */
[----:B------:R-:W-:Y:S01]  /*7170*/  IMAD.WIDE.U32 R176, R178, c[0x0][0x1f0], R176 ;  /* 0x00007c00b2b07a25 */ /* 0x000fe200078e00b0 */
[----:B------:R-:W2:Y:S03]  /*7180*/  LDL R184, [R1+0x8c] ;  /* 0x00008c0001b87983 */ /* 0x000ea60000100800 */
[----:B------:R-:W-:Y:S01]  /*7190*/  IMAD R3, R3, c[0x0][0x1f0], RZ ;  /* 0x00007c0003037a24 */ /* 0x000fe200078e02ff */
[----:B------:R-:W-:Y:S01]  /*71a0*/  IADD3 R0, P0, R176, UR22, RZ ;  /* 0x00000016b0007c10 */ /* 0x000fe2000ff1e0ff */
[----:B------:R-:W2:Y:S02]  /*71b0*/  LDL R188, [R1+0x94] ;  /* 0x0000940001bc7983 */ /* 0x000ea40000100800 */
[----:B------:R-:W-:Y:S02]  /*71c0*/  IMAD R3, R178, c[0x0][0x1f4], R3 ;  /* 0x00007d00b2037a24 */ /* 0x000fe400078e0203 */
[----:B------:R-:W2:Y:S03]  /*71d0*/  LDL R191, [R1+0x88] ;  /* 0x0000880001bf7983 */ /* 0x000ea60000100800 */
[----:B------:R-:W-:Y:S02]  /*71e0*/  IADD3.X R3, R177, UR20, R3, P0, !PT ;  /* 0x00000014b1037c10 */ /* 0x000fe400087fe403 */
[C---:B------:R-:W-:Y:S04]  /*71f0*/  LEA R177, P0, R0.reuse, c[0x0][0x1c8], 0x1 ;  /* 0x0000720000b17a11 */ /* 0x040fe800078008ff */
[----:B------:R-:W-:Y:S01]  /*7200*/  LEA.HI.X R3, R0, c[0x0][0x1cc], R3, 0x1, P0 ;  /* 0x0000730000037a11 */ /* 0x000fe200000f0c03 */
[----:B------:R-:W3:Y:S04]  /*7210*/  SHFL.IDX PT, R132, R177, RZ, 0x181f ;  /* 0x00181fffb1847589 */ /* 0x000ee800000e0000 */
[----:B------:R-:W1:Y:S04]  /*7220*/  SHFL.IDX PT, R176, R3, RZ, 0x181f ;  /* 0x00181fff03b07589 */ /* 0x000e6800000e0000 */
[----:B------:R-:W2:Y:S04]  /*7230*/  SHFL.IDX PT, R0, R177, 0x1, 0x181f ;  /* 0x00381f00b1007f89 */ /* 0x000ea800000e0000 */
[----:B------:R-:W2:Y:S01]  /*7240*/  SHFL.IDX PT, R3, R3, 0x1, 0x181f ;  /* 0x00381f0003037f89 */ /* 0x000ea200000e0000 */
[----:B---3--:R-:W-:Y:S05]  /*7250*/  IADD3 R178, P0, R132, R2, RZ ;  /* 0x0000000284b27210 */ /* 0x008fea0007f1e0ff */
[----:B-1----:R-:W-:Y:S05]  /*7260*/  IMAD.X R179, R176, 0x1, R183, P0 ;  /* 0x00000001b0b37824 */ /* 0x002fea00000e06b7 */
[----:B----4-:R1:W-:Y:S02]  /*7270*/  LDGSTS.E.BYPASS.LTC128B.128 [R182+0x10100], [R178.64], !P6 ;  /* 0x10100000b2b67fae */ /* 0x0103e4000f101d50 */
[----:B-1----:R-:W-:Y:S05]  /*7280*/  IADD3 R178, P0, R132, R186, RZ ;  /* 0x000000ba84b27210 */ /* 0x002fea0007f1e0ff */
[----:B------:R-:W-:Y:S01]  /*7290*/  IMAD.X R179, R176, 0x1, R187, P0 ;  /* 0x00000001b0b37824 */ /* 0x000fe200000e06bb */
[----:B------:R-:W-:Y:S04]  /*72a0*/  IADD3 R180, P0, R132, R185, RZ ;  /* 0x000000b984b47210 */ /* 0x000fe80007f1e0ff */
[----:B------:R1:W-:Y:S01]  /*72b0*/  LDGSTS.E.BYPASS.LTC128B.128 [R182+0x12100], [R178.64], !P5 ;  /* 0x12100000b2b67fae */ /* 0x0003e2000e901d50 */
[----:B------:R-:W-:Y:S05]  /*72c0*/  IMAD.X R181, R176, 0x1, R190, P0 ;  /* 0x00000001b0b57824 */ /* 0x000fea00000e06be */
[----:B------:R3:W-:Y:S04]  /*72d0*/  LDGSTS.E.BYPASS.LTC128B.128 [R182+0x14100], [R180.64], !P4 ;  /* 0x14100000b4b67fae */ /* 0x0007e8000e101d50 */
[----:B-1----:R-:W3:Y:S04]  /*72e0*/  LDL R179, [R1+0x58] ;  /* 0x0000580001b37983 */ /* 0x002ee80000100800 */
[----:B------:R-:W4:Y:S04]  /*72f0*/  LDL R178, [R1+0x90] ;  /* 0x0000900001b27983 */ /* 0x000f280000100800 */
[----:B------:R1:W-:Y:S01]  /*7300*/  STL [R1+0x40], R189 ;  /* 0x000040bd01007387 */ /* 0x0003e20000100800 */
[C---:B---3--:R-:W-:Y:S01]  /*7310*/  IMAD.SHL.U32 R180, R179.reuse, 0x2, RZ ;  /* 0x00000002b3b47824 */ /* 0x048fe200078e00ff */
[----:B----4-:R-:W-:Y:S04]  /*7320*/  SHF.L.U64.HI R181, R179, 0x1, R178 ;  /* 0x00000001b3b57819 */ /* 0x010fe800000102b2 */
[----:B------:R-:W-:Y:S05]  /*7330*/  IADD3 R178, P0, R132, R180, RZ ;  /* 0x000000b484b27210 */ /* 0x000fea0007f1e0ff */
[----:B------:R-:W-:Y:S01]  /*7340*/  IMAD.X R179, R176, 0x1, R181, P0 ;  /* 0x00000001b0b37824 */ /* 0x000fe200000e06b5 */
[----:B--2---:R-:W-:Y:S02]  /*7350*/  IADD3 R176, P0, R0, R2, RZ ;  /* 0x0000000200b07210 */ /* 0x004fe40007f1e0ff */
[----:B------:R1:W5:Y:S03]  /*7360*/  LDL.LU R2, [R1+0xc8] ;  /* 0x0000c80001027983 */ /* 0x0003660000300800 */
[----:B------:R-:W-:Y:S01]  /*7370*/  IMAD.X R177, R3, 0x1, R183, P0 ;  /* 0x0000000103b17824 */ /* 0x000fe200000e06b7 */
[----:B------:R2:W-:Y:S04]  /*7380*/  LDGSTS.E.BYPASS.LTC128B.128 [R182+0x16100], [R178.64], !P3 ;  /* 0x16100000b2b67fae */ /* 0x0005e8000d901d50 */
[----:B------:R3:W-:Y:S01]  /*7390*/  LDGSTS.E.BYPASS.LTC128B.128 [R182+0x11100], [R176.64], !P6 ;  /* 0x11100000b0b67fae */ /* 0x0007e2000f101d50 */
[----:B--2---:R-:W-:Y:S02]  /*73a0*/  IADD3 R178, -R191, 0x10, RZ ;  /* 0x00000010bfb27810 */ /* 0x004fe40007ffe1ff */
[----:B---3--:R-:W-:Y:S02]  /*73b0*/  IADD3 R176, -R184, 0x10, RZ ;  /* 0x00000010b8b07810 */ /* 0x008fe40007ffe1ff */
[----:B------:R-:W-:Y:S02]  /*73c0*/  LOP3.LUT R178, R178, 0xf, RZ, 0xc0, !PT ;  /* 0x0000000fb2b27812 */ /* 0x000fe400078ec0ff */
[----:B------:R-:W-:Y:S04]  /*73d0*/  LOP3.LUT R176, R176, 0xf, RZ, 0xc0, !PT ;  /* 0x0000000fb0b07812 */ /* 0x000fe800078ec0ff */
[-C--:B------:R-:W-:Y:S04]  /*73e0*/  IADD3 R176, P2, P0, R176, R0.reuse, R186 ;  /* 0x00000000b0b07210 */ /* 0x080fe8000785e0ba */
[-C--:B------:R-:W-:Y:S02]  /*73f0*/  IADD3.X R177, RZ, R3.reuse, R187, P2, P0 ;  /* 0x00000003ffb17210 */ /* 0x080fe400017e04bb */
[----:B------:R-:W-:Y:S02]  /*7400*/  ISETP.NE.U32.AND P0, PT, R184, RZ, PT ;  /* 0x000000ffb800720c */ /* 0x000fe40003f05070 */
[-C--:B------:R-:W-:Y:S04]  /*7410*/  IADD3 R178, P2, P1, R178, R0.reuse, R185 ;  /* 0x00000000b2b27210 */ /* 0x080fe8000795e0b9 */
[-C--:B------:R-:W-:Y:S02]  /*7420*/  IADD3.X R179, RZ, R3.reuse, R190, P2, P1 ;  /* 0x00000003ffb37210 */ /* 0x080fe400017e24be */
[C---:B------:R-:W-:Y:S02]  /*7430*/  LOP3.LUT P1, RZ, R189.reuse, 0x8000, RZ, 0xc0, !PT ;  /* 0x00008000bdff7812 */ /* 0x040fe4000782c0ff */
[----:B------:R-:W-:Y:S03]  /*7440*/  LOP3.LUT P2, RZ, R189, 0x4000, RZ, 0xc0, !PT ;  /* 0x00004000bdff7812 */ /* 0x000fe6000784c0ff */
[----:B------:R2:W-:Y:S02]  /*7450*/  LDGSTS.E.BYPASS.LTC128B.128.ZFILL [R182+0x13100], [R176.64], P0 ;  /* 0x13100000b0b67fae */ /* 0x0005e40008141d50 */
[----:B--2---:R-:W-:Y:S04]  /*7460*/  IADD3 R176, -R188, 0x10, RZ ;  /* 0x00000010bcb07810 */ /* 0x004fe80007ffe1ff */
[----:B------:R-:W-:Y:S04]  /*7470*/  LOP3.LUT R176, R176, 0xf, RZ, 0xc0, !PT ;  /* 0x0000000fb0b07812 */ /* 0x000fe800078ec0ff */
[----:B------:R-:W-:Y:S04]  /*7480*/  IADD3 R176, P5, P0, R176, R0, R180 ;  /* 0x00000000b0b07210 */ /* 0x000fe800078be0b4 */
[----:B------:R-:W-:Y:S02]  /*7490*/  IADD3.X R177, RZ, R3, R181, P5, P0 ;  /* 0x00000003ffb17210 */ /* 0x000fe40002fe04b5 */
[----:B------:R-:W-:Y:S02]  /*74a0*/  ISETP.NE.U32.AND P0, PT, R191, RZ, PT ;  /* 0x000000ffbf00720c */ /* 0x000fe40003f05070 */
[----:B------:R-:W-:Y:S11]  /*74b0*/  LOP3.LUT P5, RZ, R189, 0x10000, RZ, 0xc0, !PT ;  /* 0x00010000bdff7812 */ /* 0x000ff600078ac0ff */
[----:B------:R1:W-:Y:S01]  /*74c0*/  LDGSTS.E.BYPASS.LTC128B.128.ZFILL [R182+0x15100], [R178.64], P0 ;  /* 0x15100000b2b67fae */ /* 0x0003e20008141d50 */
[----:B------:R-:W-:Y:S11]  /*74d0*/  ISETP.NE.U32.AND P0, PT, R188, RZ, PT ;  /* 0x000000ffbc00720c */ /* 0x000ff60003f05070 */
[----:B------:R-:W-:Y:S02]  /*74e0*/  @!UPT UIADD3 URZ, URZ, URZ, URZ ;  /* 0x0000003f3f3ff290 */ /* 0x000fe4000fffe03f */
[----:B------:R1:W-:Y:S02]  /*74f0*/  LDGSTS.E.BYPASS.LTC128B.128.ZFILL [R182+0x17100], [R176.64], P0 ;  /* 0x17100000b0b67fae */ /* 0x0003e40008141d50 */
.L_x_614:
[----:B------:R-:W2:Y:S01]  /*7500*/  LDL R132, [R1+0x98] ;  /* 0x0000980001847983 */ /* 0x000ea20000100800 */
[----:B------:R-:W-:Y:S01]  /*7510*/  PLOP3.LUT P0, PT, PT, PT, UP1, 0x80, 0x0 ;  /* 0x000000000000781c */ /* 0x000fe20003f0f018 */
[----:B------:R-:W-:Y:S01]  /*7520*/  UIMAD UR6, UR10, -0x40, UR5 ;  /* 0xffffffc00a0678a4 */ /* 0x000fe2000f8e0205 */
[----:B-1----:R-:W-:Y:S01]  /*7530*/  MOV R178, R189 ;  /* 0x000000bd00b27202 */ /* 0x002fe20000000f00 */
[----:B------:R1:W2:Y:S01]  /*7540*/  LDL R0, [R1+0x9c] ;  /* 0x00009c0001007983 */ /* 0x0002a20000100800 */
[----:B------:R-:W-:Y:S02]  /*7550*/  UISETP.GT.AND UP0, UPT, UR10, UR4, UPT ;  /* 0x000000040a00728c */ /* 0x000fe4000bf04270 */
[----:B------:R-:W-:Y:S01]  /*7560*/  LOP3.LUT R178, R178, 0xfff7ffff, RZ, 0xc0, !PT ;  /* 0xfff7ffffb2b27812 */ /* 0x000fe200078ec0ff */
[----:B------:R-:W3:Y:S01]  /*7570*/  LDL R3, [R1+0xac] ;  /* 0x0000ac0001037983 */ /* 0x000ee20000100800 */
[----:B------:R-:W-:Y:S02]  /*7580*/  UIADD3 UR10, UR10, -0x1, URZ ;  /* 0xffffffff0a0a7890 */ /* 0x000fe4000fffe03f */
[----:B------:R-:W-:Y:S01]  /*7590*/  @P6 LOP3.LUT R178, R178, 0x80000, RZ, 0xfc, !PT ;  /* 0x00080000b2b26812 */ /* 0x000fe200078efcff */
[----:B------:R-:W4:Y:S03]  /*75a0*/  LDL.LU R177, [R1+0x54] ;  /* 0x0000540001b17983 */ /* 0x000f260000300800 */
[----:B------:R-:W-:Y:S01]  /*75b0*/  LOP3.LUT R178, R178, 0xfffbffff, RZ, 0xc0, !PT ;  /* 0xfffbffffb2b27812 */ /* 0x000fe200078ec0ff */
[----:B------:R-:W0:Y:S03]  /*75c0*/  LDGDEPBAR ;  /* 0x00000000000079af */ /* 0x000e260000000000 */
[----:B------:R-:W-:Y:S04]  /*75d0*/  @P5 LOP3.LUT R178, R178, 0x40000, RZ, 0xfc, !PT ;  /* 0x00040000b2b25812 */ /* 0x000fe800078efcff */
[----:B------:R-:W-:Y:S04]  /*75e0*/  LOP3.LUT R178, R178, 0xfffdffff, RZ, 0xc0, !PT ;  /* 0xfffdffffb2b27812 */ /* 0x000fe800078ec0ff */
[----:B------:R-:W-:Y:S04]  /*75f0*/  @P4 LOP3.LUT R178, R178, 0x20000, RZ, 0xfc, !PT ;  /* 0x00020000b2b24812 */ /* 0x000fe800078efcff */
[----:B------:R-:W-:Y:S04]  /*7600*/  LOP3.LUT R178, R178, 0xfffeffff, RZ, 0xc0, !PT ;  /* 0xfffeffffb2b27812 */ /* 0x000fe800078ec0ff */
[----:B------:R-:W-:Y:S04]  /*7610*/  @P3 LOP3.LUT R178, R178, 0x10000, RZ, 0xfc, !PT ;  /* 0x00010000b2b23812 */ /* 0x000fe800078efcff */
[----:B------:R-:W-:Y:S04]  /*7620*/  LOP3.LUT R178, R178, 0xffff7fff, RZ, 0xc0, !PT ;  /* 0xffff7fffb2b27812 */ /* 0x000fe800078ec0ff */
[----:B------:R-:W-:Y:S04]  /*7630*/  @P2 LOP3.LUT R178, R178, 0x8000, RZ, 0xfc, !PT ;  /* 0x00008000b2b22812 */ /* 0x000fe800078efcff */
[----:B------:R-:W-:Y:S04]  /*7640*/  LOP3.LUT R178, R178, 0xffffbfff, RZ, 0xc0, !PT ;  /* 0xffffbfffb2b27812 */ /* 0x000fe800078ec0ff */
[----:B------:R-:W-:Y:S04]  /*7650*/  @P1 LOP3.LUT R178, R178, 0x4000, RZ, 0xfc, !PT ;  /* 0x00004000b2b21812 */ /* 0x000fe800078efcff */
[----:B------:R-:W-:Y:S02]  /*7660*/  LOP3.LUT R178, R178, 0xffefffff, RZ, 0xc0, !PT ;  /* 0xffefffffb2b27812 */ /* 0x000fe400078ec0ff */
[----:B--2---:R-:W-:Y:S05]  /*7670*/  @P0 MOV R0, R132 ;  /* 0x0000008400000202 */ /* 0x004fea0000000f00 */
[----:B------:R-:W2:Y:S08]  /*7680*/  SHFL.IDX PT, R176, R0, RZ, 0x1c1f ;  /* 0x001c1fff00b07589 */ /* 0x000eb000000e0000 */
[----:B------:R1:W2:Y:S02]  /*7690*/  SHFL.IDX PT, R132, R0, 0x1, 0x1c1f ;  /* 0x003c1f0000847f89 */ /* 0x0002a400000e0000 */
[----:B-1----:R-:W-:Y:S04]  /*76a0*/  MOV R0, UR7 ;  /* 0x0000000700007c02 */ /* 0x002fe80008000f00 */
[----:B---3--:R-:W-:Y:S04]  /*76b0*/  IADD3 R0, R0, UR6, -R3 ;  /* 0x0000000600007c10 */ /* 0x008fe8000fffe803 */
[----:B------:R-:W-:Y:S04]  /*76c0*/  IADD3 R3, R0, -UR13, RZ ;  /* 0x8000000d00037c10 */ /* 0x000fe8000fffe0ff */
[C---:B--2---:R-:W-:Y:S02]  /*76d0*/  IADD3 R0, R3.reuse, R176, RZ ;  /* 0x000000b003007210 */ /* 0x044fe40007ffe0ff */
[----:B------:R-:W-:Y:S02]  /*76e0*/  IADD3 R3, R3, R132, RZ ;  /* 0x0000008403037210 */ /* 0x000fe40007ffe0ff */
[C---:B------:R-:W-:Y:S02]  /*76f0*/  ISETP.GT.AND P0, PT, R0.reuse, RZ, PT ;  /* 0x000000ff0000720c */ /* 0x040fe40003f04270 */
[----:B------:R-:W-:Y:S02]  /*7700*/  ISETP.GT.AND P6, PT, R0, 0x20, PT ;  /* 0x000000200000780c */ /* 0x000fe40003fc4270 */
[----:B------:R-:W-:Y:S02]  /*7710*/  FSEL R4, R4, -INF , P0 ;  /* 0xff80000004047808 */ /* 0x000fe40000000000 */
[C---:B------:R-:W-:Y:S02]  /*7720*/  ISETP.GT.AND P0, PT, R0.reuse, 0x1, PT ;  /* 0x000000010000780c */ /* 0x040fe40003f04270 */
[C---:B------:R-:W-:Y:S02]  /*7730*/  ISETP.GT.AND P5, PT, R0.reuse, 0x28, PT ;  /* 0x000000280000780c */ /* 0x040fe40003fa4270 */
[----:B------:R-:W-:Y:S02]  /*7740*/  FSEL R5, R5, -INF , P0 ;  /* 0xff80000005057808 */ /* 0x000fe40000000000 */
[C---:B------:R-:W-:Y:S02]  /*7750*/  ISETP.GT.AND P0, PT, R3.reuse, RZ, PT ;  /* 0x000000ff0300720c */ /* 0x040fe40003f04270 */
[----:B------:R-:W-:Y:S02]  /*7760*/  ISETP.GT.AND P4, PT, R0, 0x29, PT ;  /* 0x000000290000780c */ /* 0x000fe40003f84270 */
[----:B------:R-:W-:Y:S02]  /*7770*/  FSEL R6, R6, -INF , P0 ;  /* 0xff80000006067808 */ /* 0x000fe40000000000 */
[----:B------:R-:W-:Y:S02]  /*7780*/  ISETP.GT.AND P0, PT, R3, 0x1, PT ;  /* 0x000000010300780c */ /* 0x000fe40003f04270 */
[----:B------:R-:W-:Y:S02]  /*7790*/  @P6 LOP3.LUT R178, R178, 0x100000, RZ, 0xfc, !PT ;  /* 0x00100000b2b26812 */ /* 0x000fe400078efcff */
[----:B------:R-:W-:Y:S02]  /*77a0*/  FSEL R7, R7, -INF , P0 ;  /* 0xff80000007077808 */ /* 0x000fe40000000000 */
[C---:B------:R-:W-:Y:S01]  /*77b0*/  ISETP.GT.AND P0, PT, R0.reuse, 0x8, PT ;  /* 0x000000080000780c */ /* 0x040fe20003f04270 */
[----:B------:R-:W-:Y:S01]  /*77c0*/  STL [R1+0x40], R178 ;  /* 0x000040b201007387 */ /* 0x000fe20000100800 */
[----:B------:R-:W-:Y:S02]  /*77d0*/  ISETP.GT.AND P6, PT, R0, 0x9, PT ;  /* 0x000000090000780c */ /* 0x000fe40003fc4270 */
[----:B------:R-:W-:Y:S02]  /*77e0*/  FSEL R8, R8, -INF , P0 ;  /* 0xff80000008087808 */ /* 0x000fe40000000000 */
[----:B------:R-:W-:Y:S02]  /*77f0*/  ISETP.GT.AND P0, PT, R3, 0x8, PT ;  /* 0x000000080300780c */ /* 0x000fe40003f04270 */
[----:B------:R-:W-:Y:S02]  /*7800*/  FSEL R9, R9, -INF , P6 ;  /* 0xff80000009097808 */ /* 0x000fe40003000000 */
[----:B------:R-:W-:Y:S02]  /*7810*/  FSEL R10, R10, -INF , P0 ;  /* 0xff8000000a0a7808 */ /* 0x000fe40000000000 */
[----:B------:R-:W-:Y:S02]  /*7820*/  ISETP.GT.AND P0, PT, R3, 0x9, PT ;  /* 0x000000090300780c */ /* 0x000fe40003f04270 */
[C---:B------:R-:W-:Y:S02]  /*7830*/  ISETP.GT.AND P6, PT, R0.reuse, 0x11, PT ;  /* 0x000000110000780c */ /* 0x040fe40003fc4270 */
[----:B------:R-:W-:Y:S02]  /*7840*/  FSEL R11, R11, -INF , P0 ;  /* 0xff8000000b0b7808 */ /* 0x000fe40000000000 */
[----:B------:R-:W-:Y:S02]  /*7850*/  ISETP.GT.AND P0, PT, R0, 0x10, PT ;  /* 0x000000100000780c */ /* 0x000fe40003f04270 */
[----:B------:R-:W-:Y:S02]  /*7860*/  FSEL R13, R13, -INF , P6 ;  /* 0xff8000000d0d7808 */ /* 0x000fe40003000000 */
[----:B------:R-:W-:Y:S02]  /*7870*/  FSEL R12, R12, -INF , P0 ;  /* 0xff8000000c0c7808 */ /* 0x000fe40000000000 */
[C---:B------:R-:W-:Y:S02]  /*7880*/  ISETP.GT.AND P0, PT, R3.reuse, 0x10, PT ;  /* 0x000000100300780c */ /* 0x040fe40003f04270 */
[----:B------:R-:W-:Y:S02]  /*7890*/  ISETP.GT.AND P1, PT, R0, 0x31, PT ;  /* 0x000000310000780c */ /* 0x000fe40003f24270 */
[----:B------:R-:W-:Y:S02]  /*78a0*/  FSEL R14, R14, -INF , P0 ;  /* 0xff8000000e0e7808 */ /* 0x000fe40000000000 */
[----:B------:R-:W-:Y:S02]  /*78b0*/  ISETP.GT.AND P0, PT, R3, 0x11, PT ;  /* 0x000000110300780c */ /* 0x000fe40003f04270 */
[C---:B------:R-:W-:Y:S02]  /*78c0*/  ISETP.GT.AND P2, PT, R0.reuse, 0x38, PT ;  /* 0x000000380000780c */ /* 0x040fe40003f44270 */
[----:B------:R-:W-:Y:S02]  /*78d0*/  FSEL R15, R15, -INF , P0 ;  /* 0xff8000000f0f7808 */ /* 0x000fe40000000000 */
[C---:B------:R-:W-:Y:S02]  /*78e0*/  ISETP.GT.AND P0, PT, R0.reuse, 0x19, PT ;  /* 0x000000190000780c */ /* 0x040fe40003f04270 */
[C---:B------:R-:W-:Y:S02]  /*78f0*/  ISETP.GT.AND P3, PT, R0.reuse, 0x39, PT ;  /* 0x000000390000780c */ /* 0x040fe40003f64270 */
[----:B------:R-:W-:Y:S02]  /*7900*/  FSEL R17, R17, -INF , P0 ;  /* 0xff80000011117808 */ /* 0x000fe40000000000 */
[C---:B------:R-:W-:Y:S02]  /*7910*/  ISETP.GT.AND P0, PT, R3.reuse, 0x18, PT ;  /* 0x000000180300780c */ /* 0x040fe40003f04270 */
[----:B------:R-:W-:Y:S02]  /*7920*/  ISETP.GT.AND P6, PT, R0, 0x18, PT ;  /* 0x000000180000780c */ /* 0x000fe40003fc4270 */
[----:B------:R-:W-:Y:S02]  /*7930*/  FSEL R18, R18, -INF , P0 ;  /* 0xff80000012127808 */ /* 0x000fe40000000000 */
[----:B------:R-:W-:Y:S02]  /*7940*/  ISETP.GT.AND P0, PT, R3, 0x19, PT ;  /* 0x000000190300780c */ /* 0x000fe40003f04270 */
[----:B------:R-:W-:Y:S02]  /*7950*/  FSEL R16, R16, -INF , P6 ;  /* 0xff80000010107808 */ /* 0x000fe40003000000 */
[----:B------:R-:W-:Y:S02]  /*7960*/  FSEL R19, R19, -INF , P0 ;  /* 0xff80000013137808 */ /* 0x000fe40000000000 */
[----:B------:R-:W-:Y:S02]  /*7970*/  ISETP.GT.AND P0, PT, R0, 0x21, PT ;  /* 0x000000210000780c */ /* 0x000fe40003f04270 */
[----:B------:R-:W-:Y:S02]  /*7980*/  LOP3.LUT P6, RZ, R178, 0x100000, RZ, 0xc0, !PT ;  /* 0x00100000b2ff7812 */ /* 0x000fe400078cc0ff */
[----:B------:R-:W-:Y:S02]  /*7990*/  FSEL R21, R21, -INF , P0 ;  /* 0xff80000015157808 */ /* 0x000fe40000000000 */
[C---:B------:R-:W-:Y:S02]  /*79a0*/  ISETP.GT.AND P0, PT, R3.reuse, 0x20, PT ;  /* 0x000000200300780c */ /* 0x040fe40003f04270 */
[----:B------:R-:W-:Y:S02]  /*79b0*/  FSEL R20, R20, -INF , P6 ;  /* 0xff80000014147808 */ /* 0x000fe40003000000 */
[----:B------:R-:W-:Y:S02]  /*79c0*/  FSEL R22, R22, -INF , P0 ;  /* 0xff80000016167808 */ /* 0x000fe40000000000 */
[----:B------:R-:W-:Y:S02]  /*79d0*/  ISETP.GT.AND P0, PT, R3, 0x21, PT ;  /* 0x000000210300780c */ /* 0x000fe40003f04270 */
[----:B------:R-:W-:Y:S02]  /*79e0*/  FSEL R24, R24, -INF , P5 ;  /* 0xff80000018187808 */ /* 0x000fe40002800000 */
[----:B------:R-:W-:Y:S02]  /*79f0*/  FSEL R23, R23, -INF , P0 ;  /* 0xff80000017177808 */ /* 0x000fe40000000000 */
[----:B------:R-:W-:Y:S02]  /*7a00*/  ISETP.GT.AND P0, PT, R0, 0x30, PT ;  /* 0x000000300000780c */ /* 0x000fe40003f04270 */
[----:B-----5:R-:W-:Y:S02]  /*7a10*/  FMNMX.FTZ R0, R4, R2, !PT ;  /* 0x0000000204007209 */ /* 0x020fe40007810000 */
[----:B------:R-:W-:Y:S02]  /*7a20*/  FSEL R25, R25, -INF , P4 ;  /* 0xff80000019197808 */ /* 0x000fe40002000000 */
        /* <DEDUP_REMOVED lines=9> */
[----:B------:R-:W-:Y:S02]  /*7ac0*/  ISETP.GT.AND P0, PT, R3, 0x28, PT ;  /* 0x000000280300780c */ /* 0x000fe40003f04270 */
        /* <DEDUP_REMOVED lines=15> */
[----:B------:R-:W-:Y:S02]  /*7bc0*/  LOP3.LUT P6, RZ, R178, 0x80000, RZ, 0xc0, !PT ;  /* 0x00080000b2ff7812 */ /* 0x000fe400078cc0ff */
[----:B------:R-:W-:Y:S02]  /*7bd0*/  FMNMX.FTZ R0, R32, R0, !PT ;  /* 0x0000000020007209 */ /* 0x000fe40007810000 */
[C---:B------:R-:W-:Y:S02]  /*7be0*/  LOP3.LUT P5, RZ, R178.reuse, 0x40000, RZ, 0xc0, !PT ;  /* 0x00040000b2ff7812 */ /* 0x040fe400078ac0ff */
[----:B------:R-:W-:Y:S02]  /*7bf0*/  FMNMX.FTZ R0, R33, R0, !PT ;  /* 0x0000000021007209 */ /* 0x000fe40007810000 */
[C---:B------:R-:W-:Y:S02]  /*7c00*/  LOP3.LUT P4, RZ, R178.reuse, 0x20000, RZ, 0xc0, !PT ;  /* 0x00020000b2ff7812 */ /* 0x040fe4000788c0ff */
[C---:B------:R-:W-:Y:S01]  /*7c10*/  LOP3.LUT P3, RZ, R178.reuse, 0x10000, RZ, 0xc0, !PT ;  /* 0x00010000b2ff7812 */ /* 0x040fe2000786c0ff */
[----:B------:R-:W1:Y:S01]  /*7c20*/  SHFL.BFLY PT, R132, R0, 0x2, 0x1f ;  /* 0x0c401f0000847f89 */ /* 0x000e6200000e0000 */
[C---:B------:R-:W-:Y:S02]  /*7c30*/  LOP3.LUT P2, RZ, R178.reuse, 0x8000, RZ, 0xc0, !PT ;  /* 0x00008000b2ff7812 */ /* 0x040fe4000784c0ff */
[----:B------:R-:W-:Y:S02]  /*7c40*/  LOP3.LUT P1, RZ, R178, 0x4000, RZ, 0xc0, !PT ;  /* 0x00004000b2ff7812 */ /* 0x000fe4000782c0ff */
[----:B-1----:R-:W-:Y:S05]  /*7c50*/  FMNMX.FTZ R0, R132, R0, !PT ;  /* 0x0000000084007209 */ /* 0x002fea0007810000 */
[----:B------:R-:W1:Y:S02]  /*7c60*/  SHFL.BFLY PT, R132, R0, 0x1, 0x1f ;  /* 0x0c201f0000847f89 */ /* 0x000e6400000e0000 */
[----:B-1----:R-:W-:Y:S04]  /*7c70*/  FMNMX.FTZ R132, R0, R132, !PT ;  /* 0x0000008400847209 */ /* 0x002fe80007810000 */
[C---:B------:R-:W-:Y:S04]  /*7c80*/  FSETP.NEU.FTZ.AND P0, PT, R132.reuse, -INF , PT ;  /* 0xff8000008400780b */ /* 0x040fe80003f1d000 */
[----:B------:R-:W-:Y:S05]  /*7c90*/  FSEL R0, R132, RZ, P0 ;  /* 0x000000ff84007208 */ /* 0x000fea0000000000 */
[----:B------:R-:W-:Y:S02]  /*7ca0*/  FADD.FTZ R0, -R0, R2 ;  /* 0x0000000200007221 */ /* 0x000fe40000010100 */
[----:B------:R-:W-:Y:S02]  /*7cb0*/  FMUL.FTZ R2, R132, c[0x0][0x2d0] ;  /* 0x0000b40084027a20 */ /* 0x000fe40000410000 */
[----:B------:R-:W-:Y:S03]  /*7cc0*/  FMUL.FTZ R0, R0, c[0x0][0x2d0] ;  /* 0x0000b40000007a20 */ /* 0x000fe60000410000 */
[----:B------:R-:W-:Y:S02]  /*7cd0*/  FSEL R2, R2, RZ, P0 ;  /* 0x000000ff02027208 */ /* 0x000fe40000000000 */
[C---:B------:R-:W-:Y:S03]  /*7ce0*/  ISETP.GT.AND P0, PT, R3.reuse, 0x38, PT ;  /* 0x000000380300780c */ /* 0x040fe60003f04270 */
[--C-:B------:R-:W-:Y:S01]  /*7cf0*/  FFMA.FTZ R4, R4, c[0x0][0x2d0], -R2.reuse ;  /* 0x0000b40004047a23 */ /* 0x100fe20000010802 */
[----:B------:R-:W-:Y:S01]  /*7d00*/  FSEL R34, R34, -INF , P0 ;  /* 0xff80000022227808 */ /* 0x000fe20000000000 */
[--C-:B------:R-:W-:Y:S01]  /*7d10*/  FFMA.FTZ R189, R12, c[0x0][0x2d0], -R2.reuse ;  /* 0x0000b4000cbd7a23 */ /* 0x100fe20000010802 */
[----:B------:R-:W-:Y:S01]  /*7d20*/  ISETP.GT.AND P0, PT, R3, 0x39, PT ;  /* 0x000000390300780c */ /* 0x000fe20003f04270 */
[--C-:B------:R-:W-:Y:S02]  /*7d30*/  FFMA.FTZ R188, R13, c[0x0][0x2d0], -R2.reuse ;  /* 0x0000b4000dbc7a23 */ /* 0x100fe40000010802 */
[--C-:B------:R-:W-:Y:S01]  /*7d40*/  FFMA.FTZ R187, R16, c[0x0][0x2d0], -R2.reuse ;  /* 0x0000b40010bb7a23 */ /* 0x100fe20000010802 */
[----:B------:R-:W-:Y:S01]  /*7d50*/  MUFU.EX2 R4, R4 ;  /* 0x0000000400047308 */ /* 0x000fe20000000800 */
[--C-:B------:R-:W-:Y:S02]  /*7d60*/  FFMA.FTZ R182, R17, c[0x0][0x2d0], -R2.reuse ;  /* 0x0000b40011b67a23 */ /* 0x100fe40000010802 */
[--C-:B------:R-:W-:Y:S02]  /*7d70*/  FFMA.FTZ R28, R28, c[0x0][0x2d0], -R2.reuse ;  /* 0x0000b4001c1c7a23 */ /* 0x100fe40000010802 */
[--C-:B------:R-:W-:Y:S02]  /*7d80*/  FFMA.FTZ R29, R29, c[0x0][0x2d0], -R2.reuse ;  /* 0x0000b4001d1d7a23 */ /* 0x100fe40000010802 */
[--C-:B------:R-:W-:Y:S02]  /*7d90*/  FFMA.FTZ R32, R32, c[0x0][0x2d0], -R2.reuse ;  /* 0x0000b40020207a23 */ /* 0x100fe40000010802 */
        /* <DEDUP_REMOVED lines=8> */
[----:B------:R-:W-:Y:S05]  /*7e20*/  FFMA.FTZ R25, R25, c[0x0][0x2d0], -R2 ;  /* 0x0000b40019197a23 */ /* 0x000fea0000010802 */
[----:B------:R-:W4:Y:S10]  /*7e30*/  MUFU.EX2 R2, R0 ;  /* 0x0000000000027308 */ /* 0x000f340000000800 */
[----:B------:R-:W1:Y:S10]  /*7e40*/  MUFU.EX2 R8, R8 ;  /* 0x0000000800087308 */ /* 0x000e740000000800 */
[----:B------:R-:W2:Y:S01]  /*7e50*/  MUFU.EX2 R9, R9 ;  /* 0x0000000900097308 */ /* 0x000ea20000000800 */
[C---:B----4-:R-:W-:Y:S02]  /*7e60*/  FFMA.FTZ R0, R2.reuse, R177, R4 ;  /* 0x000000b102007223 */ /* 0x050fe40000010004 */
[----:B------:R-:W-:Y:S02]  /*7e70*/  FMUL.FTZ R12, R2, R156 ;  /* 0x0000009c020c7220 */ /* 0x000fe40000410000 */
[C---:B------:R-:W-:Y:S01]  /*7e80*/  FADD.FTZ R0, R176.reuse, R0 ;  /* 0x00000000b0007221 */ /* 0x040fe20000010000 */
[----:B------:R-:W-:Y:S01]  /*7e90*/  F2FP.PACK_AB R176, R176, R4 ;  /* 0x00000004b0b0723e */ /* 0x000fe200000000ff */
[C---:B------:R-:W-:Y:S01]  /*7ea0*/  FMUL.FTZ R13, R2.reuse, R157 ;  /* 0x0000009d020d7220 */ /* 0x040fe20000410000 */
[----:B------:R-:W-:Y:S01]  /*7eb0*/  FSEL R4, R35, -INF , P0 ;  /* 0xff80000023047808 */ /* 0x000fe20000000000 */
[----:B------:R-:W-:Y:S01]  /*7ec0*/  FMUL.FTZ R16, R2, R152 ;  /* 0x0000009802107220 */ /* 0x000fe20000410000 */
[----:B------:R-:W-:Y:S01]  /*7ed0*/  MOV R35, R20 ;  /* 0x0000001400237202 */ /* 0x000fe20000000f00 */
[----:B-1----:R-:W-:Y:S02]  /*7ee0*/  FADD.FTZ R0, R8, R0 ;  /* 0x0000000008007221 */ /* 0x002fe40000010000 */
[C---:B------:R-:W-:Y:S02]  /*7ef0*/  FMUL.FTZ R17, R2.reuse, R153 ;  /* 0x0000009902117220 */ /* 0x040fe40000410000 */
[C---:B------:R-:W-:Y:S02]  /*7f00*/  FMUL.FTZ R20, R2.reuse, R148 ;  /* 0x0000009402147220 */ /* 0x040fe40000410000 */
[C---:B------:R-:W-:Y:S02]  /*7f10*/  FMUL.FTZ R36, R2.reuse, R36 ;  /* 0x0000002402247220 */ /* 0x040fe40000410000 */
[----:B------:R-:W-:Y:S02]  /*7f20*/  FMUL.FTZ R37, R2, R37 ;  /* 0x0000002502257220 */ /* 0x000fe40000410000 */
[C---:B--2---:R-:W-:Y:S01]  /*7f30*/  FADD.FTZ R181, R9.reuse, R0 ;  /* 0x0000000009b57221 */ /* 0x044fe20000010000 */
[----:B------:R-:W-:Y:S01]  /*7f40*/  FMNMX.FTZ R0, R6, R133, !PT ;  /* 0x0000008506007209 */ /* 0x000fe20007810000 */
[C---:B------:R-:W-:Y:S01]  /*7f50*/  FMUL.FTZ R40, R2.reuse, R40 ;  /* 0x0000002802287220 */ /* 0x040fe20000410000 */
[----:B------:R-:W-:Y:S01]  /*7f60*/  F2FP.PACK_AB R178, R9, R8 ;  /* 0x0000000809b2723e */ /* 0x000fe200000000ff */
[C---:B------:R-:W-:Y:S01]  /*7f70*/  FMUL.FTZ R8, R2.reuse, R160 ;  /* 0x000000a002087220 */ /* 0x040fe20000410000 */
[----:B------:R-:W-:Y:S01]  /*7f80*/  FMNMX.FTZ R0, R7, R0, !PT ;  /* 0x0000000007007209 */ /* 0x000fe20007810000 */
[C---:B------:R-:W-:Y:S02]  /*7f90*/  FMUL.FTZ R9, R2.reuse, R161 ;  /* 0x000000a102097220 */ /* 0x040fe40000410000 */
[----:B------:R-:W-:Y:S01]  /*7fa0*/  FMUL.FTZ R41, R2, R41 ;  /* 0x0000002902297220 */ /* 0x000fe20000410000 */
[----:B------:R-:W-:Y:S01]  /*7fb0*/  FMNMX.FTZ R0, R10, R0, !PT ;  /* 0x000000000a007209 */ /* 0x000fe20007810000 */
[C---:B------:R-:W-:Y:S02]  /*7fc0*/  FMUL.FTZ R44, R2.reuse, R44 ;  /* 0x0000002c022c7220 */ /* 0x040fe40000410000 */
        /* <DEDUP_REMOVED lines=36> */
[----:B------:R-:W-:Y:S01]  /*8210*/  FMUL.FTZ R93, R2, R93 ;  /* 0x0000005d025d7220 */ /* 0x000fe20000410000 */
[----:B------:R-:W-:Y:S01]  /*8220*/  FMNMX.FTZ R0, R4, R0, !PT ;  /* 0x0000000004007209 */ /* 0x000fe20007810000 */
[C---:B------:R-:W-:Y:S02]  /*8230*/  FMUL.FTZ R96, R2.reuse, R96 ;  /* 0x0000006002607220 */ /* 0x040fe40000410000 */
[C---:B------:R-:W-:Y:S02]  /*8240*/  FMUL.FTZ R97, R2.reuse, R97 ;  /* 0x0000006102617220 */ /* 0x040fe40000410000 */
[----:B------:R-:W1:Y:S01]  /*8250*/  SHFL.BFLY PT, R3, R0, 0x2, 0x1f ;  /* 0x0c401f0000037f89 */ /* 0x000e6200000e0000 */
        /* <DEDUP_REMOVED lines=12> */
[----:B-1----:R-:W-:Y:S01]  /*8320*/  FMNMX.FTZ R0, R0, R3, !PT ;  /* 0x0000000300007209 */ /* 0x002fe20007810000 */
[C---:B------:R-:W-:Y:S02]  /*8330*/  FMUL.FTZ R124, R2.reuse, R124 ;  /* 0x0000007c027c7220 */ /* 0x040fe40000410000 */
[C---:B------:R-:W-:Y:S02]  /*8340*/  FMUL.FTZ R125, R2.reuse, R125 ;  /* 0x0000007d027d7220 */ /* 0x040fe40000410000 */
[----:B------:R-:W1:Y:S01]  /*8350*/  SHFL.BFLY PT, R3, R0, 0x1, 0x1f ;  /* 0x0c201f0000037f89 */ /* 0x000e6200000e0000 */
[C---:B------:R-:W-:Y:S02]  /*8360*/  FMUL.FTZ R128, R2.reuse, R128 ;  /* 0x0000008002807220 */ /* 0x040fe40000410000 */
[----:B------:R-:W-:Y:S01]  /*8370*/  FMUL.FTZ R129, R2, R129 ;  /* 0x0000008102817220 */ /* 0x000fe20000410000 */
[----:B-1----:R-:W-:Y:S04]  /*8380*/  FMNMX.FTZ R3, R3, R0, !PT ;  /* 0x0000000003037209 */ /* 0x002fe80007810000 */
[C---:B------:R-:W-:Y:S01]  /*8390*/  FSETP.NEU.FTZ.AND P0, PT, R3.reuse, -INF , PT ;  /* 0xff8000000300780b */ /* 0x040fe20003f1d000 */
[C---:B------:R-:W-:Y:S03]  /*83a0*/  FMUL.FTZ R5, R3.reuse, c[0x0][0x2d0] ;  /* 0x0000b40003057a20 */ /* 0x040fe60000410000 */
[----:B------:R-:W-:Y:S02]  /*83b0*/  FSEL R0, R3, RZ, P0 ;  /* 0x000000ff03007208 */ /* 0x000fe40000000000 */
[----:B------:R-:W-:Y:S02]  /*83c0*/  FSEL R5, R5, RZ, P0 ;  /* 0x000000ff05057208 */ /* 0x000fe40000000000 */
[----:B------:R-:W-:Y:S01]  /*83d0*/  PLOP3.LUT P0, PT, PT, PT, UP0, 0x80, 0x0 ;  /* 0x000000000000781c */ /* 0x000fe20003f0f008 */
[----:B------:R-:W-:Y:S02]  /*83e0*/  FADD.FTZ R0, -R0, R133 ;  /* 0x0000008500007221 */ /* 0x000fe40000010100 */
[--C-:B------:R-:W-:Y:S02]  /*83f0*/  FFMA.FTZ R177, R6, c[0x0][0x2d0], -R5.reuse ;  /* 0x0000b40006b17a23 */ /* 0x100fe40000010805 */
[----:B------:R-:W2:Y:S01]  /*8400*/  LDL.LU R6, [R1+0x80] ;  /* 0x0000800001067983 */ /* 0x000ea20000300800 */
[----:B------:R-:W-:Y:S02]  /*8410*/  FMUL.FTZ R0, R0, c[0x0][0x2d0] ;  /* 0x0000b40000007a20 */ /* 0x000fe40000410000 */
[--C-:B------:R-:W-:Y:S01]  /*8420*/  FFMA.FTZ R34, R34, c[0x0][0x2d0], -R5.reuse ;  /* 0x0000b40022227a23 */ /* 0x100fe20000010805 */
[----:B------:R-:W-:Y:S01]  /*8430*/  MUFU.EX2 R177, R177 ;  /* 0x000000b100b17308 */ /* 0x000fe20000000800 */
[--C-:B------:R-:W-:Y:S01]  /*8440*/  FFMA.FTZ R186, R15, c[0x0][0x2d0], -R5.reuse ;  /* 0x0000b4000fba7a23 */ /* 0x100fe20000010805 */
[----:B------:R-:W-:Y:S01]  /*8450*/  MOV R15, R24 ;  /* 0x00000018000f7202 */ /* 0x000fe20000000f00 */
[--C-:B------:R-:W-:Y:S01]  /*8460*/  FFMA.FTZ R183, R18, c[0x0][0x2d0], -R5.reuse ;  /* 0x0000b40012b77a23 */ /* 0x100fe20000010805 */
[----:B------:R-:W-:Y:S01]  /*8470*/  MOV R18, R21 ;  /* 0x0000001500127202 */ /* 0x000fe20000000f00 */
[--C-:B------:R-:W-:Y:S02]  /*8480*/  FFMA.FTZ R179, R10, c[0x0][0x2d0], -R5.reuse ;  /* 0x0000b4000ab37a23 */ /* 0x100fe40000010805 */
[--C-:B------:R-:W-:Y:S01]  /*8490*/  FFMA.FTZ R190, R23, c[0x0][0x2d0], -R5.reuse ;  /* 0x0000b40017be7a23 */ /* 0x100fe20000010805 */
[----:B------:R-:W-:Y:S01]  /*84a0*/  MOV R23, R32 ;  /* 0x0000002000177202 */ /* 0x000fe20000000f00 */
[----:B------:R-:W-:Y:S01]  /*84b0*/  FMUL.FTZ R32, R2, R136 ;  /* 0x0000008802207220 */ /* 0x000fe20000410000 */
[----:B------:R-:W1:Y:S01]  /*84c0*/  MUFU.EX2 R0, R0 ;  /* 0x0000000000007308 */ /* 0x000e620000000800 */
[--C-:B------:R-:W-:Y:S02]  /*84d0*/  FFMA.FTZ R26, R26, c[0x0][0x2d0], -R5.reuse ;  /* 0x0000b4001a1a7a23 */ /* 0x100fe40000010805 */
[--C-:B------:R-:W-:Y:S02]  /*84e0*/  FFMA.FTZ R30, R30, c[0x0][0x2d0], -R5.reuse ;  /* 0x0000b4001e1e7a23 */ /* 0x100fe40000010805 */
[--C-:B------:R-:W-:Y:S02]  /*84f0*/  FFMA.FTZ R31, R31, c[0x0][0x2d0], -R5.reuse ;  /* 0x0000b4001f1f7a23 */ /* 0x100fe40000010805 */
[----:B------:R-:W-:Y:S01]  /*8500*/  FMUL.FTZ R21, R2, R149 ;  /* 0x0000009502157220 */ /* 0x000fe20000410000 */
[----:B------:R-:W-:Y:S01]  /*8510*/  MOV R149, R15 ;  /* 0x0000000f00957202 */ /* 0x000fe20000000f00 */
[--C-:B------:R-:W-:Y:S01]  /*8520*/  FFMA.FTZ R7, R7, c[0x0][0x2d0], -R5.reuse ;  /* 0x0000b40007077a23 */ /* 0x100fe20000010805 */
[----:B------:R-:W-:Y:S01]  /*8530*/  MUFU.EX2 R152, R179 ;  /* 0x000000b300987308 */ /* 0x000fe20000000800 */
[--C-:B------:R-:W-:Y:S01]  /*8540*/  FFMA.FTZ R180, R11, c[0x0][0x2d0], -R5.reuse ;  /* 0x0000b4000bb47a23 */ /* 0x100fe20000010805 */
[----:B------:R-:W-:Y:S01]  /*8550*/  MOV R161, R30 ;  /* 0x0000001e00a17202 */ /* 0x000fe20000000f00 */
        /* <DEDUP_REMOVED lines=8> */
[----:B------:R-:W-:Y:S01]  /*85e0*/  FMUL.FTZ R33, R2, R137 ;  /* 0x0000008902217220 */ /* 0x000fe20000410000 */
[----:B------:R-:W3:Y:S01]  /*85f0*/  MUFU.EX2 R156, R180 ;  /* 0x000000b4009c7308 */ /* 0x000ee20000000800 */
[----:B------:R-:W-:Y:S01]  /*8600*/  FFMA.FTZ R11, R4, c[0x0][0x2d0], -R5 ;  /* 0x0000b400040b7a23 */ /* 0x000fe20000010805 */
[----:B------:R-:W-:Y:S01]  /*8610*/  MOV R148, R19 ;  /* 0x0000001300947202 */ /* 0x000fe20000000f00 */
[----:B------:R-:W-:Y:S01]  /*8620*/  FMUL.FTZ R5, R2, R165 ;  /* 0x000000a502057220 */ /* 0x000fe20000410000 */
[----:B------:R-:W-:Y:S01]  /*8630*/  MOV R165, R34 ;  /* 0x0000002200a57202 */ /* 0x000fe20000000f00 */
[C---:B-1----:R-:W-:Y:S01]  /*8640*/  FMUL.FTZ R34, R0.reuse, R138 ;  /* 0x0000008a00227220 */ /* 0x042fe20000410000 */
[----:B------:R-:W-:Y:S01]  /*8650*/  MOV R157, R22 ;  /* 0x00000016009d7202 */ /* 0x000fe20000000f00 */
[C---:B------:R-:W-:Y:S01]  /*8660*/  FMUL.FTZ R15, R0.reuse, R159 ;  /* 0x0000009f000f7220 */ /* 0x040fe20000410000 */
[----:B------:R-:W-:Y:S01]  /*8670*/  MOV R159, R18 ;  /* 0x00000012009f7202 */ /* 0x000fe20000000f00 */
[C---:B------:R-:W-:Y:S01]  /*8680*/  FMUL.FTZ R18, R0.reuse, R154 ;  /* 0x0000009a00127220 */ /* 0x040fe20000410000 */
[----:B------:R-:W-:Y:S01]  /*8690*/  MOV R154, R35 ;  /* 0x00000023009a7202 */ /* 0x000fe20000000f00 */
[----:B------:R-:W-:Y:S01]  /*86a0*/  FMUL.FTZ R35, R0, R139 ;  /* 0x0000008b00237220 */ /* 0x000fe20000410000 */
[----:B------:R-:W-:Y:S01]  /*86b0*/  MUFU.EX2 R149, R149 ;  /* 0x0000009500957308 */ /* 0x000fe20000000800 */
[----:B------:R-:W1:Y:S01]  /*86c0*/  LDSM.16.MT88.4 R136, [R135+0x100] ;  /* 0x000100008788783b */ /* 0x000e620000004200 */
[C---:B------:R-:W-:Y:S02]  /*86d0*/  FMUL.FTZ R29, R2.reuse, R141 ;  /* 0x0000008d021d7220 */ /* 0x040fe40000410000 */
[C---:B------:R-:W-:Y:S01]  /*86e0*/  FMUL.FTZ R4, R2.reuse, R164 ;  /* 0x000000a402047220 */ /* 0x040fe20000410000 */
[----:B------:R-:W-:Y:S01]  /*86f0*/  MOV R164, R28 ;  /* 0x0000001c00a47202 */ /* 0x000fe20000000f00 */
[C---:B------:R-:W-:Y:S02]  /*8700*/  FMUL.FTZ R28, R2.reuse, R140 ;  /* 0x0000008c021c7220 */ /* 0x040fe40000410000 */
[C---:B------:R-:W-:Y:S02]  /*8710*/  FMUL.FTZ R24, R2.reuse, R144 ;  /* 0x0000009002187220 */ /* 0x040fe40000410000 */
[----:B------:R-:W-:Y:S01]  /*8720*/  FMUL.FTZ R25, R2, R145 ;  /* 0x0000009102197220 */ /* 0x000fe20000410000 */
[----:B------:R-:W-:Y:S01]  /*8730*/  MUFU.EX2 R144, R182 ;  /* 0x000000b600907308 */ /* 0x000fe20000000800 */
[----:B---3--:R-:W-:Y:S01]  /*8740*/  F2FP.PACK_AB R179, R156, R152 ;  /* 0x000000989cb3723e */ /* 0x008fe200000000ff */
        /* <DEDUP_REMOVED lines=8> */
[----:B------:R3:W4:Y:S01]  /*87d0*/  MUFU.EX2 R2, R7 ;  /* 0x0000000700027308 */ /* 0x0007220000000800 */
[C---:B------:R-:W-:Y:S02]  /*87e0*/  FMUL.FTZ R22, R0.reuse, R150 ;  /* 0x0000009600167220 */ /* 0x040fe40000410000 */
[C---:B------:R-:W-:Y:S02]  /*87f0*/  FMUL.FTZ R26, R0.reuse, R146 ;  /* 0x00000092001a7220 */ /* 0x040fe40000410000 */
[C---:B------:R-:W-:Y:S02]  /*8800*/  FMUL.FTZ R30, R0.reuse, R142 ;  /* 0x0000008e001e7220 */ /* 0x040fe40000410000 */
[C---:B------:R-:W-:Y:S02]  /*8810*/  FMUL.FTZ R31, R0.reuse, R143 ;  /* 0x0000008f001f7220 */ /* 0x040fe40000410000 */
[C---:B------:R-:W-:Y:S01]  /*8820*/  FMUL.FTZ R38, R0.reuse, R38 ;  /* 0x0000002600267220 */ /* 0x040fe20000410000 */
[----:B------:R-:W-:Y:S01]  /*8830*/  LDSM.16.MT88.4 R140, [R135+0x900] ;  /* 0x00090000878c783b */ /* 0x000fe20000004200 */
        /* <DEDUP_REMOVED lines=9> */
[C---:B---3--:R-:W-:Y:S01]  /*88d0*/  FMUL.FTZ R7, R0.reuse, R167 ;  /* 0x000000a700077220 */ /* 0x048fe20000410000 */
[----:B------:R-:W-:Y:S01]  /*88e0*/  MOV R167, R27 ;  /* 0x0000001b00a77202 */ /* 0x000fe20000000f00 */
        /* <DEDUP_REMOVED lines=49> */
[----:B--2---:R-:W-:Y:S01]  /*8c00*/  FFMA.FTZ R133, R0, R6, R177 ;  /* 0x0000000600857223 */ /* 0x004fe200000100b1 */
[----:B----4-:R-:W-:Y:S01]  /*8c10*/  F2FP.PACK_AB R177, R2, R177 ;  /* 0x000000b102b1723e */ /* 0x010fe200000000ff */
[C---:B------:R-:W-:Y:S01]  /*8c20*/  FMUL.FTZ R6, R0.reuse, R166 ;  /* 0x000000a600067220 */ /* 0x040fe20000410000 */
[----:B------:R-:W-:Y:S01]  /*8c30*/  MOV R166, R23 ;  /* 0x0000001700a67202 */ /* 0x000fe20000000f00 */
[----:B------:R-:W-:Y:S02]  /*8c40*/  FMUL.FTZ R23, R0, R151 ;  /* 0x0000009700177220 */ /* 0x000fe40000410000 */
[----:B------:R-:W-:Y:S02]  /*8c50*/  FADD.FTZ R153, R2, R133 ;  /* 0x0000008502997221 */ /* 0x000fe40000010000 */
[----:B------:R-:W2:Y:S01]  /*8c60*/  MUFU.EX2 R133, R189 ;  /* 0x000000bd00857308 */ /* 0x000ea20000000800 */
[C---:B-1----:R-:W-:Y:S08]  /*8c70*/  HMMA.16816.F32 R4, R176.reuse, R136, R4 ;  /* 0x00000088b004723c */ /* 0x042ff00000001804 */
[C---:B------:R-:W-:Y:S01]  /*8c80*/  HMMA.16816.F32 R8, R176.reuse, R138, R8 ;  /* 0x0000008ab008723c */ /* 0x040fe20000001808 */
[----:B------:R-:W1:Y:S01]  /*8c90*/  LDSM.16.MT88.4 R136, [R248+0x100] ;  /* 0x00010000f888783b */ /* 0x000e620000004200 */
[----:B------:R-:W-:Y:S10]  /*8ca0*/  MUFU.EX2 R189, R161 ;  /* 0x000000a100bd7308 */ /* 0x000ff40000000800 */
[----:B------:R-:W3:Y:S01]  /*8cb0*/  MUFU.EX2 R2, R188 ;  /* 0x000000bc00027308 */ /* 0x000ee20000000800 */
[----:B--2---:R-:W-:Y:S09]  /*8cc0*/  FADD.FTZ R0, R133, R181 ;  /* 0x000000b585007221 */ /* 0x004ff20000010000 */
[----:B------:R-:W2:Y:S10]  /*8cd0*/  MUFU.EX2 R188, R160 ;  /* 0x000000a000bc7308 */ /* 0x000eb40000000800 */
[----:B------:R-:W-:Y:S01]  /*8ce0*/  MUFU.EX2 R181, R191 ;  /* 0x000000bf00b57308 */ /* 0x000fe20000000800 */
[----:B---3--:R-:W-:Y:S04]  /*8cf0*/  FADD.FTZ R0, R2, R0 ;  /* 0x0000000002007221 */ /* 0x008fe80000010000 */
[----:B------:R-:W-:Y:S01]  /*8d00*/  FADD.FTZ R0, R145, R0 ;  /* 0x0000000091007221 */ /* 0x000fe20000010000 */
[C---:B-1----:R-:W-:Y:S03]  /*8d10*/  HMMA.16816.F32 R12, R176.reuse, R136, R12 ;  /* 0x00000088b00c723c */ /* 0x042fe6000000180c */
[----:B------:R-:W-:Y:S05]  /*8d20*/  FADD.FTZ R0, R144, R0 ;  /* 0x0000000090007221 */ /* 0x000fea0000010000 */
        /* <DEDUP_REMOVED lines=45> */
[----:B------:R-:W-:Y:S03]  /*9000*/  F2FP.PACK_AB R137, R186, R185 ;  /* 0x000000b9ba89723e */ /* 0x000fe600000000ff */
[----:B------:R-:W-:Y:S02]  /*9010*/  F2FP.PACK_AB R138, R144, R145 ;  /* 0x00000091908a723e */ /* 0x000fe400000000ff */
[----:B------:R-:W3:Y:S02]  /*9020*/  LDSM.16.MT88.4 R144, [R248+0x900] ;  /* 0x00090000f890783b */ /* 0x000ee40000004200 */
[----:B------:R-:W4:Y:S01]  /*9030*/  MUFU.EX2 R2, R159 ;  /* 0x0000009f00027308 */ /* 0x000f220000000800 */
[----:B------:R-:W-:Y:S02]  /*9040*/  F2FP.PACK_AB R139, R184, R183 ;  /* 0x000000b7b88b723e */ /* 0x000fe400000000ff */
[----:B--2---:R-:W-:Y:S05]  /*9050*/  F2FP.PACK_AB R177, R188, R189 ;  /* 0x000000bdbcb1723e */ /* 0x004fea00000000ff */
[C---:B------:R-:W-:Y:S02]  /*9060*/  HMMA.16816.F32 R4, R136.reuse, R140, R4 ;  /* 0x0000008c8804723c */ /* 0x040fe40000001804 */
[----:B------:R-:W-:Y:S03]  /*9070*/  MUFU.EX2 R176, R167 ;  /* 0x000000a700b07308 */ /* 0x000fe60000000800 */
[----:B-1----:R-:W-:Y:S03]  /*9080*/  FADD.FTZ R0, R133, R0 ;  /* 0x0000000085007221 */ /* 0x002fe60000010000 */
[C---:B------:R-:W-:Y:S01]  /*9090*/  HMMA.16816.F32 R8, R136.reuse, R142, R8 ;  /* 0x0000008e8808723c */ /* 0x040fe20000001808 */
[----:B------:R-:W1:Y:S03]  /*90a0*/  LDSM.16.MT88.4 R140, [R251+0x900] ;  /* 0x00090000fb8c783b */ /* 0x000e660000004200 */
[----:B------:R-:W-:Y:S01]  /*90b0*/  MUFU.EX2 R178, R157 ;  /* 0x0000009d00b27308 */ /* 0x000fe20000000800 */
[----:B----4-:R-:W-:Y:S04]  /*90c0*/  FADD.FTZ R0, R2, R0 ;  /* 0x0000000002007221 */ /* 0x010fe80000010000 */
[----:B------:R-:W-:Y:S04]  /*90d0*/  FADD.FTZ R0, R149, R0 ;  /* 0x0000000095007221 */ /* 0x000fe80000010000 */
[C---:B------:R-:W-:Y:S01]  /*90e0*/  FADD.FTZ R0, R148.reuse, R0 ;  /* 0x0000000094007221 */ /* 0x040fe20000010000 */
        /* <DEDUP_REMOVED lines=46> */
[----:B------:R-:W3:Y:S03]  /*93d0*/  LDSM.16.MT88.4 R148, [R251+0x1100] ;  /* 0x00110000fb94783b */ /* 0x000ee60000004200 */
[----:B------:R-:W-:Y:S02]  /*93e0*/  F2FP.PACK_AB R136, R2, R133 ;  /* 0x000000850288723e */ /* 0x000fe400000000ff */
[----:B------:R-:W-:Y:S01]  /*93f0*/  F2FP.PACK_AB R137, R182, R181 ;  /* 0x000000b5b689723e */ /* 0x000fe200000000ff */
[----:B------:R-:W4:Y:S01]  /*9400*/  MUFU.EX2 R2, R162 ;  /* 0x000000a200027308 */ /* 0x000f220000000800 */
[----:B------:R-:W-:Y:S07]  /*9410*/  F2FP.PACK_AB R139, R190, R180 ;  /* 0x000000b4be8b723e */ /* 0x000fee00000000ff */
[C---:B-1----:R-:W-:Y:S02]  /*9420*/  HMMA.16816.F32 R4, R136.reuse, R140, R4 ;  /* 0x0000008c8804723c */ /* 0x042fe40000001804 */
[----:B------:R-:W1:Y:S06]  /*9430*/  MUFU.EX2 R133, R166 ;  /* 0x000000a600857308 */ /* 0x000e6c0000000800 */
[C---:B------:R-:W-:Y:S01]  /*9440*/  HMMA.16816.F32 R8, R136.reuse, R142, R8 ;  /* 0x0000008e8808723c */ /* 0x040fe20000001808 */
[----:B------:R-:W3:Y:S03]  /*9450*/  LDSM.16.MT88.4 R140, [R250+0x1100] ;  /* 0x00110000fa8c783b */ /* 0x000ee60000004200 */
[----:B----4-:R-:W-:Y:S05]  /*9460*/  FADD.FTZ R0, R2, R0 ;  /* 0x0000000002007221 */ /* 0x010fea0000010000 */
[----:B------:R-:W-:Y:S01]  /*9470*/  LDSM.16.MT88.4 R160, [R135+0x1900] ;  /* 0x0019000087a0783b */ /* 0x000fe20000004200 */
[C---:B--2---:R-:W-:Y:S03]  /*9480*/  HMMA.16816.F32 R12, R136.reuse, R144, R12 ;  /* 0x00000090880c723c */ /* 0x044fe6000000180c */
[C---:B------:R-:W-:Y:S01]  /*9490*/  FADD.FTZ R0, R176.reuse, R0 ;  /* 0x00000000b0007221 */ /* 0x040fe20000010000 */
[----:B------:R-:W-:Y:S01]  /*94a0*/  F2FP.PACK_AB R176, R176, R2 ;  /* 0x00000002b0b0723e */ /* 0x000fe200000000ff */
[----:B------:R-:W-:Y:S02]  /*94b0*/  FADD.FTZ R2, R152, R153 ;  /* 0x0000009998027221 */ /* 0x000fe40000010000 */
[----:B------:R-:W-:Y:S01]  /*94c0*/  LDSM.16.MT88.4 R152, [R248+0x1900] ;  /* 0x00190000f898783b */ /* 0x000fe20000004200 */
[C---:B------:R-:W-:Y:S04]  /*94d0*/  HMMA.16816.F32 R16, R136.reuse, R146, R16 ;  /* 0x000000928810723c */ /* 0x040fe80000001810 */
[----:B-1----:R-:W-:Y:S03]  /*94e0*/  FADD.FTZ R0, R133, R0 ;  /* 0x0000000085007221 */ /* 0x002fe60000010000 */
[----:B------:R-:W1:Y:S01]  /*94f0*/  LDSM.16.MT88.4 R144, [R135+0x3100] ;  /* 0x003100008790783b */ /* 0x000e620000004200 */
[C---:B---3--:R-:W-:Y:S04]  /*9500*/  HMMA.16816.F32 R20, R136.reuse, R148, R20 ;  /* 0x000000948814723c */ /* 0x048fe80000001814 */
[C---:B------:R-:W-:Y:S01]  /*9510*/  FADD.FTZ R0, R178.reuse, R0 ;  /* 0x00000000b2007221 */ /* 0x040fe20000010000 */
[----:B------:R-:W-:Y:S02]  /*9520*/  F2FP.PACK_AB R178, R178, R133 ;  /* 0x00000085b2b2723e */ /* 0x000fe400000000ff */
[----:B------:R-:W2:Y:S01]  /*9530*/  MUFU.EX2 R133, R164 ;  /* 0x000000a400857308 */ /* 0x000ea20000000800 */
[C---:B------:R-:W-:Y:S01]  /*9540*/  HMMA.16816.F32 R24, R136.reuse, R150, R24 ;  /* 0x000000968818723c */ /* 0x040fe20000001818 */
[----:B------:R-:W3:Y:S07]  /*9550*/  LDSM.16.MT88.4 R148, [R248+0x3100] ;  /* 0x00310000f894783b */ /* 0x000eee0000004200 */
[C---:B------:R-:W-:Y:S01]  /*9560*/  HMMA.16816.F32 R28, R136.reuse, R140, R28 ;  /* 0x0000008c881c723c */ /* 0x040fe2000000181c */
[----:B------:R4:W-:Y:S07]  /*9570*/  STL [R1+0x54], R0 ;  /* 0x0000540001007387 */ /* 0x0009ee0000100800 */
[C---:B------:R-:W-:Y:S01]  /*9580*/  HMMA.16816.F32 R32, R136.reuse, R142, R32 ;  /* 0x0000008e8820723c */ /* 0x040fe20000001820 */
[----:B------:R-:W3:Y:S03]  /*9590*/  LDSM.16.MT88.4 R140, [R251+0x3100] ;  /* 0x00310000fb8c783b */ /* 0x000ee60000004200 */
[----:B--2---:R-:W-:Y:S04]  /*95a0*/  F2FP.PACK_AB R179, R133, R187 ;  /* 0x000000bb85b3723e */ /* 0x004fe800000000ff */
[C---:B-1----:R-:W-:Y:S04]  /*95b0*/  HMMA.16816.F32 R36, R136.reuse, R144, R36 ;  /* 0x000000908824723c */ /* 0x042fe80000001824 */
[----:B----4-:R-:W-:Y:S01]  /*95c0*/  FADD.FTZ R0, R156, R2 ;  /* 0x000000029c007221 */ /* 0x010fe20000010000 */
[----:B------:R-:W-:Y:S03]  /*95d0*/  MOV R2, R132 ;  /* 0x0000008400027202 */ /* 0x000fe60000000f00 */
[----:B------:R-:W-:Y:S01]  /*95e0*/  FADD.FTZ R0, R185, R0 ;  /* 0x00000000b9007221 */ /* 0x000fe20000010000 */
[C---:B------:R-:W-:Y:S01]  /*95f0*/  HMMA.16816.F32 R40, R136.reuse, R146, R40 ;  /* 0x000000928828723c */ /* 0x040fe20000001828 */
[----:B------:R-:W1:Y:S02]  /*9600*/  LDSM.16.MT88.4 R144, [R250+0x3100] ;  /* 0x00310000fa90783b */ /* 0x000e640000004200 */
[----:B------:R-:W-:Y:S05]  /*9610*/  FADD.FTZ R0, R186, R0 ;  /* 0x00000000ba007221 */ /* 0x000fea0000010000 */
[C---:B---3--:R-:W-:Y:S04]  /*9620*/  HMMA.16816.F32 R44, R136.reuse, R148, R44 ;  /* 0x00000094882c723c */ /* 0x048fe8000000182c */
[----:B------:R-:W-:Y:S04]  /*9630*/  FADD.FTZ R0, R183, R0 ;  /* 0x00000000b7007221 */ /* 0x000fe80000010000 */
[C---:B------:R-:W-:Y:S01]  /*9640*/  HMMA.16816.F32 R48, R136.reuse, R150, R48 ;  /* 0x000000968830723c */ /* 0x040fe20000001830 */
[----:B------:R-:W2:Y:S03]  /*9650*/  LDSM.16.MT88.4 R148, [R135+0x5100] ;  /* 0x005100008794783b */ /* 0x000ea60000004200 */
[----:B------:R-:W-:Y:S04]  /*9660*/  FADD.FTZ R0, R184, R0 ;  /* 0x00000000b8007221 */ /* 0x000fe80000010000 */
[C---:B------:R-:W-:Y:S04]  /*9670*/  HMMA.16816.F32 R52, R136.reuse, R140, R52 ;  /* 0x0000008c8834723c */ /* 0x040fe80000001834 */
[----:B------:R-:W-:Y:S04]  /*9680*/  FADD.FTZ R0, R181, R0 ;  /* 0x00000000b5007221 */ /* 0x000fe80000010000 */
[C---:B------:R-:W-:Y:S01]  /*9690*/  HMMA.16816.F32 R56, R136.reuse, R142, R56 ;  /* 0x0000008e8838723c */ /* 0x040fe20000001838 */
[----:B------:R-:W3:Y:S03]  /*96a0*/  LDSM.16.MT88.4 R140, [R248+0x5100] ;  /* 0x00510000f88c783b */ /* 0x000ee60000004200 */
[----:B------:R-:W-:Y:S04]  /*96b0*/  FADD.FTZ R0, R182, R0 ;  /* 0x00000000b6007221 */ /* 0x000fe80000010000 */
[----:B------:R-:W-:Y:S01]  /*96c0*/  FADD.FTZ R0, R180, R0 ;  /* 0x00000000b4007221 */ /* 0x000fe20000010000 */
[C---:B-1----:R-:W-:Y:S03]  /*96d0*/  HMMA.16816.F32 R60, R136.reuse, R144, R60 ;  /* 0x00000090883c723c */ /* 0x042fe6000000183c */
[----:B------:R-:W-:Y:S04]  /*96e0*/  FADD.FTZ R0, R190, R0 ;  /* 0x00000000be007221 */ /* 0x000fe80000010000 */
[----:B------:R-:W-:Y:S01]  /*96f0*/  FADD.FTZ R0, R189, R0 ;  /* 0x00000000bd007221 */ /* 0x000fe20000010000 */
[C---:B------:R-:W-:Y:S01]  /*9700*/  HMMA.16816.F32 R64, R136.reuse, R146, R64 ;  /* 0x000000928840723c */ /* 0x040fe20000001840 */
[----:B------:R-:W1:Y:S03]  /*9710*/  LDSM.16.MT88.4 R144, [R251+0x5100] ;  /* 0x00510000fb90783b */ /* 0x000e660000004200 */
[----:B------:R-:W-:Y:S04]  /*9720*/  FADD.FTZ R0, R188, R0 ;  /* 0x00000000bc007221 */ /* 0x000fe80000010000 */
[C---:B--2---:R-:W-:Y:S04]  /*9730*/  HMMA.16816.F32 R68, R136.reuse, R148, R68 ;  /* 0x000000948844723c */ /* 0x044fe80000001844 */
[----:B------:R-:W-:Y:S04]  /*9740*/  FADD.FTZ R0, R187, R0 ;  /* 0x00000000bb007221 */ /* 0x000fe80000010000 */
[C---:B------:R-:W-:Y:S01]  /*9750*/  HMMA.16816.F32 R72, R136.reuse, R150, R72 ;  /* 0x000000968848723c */ /* 0x040fe20000001848 */
[----:B------:R-:W2:Y:S03]  /*9760*/  LDSM.16.MT88.4 R148, [R250+0x5100] ;  /* 0x00510000fa94783b */ /* 0x000ea60000004200 */
[----:B------:R-:W-:Y:S01]  /*9770*/  FADD.FTZ R0, R133, R0 ;  /* 0x0000000085007221 */ /* 0x000fe20000010000 */
[----:B------:R-:W-:Y:S03]  /*9780*/  MOV R133, R3 ;  /* 0x0000000300857202 */ /* 0x000fe60000000f00 */
[C---:B---3--:R-:W-:Y:S01]  /*9790*/  HMMA.16816.F32 R76, R136.reuse, R140, R76 ;  /* 0x0000008c884c723c */ /* 0x048fe2000000184c */
[----:B------:R-:W-:Y:S07]  /*97a0*/  STL [R1+0x80], R0 ;  /* 0x0000800001007387 */ /* 0x000fee0000100800 */
        /* <DEDUP_REMOVED lines=17> */
[----:B------:R-:W-:Y:S01]  /*98c0*/  HMMA.16816.F32 R128, R136, R142, R128 ;  /* 0x0000008e8880723c */ /* 0x000fe20000001880 */
[----:B------:R-:W2:Y:S07]  /*98d0*/  LDSM.16.MT88.4 R136, [R250+0x1900] ;  /* 0x00190000fa88783b */ /* 0x000eae0000004200 */
[C---:B------:R-:W-:Y:S01]  /*98e0*/  HMMA.16816.F32 R164, R176.reuse, R160, R4 ;  /* 0x000000a0b0a4723c */ /* 0x040fe20000001804 */
[----:B------:R-:W3:Y:S07]  /*98f0*/  LDSM.16.MT88.4 R4, [R135+0x3900] ;  /* 0x003900008704783b */ /* 0x000eee0000004200 */
[C---:B------:R-:W-:Y:S01]  /*9900*/  HMMA.16816.F32 R160, R176.reuse, R162, R8 ;  /* 0x000000a2b0a0723c */ /* 0x040fe20000001808 */
[----:B------:R-:W4:Y:S07]  /*9910*/  LDSM.16.MT88.4 R8, [R248+0x3900] ;  /* 0x00390000f808783b */ /* 0x000f2e0000004200 */
[C---:B------:R-:W-:Y:S01]  /*9920*/  HMMA.16816.F32 R156, R176.reuse, R152, R12 ;  /* 0x00000098b09c723c */ /* 0x040fe2000000180c */
[----:B------:R-:W3:Y:S07]  /*9930*/  LDSM.16.MT88.4 R12, [R251+0x3900] ;  /* 0x00390000fb0c783b */ /* 0x000eee0000004200 */
[C---:B------:R-:W-:Y:S01]  /*9940*/  HMMA.16816.F32 R152, R176.reuse, R154, R16 ;  /* 0x0000009ab098723c */ /* 0x040fe20000001810 */
[----:B------:R-:W4:Y:S07]  /*9950*/  LDSM.16.MT88.4 R16, [R250+0x3900] ;  /* 0x00390000fa10783b */ /* 0x000f2e0000004200 */
[C---:B-1----:R-:W-:Y:S08]  /*9960*/  HMMA.16816.F32 R148, R176.reuse, R144, R20 ;  /* 0x00000090b094723c */ /* 0x042ff00000001814 */
[C---:B------:R-:W-:Y:S08]  /*9970*/  HMMA.16816.F32 R144, R176.reuse, R146, R24 ;  /* 0x00000092b090723c */ /* 0x040ff00000001818 */
[C---:B--2---:R-:W-:Y:S08]  /*9980*/  HMMA.16816.F32 R140, R176.reuse, R136, R28 ;  /* 0x00000088b08c723c */ /* 0x044ff0000000181c */
[C---:B------:R-:W-:Y:S08]  /*9990*/  HMMA.16816.F32 R136, R176.reuse, R138, R32 ;  /* 0x0000008ab088723c */ /* 0x040ff00000001820 */
[C---:B---3--:R-:W-:Y:S08]  /*99a0*/  HMMA.16816.F32 R36, R176.reuse, R4, R36 ;  /* 0x00000004b024723c */ /* 0x048ff00000001824 */
[C---:B------:R-:W-:Y:S01]  /*99b0*/  HMMA.16816.F32 R40, R176.reuse, R6, R40 ;  /* 0x00000006b028723c */ /* 0x040fe20000001828 */
[----:B------:R-:W1:Y:S07]  /*99c0*/  LDSM.16.MT88.4 R4, [R135+0x5900] ;  /* 0x005900008704783b */ /* 0x000e6e0000004200 */
[C---:B----4-:R-:W-:Y:S08]  /*99d0*/  HMMA.16816.F32 R44, R176.reuse, R8, R44 ;  /* 0x00000008b02c723c */ /* 0x050ff0000000182c */
[C---:B------:R-:W-:Y:S01]  /*99e0*/  HMMA.16816.F32 R48, R176.reuse, R10, R48 ;  /* 0x0000000ab030723c */ /* 0x040fe20000001830 */
[----:B------:R-:W2:Y:S07]  /*99f0*/  LDSM.16.MT88.4 R8, [R248+0x5900] ;  /* 0x00590000f808783b */ /* 0x000eae0000004200 */
[C---:B------:R-:W-:Y:S08]  /*9a00*/  HMMA.16816.F32 R52, R176.reuse, R12, R52 ;  /* 0x0000000cb034723c */ /* 0x040ff00000001834 */
        /* <DEDUP_REMOVED lines=26> */
.L_x_612:
[----:B------:R-:W-:-:S13]  /*9bb0*/  ISETP.LE.AND P0, PT, RZ, UR10, PT ;  /* 0x0000000aff007c0c */ /* 0x000fda000bf03270 */
[----:B------:R-:W-:Y:S05]  /*9bc0*/  @!P0 BRA `(.L_x_616) ;  /* 0x000037c000008947 */ /* 0x000fea0003800000 */
[----:B------:R-:W2:Y:S04]  /*9bd0*/  LDL.LU R4, [R1+0xc4] ;  /* 0x0000c40001047983 */ /* 0x000ea80000300800 */
[----:B------:R-:W2:Y:S01]  /*9be0*/  LDL.LU R0, [R1+0x7c] ;  /* 0x00007c0001007983 */ /* 0x000ea20000300800 */
[----:B------:R-:W-:Y:S01]  /*9bf0*/  IMAD.MOV.U32 R133, RZ, RZ, R3 ;  /* 0x000000ffff857224 */ /* 0x000fe200078e0003 */
[C---:B--2---:R-:W-:Y:S01]  /*9c00*/  SHF.L.U64.HI R4, R0.reuse, 0x1, R4 ;  /* 0x0000000100047819 */ /* 0x044fe20000010204 */
[----:B------:R-:W-:Y:S02]  /*9c10*/  IMAD.SHL.U32 R2, R0, 0x2, RZ ;  /* 0x0000000200027824 */ /* 0x000fe400078e00ff */
[----:B------:R-:W-:Y:S02]  /*9c20*/  IMAD.MOV.U32 R0, RZ, RZ, R132 ;  /* 0x000000ffff007224 */ /* 0x000fe400078e0084 */
[----:B------:R1:W-:Y:S04]  /*9c30*/  STL [R1+0x74], R4 ;  /* 0x0000740401007387 */ /* 0x0003e80000100800 */
[----:B------:R2:W-:Y:S04]  /*9c40*/  STL [R1+0x70], R2 ;  /* 0x0000700201007387 */ /* 0x0005e80000100800 */
[----:B------:R-:W3:Y:S04]  /*9c50*/  LDL.LU R9, [R1+0xbc] ;  /* 0x0000bc0001097983 */ /* 0x000ee80000300800 */
[----:B------:R-:W3:Y:S04]  /*9c60*/  LDL.LU R8, [R1+0xb0] ;  /* 0x0000b00001087983 */ /* 0x000ee80000300800 */
[----:B------:R-:W2:Y:S04]  /*9c70*/  LDL.LU R7, [R1+0xc0] ;  /* 0x0000c00001077983 */ /* 0x000ea80000300800 */
[----:B------:R-:W2:Y:S04]  /*9c80*/  LDL.LU R6, [R1+0xb4] ;  /* 0x0000b40001067983 */ /* 0x000ea80000300800 */
[----:B------:R-:W4:Y:S04]  /*9c90*/  LDL.LU R5, [R1+0x90] ;  /* 0x0000900001057983 */ /* 0x000f280000300800 */
[----:B-1----:R-:W4:Y:S01]  /*9ca0*/  LDL.LU R4, [R1+0x58] ;  /* 0x0000580001047983 */ /* 0x002f220000300800 */
[----:B---3--:R-:W-:-:S02]  /*9cb0*/  SHF.L.U64.HI R9, R8, 0x1, R9 ;  /* 0x0000000108097819 */ /* 0x008fc40000010209 */
[----:B------:R-:W-:-:S03]  /*9cc0*/  SHF.L.U32 R3, R8, 0x1, RZ ;  /* 0x0000000108037819 */ /* 0x000fc600000006ff */
[----:B------:R-:W-:Y:S01]  /*9cd0*/  STL [R1+0x6c], R9 ;  /* 0x00006c0901007387 */ /* 0x000fe20000100800 */
[----:B--2---:R-:W-:-:S03]  /*9ce0*/  SHF.L.U64.HI R2, R6, 0x1, R7 ;  /* 0x0000000106027819 */ /* 0x004fc60000010207 */
[----:B------:R4:W-:Y:S01]  /*9cf0*/  STL [R1+0x68], R3 ;  /* 0x0000680301007387 */ /* 0x0009e20000100800 */
[----:B------:R-:W-:-:S03]  /*9d00*/  IMAD.SHL.U32 R6, R6, 0x2, RZ ;  /* 0x0000000206067824 */ /* 0x000fc600078e00ff */
[----:B------:R1:W-:Y:S04]  /*9d10*/  STL [R1+0x64], R2 ;  /* 0x0000640201007387 */ /* 0x0003e80000100800 */
[----:B------:R2:W-:Y:S01]  /*9d20*/  STL [R1+0x60], R6 ;  /* 0x0000600601007387 */ /* 0x0005e20000100800 */
[C---:B----4-:R-:W-:Y:S02]  /*9d30*/  SHF.L.U64.HI R3, R4.reuse, 0x1, R5 ;  /* 0x0000000104037819 */ /* 0x050fe40000010205 */
[----:B-1----:R-:W-:-:S05]  /*9d40*/  SHF.L.U32 R2, R4, 0x1, RZ ;  /* 0x0000000104027819 */ /* 0x002fca00000006ff */
[----:B------:R2:W-:Y:S04]  /*9d50*/  STL [R1+0x58], R2 ;  /* 0x0000580201007387 */ /* 0x0005e80000100800 */
[----:B------:R2:W-:Y:S01]  /*9d60*/  STL [R1+0x5c], R3 ;  /* 0x00005c0301007387 */ /* 0x0005e20000100800 */
[----:B------:R-:W-:Y:S05]  /*9d70*/  BRA `(.L_x_617) ;  /* 0x0000045000007947 */ /* 0x000fea0003800000 */
.L_x_619:
[----:B------:R-:W2:Y:S01]  /*9d80*/  LDL R2, [R1+0x84] ;  /* 0x0000840001027983 */ /* 0x000ea20000100800 */
[----:B------:R-:W-:Y:S01]  /*9d90*/  ULEA UR4, UR10, UR12, 0x6 ;  /* 0x0000000c0a047291 */ /* 0x000fe2000f8e303f */
[----:B------:R-:W-:Y:S02]  /*9da0*/  IMAD.MOV.U32 R178, RZ, RZ, RZ ;  /* 0x000000ffffb27224 */ /* 0x000fe400078e00ff */
[----:B------:R-:W3:Y:S03]  /*9db0*/  LDL R186, [R1+0x70] ;  /* 0x0000700001ba7983 */ /* 0x000ee60000100800 */
[----:B------:R-:W-:Y:S01]  /*9dc0*/  IMAD.U32 R3, RZ, RZ, UR4 ;  /* 0x00000004ff037e24 */ /* 0x000fe2000f8e00ff */
[----:B------:R-:W4:Y:S04]  /*9dd0*/  LDL R187, [R1+0x74] ;  /* 0x0000740001bb7983 */ /* 0x000f280000100800 */
        /* <DEDUP_REMOVED lines=63> */
.L_x_617:
        /* <DEDUP_REMOVED lines=10> */
[----:B--2---:R-:W2:Y:S04]  /*a270*/  LDL R6, [R1] ;  /* 0x0000000001067983 */ /* 0x004ea80000100800 */
[----:B-1----:R-:W2:Y:S04]  /*a280*/  LDL R40, [R1+0x70] ;  /* 0x0000700001287983 */ /* 0x002ea80000100800 */
[----:B------:R-:W2:Y:S04]  /*a290*/  LDL R39, [R1+0x74] ;  /* 0x0000740001277983 */ /* 0x000ea80000100800 */
        /* <DEDUP_REMOVED lines=27> */
[----:B--2---:R1:W-:Y:S03]  /*a450*/  LDSM.16.M88.4 R176, [R6] ;  /* 0x0000000006b0783b */ /* 0x0043e60000000200 */
[----:B------:R-:W-:Y:S02]  /*a460*/  LEA.HI.X R28, R2, c[0x0][0x1fc], R28, 0x1, P0 ;  /* 0x00007f00021c7a11 */ /* 0x000fe400000f0c1c */
[----:B------:R-:W2:Y:S04]  /*a470*/  SHFL.IDX PT, R2, R20, RZ, 0x181f ;  /* 0x00181fff14027589 */ /* 0x000ea800000e0000 */
[----:B------:R-:W3:Y:S04]  /*a480*/  SHFL.IDX PT, R3, R28, RZ, 0x181f ;  /* 0x00181fff1c037589 */ /* 0x000ee800000e0000 */
[----:B------:R-:W-:Y:S04]  /*a490*/  LDSM.16.M88.4 R180, [R30] ;  /* 0x000000001eb4783b */ /* 0x000fe80000000200 */
[----:B------:R-:W-:Y:S04]  /*a4a0*/  LDSM.16.M88.4 R184, [R23] ;  /* 0x0000000017b8783b */ /* 0x000fe80000000200 */
[----:B------:R4:W-:Y:S01]  /*a4b0*/  LDSM.16.M88.4 R188, [R22] ;  /* 0x0000000016bc783b */ /* 0x0009e20000000200 */
[C---:B-1----:R-:W-:Y:S03]  /*a4c0*/  HMMA.16816.F32 R4, R168.reuse, R8, RZ ;  /* 0x00000008a804723c */ /* 0x042fe600000018ff */
[----:B------:R-:W1:Y:S01]  /*a4d0*/  SHFL.IDX PT, R20, R20, 0x1, 0x181f ;  /* 0x00381f0014147f89 */ /* 0x000e6200000e0000 */
[C---:B--2---:R-:W-:Y:S03]  /*a4e0*/  IADD3 R12, P0, R2.reuse, R40, RZ ;  /* 0x00000028020c7210 */ /* 0x044fe60007f1e0ff */
[----:B------:R-:W2:Y:S01]  /*a4f0*/  SHFL.IDX PT, R28, R28, 0x1, 0x181f ;  /* 0x00381f001c1c7f89 */ /* 0x000ea200000e0000 */
[C---:B------:R-:W-:Y:S01]  /*a500*/  HMMA.16816.F32 R8, R168.reuse, R10, RZ ;  /* 0x0000000aa808723c */ /* 0x040fe200000018ff */
[C---:B---3--:R-:W-:Y:S05]  /*a510*/  IMAD.X R13, R3.reuse, 0x1, R39, P0 ;  /* 0x00000001030d7824 */ /* 0x048fea00000e0627 */
[----:B------:R-:W-:Y:S01]  /*a520*/  @!PT LDS RZ, [RZ] ;  /* 0x00000000fffff984 */ /* 0x000fe20000000800 */
[----:B------:R3:W-:Y:S04]  /*a530*/  LDGSTS.E.BYPASS.LTC128B.128 [R29], [R12.64], !P6 ;  /* 0x000000000c1d7fae */ /* 0x0007e8000f101d50 */
[----:B---3--:R-:W3:Y:S02]  /*a540*/  LDL R12, [R1+0xa8] ;  /* 0x0000a800010c7983 */ /* 0x008ee40000100800 */
[C---:B------:R-:W-:Y:S02]  /*a550*/  IADD3 R14, P0, R2.reuse, R38, RZ ;  /* 0x00000026020e7210 */ /* 0x040fe40007f1e0ff */
[----:B------:R-:W3:Y:S03]  /*a560*/  LDL R13, [R1+0xa4] ;  /* 0x0000a400010d7983 */ /* 0x000ee60000100800 */
[C---:B------:R-:W-:Y:S01]  /*a570*/  IMAD.X R15, R3.reuse, 0x1, R37, P0 ;  /* 0x00000001030f7824 */ /* 0x040fe200000e0625 */
[C---:B----4-:R-:W-:Y:S05]  /*a580*/  IADD3 R22, P0, R2.reuse, R36, RZ ;  /* 0x0000002402167210 */ /* 0x050fea0007f1e0ff */
[C---:B------:R-:W-:Y:S01]  /*a590*/  IMAD.X R23, R3.reuse, 0x1, R0, P0 ;  /* 0x0000000103177824 */ /* 0x040fe200000e0600 */
[-C--:B------:R-:W-:Y:S05]  /*a5a0*/  IADD3 R30, P0, R2, R21.reuse, RZ ;  /* 0x00000015021e7210 */ /* 0x080fea0007f1e0ff */
[----:B------:R-:W-:Y:S01]  /*a5b0*/  IMAD.X R31, R3, 0x1, R132, P0 ;  /* 0x00000001031f7824 */ /* 0x000fe200000e0684 */
[----:B-1----:R-:W-:Y:S02]  /*a5c0*/  IADD3 R2, P0, R20, R40, RZ ;  /* 0x0000002814027210 */ /* 0x002fe40007f1e0ff */
[----:B------:R1:W5:Y:S03]  /*a5d0*/  LDL.LU R40, [R1+0xdc] ;  /* 0x0000dc0001287983 */ /* 0x0003660000300800 */
[----:B--2---:R-:W-:Y:S01]  /*a5e0*/  IMAD.X R3, R28, 0x1, R39, P0 ;  /* 0x000000011c037824 */ /* 0x004fe200000e0627 */
[----:B---3--:R2:W-:Y:S04]  /*a5f0*/  LDGSTS.E.BYPASS.LTC128B.128 [R12], [R14.64], !P5 ;  /* 0x000000000e0c7fae */ /* 0x0085e8000e901d50 */
[----:B------:R2:W-:Y:S02]  /*a600*/  LDGSTS.E.BYPASS.LTC128B.128 [R13], [R22.64], !P4 ;  /* 0x00000000160d7fae */ /* 0x0005e4000e101d50 */
[C---:B--2---:R-:W-:Y:S02]  /*a610*/  HMMA.16816.F32 R12, R168.reuse, R16, RZ ;  /* 0x00000010a80c723c */ /* 0x044fe400000018ff */
[----:B------:R-:W2:Y:S01]  /*a620*/  LDL R17, [R1+0xa0] ;  /* 0x0000a00001117983 */ /* 0x000ea20000100800 */
[----:B------:R-:W-:Y:S03]  /*a630*/  IADD3 R22, P0, R20, R38, RZ ;  /* 0x0000002614167210 */ /* 0x000fe60007f1e0ff */
[----:B------:R1:W5:Y:S02]  /*a640*/  LDL.LU R39, [R1+0xd8] ;  /* 0x0000d80001277983 */ /* 0x0003640000300800 */
[----:B------:R-:W-:Y:S02]  /*a650*/  IMAD.X R23, R28, 0x1, R37, P0 ;  /* 0x000000011c177824 */ /* 0x000fe400000e0625 */
[----:B------:R1:W5:Y:S04]  /*a660*/  LDL.LU R38, [R1+0xd4] ;  /* 0x0000d40001267983 */ /* 0x0003680000300800 */
[----:B------:R1:W5:Y:S04]  /*a670*/  LDL.LU R37, [R1+0xd0] ;  /* 0x0000d00001257983 */ /* 0x0003680000300800 */
[----:B--2---:R2:W-:Y:S04]  /*a680*/  LDGSTS.E.BYPASS.LTC128B.128 [R17], [R30.64], !P3 ;  /* 0x000000001e117fae */ /* 0x0045e8000d901d50 */
[----:B------:R3:W-:Y:S04]  /*a690*/  LDGSTS.E.BYPASS.LTC128B.128 [R29+0x1000], [R2.64], !P6 ;  /* 0x01000000021d7fae */ /* 0x0007e8000f101d50 */
[----:B------:R4:W-:Y:S01]  /*a6a0*/  LDGSTS.E.BYPASS.LTC128B.128 [R29+0x3000], [R22.64], !P5 ;  /* 0x03000000161d7fae */ /* 0x0009e2000e901d50 */
[C---:B--2---:R-:W-:Y:S01]  /*a6b0*/  HMMA.16816.F32 R16, R168.reuse, R18, RZ ;  /* 0x00000012a810723c */ /* 0x044fe200000018ff */
[----:B---3--:R-:W-:Y:S02]  /*a6c0*/  IADD3 R2, P0, R20, R36, RZ ;  /* 0x0000002414027210 */ /* 0x008fe40007f1e0ff */
[----:B------:R1:W5:Y:S03]  /*a6d0*/  LDL.LU R36, [R1+0xcc] ;  /* 0x0000cc0001247983 */ /* 0x0003660000300800 */
[----:B------:R-:W-:Y:S02]  /*a6e0*/  IMAD.X R3, R28, 0x1, R0, P0 ;  /* 0x000000011c037824 */ /* 0x000fe400000e0600 */
        /* <DEDUP_REMOVED lines=202> */
.L_x_618:
        /* <DEDUP_REMOVED lines=435> */
[-C--:B------:R-:W-:Y:S01]  /*cec0*/  MOV R3, R2.reuse ;  /* 0x0000000200037202 */ /* 0x080fe20000000f00 */
[C---:B------:R-:W-:Y:S01]  /*ced0*/  HMMA.16816.F32 R56, R136.reuse, R142, R56 ;  /* 0x0000008e8838723c */ /* 0x040fe20000001838 */
[----:B------:R-:W1:Y:S03]  /*cee0*/  LDSM.16.MT88.4 R140, [R248+0x5100] ;  /* 0x00510000f88c783b */ /* 0x000e660000004200 */
[----:B------:R-:W-:Y:S04]  /*cef0*/  MOV R133, R2 ;  /* 0x0000000200857202 */ /* 0x000fe80000000f00 */
        /* <DEDUP_REMOVED lines=73> */
.L_x_616:
        /* <DEDUP_REMOVED lines=157> */
.L_x_610:
        /* <DEDUP_REMOVED lines=197> */
.L_x_621:
        /* <DEDUP_REMOVED lines=9> */
[----:B------:R-:W-:Y:S01]  /*ea40*/  UIMAD UR10, UR8, UR6, URZ ;  /* 0x00000006080a72a4 */ /* 0x000fe2000f8e023f */
[----:B------:R-:W-:Y:S01]  /*ea50*/  LEA.HI R6, R47, R57, RZ, 0x3 ;  /* 0x000000392f067211 */ /* 0x000fe200078f18ff */
[----:B------:R-:W-:Y:S01]  /*ea60*/  USHF.R.S32.HI UR11, URZ, 0x1f, UR14 ;  /* 0x0000001f3f0b7899 */ /* 0x000fe2000801140e */
[----:B------:R-:W-:Y:S01]  /*ea70*/  SHF.R.S32.HI R2, RZ, 0x1f, R3 ;  /* 0x0000001fff027819 */ /* 0x000fe20000011403 */
[----:B------:R-:W-:Y:S01]  /*ea80*/  IMAD.IADD R4, R40, 0x1, -R0 ;  /* 0x0000000128047824 */ /* 0x000fe200078e0a00 */
[----:B------:R-:W-:Y:S01]  /*ea90*/  LEA.HI R0, R22, R22, RZ, 0x1 ;  /* 0x0000001616007211 */ /* 0x000fe200078f08ff */
[----:B------:R-:W-:Y:S01]  /*eaa0*/  ULDC.64 UR4, c[0x0][0x3a0] ;  /* 0x0000e80000047ab9 */ /* 0x000fe20000000a00 */
        /* <DEDUP_REMOVED lines=8> */
[----:B------:R-:W-:Y:S01]  /*eb30*/  UIMAD.WIDE.U32 UR12, UR9, UR6, UR12 ;  /* 0x00000006090c72a5 */ /* 0x000fe2000f8e000c */
[----:B------:R-:W-:Y:S01]  /*eb40*/  IMAD R15, R4, 0x10, R2 ;  /* 0x00000010040f7824 */ /* 0x000fe200078e0202 */
[----:B------:R-:W-:Y:S01]  /*eb50*/  UIMAD UR10, UR9, UR7, UR10 ;  /* 0x00000007090a72a4 */ /* 0x000fe2000f8e020a */
[----:B------:R-:W-:Y:S01]  /*eb60*/  LOP3.LUT R4, R6, 0xfffffff8, RZ, 0xc0, !PT ;  /* 0xfffffff806047812 */ /* 0x000fe200078ec0ff */
[----:B------:R-:W-:Y:S01]  /*eb70*/  USEL UR11, UR11, URZ, !UP1 ;  /* 0x0000003f0b0b7287 */ /* 0x000fe2000c800000 */
[----:B------:R-:W-:Y:S01]  /*eb80*/  IMAD R0, R0, 0x8, R15 ;  /* 0x0000000800007824 */ /* 0x000fe200078e020f */
[----:B------:R-:W-:Y:S01]  /*eb90*/  ULDC.64 UR6, c[0x0][0x498] ;  /* 0x0001260000067ab9 */ /* 0x000fe20000000a00 */
[----:B------:R-:W-:Y:S01]  /*eba0*/  SHF.R.S32.HI R14, RZ, 0x3, R6 ;  /* 0x00000003ff0e7819 */ /* 0x000fe20000011406 */
[----:B------:R-:W-:Y:S01]  /*ebb0*/  UIMAD.WIDE.U32 UR18, UR20, UR4, URZ ;  /* 0x00000004141272a5 */ /* 0x000fe2000f8e003f */
        /* <DEDUP_REMOVED lines=20> */
[----:B------:R-:W-:Y:S01]  /*ed00*/  BSSY B0, `(.L_x_622) ;  /* 0x0000068000007945 */ /* 0x000fe20003800000 */
[----:B------:R-:W-:Y:S01]  /*ed10*/  UIADD3 UR19, UR19, UR15, URZ ;  /* 0x0000000f13137290 */ /* 0x000fe2000fffe03f */
[----:B------:R-:W-:Y:S01]  /*ed20*/  IMAD R4, R3, c[0x0][0x4e8], R2 ;  /* 0x00013a0003047a24 */ /* 0x000fe200078e0202 */
[----:B------:R-:W-:Y:S01]  /*ed30*/  IADD3 R2, P0, R0, UR12, RZ ;  /* 0x0000000c00027c10 */ /* 0x000fe2000ff1e0ff */
[----:B------:R-:W-:Y:S01]  /*ed40*/  IMAD.U32 R3, RZ, RZ, UR7 ;  /* 0x00000007ff037e24 */ /* 0x000fe2000f8e00ff */
[----:B------:R-:W-:-:S02]  /*ed50*/  UIMAD UR5, UR9, UR5, UR8 ;  /* 0x00000005090572a4 */ /* 0x000fc4000f8e0208 */
[----:B------:R-:W-:Y:S01]  /*ed60*/  SHF.R.S32.HI R0, RZ, 0x1f, R4 ;  /* 0x0000001fff007819 */ /* 0x000fe20000011404 */
[----:B------:R-:W-:Y:S01]  /*ed70*/  UIMAD.WIDE.U32 UR18, UR9, UR4, UR18 ;  /* 0x00000004091272a5 */ /* 0x000fe2000f8e0012 */
[----:B------:R-:W-:Y:S01]  /*ed80*/  IADD3.X R3, R5, UR13, R3, P0, !PT ;  /* 0x0000000d05037c10 */ /* 0x000fe200087fe403 */
[----:B------:R-:W-:Y:S01]  /*ed90*/  IMAD.SHL.U32 R5, R14, 0x40, RZ ;  /* 0x000000400e057824 */ /* 0x000fe200078e00ff */
[----:B------:R-:W-:Y:S01]  /*eda0*/  ULDC.64 UR6, c[0x0][0x3f0] ;  /* 0x0000fc0000067ab9 */ /* 0x000fe20000000a00 */
[----:B------:R-:W-:Y:S01]  /*edb0*/  IMAD R0, R0, c[0x0][0x488], RZ ;  /* 0x0001220000007a24 */ /* 0x000fe200078e02ff */
[----:B------:R-:W-:Y:S01]  /*edc0*/  UIMAD UR11, UR11, UR6, URZ ;  /* 0x000000060b0b72a4 */ /* 0x000fe2000f8e023f */
[C---:B------:R-:W-:Y:S01]  /*edd0*/  IMAD.WIDE.U32 R2, R4.reuse, c[0x0][0x488], R2 ;  /* 0x0001220004027a25 */ /* 0x040fe200078e0002 */
[----:B------:R-:W-:Y:S01]  /*ede0*/  LOP3.LUT R5, R5, 0x1c0, RZ, 0xc0, !PT ;  /* 0x000001c005057812 */ /* 0x000fe200078ec0ff */
[----:B------:R-:W-:Y:S02]  /*edf0*/  UIADD3 UR19, UR19, UR5, URZ ;  /* 0x0000000513137290 */ /* 0x000fe4000fffe03f */
[----:B------:R-:W-:Y:S01]  /*ee00*/  IMAD R9, R4, c[0x0][0x48c], R0 ;  /* 0x0001230004097a24 */ /* 0x000fe200078e0200 */
[----:B------:R-:W-:Y:S01]  /*ee10*/  SHF.R.U32.HI R8, RZ, 0x3, R5 ;  /* 0x00000003ff087819 */ /* 0x000fe20000011605 */
[----:B------:R-:W-:Y:S01]  /*ee20*/  IMAD.SHL.U32 R4, R7, 0x8, RZ ;  /* 0x0000000807047824 */ /* 0x000fe200078e00ff */
[C---:B------:R-:W-:Y:S01]  /*ee30*/  LEA R7, P0, R2.reuse, c[0x0][0x450], 0x2 ;  /* 0x0001140002077a11 */ /* 0x040fe200078010ff */
[----:B------:R-:W-:Y:S01]  /*ee40*/  IMAD.IADD R3, R3, 0x1, R9 ;  /* 0x0000000103037824 */ /* 0x000fe200078e0209 */
[----:B------:R-:W-:Y:S01]  /*ee50*/  UIMAD UR7, UR14, UR7, UR11 ;  /* 0x000000070e0772a4 */ /* 0x000fe2000f8e020b */
[----:B------:R-:W-:Y:S01]  /*ee60*/  IMAD.MOV.U32 R0, RZ, RZ, R6 ;  /* 0x000000ffff007224 */ /* 0x000fe200078e0006 */
[----:B------:R-:W-:Y:S01]  /*ee70*/  LOP3.LUT R5, R5, 0x38, R4, 0xf8, !PT ;  /* 0x0000003805057812 */ /* 0x000fe200078ef804 */
[----:B------:R-:W-:Y:S01]  /*ee80*/  UIMAD.WIDE.U32 UR14, UR14, UR6, UR18 ;  /* 0x000000060e0e72a5 */ /* 0x000fe2000f8e0012 */
[----:B------:R-:W-:Y:S01]  /*ee90*/  @P1 SHF.R.U32.HI R0, RZ, c[0x0][0x4f0], R10 ;  /* 0x00013c00ff001a19 */ /* 0x000fe2000001160a */
[----:B------:R-:W-:Y:S01]  /*eea0*/  SHFL.IDX PT, R12, R7, RZ, 0x1c1f ;  /* 0x001c1fff070c7589 */ /* 0x000fe200000e0000 */
[----:B------:R-:W-:Y:S01]  /*eeb0*/  LOP3.LUT R17, R5, R8, RZ, 0x3c, !PT ;  /* 0x0000000805117212 */ /* 0x000fe200078e3cff */
[----:B------:R-:W-:Y:S01]  /*eec0*/  UIADD3 UR7, UR15, UR7, URZ ;  /* 0x000000070f077290 */ /* 0x000fe2000fffe03f */
[----:B------:R-:W-:Y:S01]  /*eed0*/  LEA.HI.X R5, R2, c[0x0][0x454], R3, 0x2, P0 ;  /* 0x0001150002057a11 */ /* 0x000fe200000f1403 */
[----:B------:R1:W-:Y:S01]  /*eee0*/  SHFL.IDX PT, R10, R7, 0x1, 0x1c1f ;  /* 0x003c1f00070a7f89 */ /* 0x0003e200000e0000 */
[--C-:B------:R-:W-:Y:S01]  /*eef0*/  SHF.R.S32.HI R9, RZ, 0x1f, R0.reuse ;  /* 0x0000001fff097819 */ /* 0x100fe20000011400 */
[----:B------:R-:W-:Y:S01]  /*ef00*/  IMAD.MOV R8, RZ, RZ, -R0 ;  /* 0x000000ffff087224 */ /* 0x000fe200078e0a00 */
[----:B------:R-:W-:Y:S01]  /*ef10*/  MOV R2, UR14 ;  /* 0x0000000e00027c02 */ /* 0x000fe20008000f00 */
[----:B------:R-:W2:Y:S01]  /*ef20*/  SHFL.IDX PT, R13, R5, RZ, 0x1c1f ;  /* 0x001c1fff050d7589 */ /* 0x000ea200000e0000 */
[----:B------:R-:W-:-:S02]  /*ef30*/  IMAD.U32 R3, RZ, RZ, UR15 ;  /* 0x0000000fff037e24 */ /* 0x000fc4000f8e00ff */
[----:B------:R-:W-:Y:S01]  /*ef40*/  IMAD.U32 R3, RZ, RZ, UR7 ;  /* 0x00000007ff037e24 */ /* 0x000fe2000f8e00ff */
[----:B------:R3:W4:Y:S01]  /*ef50*/  SHFL.IDX PT, R11, R5, 0x1, 0x1c1f ;  /* 0x003c1f00050b7f89 */ /* 0x00072200000e0000 */
[----:B------:R-:W-:Y:S02]  /*ef60*/  IMAD R6, R8, c[0x0][0x4e8], R6 ;  /* 0x00013a0008067a24 */ /* 0x000fe400078e0206 */
[----:B------:R-:W-:-:S04]  /*ef70*/  IMAD.WIDE.U32 R2, R0, c[0x0][0x3e0], R2 ;  /* 0x0000f80000027a25 */ /* 0x000fc800078e0002 */
[----:B-1----:R-:W-:-:S04]  /*ef80*/  IMAD R7, R9, c[0x0][0x3e0], RZ ;  /* 0x0000f80009077a24 */ /* 0x002fc800078e02ff */
[----:B------:R-:W-:Y:S01]  /*ef90*/  IMAD R7, R0, c[0x0][0x3e4], R7 ;  /* 0x0000f90000077a24 */ /* 0x000fe200078e0207 */
[----:B------:R-:W-:Y:S01]  /*efa0*/  SHF.R.S32.HI R0, RZ, 0x1f, R6 ;  /* 0x0000001fff007819 */ /* 0x000fe20000011406 */
[----:B---3--:R-:W-:-:S03]  /*efb0*/  IMAD R5, R28, 0x80, R15 ;  /* 0x000000801c057824 */ /* 0x008fc600078e020f */
[----:B------:R-:W-:Y:S01]  /*efc0*/  IADD3 R3, R3, R7, RZ ;  /* 0x0000000703037210 */ /* 0x000fe20007ffe0ff */
[----:B------:R-:W-:Y:S02]  /*efd0*/  IMAD R0, R0, c[0x0][0x3d8], RZ ;  /* 0x0000f60000007a24 */ /* 0x000fe400078e02ff */
[----:B------:R-:W-:Y:S01]  /*efe0*/  IMAD R28, R28, 0x80, R14 ;  /* 0x000000801c1c7824 */ /* 0x000fe200078e020e */
[C---:B------:R-:W-:Y:S01]  /*eff0*/  IADD3 R8, R5.reuse, 0x8, RZ ;  /* 0x0000000805087810 */ /* 0x040fe20007ffe0ff */
[----:B------:R-:W-:Y:S01]  /*f000*/  IMAD.WIDE.U32 R2, R6, c[0x0][0x3d8], R2 ;  /* 0x0000f60006027a25 */ /* 0x000fe200078e0002 */
[-C--:B------:R-:W-:Y:S02]  /*f010*/  ISETP.GE.OR P0, PT, R5, R29.reuse, P2 ;  /* 0x0000001d0500720c */ /* 0x080fe40001706670 */
[----:B------:R-:W-:Y:S01]  /*f020*/  ISETP.GE.OR P2, PT, R8, R29, P2 ;  /* 0x0000001d0800720c */ /* 0x000fe20001746670 */
[----:B------:R-:W-:-:S05]  /*f030*/  IMAD.SHL.U32 R5, R18, 0x8, RZ ;  /* 0x0000000812057824 */ /* 0x000fca00078e00ff */
[----:B------:R-:W-:Y:S01]  /*f040*/  LOP3.LUT R7, R17, 0x7ffffe00, R5, 0xf8, !PT ;  /* 0x7ffffe0011077812 */ /* 0x000fe200078ef805 */
[----:B------:R-:W-:-:S04]  /*f050*/  IMAD R5, R6, c[0x0][0x3dc], R0 ;  /* 0x0000f70006057a24 */ /* 0x000fc800078e0200 */
[----:B------:R-:W-:Y:S01]  /*f060*/  IMAD.SHL.U32 R0, R7, 0x2, RZ ;  /* 0x0000000207007824 */ /* 0x000fe200078e00ff */
[----:B--2---:R1:W-:Y:S01]  /*f070*/  @!P0 ST.E [R12.64], R52 ;  /* 0x000000340c008985 */ /* 0x0043e2000c101910 */
[----:B------:R-:W-:Y:S01]  /*f080*/  IMAD.IADD R3, R3, 0x1, R5 ;  /* 0x0000000103037824 */ /* 0x000fe200078e0205 */
[C---:B------:R-:W-:Y:S02]  /*f090*/  LEA R31, P0, R2.reuse, c[0x0][0x380], 0x1 ;  /* 0x0000e000021f7a11 */ /* 0x040fe400078008ff */
[----:B----4-:R1:W-:Y:S02]  /*f0a0*/  @!P2 ST.E [R10.64], R53 ;  /* 0x000000350a00a985 */ /* 0x0103e4000c101910 */
[----:B------:R-:W-:Y:S02]  /*f0b0*/  LEA.HI.X R30, R2, c[0x0][0x384], R3, 0x1, P0 ;  /* 0x0000e100021e7a11 */ /* 0x000fe400000f0c03 */
[----:B------:R1:W2:Y:S01]  /*f0c0*/  LDS.128 R44, [R0+0x1080] ;  /* 0x00108000002c7984 */ /* 0x0002a20000000c00 */
[----:B------:R-:W-:-:S03]  /*f0d0*/  ISETP.GE.AND P0, PT, R28, R29, PT ;  /* 0x0000001d1c00720c */ /* 0x000fc60003f06270 */
        /* <DEDUP_REMOVED lines=42> */
.L_x_623:
[----:B--234-:R-:W-:Y:S05]  /*f380*/  BSYNC B0 ;  /* 0x0000000000007941 */ /* 0x01cfea0003800000 */
.L_x_622:
        /* <DEDUP_REMOVED lines=30> */
.L_x_625:
[----:B------:R-:W-:Y:S05]  /*f570*/  BSYNC B0 ;  /* 0x0000000000007941 */ /* 0x000fea0003800000 */
.L_x_624:
        /* <DEDUP_REMOVED lines=30> */
.L_x_627:
[----:B------:R-:W-:Y:S05]  /*f760*/  BSYNC B0 ;  /* 0x0000000000007941 */ /* 0x000fea0003800000 */
.L_x_626:
        /* <DEDUP_REMOVED lines=31> */
.L_x_620:
        /* <DEDUP_REMOVED lines=31> */
.L_x_628:
        /* <DEDUP_REMOVED lines=13> */
[----:B------:R-:W-:Y:S02]  /*fc20*/  ULDC.64 UR4, c[0x0][0x490] ;  /* 0x0001240000047ab9 */ /* 0x000fe40000000a00 */
[----:B------:R-:W-:Y:S02]  /*fc30*/  UIMAD UR7, UR8, UR4, URZ ;  /* 0x00000004080772a4 */ /* 0x000fe4000f8e023f */
[----:B------:R-:W-:Y:S01]  /*fc40*/  ISETP.NE.AND P0, PT, R0, 0x1, PT ;  /* 0x000000010000780c */ /* 0x000fe20003f05270 */
[----:B------:R-:W-:Y:S01]  /*fc50*/  UMOV UR12, UR10 ;  /* 0x0000000a000c7c82 */ /* 0x000fe20008000000 */
[----:B------:R-:W-:Y:S01]  /*fc60*/  IMAD.MOV.U32 R0, RZ, RZ, R3 ;  /* 0x000000ffff007224 */ /* 0x000fe200078e0003 */
        /* <DEDUP_REMOVED lines=25> */
.L_x_630:
[----:B------:R-:W-:Y:S05]  /*fe00*/  BSYNC B0 ;  /* 0x0000000000007941 */ /* 0x000fea0003800000 */
.L_x_629:
        /* <DEDUP_REMOVED lines=77> */
.L_x_632:
[----:B------:R-:W-:Y:S05]  /*102e0*/  BSYNC B0 ;  /* 0x0000000000007941 */ /* 0x000fea0003800000 */
.L_x_631:
        /* <DEDUP_REMOVED lines=27> */
.L_x_634:
[----:B------:R-:W-:Y:S05]  /*104a0*/  BSYNC B0 ;  /* 0x0000000000007941 */ /* 0x000fea0003800000 */
.L_x_633:
        /* <DEDUP_REMOVED lines=27> */
.L_x_636:
[----:B------:R-:W-:Y:S05]  /*10660*/  BSYNC B0 ;  /* 0x0000000000007941 */ /* 0x000fea0003800000 */
.L_x_635:
        /* <DEDUP_REMOVED lines=28> */
.L_x_637:
        /* <DEDUP_REMOVED lines=13> */
.L_x_1777:


//--------------------- .text._ZN7cutlass13device_kernelIN5flash19enable_sm80_to_sm89INS1_16FlashAttnFwdSm80INS1_25CollectiveMainloopFwdSm80ILi8ELi1ELb0EN4cute5tupleIJNS5_1CILi128EEENS7_ILi32EEENS7_ILi256EEEEEELi256ENS_6half_tEfNS_4arch4Sm80ELb1ELb0ELb0ELb1ELb1ELb1ELb1ELb0EEENS1_21CollectiveEpilogueFwdINS6_IJS8_SA_S9_EEENS6_IJNS7_ILi1EEESI_SI_EEESC_SE_Li256ELb1ELb1ELb0ELb0EEENS1_19SingleTileSchedulerILb1ELb0ELb1ELi128EEEEEEEEEvNT_6ParamsE --------------------------
	.section	.text._ZN7cutlass13device_kernelIN5flash19enable_sm80_to_sm89INS1_16FlashAttnFwdSm80INS1_25CollectiveMainloopFwdSm80ILi8ELi1ELb0EN4cute5tupleIJNS5_1CILi128EEENS7_ILi32EEENS7_ILi256EEEEEELi256ENS_6half_tEfNS_4arch4Sm80ELb1ELb0ELb0ELb1ELb1ELb1ELb1ELb0EEENS1_21CollectiveEpilogueFwdINS6_IJS8_SA_S9_EEENS6_IJNS7_ILi1EEESI_SI_EEESC_SE_Li256ELb1ELb1ELb0ELb0EEENS1_19SingleTileSchedulerILb1ELb0ELb1ELi128EEEEEEEEEvNT_6ParamsE,"ax",@progbits
	.sectioninfo	@"SHI_REGISTERS=251"
	.align	128
.text._ZN7cutlass13device_kernelIN5flash19enable_sm80_to_sm89INS1_16FlashAttnFwdSm80INS1_25CollectiveMainloopFwdSm80ILi8ELi1ELb0EN4cute5tupleIJNS5_1CILi128EEENS7_ILi32EEENS7_ILi256EEEEEELi256ENS_6half_tEfNS_4arch4Sm80ELb1ELb0ELb0ELb1ELb1ELb1ELb1ELb0EEENS1_21CollectiveEpilogueFwdINS6_IJS8_SA_S9_EEENS6_IJNS7_ILi1EEESI_SI_EEESC_SE_Li256ELb1ELb1ELb0ELb0EEENS1_19SingleTileSchedulerILb1ELb0ELb1ELi128EEEEEEEEEvNT_6ParamsE:
        .type           _ZN7cutlass13device_kernelIN5flash19enable_sm80_to_sm89INS1_16FlashAttnFwdSm80INS1_25CollectiveMainloopFwdSm80ILi8ELi1ELb0EN4cute5tupleIJNS5_1CILi128EEENS7_ILi32EEENS7_ILi256EEEEEELi256ENS_6half_tEfNS_4arch4Sm80ELb1ELb0ELb0ELb1ELb1ELb1ELb1ELb0EEENS1_21CollectiveEpilogueFwdINS6_IJS8_SA_S9_EEENS6_IJNS7_ILi1EEESI_SI_EEESC_SE_Li256ELb1ELb1ELb0ELb0EEENS1_19SingleTileSchedulerILb1ELb0ELb1ELi128EEEEEEEEEvNT_6ParamsE,@function
        .size           _ZN7cutlass13device_kernelIN5flash19enable_sm80_to_sm89INS1_16FlashAttnFwdSm80INS1_25CollectiveMainloopFwdSm80ILi8ELi1ELb0EN4cute5tupleIJNS5_1CILi128EEENS7_ILi32EEENS7_ILi256EEEEEELi256ENS_6half_tEfNS_4arch4Sm80ELb1ELb0ELb0ELb1ELb1ELb1ELb1ELb0EEENS1_21CollectiveEpilogueFwdINS6_IJS8_SA_S9_EEENS6_IJNS7_ILi1EEESI_SI_EEESC_SE_Li256ELb1ELb1ELb0ELb0EEENS1_19SingleTileSchedulerILb1ELb0ELb1ELi128EEEEEEEEEvNT_6ParamsE,(.L_x_1778 - _ZN7cutlass13device_kernelIN5flash19enable_sm80_to_sm89INS1_16FlashAttnFwdSm80INS1_25CollectiveMainloopFwdSm80ILi8ELi1ELb0EN4cute5tupleIJNS5_1CILi128EEENS7_ILi32EEENS7_ILi256EEEEEELi256ENS_6half_tEfNS_4arch4Sm80ELb1ELb0ELb0ELb1ELb1ELb1ELb1ELb0EEENS1_21CollectiveEpilogueFwdINS6_IJS8_SA_S9_EEENS6_IJNS7_ILi1EEESI_SI_EEESC_SE_Li256ELb1ELb1ELb0ELb0EEENS1_19SingleTileSchedulerILb1ELb0ELb1ELi128EEEEEEEEEvNT_6ParamsE)
        .other          _ZN7cutlass13device_kernelIN5flash19enable_sm80_to_sm89INS1_16FlashAttnFwdSm80INS1_25CollectiveMainloopFwdSm80ILi8ELi1ELb0EN4cute5tupleIJNS5_1CILi128EEENS7_ILi32EEENS7_ILi256EEEEEELi256ENS_6half_tEfNS_4arch4Sm80ELb1ELb0ELb0ELb1ELb1ELb1ELb1ELb0EEENS1_21CollectiveEpilogueFwdINS6_IJS8_SA_S9_EEENS6_IJNS7_ILi1EEESI_SI_EEESC_SE_Li256ELb1ELb1ELb0ELb0EEENS1_19SingleTileSchedulerILb1ELb0ELb1ELi128EEEEEEEEEvNT_6ParamsE,@"STO_CUDA_ENTRY STV_DEFAULT"
_ZN7cutlass13device_kernelIN5flash19enable_sm80_to_sm89INS1_16FlashAttnFwdSm80INS1_25CollectiveMainloopFwdSm80ILi8ELi1ELb0EN4cute5tupleIJNS5_1CILi128EEENS7_ILi32EEENS7_ILi256EEEEEELi256ENS_6half_tEfNS_4arch4Sm80ELb1ELb0ELb0ELb1ELb1ELb1ELb1ELb0EEENS1_21CollectiveEpilogueFwdINS6_IJS8_SA_S9_EEENS6_IJNS7_ILi1EEESI_SI_EEESC_SE_Li256ELb1ELb1ELb0ELb0EEENS1_19SingleTileSchedulerILb1ELb0ELb1ELi128EEEEEEEEEvNT_6ParamsE:
        /* <DEDUP_REMOVED lines=20> */
.L_x_639:
        /* <DEDUP_REMOVED lines=13> */
.L_x_641:
[----:B------:R-:W-:Y:S02]  /*0210*/  ULDC UR5, c[0x0][0x54c] ;  /* 0x0001530000057ab9 */ /* 0x000fe40000000800 */
.L_x_640:
[----:B------:R-:W-:Y:S02]  /*0220*/  ULDC UR4, c[0x0][0x548] ;  /* 0x0001520000047ab9 */ /* 0x000fe40000000800 */
[----:B------:R-:W-:-:S02]  /*0230*/  USHF.L.U32 UR15, UR14, 0x7, URZ ;  /* 0x000000070e0f7899 */ /* 0x000fc4000800063f */
[----:B------:R-:W-:-:S04]  /*0240*/  UIMAD UR4, UR5, UR4, URZ ;  /* 0x00000004050472a4 */ /* 0x000fc8000f8e023f */
[----:B------:R-:W-:-:S04]  /*0250*/  UISETP.GE.AND UP0, UPT, UR15, UR4, UPT ;  /* 0x000000040f00728c */ /* 0x000fc8000bf06270 */
[----:B------:R-:W-:Y:S01]  /*0260*/  USEL UR21, UR21, 0xffffffff, !UP0 ;  /* 0xffffffff15157887 */ /* 0x000fe2000c000000 */
[----:B------:R-:W-:Y:S05]  /*0270*/  BRA `(.L_x_642) ;  /* 0x000001b000007947 */ /* 0x000fea0003800000 */
.L_x_638:
        /* <DEDUP_REMOVED lines=8> */
.L_x_643:
        /* <DEDUP_REMOVED lines=13> */
.L_x_645:
[----:B------:R-:W-:Y:S02]  /*03d0*/  ULDC UR5, c[0x0][0x54c] ;  /* 0x0001530000057ab9 */ /* 0x000fe40000000800 */
.L_x_644:
[----:B------:R-:W-:Y:S02]  /*03e0*/  ULDC UR4, c[0x0][0x548] ;  /* 0x0001520000047ab9 */ /* 0x000fe40000000800 */
[----:B------:R-:W-:-:S02]  /*03f0*/  USHF.L.U32 UR15, UR14, 0x7, URZ ;  /* 0x000000070e0f7899 */ /* 0x000fc4000800063f */
[----:B------:R-:W-:-:S04]  /*0400*/  UIMAD UR4, UR5, UR4, URZ ;  /* 0x00000004050472a4 */ /* 0x000fc8000f8e023f */
[----:B------:R-:W-:-:S04]  /*0410*/  UISETP.GE.AND UP0, UPT, UR15, UR4, UPT ;  /* 0x000000040f00728c */ /* 0x000fc8000bf06270 */
[----:B------:R-:W-:-:S06]  /*0420*/  USEL UR21, UR21, 0xffffffff, !UP0 ;  /* 0xffffffff15157887 */ /* 0x000fcc000c000000 */
.L_x_642:
        /* <DEDUP_REMOVED lines=64> */
.L_x_646:
        /* <DEDUP_REMOVED lines=10> */
.L_x_647:
[----:B------:R-:W-:Y:S05]  /*08d0*/  @!P4 BRA `(.L_x_648) ;  /* 0x000000500000c947 */ /* 0x000fea0003800000 */
[----:B-1--4-:R-:W4:Y:S04]  /*08e0*/  LDG.E R0, [R8.64] ;  /* 0x0000001808007981 */ /* 0x012f28000c1e1900 */
[----:B---3--:R-:W3:Y:S01]  /*08f0*/  LDG.E R3, [R8.64+0x4] ;  /* 0x0000041808037981 */ /* 0x008ee2000c1e1900 */
[----:B----4-:R-:W1:Y:S08]  /*0900*/  R2UR UR19, R0 ;  /* 0x00000000001373c2 */ /* 0x010e7000000e0000 */
[----:B---3--:R-:W1:Y:S02]  /*0910*/  R2UR UR4, R3 ;  /* 0x00000000030473c2 */ /* 0x008e6400000e0000 */
[----:B-1----:R-:W-:-:S06]  /*0920*/  UIADD3 UR19, -UR19, UR4, URZ ;  /* 0x0000000413137290 */ /* 0x002fcc000fffe13f */
.L_x_648:
        /* <DEDUP_REMOVED lines=12> */
[----:B------:R-:W-:Y:S02]  /*09f0*/  ULDC UR7, c[0x0][0x2c4] ;  /* 0x0000b10000077ab9 */ /* 0x000fe40000000800 */
[----:B------:R-:W-:Y:S02]  /*0a00*/  UISETP.NE.AND UP2, UPT, UR7, 0x1, UPT ;  /* 0x000000010700788c */ /* 0x000fe4000bf45270 */
[----:B------:R-:W-:-:S09]  /*0a10*/  UIADD3 UR7, -UR16, UR19, URZ ;  /* 0x0000001310077290 */ /* 0x000fd2000fffe13f */
[----:B------:R-:W-:Y:S01]  /*0a20*/  @UP2 UIADD3 UR22, UR15, 0x7f, URZ ;  /* 0x0000007f0f162890 */ /* 0x000fe2000fffe03f */
[----:B----4-:R-:W4:Y:S08]  /*0a30*/  @P0 R2UR UR4, R0 ;  /* 0x00000000000403c2 */ /* 0x010f3000000e0000 */
[----:B---3--:R-:W4:Y:S02]  /*0a40*/  @P0 R2UR UR5, R3 ;  /* 0x00000000030503c2 */ /* 0x008f2400000e0000 */
[----:B----4-:R-:W-:-:S03]  /*0a50*/  @UP3 UIADD3 UR18, -UR4, UR5, URZ ;  /* 0x0000000504123290 */ /* 0x010fc6000fffe13f */
[----:B------:R-:W-:Y:S02]  /*0a60*/  ULDC.64 UR4, c[0x0][0x2c8] ;  /* 0x0000b20000047ab9 */ /* 0x000fe40000000a00 */
[----:B------:R-:W-:Y:S02]  /*0a70*/  UIMAD.WIDE.U32 UR22, UR22, UR4, URZ ;  /* 0x00000004161672a5 */ /* 0x000fe4000f8e003f */
[----:B------:R-:W-:Y:S02]  /*0a80*/  UIADD3 UR11, UR7, UR18, URZ ;  /* 0x00000012070b7290 */ /* 0x000fe4000fffe03f */
[----:B------:R-:W-:Y:S02]  /*0a90*/  UIADD3 UR4, UR15, 0x7f, URZ ;  /* 0x0000007f0f047890 */ /* 0x000fe4000fffe03f */
[----:B--2---:R-:W-:Y:S02]  /*0aa0*/  UIADD3 UR9, UR11, 0x20, -UR20 ;  /* 0x000000200b097890 */ /* 0x004fe4000fffe814 */
[----:B------:R-:W-:-:S02]  /*0ab0*/  @UP2 USHF.R.U32.HI UR4, URZ, UR5, UR23 ;  /* 0x000000053f042299 */ /* 0x000fc40008011617 */
[----:B------:R-:W-:Y:S02]  /*0ac0*/  UIADD3 UR10, UR11, 0x1f, URZ ;  /* 0x0000001f0b0a7890 */ /* 0x000fe4000fffe03f */
[----:B------:R-:W-:Y:S02]  /*0ad0*/  UIADD3 UR5, UR9, UR4, URZ ;  /* 0x0000000409057290 */ /* 0x000fe4000fffe03f */
[----:B------:R-:W-:Y:S02]  /*0ae0*/  USHF.R.S32.HI UR8, URZ, 0x1f, UR10 ;  /* 0x0000001f3f087899 */ /* 0x000fe4000801140a */
[----:B------:R-:W-:Y:S02]  /*0af0*/  USHF.R.S32.HI UR4, URZ, 0x1f, UR5 ;  /* 0x0000001f3f047899 */ /* 0x000fe40008011405 */
[----:B------:R-:W-:Y:S02]  /*0b00*/  ULEA.HI UR10, UR8, UR10, URZ, 0x5 ;  /* 0x0000000a080a7291 */ /* 0x000fe4000f8f283f */
[----:B------:R-:W-:-:S02]  /*0b10*/  ULEA.HI UR4, UR4, UR5, URZ, 0x5 ;  /* 0x0000000504047291 */ /* 0x000fc4000f8f283f */
[----:B------:R-:W-:Y:S02]  /*0b20*/  USHF.R.S32.HI UR10, URZ, 0x5, UR10 ;  /* 0x000000053f0a7899 */ /* 0x000fe4000801140a */
[----:B------:R-:W-:-:S04]  /*0b30*/  USHF.R.S32.HI UR4, URZ, 0x5, UR4 ;  /* 0x000000053f047899 */ /* 0x000fc80008011404 */
[----:B------:R-:W-:-:S04]  /*0b40*/  UISETP.LT.AND UP0, UPT, UR10, UR4, UPT ;  /* 0x000000040a00728c */ /* 0x000fc8000bf01270 */
[----:B------:R-:W-:Y:S02]  /*0b50*/  USEL UR5, UR10, UR4, UP0 ;  /* 0x000000040a057287 */ /* 0x000fe40008000000 */
[----:B------:R-:W-:Y:S02]  /*0b60*/  UIADD3 UR4, -UR7, URZ, URZ ;  /* 0x0000003f07047290 */ /* 0x000fe4000fffe13f */
[----:B------:R-:W-:Y:S02]  /*0b70*/  ULEA UR7, UR5, -UR7, 0x5 ;  /* 0x8000000705077291 */ /* 0x000fe4000f8e283f */
[----:B------:R-:W-:Y:S02]  /*0b80*/  UISETP.LT.AND UP1, UPT, URZ, UR4, UPT ;  /* 0x000000043f00728c */ /* 0x000fe4000bf21270 */
[----:B------:R-:W-:Y:S02]  /*0b90*/  UISETP.LT.AND UP0, UPT, UR7, UR18, UPT ;  /* 0x000000120700728c */ /* 0x000fe4000bf01270 */
[----:B------:R-:W-:-:S02]  /*0ba0*/  USEL UR4, URZ, UR4, !UP1 ;  /* 0x000000043f047287 */ /* 0x000fc4000c800000 */
[----:B------:R-:W-:Y:S02]  /*0bb0*/  USEL UR5, UR7, UR18, UP0 ;  /* 0x0000001207057287 */ /* 0x000fe40008000000 */
[----:B------:R-:W-:Y:S02]  /*0bc0*/  USHF.R.U32.HI UR8, URZ, 0x5, UR4 ;  /* 0x000000053f087899 */ /* 0x000fe40008011604 */
[----:B------:R-:W-:-:S05]  /*0bd0*/  UISETP.GT.AND UP0, UPT, UR5, UR4, UPT ;  /* 0x000000040500728c */ /* 0x000fca000bf04270 */
[----:B------:R-:W-:-:S06]  /*0be0*/  UMOV UR7, UR8 ;  /* 0x0000000800077c82 */ /* 0x000fcc0008000000 */
        /* <DEDUP_REMOVED lines=18> */
[----:B------:R1:W2:Y:S01]  /*0d10*/  @P1 LDG.E R4, [R8.64] ;  /* 0x0000001808041981 */ /* 0x0002a2000c1e1900 */
        /* <DEDUP_REMOVED lines=91> */
.L_x_651:
[----:B------:R-:W-:Y:S05]  /*12d0*/  BSYNC B0 ;  /* 0x0000000000007941 */ /* 0x000fea0003800000 */
.L_x_650:
        /* <DEDUP_REMOVED lines=128> */
.L_x_670:
        /* <DEDUP_REMOVED lines=29> */
[C---:B------:R-:W-:Y:S04]  /*1cb0*/  LEA R0, P0, R4.reuse, c[0x0][0x1c8], 0x1 ;  /* 0x0000720004007a11 */ /* 0x040fe800078008ff */
[----:B------:R-:W-:Y:S04]  /*1cc0*/  IADD3.X R3, R5, UR31, R2, P1, !PT ;  /* 0x0000001f05037c10 */ /* 0x000fe80008ffe402 */
[----:B------:R-:W-:Y:S01]  /*1cd0*/  LEA.HI.X R4, R4, c[0x0][0x1cc], R3, 0x1, P0 ;  /* 0x0000730004047a11 */ /* 0x000fe200000f0c03 */
[----:B---345:R-:W-:-:S05]  /*1ce0*/  @!P6 BRA `(.L_x_653) ;  /* 0x000026000000e947 */ /* 0x038fca0003800000 */
        /* <DEDUP_REMOVED lines=52> */
.L_x_656:
[----:B------:R-:W-:Y:S05]  /*2030*/  BSYNC B0 ;  /* 0x0000000000007941 */ /* 0x000fea0003800000 */
.L_x_655:
[----:B------:R2:W3:Y:S04]  /*2040*/  SHFL.IDX PT, R55, R4, RZ, 0x181f ;  /* 0x00181fff04377589 */ /* 0x0004e800000e0000 */
[----:B------:R2:W4:Y:S01]  /*2050*/  SHFL.IDX PT, R53, R0, RZ, 0x181f ;  /* 0x00181fff00357589 */ /* 0x00052200000e0000 */
[----:B------:R-:W-:-:S05]  /*2060*/  @P2 BRA `(.L_x_657) ;  /* 0x0000243000002947 */ /* 0x000fca0003800000 */
[----:B------:R-:W-:Y:S01]  /*2070*/  ISETP.GE.AND P0, PT, R16, c[0x0][0x1d4], PT ;  /* 0x0000750010007a0c */ /* 0x000fe20003f06270 */
[----:B-----5:R-:W-:Y:S01]  /*2080*/  IMAD.MOV.U32 R13, RZ, RZ, R44 ;  /* 0x000000ffff0d7224 */ /* 0x020fe200078e002c */
[----:B------:R-:W-:Y:S01]  /*2090*/  MOV R8, R45 ;  /* 0x0000002d00087202 */ /* 0x000fe20000000f00 */
[----:B--2---:R-:W-:Y:S01]  /*20a0*/  IMAD.MOV.U32 R0, RZ, RZ, R19 ;  /* 0x000000ffff007224 */ /* 0x004fe200078e0013 */
        /* <DEDUP_REMOVED lines=74> */
.L_x_659:
[----:B------:R-:W-:Y:S05]  /*2550*/  BSYNC B0 ;  /* 0x0000000000007941 */ /* 0x000fea0003800000 */
.L_x_658:
        /* <DEDUP_REMOVED lines=57> */
.L_x_661:
[----:B------:R-:W-:Y:S05]  /*28f0*/  BSYNC B0 ;  /* 0x0000000000007941 */ /* 0x000fea0003800000 */
.L_x_660:
        /* <DEDUP_REMOVED lines=57> */
.L_x_663:
[----:B------:R-:W-:Y:S05]  /*2c90*/  BSYNC B0 ;  /* 0x0000000000007941 */ /* 0x000fea0003800000 */
.L_x_662:
        /* <DEDUP_REMOVED lines=57> */
.L_x_654:
        /* <DEDUP_REMOVED lines=29> */
.L_x_665:
[----:B------:R-:W-:Y:S05]  /*3200*/  BSYNC B0 ;  /* 0x0000000000007941 */ /* 0x000fea0003800000 */
.L_x_664:
[----:B------:R2:W3:Y:S04]  /*3210*/  SHFL.IDX PT, R123, R4, RZ, 0x181f ;  /* 0x00181fff047b7589 */ /* 0x0004e800000e0000 */
[----:B------:R2:W4:Y:S01]  /*3220*/  SHFL.IDX PT, R122, R0, RZ, 0x181f ;  /* 0x00181fff007a7589 */ /* 0x00052200000e0000 */
[----:B------:R-:W-:-:S05]  /*3230*/  @P2 BRA `(.L_x_657) ;  /* 0x0000126000002947 */ /* 0x000fca0003800000 */
[----:B------:R-:W-:Y:S01]  /*3240*/  ISETP.GE.AND P0, PT, R16, c[0x0][0x1d4], PT ;  /* 0x0000750010007a0c */ /* 0x000fe20003f06270 */
[----:B-----5:R-:W-:Y:S01]  /*3250*/  IMAD.MOV.U32 R8, RZ, RZ, R54 ;  /* 0x000000ffff087224 */ /* 0x020fe200078e0036 */
[----:B--2---:R-:W-:Y:S01]  /*3260*/  MOV R4, R26 ;  /* 0x0000001a00047202 */ /* 0x004fe20000000f00 */
        /* <DEDUP_REMOVED lines=39> */
[----:B---34-:R-:W-:Y:S01]  /*34e0*/  @!P1 IMAD.WIDE R132, R51, 0x2, R122 ;  /* 0x0000000233849825 */ /* 0x018fe200078e027a */
        /* <DEDUP_REMOVED lines=99> */
.L_x_667:
[----:B------:R-:W-:Y:S05]  /*3b20*/  BSYNC B0 ;  /* 0x0000000000007941 */ /* 0x000fea0003800000 */
.L_x_666:
[----:B------:R-:W-:Y:S11]  /*3b30*/  ISETP.GE.AND P0, PT, R11, c[0x0][0x1d4], PT ;  /* 0x000075000b007a0c */ /* 0x000ff60003f06270 */
[----:B------:R-:W-:Y:S02]  /*3b40*/  @!UPT UIADD3 URZ, URZ, URZ, URZ ;  /* 0x0000003f3f3ff290 */ /* 0x000fe4000fffe03f */
[----:B------:R-:W-:-:S05]  /*3b50*/  @P0 BRA `(.L_x_657) ;  /* 0x0000094000000947 */ /* 0x000fca0003800000 */
[----:B------:R-:W-:Y:S01]  /*3b60*/  SEL R125, R86, R125, !P4 ;  /* 0x0000007d567d7207 */ /* 0x000fe20006000000 */
[----:B-1----:R-:W1:Y:S01]  /*3b70*/  LDS.128 R20, [R84+0xc080] ;  /* 0x00c0800054147984 */ /* 0x002e620000000c00 */
        /* <DEDUP_REMOVED lines=119> */
.L_x_653:
[----:B------:R1:W2:Y:S01]  /*42f0*/  SHFL.IDX PT, R3, R4, RZ, 0x181f ;  /* 0x00181fff04037589 */ /* 0x0002a200000e0000 */
[----:B------:R-:W-:Y:S03]  /*4300*/  IADD3 R64, -R68, UR18, RZ ;  /* 0x0000001244407c10 */ /* 0x000fe6000fffe1ff */
[----:B------:R1:W3:Y:S01]  /*4310*/  SHFL.IDX PT, R13, R0, RZ, 0x181f ;  /* 0x00181fff000d7589 */ /* 0x0002e200000e0000 */
[----:B------:R-:W-:Y:S04]  /*4320*/  IMNMX R64, R64, 0x20, PT ;  /* 0x0000002040407817 */ /* 0x000fe80003800200 */
[----:B------:R-:W-:Y:S11]  /*4330*/  ISETP.GT.AND P0, PT, R64, R105, PT ;  /* 0x000000694000720c */ /* 0x000ff60003f04270 */
[----:B------:R-:W-:Y:S02]  /*4340*/  @!UPT UIADD3 URZ, URZ, URZ, URZ ;  /* 0x0000003f3f3ff290 */ /* 0x000fe4000fffe03f */
[----:B------:R-:W-:-:S05]  /*4350*/  @!P0 BRA `(.L_x_657) ;  /* 0x0000014000008947 */ /* 0x000fca0003800000 */
[C---:B------:R-:W-:Y:S02]  /*4360*/  ISETP.GE.AND P0, PT, R16.reuse, c[0x0][0x1d4], PT ;  /* 0x0000750010007a0c */ /* 0x040fe40003f06270 */
[----:B------:R-:W-:Y:S11]  /*4370*/  ISETP.GE.AND P2, PT, R11, c[0x0][0x1d4], PT ;  /* 0x000075000b007a0c */ /* 0x000ff60003f46270 */
[----:B-1----:R-:W1:Y:S01]  /*4380*/  @!P0 LDS.128 R4, [R99+0xc080] ;  /* 0x00c0800063048984 */ /* 0x002e620000000c00 */
[C---:B---3--:R-:W-:Y:S04]  /*4390*/  @!P0 LEA R30, P1, R16.reuse, R13, 0x1 ;  /* 0x0000000d101e8211 */ /* 0x048fe800078208ff */
[----:B--2---:R-:W-:Y:S02]  /*43a0*/  @!P0 LEA.HI.X R31, R16, R3, R17, 0x1, P1 ;  /* 0x00000003101f8211 */ /* 0x004fe400008f0c11 */
        /* <DEDUP_REMOVED lines=15> */
.L_x_657:
[----:B------:R-:W-:Y:S05]  /*44a0*/  BSYNC B1 ;  /* 0x0000000000017941 */ /* 0x000fea0003800000 */
.L_x_652:
[----:B------:R-:W-:Y:S01]  /*44b0*/  IMAD.IADD R68, R77, 0x1, -R68 ;  /* 0x000000014d447824 */ /* 0x000fe200078e0a44 */
[----:B------:R-:W-:Y:S04]  /*44c0*/  BSSY B0, `(.L_x_668) ;  /* 0x000003c000007945 */ /* 0x000fe80003800000 */
[----:B------:R-:W-:Y:S11]  /*44d0*/  ISETP.GE.AND P0, PT, R68, 0x1, PT ;  /* 0x000000014400780c */ /* 0x000ff60003f06270 */
[----:B------:R-:W-:Y:S02]  /*44e0*/  @!UPT UIADD3 URZ, URZ, URZ, URZ ;  /* 0x0000003f3f3ff290 */ /* 0x000fe4000fffe03f */
[----:B-12---:R-:W-:Y:S01]  /*44f0*/  @P0 IMAD.WIDE R4, R98, 0x20, R118 ;  /* 0x0000002062040825 */ /* 0x006fe200078e0276 */
        /* <DEDUP_REMOVED lines=29> */
[----:B---3--:R-:W-:Y:S02]  /*46d0*/  LEA.HI.X R13, R3, c[0x0][0x1fc], R0, 0x1, P0 ;  /* 0x00007f00030d7a11 */ /* 0x008fe400000f0c00 */
[----:B------:R1:W2:Y:S01]  /*46e0*/  SHFL.IDX PT, R3, R2, RZ, 0x181f ;  /* 0x00181fff02037589 */ /* 0x0002a200000e0000 */
[----:B------:R-:W-:Y:S03]  /*46f0*/  ISETP.GT.AND P0, PT, R64, R105, PT ;  /* 0x000000694000720c */ /* 0x000fe60003f04270 */
[----:B------:R-:W3:Y:S01]  /*4700*/  SHFL.IDX PT, R13, R13, RZ, 0x181f ;  /* 0x00181fff0d0d7589 */ /* 0x000ee200000e0000 */
[----:B------:R-:W-:Y:S04]  /*4710*/  DEPBAR.LE SB0, 0x0 ;  /* 0x000080000000791a */ /* 0x000fe80000000000 */
[----:B------:R-:W-:Y:S06]  /*4720*/  BAR.SYNC.DEFER_BLOCKING 0x0 ;  /* 0x0000000000007b1d */ /* 0x000fec0000010000 */
[----:B------:R-:W-:-:S05]  /*4730*/  @!P0 BRA `(.L_x_669) ;  /* 0x0000014000008947 */ /* 0x000fca0003800000 */
[C---:B-12---:R-:W-:Y:S02]  /*4740*/  ISETP.GE.AND P0, PT, R16.reuse, c[0x0][0x1d4], PT ;  /* 0x0000750010007a0c */ /* 0x046fe40003f06270 */
[----:B------:R-:W-:Y:S11]  /*4750*/  ISETP.GE.AND P2, PT, R11, c[0x0][0x1d4], PT ;  /* 0x000075000b007a0c */ /* 0x000ff60003f46270 */
[----:B------:R-:W1:Y:S01]  /*4760*/  @!P0 LDS.128 R4, [R99+0x8080] ;  /* 0x0080800063048984 */ /* 0x000e620000000c00 */
[C---:B-----5:R-:W-:Y:S04]  /*4770*/  @!P0 LEA R30, P1, R16.reuse, R3, 0x1 ;  /* 0x00000003101e8211 */ /* 0x060fe800078208ff */
        /* <DEDUP_REMOVED lines=16> */
.L_x_669:
[----:B-12---:R-:W-:Y:S05]  /*4880*/  BSYNC B0 ;  /* 0x0000000000007941 */ /* 0x006fea0003800000 */
.L_x_668:
        /* <DEDUP_REMOVED lines=25> */
.L_x_649:
[----:B-1----:R-:W-:Y:S01]  /*4a20*/  UIADD3 UR6, UR15, 0x7f, URZ ;  /* 0x0000007f0f067890 */ /* 0x002fe2000fffe03f */
[----:B------:R-:W-:Y:S01]  /*4a30*/  PLOP3.LUT P2, PT, PT, PT, PT, 0x80, 0x0 ;  /* 0x000000000000781c */ /* 0x000fe20003f4f070 */
[----:B------:R-:W-:Y:S01]  /*4a40*/  ULDC.64 UR4, c[0x0][0x2c8] ;  /* 0x0000b20000047ab9 */ /* 0x000fe20000000a00 */
[----:B------:R-:W-:Y:S01]  /*4a50*/  IMAD.MOV.U32 R3, RZ, RZ, RZ ;  /* 0x000000ffff037224 */ /* 0x000fe200078e00ff */
[----:B------:R-:W-:Y:S01]  /*4a60*/  UIMAD.WIDE.U32 UR18, UR6, UR4, URZ ;  /* 0x00000004061272a5 */ /* 0x000fe2000f8e003f */
[----:B------:R-:W-:Y:S01]  /*4a70*/  IMAD.MOV.U32 R130, RZ, RZ, RZ ;  /* 0x000000ffff827224 */ /* 0x000fe200078e00ff */
[----:B------:R-:W-:Y:S01]  /*4a80*/  CS2R R128, SRZ ;  /* 0x0000000000807805 */ /* 0x000fe2000001ff00 */
[----:B------:R-:W-:Y:S01]  /*4a90*/  CS2R R126, SRZ ;  /* 0x00000000007e7805 */ /* 0x000fe2000001ff00 */
[----:B------:R-:W-:Y:S01]  /*4aa0*/  @UP2 USHF.R.U32.HI UR6, URZ, UR5, UR19 ;  /* 0x000000053f062299 */ /* 0x000fe20008011613 */
[----:B------:R-:W-:Y:S01]  /*4ab0*/  CS2R R124, SRZ ;  /* 0x00000000007c7805 */ /* 0x000fe2000001ff00 */
[----:B----4-:R-:W-:Y:S01]  /*4ac0*/  CS2R R122, SRZ ;  /* 0x00000000007a7805 */ /* 0x010fe2000001ff00 */
[----:B------:R-:W-:Y:S01]  /*4ad0*/  CS2R R120, SRZ ;  /* 0x0000000000787805 */ /* 0x000fe2000001ff00 */
[----:B------:R-:W-:Y:S01]  /*4ae0*/  UIADD3 UR6, UR9, UR6, URZ ;  /* 0x0000000609067290 */ /* 0x000fe2000fffe03f */
[----:B------:R-:W-:Y:S01]  /*4af0*/  CS2R R118, SRZ ;  /* 0x0000000000767805 */ /* 0x000fe2000001ff00 */
[----:B------:R-:W-:Y:S01]  /*4b00*/  CS2R R116, SRZ ;  /* 0x0000000000747805 */ /* 0x000fe2000001ff00 */
[----:B------:R-:W-:Y:S01]  /*4b10*/  CS2R R114, SRZ ;  /* 0x0000000000727805 */ /* 0x000fe2000001ff00 */
[----:B------:R-:W-:Y:S01]  /*4b20*/  USHF.R.S32.HI UR4, URZ, 0x1f, UR6 ;  /* 0x0000001f3f047899 */ /* 0x000fe20008011406 */
[----:B------:R-:W-:Y:S01]  /*4b30*/  CS2R R112, SRZ ;  /* 0x0000000000707805 */ /* 0x000fe2000001ff00 */
[----:B------:R-:W-:Y:S01]  /*4b40*/  CS2R R110, SRZ ;  /* 0x00000000006e7805 */ /* 0x000fe2000001ff00 */
[----:B------:R-:W-:Y:S01]  /*4b50*/  CS2R R108, SRZ ;  /* 0x00000000006c7805 */ /* 0x000fe2000001ff00 */
[----:B------:R-:W-:Y:S01]  /*4b60*/  ULEA.HI UR4, UR4, UR6, URZ, 0x5 ;  /* 0x0000000604047291 */ /* 0x000fe2000f8f283f */
[----:B------:R-:W-:Y:S01]  /*4b70*/  CS2R R106, SRZ ;  /* 0x00000000006a7805 */ /* 0x000fe2000001ff00 */
[----:B------:R-:W-:Y:S01]  /*4b80*/  CS2R R104, SRZ ;  /* 0x0000000000687805 */ /* 0x000fe2000001ff00 */
[----:B------:R-:W-:Y:S01]  /*4b90*/  CS2R R102, SRZ ;  /* 0x0000000000667805 */ /* 0x000fe2000001ff00 */
[----:B------:R-:W-:Y:S01]  /*4ba0*/  USHF.R.S32.HI UR4, URZ, 0x5, UR4 ;  /* 0x000000053f047899 */ /* 0x000fe20008011404 */
[----:B------:R-:W-:Y:S01]  /*4bb0*/  CS2R R100, SRZ ;  /* 0x0000000000647805 */ /* 0x000fe2000001ff00 */
[----:B------:R-:W-:Y:S01]  /*4bc0*/  CS2R R98, SRZ ;  /* 0x0000000000627805 */ /* 0x000fe2000001ff00 */
[----:B------:R-:W-:Y:S01]  /*4bd0*/  CS2R R96, SRZ ;  /* 0x0000000000607805 */ /* 0x000fe2000001ff00 */
[----:B------:R-:W-:Y:S01]  /*4be0*/  UISETP.LT.AND UP0, UPT, UR10, UR4, UPT ;  /* 0x000000040a00728c */ /* 0x000fe2000bf01270 */
[----:B------:R-:W-:Y:S01]  /*4bf0*/  CS2R R94, SRZ ;  /* 0x00000000005e7805 */ /* 0x000fe2000001ff00 */
[----:B------:R-:W-:Y:S01]  /*4c00*/  CS2R R92, SRZ ;  /* 0x00000000005c7805 */ /* 0x000fe2000001ff00 */
[----:B------:R-:W-:Y:S01]  /*4c10*/  CS2R R90, SRZ ;  /* 0x00000000005a7805 */ /* 0x000fe2000001ff00 */
[----:B------:R-:W-:Y:S01]  /*4c20*/  USEL UR10, UR10, UR4, UP0 ;  /* 0x000000040a0a7287 */ /* 0x000fe20008000000 */
[----:B------:R-:W-:Y:S01]  /*4c30*/  CS2R R88, SRZ ;  /* 0x0000000000587805 */ /* 0x000fe2000001ff00 */
[----:B------:R-:W-:Y:S01]  /*4c40*/  CS2R R86, SRZ ;  /* 0x0000000000567805 */ /* 0x000fe2000001ff00 */
[----:B------:R-:W-:Y:S01]  /*4c50*/  CS2R R84, SRZ ;  /* 0x0000000000547805 */ /* 0x000fe2000001ff00 */
[----:B------:R-:W-:Y:S01]  /*4c60*/  UISETP.GE.AND UP0, UPT, UR10, 0x1, UPT ;  /* 0x000000010a00788c */ /* 0x000fe2000bf06270 */
[----:B------:R-:W-:Y:S01]  /*4c70*/  CS2R R82, SRZ ;  /* 0x0000000000527805 */ /* 0x000fe2000001ff00 */
[----:B------:R-:W-:Y:S01]  /*4c80*/  CS2R R80, SRZ ;  /* 0x0000000000507805 */ /* 0x000fe2000001ff00 */
[----:B------:R-:W-:Y:S01]  /*4c90*/  CS2R R78, SRZ ;  /* 0x00000000004e7805 */ /* 0x000fe2000001ff00 */
[----:B------:R-:W-:Y:S01]  /*4ca0*/  CS2R R76, SRZ ;  /* 0x00000000004c7805 */ /* 0x000fe2000001ff00 */
[----:B------:R-:W-:Y:S01]  /*4cb0*/  CS2R R74, SRZ ;  /* 0x00000000004a7805 */ /* 0x000fe2000001ff00 */
[----:B------:R-:W-:Y:S01]  /*4cc0*/  PLOP3.LUT P0, PT, PT, PT, UP0, 0x80, 0x0 ;  /* 0x000000000000781c */ /* 0x000fe20003f0f008 */
        /* <DEDUP_REMOVED lines=51> */
[-C--:B------:R-:W-:Y:S01]  /*5000*/  LEA.HI R64, R47, R62.reuse, RZ, 0x3 ;  /* 0x0000003e2f407211 */ /* 0x080fe200078f18ff */
[----:B------:R-:W-:Y:S01]  /*5010*/  UIMAD UR6, UR6, UR4, URZ ;  /* 0x00000004060672a4 */ /* 0x000fe2000f8e023f */
[----:B------:R-:W-:Y:S01]  /*5020*/  PLOP3.LUT P1, PT, PT, PT, UP2, 0x80, 0x0 ;  /* 0x000000000000781c */ /* 0x000fe20003f2f028 */
[----:B------:R-:W-:Y:S01]  /*5030*/  UIMAD.WIDE.U32 UR8, UR17, UR4, URZ ;  /* 0x00000004110872a5 */ /* 0x000fe2000f8e003f */
[----:B------:R-:W-:Y:S01]  /*5040*/  LOP3.LUT R65, R64, 0xfffffff8, RZ, 0xc0, !PT ;  /* 0xfffffff840417812 */ /* 0x000fe200078ec0ff */
[----:B------:R-:W-:Y:S01]  /*5050*/  UIMAD UR17, UR17, UR5, UR6 ;  /* 0x00000005111172a4 */ /* 0x000fe2000f8e0206 */
[----:B------:R-:W-:Y:S01]  /*5060*/  SHF.R.S32.HI R64, RZ, 0x3, R64 ;  /* 0x00000003ff407819 */ /* 0x000fe20000011440 */
[----:B------:R-:W-:Y:S01]  /*5070*/  BSSY B0, `(.L_x_672) ;  /* 0x0000064000007945 */ /* 0x000fe20003800000 */
[----:B------:R-:W-:Y:S01]  /*5080*/  ULDC.64 UR6, c[0x0][0x348] ;  /* 0x0000d20000067ab9 */ /* 0x000fe20000000a00 */
[----:B------:R-:W-:Y:S01]  /*5090*/  IMAD.IADD R65, R62, 0x1, -R65 ;  /* 0x000000013e417824 */ /* 0x000fe200078e0a41 */
[----:B------:R-:W-:Y:S01]  /*50a0*/  UISETP.NE.U32.AND UP0, UPT, URZ, UR6, UPT ;  /* 0x000000063f00728c */ /* 0x000fe2000bf05070 */
[----:B------:R-:W-:Y:S01]  /*50b0*/  PLOP3.LUT P0, PT, PT, PT, UP2, 0x80, 0x0 ;  /* 0x000000000000781c */ /* 0x000fe20003f0f028 */
[----:B------:R-:W-:Y:S01]  /*50c0*/  ULDC.64 UR4, c[0x0][0x1b8] ;  /* 0x00006e0000047ab9 */ /* 0x000fe20000000a00 */
[----:B------:R-:W-:Y:S01]  /*50d0*/  IMAD R220, R65, 0x20, R64 ;  /* 0x0000002041dc7824 */ /* 0x000fe200078e0240 */
[----:B------:R-:W-:Y:S01]  /*50e0*/  UISETP.NE.AND.EX UP0, UPT, URZ, UR7, UPT, UP0 ;  /* 0x000000073f00728c */ /* 0x000fe2000bf05300 */
[-C--:B------:R-:W-:Y:S01]  /*50f0*/  LEA.HI R67, R47, R62.reuse, RZ, 0x4 ;  /* 0x0000003e2f437211 */ /* 0x080fe200078f20ff */
[----:B------:R-:W-:Y:S01]  /*5100*/  USHF.R.S32.HI UR7, URZ, 0x1f, UR21 ;  /* 0x0000001f3f077899 */ /* 0x000fe20008011415 */
[----:B------:R-:W-:Y:S01]  /*5110*/  IMAD.SHL.U32 R121, R64, 0x40, RZ ;  /* 0x0000004040797824 */ /* 0x000fe200078e00ff */
[----:B------:R-:W-:Y:S01]  /*5120*/  UIADD3 UR9, UR9, UR17, URZ ;  /* 0x0000001109097290 */ /* 0x000fe2000fffe03f */
[----:B------:R-:W-:Y:S01]  /*5130*/  IADD3 R0, R220, UR15, RZ ;  /* 0x0000000fdc007c10 */ /* 0x000fe2000fffe0ff */
[----:B------:R-:W-:Y:S01]  /*5140*/  UIMAD UR6, UR12, UR4, URZ ;  /* 0x000000040c0672a4 */ /* 0x000fe2000f8e023f */
[----:B------:R-:W-:Y:S01]  /*5150*/  IMAD.SHL.U32 R46, R65, 0x8, RZ ;  /* 0x00000008412e7824 */ /* 0x000fe200078e00ff */
[----:B------:R-:W-:Y:S01]  /*5160*/  USEL UR7, UR7, URZ, !UP0 ;  /* 0x0000003f07077287 */ /* 0x000fe2000c000000 */
[----:B------:R-:W-:Y:S01]  /*5170*/  LEA.HI R119, R47, R62, RZ, 0x6 ;  /* 0x0000003e2f777211 */ /* 0x000fe200078f30ff */
[----:B------:R-:W-:Y:S01]  /*5180*/  UIMAD UR6, UR13, UR5, UR6 ;  /* 0x000000050d0672a4 */ /* 0x000fe2000f8e0206 */
[----:B-1----:R-:W-:Y:S01]  /*5190*/  @P1 IMAD.HI.U32 R3, R0, c[0x0][0x2c8], RZ ;  /* 0x0000b20000031a27 */ /* 0x002fe200078e00ff */
[----:B------:R-:W-:Y:S01]  /*51a0*/  UIMAD.WIDE.U32 UR18, UR13, UR4, UR8 ;  /* 0x000000040d1272a5 */ /* 0x000fe2000f8e0008 */
[----:B------:R-:W-:Y:S01]  /*51b0*/  LOP3.LUT R121, R121, 0x1c0, RZ, 0xc0, !PT ;  /* 0x000001c079797812 */ /* 0x000fe200078ec0ff */
[----:B------:R-:W-:Y:S01]  /*51c0*/  USEL UR8, UR21, URZ, !UP0 ;  /* 0x0000003f15087287 */ /* 0x000fe2000c000000 */
[----:B------:R-:W-:Y:S01]  /*51d0*/  IMAD.MOV.U32 R8, RZ, RZ, R0 ;  /* 0x000000ffff087224 */ /* 0x000fe200078e0000 */
[----:B------:R-:W-:Y:S01]  /*51e0*/  ULDC.64 UR4, c[0x0][0x1c0] ;  /* 0x0000700000047ab9 */ /* 0x000fe20000000a00 */
        /* <DEDUP_REMOVED lines=10> */
[----:B------:R-:W-:Y:S01]  /*5290*/  ULDC UR7, c[0x0][0x2c4] ;  /* 0x0000b10000077ab9 */ /* 0x000fe20000000800 */
[----:B------:R-:W-:Y:S01]  /*52a0*/  IMAD R4, R3, c[0x0][0x2c4], R0 ;  /* 0x0000b10003047a24 */ /* 0x000fe200078e0200 */
[----:B------:R-:W-:Y:S01]  /*52b0*/  UIADD3 UR5, UR9, UR5, URZ ;  /* 0x0000000509057290 */ /* 0x000fe2000fffe03f */
[----:B------:R-:W-:Y:S01]  /*52c0*/  IMAD.U32 R7, RZ, RZ, UR9 ;  /* 0x00000009ff077e24 */ /* 0x000fe2000f8e00ff */
[----:B------:R-:W-:Y:S01]  /*52d0*/  LOP3.LUT R3, R67, 0xfffffff0, RZ, 0xc0, !PT ;  /* 0xfffffff043037812 */ /* 0x000fe200078ec0ff */
[----:B------:R-:W-:Y:S01]  /*52e0*/  IMAD.U32 R6, RZ, RZ, UR8 ;  /* 0x00000008ff067e24 */ /* 0x000fe2000f8e00ff */
[----:B------:R-:W-:Y:S01]  /*52f0*/  UIMAD UR7, UR20, UR7, URZ ;  /* 0x00000007140772a4 */ /* 0x000fe2000f8e023f */
[----:B------:R-:W-:Y:S01]  /*5300*/  IMAD R5, R8, c[0x0][0x1b4], R5 ;  /* 0x00006d0008057a24 */ /* 0x000fe200078e0205 */
[----:B------:R-:W-:Y:S01]  /*5310*/  IADD3 R50, R46, 0xc0, RZ ;  /* 0x000000c02e327810 */ /* 0x000fe20007ffe0ff */
[----:B------:R-:W-:Y:S01]  /*5320*/  IMAD.U32 R7, RZ, RZ, UR5 ;  /* 0x00000005ff077e24 */ /* 0x000fe2000f8e00ff */
[----:B------:R-:W-:Y:S01]  /*5330*/  SHF.R.U32.HI R120, RZ, 0x3, R121 ;  /* 0x00000003ff787819 */ /* 0x000fe20000011679 */
[----:B------:R-:W-:Y:S01]  /*5340*/  IMAD.IADD R3, R62, 0x1, -R3 ;  /* 0x000000013e037824 */ /* 0x000fe200078e0a03 */
[----:B------:R-:W-:Y:S01]  /*5350*/  ISETP.GE.AND P4, PT, R46, c[0x0][0x198], PT ;  /* 0x000066002e007a0c */ /* 0x000fe20003f86270 */
[----:B------:R-:W-:Y:S01]  /*5360*/  IMAD.WIDE.U32 R8, R8, c[0x0][0x1b0], R6 ;  /* 0x00006c0008087a25 */ /* 0x000fe200078e0006 */
[----:B------:R-:W-:-:S02]  /*5370*/  SHF.R.S32.HI R7, RZ, 0x1f, R4 ;  /* 0x0000001fff077819 */ /* 0x000fc40000011404 */
[----:B------:R-:W-:Y:S01]  /*5380*/  SHF.R.S32.HI R44, RZ, 0x1f, R3 ;  /* 0x0000001fff2c7819 */ /* 0x000fe20000011403 */
[----:B------:R-:W-:Y:S01]  /*5390*/  IMAD.IADD R9, R9, 0x1, R5 ;  /* 0x0000000109097824 */ /* 0x000fe200078e0205 */
[----:B------:R-:W-:Y:S01]  /*53a0*/  IADD3 R6, R64, UR15, RZ ;  /* 0x0000000f40067c10 */ /* 0x000fe2000fffe0ff */
[----:B------:R-:W-:Y:S01]  /*53b0*/  IMAD R7, R7, c[0x0][0x1a8], RZ ;  /* 0x00006a0007077a24 */ /* 0x000fe200078e02ff */
[----:B------:R-:W-:Y:S01]  /*53c0*/  LEA.HI R44, R44, R3, RZ, 0x3 ;  /* 0x000000032c2c7211 */ /* 0x000fe200078f18ff */
[----:B------:R-:W-:Y:S01]  /*53d0*/  IMAD.SHL.U32 R119, R119, 0x8, RZ ;  /* 0x0000000877777824 */ /* 0x000fe200078e00ff */
[----:B------:R-:W-:Y:S01]  /*53e0*/  ISETP.GE.AND P6, PT, R6, UR7, PT ;  /* 0x0000000706007c0c */ /* 0x000fe2000bfc6270 */
[----:B------:R-:W-:Y:S01]  /*53f0*/  IMAD R7, R4, c[0x0][0x1ac], R7 ;  /* 0x00006b0004077a24 */ /* 0x000fe200078e0207 */
[----:B------:R-:W-:Y:S01]  /*5400*/  LOP3.LUT R0, R44, 0xfffffff8, RZ, 0xc0, !PT ;  /* 0xfffffff82c007812 */ /* 0x000fe200078ec0ff */
[----:B------:R-:W-:Y:S01]  /*5410*/  IMAD.WIDE.U32 R4, R4, c[0x0][0x1a8], R8 ;  /* 0x00006a0004047a25 */ /* 0x000fe200078e0008 */
[----:B------:R-:W-:-:S02]  /*5420*/  ISETP.GE.AND P3, PT, R60, c[0x0][0x198], PT ;  /* 0x000066003c007a0c */ /* 0x000fc40003f66270 */
[----:B------:R-:W-:Y:S01]  /*5430*/  ISETP.GE.AND P5, PT, R50, c[0x0][0x198], PT ;  /* 0x0000660032007a0c */ /* 0x000fe20003fa6270 */
[----:B------:R-:W-:Y:S01]  /*5440*/  IMAD.IADD R5, R5, 0x1, R7 ;  /* 0x0000000105057824 */ /* 0x000fe200078e0207 */
[C---:B------:R-:W-:Y:S01]  /*5450*/  LEA R14, P0, R4.reuse, c[0x0][0x160], 0x1 ;  /* 0x00005800040e7a11 */ /* 0x040fe200078008ff */
[----:B------:R-:W-:Y:S01]  /*5460*/  IMAD.IADD R0, R3, 0x1, -R0 ;  /* 0x0000000103007824 */ /* 0x000fe200078e0a00 */
[----:B------:R-:W-:Y:S02]  /*5470*/  LOP3.LUT R3, R121, 0x38, R46, 0xf8, !PT ;  /* 0x0000003879037812 */ /* 0x000fe400078ef82e */
[----:B------:R-:W-:Y:S01]  /*5480*/  LEA.HI.X R5, R4, c[0x0][0x164], R5, 0x1, P0 ;  /* 0x0000590004057a11 */ /* 0x000fe200000f0c05 */
[----:B------:R1:W4:Y:S01]  /*5490*/  SHFL.IDX PT, R12, R14, RZ, 0x181f ;  /* 0x00181fff0e0c7589 */ /* 0x00032200000e0000 */
[----:B------:R-:W-:Y:S02]  /*54a0*/  ISETP.GE.AND P0, PT, R51, c[0x0][0x198], PT ;  /* 0x0000660033007a0c */ /* 0x000fe40003f06270 */
[----:B------:R-:W-:Y:S01]  /*54b0*/  LOP3.LUT R4, R3, R120, RZ, 0x3c, !PT ;  /* 0x0000007803047212 */ /* 0x000fe200078e3cff */
[----:B------:R-:W-:Y:S01]  /*54c0*/  IMAD.MOV.U32 R3, RZ, RZ, 0x20 ;  /* 0x00000020ff037424 */ /* 0x000fe200078e00ff */
[----:B------:R-:W-:Y:S01]  /*54d0*/  LOP3.LUT R119, R119, 0xfffffe00, RZ, 0xc0, !PT ;  /* 0xfffffe0077777812 */ /* 0x000fe200078ec0ff */
[----:B---3--:R1:W3:Y:S01]  /*54e0*/  SHFL.IDX PT, R13, R5, RZ, 0x181f ;  /* 0x00181fff050d7589 */ /* 0x0082e200000e0000 */
[----:B------:R-:W-:-:S03]  /*54f0*/  P2R R11, PR, RZ, 0x40 ;  /* 0x00000040ff0b7803 */ /* 0x000fc60000000000 */
        /* <DEDUP_REMOVED lines=27> */
.L_x_673:
[----:B-1-34-:R-:W-:Y:S05]  /*56b0*/  BSYNC B0 ;  /* 0x0000000000007941 */ /* 0x01afea0003800000 */
.L_x_672:
        /* <DEDUP_REMOVED lines=26> */
.L_x_675:
[----:B------:R-:W-:Y:S05]  /*5860*/  BSYNC B0 ;  /* 0x0000000000007941 */ /* 0x000fea0003800000 */
.L_x_674:
[----:B------:R-:W-:Y:S01]  /*5870*/  IADD3 R4, R6, 0x40, RZ ;  /* 0x0000004006047810 */ /* 0x000fe20007ffe0ff */
[----:B--2---:R2:W4:Y:S01]  /*5880*/  SHFL.IDX PT, R17, R5, 0x2, 0x181f ;  /* 0x00581f0005117f89 */ /* 0x00452200000e0000 */
[----:B------:R-:W-:Y:S02]  /*5890*/  BSSY B0, `(.L_x_676) ;  /* 0x0000018000007945 */ /* 0x000fe40003800000 */
[----:B------:R-:W-:Y:S01]  /*58a0*/  ISETP.GE.AND P1, PT, R4, UR7, PT ;  /* 0x0000000704007c0c */ /* 0x000fe2000bf26270 */
[----:B------:R2:W1:Y:S03]  /*58b0*/  SHFL.IDX PT, R16, R14, 0x2, 0x181f ;  /* 0x00581f000e107f89 */ /* 0x00046600000e0000 */
[----:B------:R-:W-:-:S09]  /*58c0*/  P2R R4, PR, RZ, 0x2 ;  /* 0x00000002ff047803 */ /* 0x000fd20000000000 */
[----:B------:R-:W-:Y:S05]  /*58d0*/  @P1 BRA `(.L_x_677) ;  /* 0x0000013000001947 */ /* 0x000fea0003800000 */
[----:B------:R-:W-:Y:S01]  /*58e0*/  SHF.R.S32.HI R13, RZ, 0x1f, R60 ;  /* 0x0000001fff0d7819 */ /* 0x000fe2000001143c */
[----:B---3--:R-:W-:Y:S01]  /*58f0*/  IMAD.SHL.U32 R12, R61, 0x2, RZ ;  /* 0x000000023d0c7824 */ /* 0x008fe200078e00ff */
[----:B------:R-:W-:Y:S01]  /*5900*/  SHF.R.S32.HI R8, RZ, 0x1f, R51 ;  /* 0x0000001fff087819 */ /* 0x000fe20000011433 */
[----:B-1--4-:R-:W-:Y:S01]  /*5910*/  IMAD.WIDE R18, R46, 0x2, R16 ;  /* 0x000000022e127825 */ /* 0x012fe200078e0210 */
        /* <DEDUP_REMOVED lines=15> */
.L_x_677:
[----:B------:R-:W-:Y:S05]  /*5a10*/  BSYNC B0 ;  /* 0x0000000000007941 */ /* 0x000fea0003800000 */
.L_x_676:
[----:B------:R-:W-:Y:S01]  /*5a20*/  IADD3 R8, R6, 0x60, RZ ;  /* 0x0000006006087810 */ /* 0x000fe20007ffe0ff */
[----:B-1-3--:R-:W-:Y:S01]  /*5a30*/  SHFL.IDX PT, R12, R14, 0x3, 0x181f ;  /* 0x00781f000e0c7f89 */ /* 0x00afe200000e0000 */
[----:B------:R-:W-:Y:S01]  /*5a40*/  IMAD.MOV.U32 R219, RZ, RZ, c[0x0][0x2b8] ;  /* 0x0000ae00ffdb7624 */ /* 0x000fe200078e00ff */
[----:B------:R-:W-:Y:S01]  /*5a50*/  LOP3.LUT R7, R7, 0xfffffffe, RZ, 0xc0, !PT ;  /* 0xfffffffe07077812 */ /* 0x000fe200078ec0ff */
[----:B------:R-:W-:Y:S01]  /*5a60*/  USHF.R.S32.HI UR6, URZ, 0x1f, UR17 ;  /* 0x0000001f3f067899 */ /* 0x000fe20008011411 */
[----:B------:R-:W-:Y:S01]  /*5a70*/  ISETP.GE.AND P6, PT, R8, UR7, PT ;  /* 0x0000000708007c0c */ /* 0x000fe2000bfc6270 */
[----:B------:R1:W3:Y:S01]  /*5a80*/  SHFL.IDX PT, R13, R5, 0x3, 0x181f ;  /* 0x00781f00050d7f89 */ /* 0x0002e200000e0000 */
[----:B------:R-:W-:Y:S01]  /*5a90*/  ISETP.NE.AND P1, PT, R219, 0x1, PT ;  /* 0x00000001db00780c */ /* 0x000fe20003f25270 */
[----:B------:R-:W-:Y:S01]  /*5aa0*/  ULDC.64 UR4, c[0x0][0x2b0] ;  /* 0x0000ac0000047ab9 */ /* 0x000fe20000000a00 */
[----:B------:R-:W-:Y:S01]  /*5ab0*/  IMAD.MOV.U32 R221, RZ, RZ, RZ ;  /* 0x000000ffffdd7224 */ /* 0x000fe200078e00ff */
[----:B------:R-:W-:-:S02]  /*5ac0*/  UIMAD UR6, UR6, UR4, URZ ;  /* 0x00000004060672a4 */ /* 0x000fc4000f8e023f */
[----:B------:R-:W-:Y:S02]  /*5ad0*/  UIMAD.WIDE.U32 UR8, UR17, UR4, URZ ;  /* 0x00000004110872a5 */ /* 0x000fe4000f8e003f */
[----:B------:R-:W-:-:S03]  /*5ae0*/  UIMAD UR6, UR17, UR5, UR6 ;  /* 0x00000005110672a4 */ /* 0x000fc6000f8e0206 */
[----:B------:R-:W-:Y:S01]  /*5af0*/  ULDC.64 UR4, c[0x0][0x1e8] ;  /* 0x00007a0000047ab9 */ /* 0x000fe20000000a00 */
[----:B----4-:R-:W-:Y:S01]  /*5b00*/  @!P6 SHF.R.S32.HI R17, RZ, 0x1f, R60 ;  /* 0x0000001fff11e819 */ /* 0x010fe2000001143c */
[----:B------:R-:W-:Y:S01]  /*5b10*/  @!P6 IMAD.SHL.U32 R8, R61, 0x2, RZ ;  /* 0x000000023d08e824 */ /* 0x000fe200078e00ff */
[----:B------:R-:W-:Y:S01]  /*5b20*/  @!P6 SHF.R.S32.HI R10, RZ, 0x1f, R51 ;  /* 0x0000001fff0ae819 */ /* 0x000fe20000011433 */
[----:B------:R-:W-:Y:S01]  /*5b30*/  UIADD3 UR6, UR9, UR6, URZ ;  /* 0x0000000609067290 */ /* 0x000fe2000fffe03f */
[----:B------:R-:W-:Y:S02]  /*5b40*/  @!P6 LEA.HI R17, R17, R60, RZ, 0x3 ;  /* 0x0000003c1111e211 */ /* 0x000fe400078f18ff */
[----:B------:R-:W-:Y:S02]  /*5b50*/  @!P6 LEA.HI R15, R10, R51, RZ, 0x3 ;  /* 0x000000330a0fe211 */ /* 0x000fe400078f18ff */
[----:B------:R-:W-:Y:S02]  /*5b60*/  @!P6 LOP3.LUT R17, R17, 0xfffffff8, RZ, 0xc0, !PT ;  /* 0xfffffff81111e812 */ /* 0x000fe400078ec0ff */
[----:B------:R-:W-:Y:S01]  /*5b70*/  @!P6 LOP3.LUT R15, R15, 0xfffffff8, RZ, 0xc0, !PT ;  /* 0xfffffff80f0fe812 */ /* 0x000fe200078ec0ff */
[----:B-12---:R-:W-:Y:S01]  /*5b80*/  IMAD.U32 R5, RZ, RZ, UR10 ;  /* 0x0000000aff057e24 */ /* 0x006fe2000f8e00ff */
[----:B------:R-:W-:Y:S01]  /*5b90*/  @P1 LOP3.LUT R7, R7, 0x1, RZ, 0xfc, !PT ;  /* 0x0000000107071812 */ /* 0x000fe200078efcff */
[----:B---3--:R-:W-:-:S04]  /*5ba0*/  @!P6 IMAD.WIDE R18, R46, 0x2, R12 ;  /* 0x000000022e12e825 */ /* 0x008fc800078e020c */
[----:B------:R-:W-:Y:S01]  /*5bb0*/  IMAD R222, R5, 0x20, R220 ;  /* 0x0000002005de7824 */ /* 0x000fe200078e02dc */
[----:B------:R-:W-:Y:S01]  /*5bc0*/  @!P6 SHF.R.S32.HI R5, RZ, 0x1f, R50 ;  /* 0x0000001fff05e819 */ /* 0x000fe20000011432 */
[--C-:B------:R-:W-:Y:S01]  /*5bd0*/  @!P6 IMAD.WIDE R16, R17, 0x2, R12.reuse ;  /* 0x000000021110e825 */ /* 0x100fe200078e020c */
[----:B------:R-:W-:Y:S01]  /*5be0*/  @!PT LDS RZ, [RZ] ;  /* 0x00000000fffff984 */ /* 0x000fe20000000800 */
[----:B------:R1:W-:Y:S02]  /*5bf0*/  @!P6 LDGSTS.E.BYPASS.LTC128B.128 [R8+0x13080], [R18.64], !P4 ;  /* 0x130800001208efae */ /* 0x0003e4000e101d58 */
[----:B------:R-:W-:Y:S01]  /*5c00*/  @!P6 LEA.HI R5, R5, R50, RZ, 0x3 ;  /* 0x000000320505e211 */ /* 0x000fe200078f18ff */
[----:B------:R-:W-:Y:S01]  /*5c10*/  @!P6 IMAD.WIDE R14, R15, 0x2, R12 ;  /* 0x000000020f0ee825 */ /* 0x000fe200078e020c */
[----:B------:R-:W-:Y:S01]  /*5c20*/  IADD3 R222, R222, -0x20, RZ ;  /* 0xffffffe0dede7810 */ /* 0x000fe20007ffe0ff */
[----:B------:R1:W-:Y:S01]  /*5c30*/  @!P6 LDGSTS.E.BYPASS.LTC128B.128 [R8+0x17080], [R16.64], !P3 ;  /* 0x170800001008efae */ /* 0x0003e2000d901d58 */
[----:B------:R-:W-:-:S03]  /*5c40*/  @!P6 LOP3.LUT R7, R5, 0xfffffff8, RZ, 0xc0, !PT ;  /* 0xfffffff80507e812 */ /* 0x000fc600078ec0ff */
[----:B------:R2:W-:Y:S01]  /*5c50*/  @!P6 LDGSTS.E.BYPASS.LTC128B.128 [R8+0x1b080], [R14.64], !P0 ;  /* 0x1b0800000e08efae */ /* 0x0005e2000c101d58 */
[C---:B------:R-:W-:Y:S01]  /*5c60*/  ISETP.GE.AND P0, PT, R222.reuse, UR11, PT ;  /* 0x0000000bde007c0c */ /* 0x040fe2000bf06270 */
[----:B------:R-:W-:Y:S01]  /*5c70*/  @!P6 IMAD.WIDE R12, R7, 0x2, R12 ;  /* 0x00000002070ce825 */ /* 0x000fe200078e020c */
[----:B------:R-:W-:Y:S02]  /*5c80*/  IADD3 R222, R222, UR16, RZ ;  /* 0x00000010dede7c10 */ /* 0x000fe4000fffe0ff */
[----:B------:R-:W-:Y:S02]  /*5c90*/  ISETP.GT.OR P0, PT, R220, 0x1f, P0 ;  /* 0x0000001fdc00780c */ /* 0x000fe40000704670 */
[----:B------:R3:W-:Y:S01]  /*5ca0*/  @!P6 LDGSTS.E.BYPASS.LTC128B.128 [R8+0x1f080], [R12.64], !P5 ;  /* 0x1f0800000c08efae */ /* 0x0007e2000e901d58 */
[----:B------:R-:W-:-:S03]  /*5cb0*/  @P1 IMAD.HI.U32 R10, R222, c[0x0][0x2bc], RZ ;  /* 0x0000af00de0a1a27 */ /* 0x000fc600078e00ff */
[----:B------:R-:W0:Y:S01]  /*5cc0*/  LDGDEPBAR ;  /* 0x00000000000079af */ /* 0x000e220000000000 */
[----:B------:R-:W-:Y:S01]  /*5cd0*/  IMAD.MOV.U32 R5, RZ, RZ, R222 ;  /* 0x000000ffff057224 */ /* 0x000fe200078e00de */
[----:B------:R-:W-:-:S05]  /*5ce0*/  @P1 SHF.R.U32.HI R5, RZ, c[0x0][0x2c0], R10 ;  /* 0x0000b000ff051a19 */ /* 0x000fca000001160a */
[----:B------:R-:W-:-:S04]  /*5cf0*/  @!P0 IADD3 R10, P1, R5, UR8, RZ ;  /* 0x00000008050a8c10 */ /* 0x000fc8000ff3e0ff */
[----:B------:R-:W-:Y:S02]  /*5d00*/  @!P0 LEA.HI.X.SX32 R7, R5, UR6, 0x1, P1 ;  /* 0x0000000605078c11 */ /* 0x000fe400088f0eff */
[----:B--2---:R-:W-:-:S04]  /*5d10*/  @!P0 LEA R14, P1, R10, c[0x0][0x2a0], 0x2 ;  /* 0x0000a8000a0e8a11 */ /* 0x004fc800078210ff */
        /* <DEDUP_REMOVED lines=10> */
[----:B------:R-:W-:Y:S01]  /*5dc0*/  ULEA UR22, UR10, 0xffffffe0, 0x5 ;  /* 0xffffffe00a167891 */ /* 0x000fe2000f8e283f */
[----:B---3--:R-:W-:Y:S01]  /*5dd0*/  IMAD.WIDE.U32 R12, R222, c[0x0][0x1e0], RZ ;  /* 0x00007800de0c7a25 */ /* 0x008fe200078e00ff */
[----:B------:R-:W-:Y:S01]  /*5de0*/  SHF.R.S32.HI R66, RZ, 0x1f, R222 ;  /* 0x0000001fff427819 */ /* 0x000fe200000114de */
[----:B------:R-:W-:Y:S01]  /*5df0*/  UIADD3 UR17, UR19, UR17, URZ ;  /* 0x0000001113117290 */ /* 0x000fe2000fffe03f */
[----:B------:R-:W-:Y:S01]  /*5e00*/  ISETP.GE.AND P3, PT, R51, c[0x0][0x1d4], PT ;  /* 0x0000750033007a0c */ /* 0x000fe20003f66270 */
[----:B------:R-:W-:Y:S01]  /*5e10*/  UIADD3 UR22, UR11, -UR22, URZ ;  /* 0x800000160b167290 */ /* 0x000fe2000fffe03f */
[----:B------:R-:W-:Y:S01]  /*5e20*/  ISETP.GE.AND P2, PT, R50, c[0x0][0x1d4], PT ;  /* 0x0000750032007a0c */ /* 0x000fe20003f46270 */
[----:B------:R-:W-:Y:S01]  /*5e30*/  IMAD R5, R66, c[0x0][0x1e0], RZ ;  /* 0x0000780042057a24 */ /* 0x000fe200078e02ff */
[----:B------:R-:W-:Y:S01]  /*5e40*/  ULDC.64 UR4, c[0x0][0x210] ;  /* 0x0000840000047ab9 */ /* 0x000fe20000000a00 */
[----:B------:R-:W-:Y:S01]  /*5e50*/  LEA.HI R49, R47, R62, RZ, 0x5 ;  /* 0x0000003e2f317211 */ /* 0x000fe200078f28ff */
[----:B------:R-:W-:Y:S01]  /*5e60*/  UIMAD UR12, UR12, UR4, URZ ;  /* 0x000000040c0c72a4 */ /* 0x000fe2000f8e023f */
[----:B------:R-:W-:Y:S01]  /*5e70*/  IMAD R5, R222, c[0x0][0x1e4], R5 ;  /* 0x00007900de057a24 */ /* 0x000fe200078e0205 */
[----:B------:R-:W-:Y:S01]  /*5e80*/  IADD3 R10, -R64, UR22, RZ ;  /* 0x00000016400a7c10 */ /* 0x000fe2000fffe1ff */
[----:B------:R-:W-:Y:S01]  /*5e90*/  UIMAD.WIDE.U32 UR26, UR13, UR4, URZ ;  /* 0x000000040d1a72a5 */ /* 0x000fe2000f8e003f */
[----:B------:R-:W-:Y:S01]  /*5ea0*/  SHF.R.S32.HI R48, RZ, 0x5, R49 ;  /* 0x00000005ff307819 */ /* 0x000fe20000011431 */
[----:B------:R-:W-:Y:S01]  /*5eb0*/  IMAD.IADD R13, R13, 0x1, R5 ;  /* 0x000000010d0d7824 */ /* 0x000fe200078e0205 */
[----:B------:R-:W-:Y:S01]  /*5ec0*/  UIMAD UR12, UR13, UR5, UR12 ;  /* 0x000000050d0c72a4 */ /* 0x000fe2000f8e020c */
[----:B------:R-:W-:-:S03]  /*5ed0*/  IMAD.U32 R5, RZ, RZ, UR13 ;  /* 0x0000000dff057e24 */ /* 0x000fc6000f8e00ff */
[----:B------:R-:W-:Y:S01]  /*5ee0*/  UIADD3 UR12, UR27, UR12, URZ ;  /* 0x0000000c1b0c7290 */ /* 0x000fe2000fffe03f */
[----:B--2---:R-:W-:Y:S01]  /*5ef0*/  SHF.R.S32.HI R45, RZ, 0x1f, R221 ;  /* 0x0000001fff2d7819 */ /* 0x004fe200000114dd */
[----:B------:R-:W-:-:S04]  /*5f00*/  IMAD.WIDE.U32 R12, R221, c[0x0][0x1f0], R12 ;  /* 0x00007c00dd0c7a25 */ /* 0x000fc800078e000c */
[----:B-1----:R-:W-:Y:S02]  /*5f10*/  IMAD R8, R45, c[0x0][0x1f0], RZ ;  /* 0x00007c002d087a24 */ /* 0x002fe400078e02ff */
        /* <DEDUP_REMOVED lines=9> */
[----:B------:R-:W-:Y:S02]  /*5fb0*/  LEA.HI.X R13, R8, c[0x0][0x1cc], R7, 0x1, P1 ;  /* 0x00007300080d7a11 */ /* 0x000fe400008f0c07 */
[----:B------:R-:W-:-:S04]  /*5fc0*/  ISETP.GT.AND P1, PT, R220, 0x1f, PT ;  /* 0x0000001fdc00780c */ /* 0x000fc80003f24270 */
[----:B------:R-:W1:Y:S05]  /*5fd0*/  SHFL.IDX PT, R13, R13, RZ, 0x181f ;  /* 0x00181fff0d0d7589 */ /* 0x000e6a00000e0000 */
[----:B------:R-:W-:Y:S02]  /*5fe0*/  @P0 SHF.R.S32.HI R7, RZ, 0x1f, R60 ;  /* 0x0000001fff070819 */ /* 0x000fe4000001143c */
[----:B------:R-:W-:Y:S02]  /*5ff0*/  @P0 SHF.R.S32.HI R10, RZ, 0x1f, R51 ;  /* 0x0000001fff0a0819 */ /* 0x000fe40000011433 */
[----:B------:R-:W-:Y:S02]  /*6000*/  @P0 SHF.R.S32.HI R5, RZ, 0x1f, R50 ;  /* 0x0000001fff050819 */ /* 0x000fe40000011432 */
[----:B------:R-:W-:-:S02]  /*6010*/  @P0 LEA.HI R8, R7, R60, RZ, 0x3 ;  /* 0x0000003c07080211 */ /* 0x000fc400078f18ff */
[----:B------:R-:W-:Y:S01]  /*6020*/  @P0 LEA.HI R7, R10, R51, RZ, 0x3 ;  /* 0x000000330a070211 */ /* 0x000fe200078f18ff */
[----:B------:R-:W-:Y:S01]  /*6030*/  @P0 IMAD.SHL.U32 R10, R61, 0x2, RZ ;  /* 0x000000023d0a0824 */ /* 0x000fe200078e00ff */
        /* <DEDUP_REMOVED lines=18> */
.L_x_678:
        /* <DEDUP_REMOVED lines=30> */
[----:B------:R-:W-:Y:S01]  /*6340*/  @P0 SHF.R.U32.HI R5, RZ, c[0x0][0x2cc], R6 ;  /* 0x0000b300ff050a19 */ /* 0x000fe20000011606 */
[----:B------:R-:W-:-:S03]  /*6350*/  IMAD.MOV.U32 R6, RZ, RZ, R14 ;  /* 0x000000ffff067224 */ /* 0x000fc600078e000e */
[----:B------:R-:W-:Y:S01]  /*6360*/  SHF.R.S32.HI R8, RZ, 0x1f, R5 ;  /* 0x0000001fff087819 */ /* 0x000fe20000011405 */
[----:B------:R-:W-:-:S04]  /*6370*/  IMAD.WIDE.U32 R6, R5, c[0x0][0x280], R6 ;  /* 0x0000a00005067a25 */ /* 0x000fc800078e0006 */
[C---:B------:R-:W-:Y:S02]  /*6380*/  IMAD R10, R8.reuse, c[0x0][0x280], RZ ;  /* 0x0000a000080a7a24 */ /* 0x040fe400078e02ff */
[----:B------:R-:W-:Y:S02]  /*6390*/  IMAD R8, R8, c[0x0][0x290], RZ ;  /* 0x0000a40008087a24 */ /* 0x000fe400078e02ff */
[C---:B------:R-:W-:Y:S02]  /*63a0*/  IMAD R10, R5.reuse, c[0x0][0x284], R10 ;  /* 0x0000a100050a7a24 */ /* 0x040fe400078e020a */
[----:B------:R-:W-:-:S03]  /*63b0*/  IMAD.WIDE.U32 R16, R5, c[0x0][0x290], R16 ;  /* 0x0000a40005107a25 */ /* 0x000fc600078e0010 */
[----:B------:R-:W-:Y:S01]  /*63c0*/  IADD3 R14, R7, R10, RZ ;  /* 0x0000000a070e7210 */ /* 0x000fe20007ffe0ff */
[----:B------:R-:W-:Y:S01]  /*63d0*/  IMAD R13, R5, c[0x0][0x294], R8 ;  /* 0x0000a500050d7a24 */ /* 0x000fe200078e0208 */
[----:B------:R-:W-:-:S04]  /*63e0*/  LEA R10, P0, R6, c[0x0][0x270], 0x1 ;  /* 0x00009c00060a7a11 */ /* 0x000fc800078008ff */
[----:B------:R-:W-:Y:S01]  /*63f0*/  LEA.HI.X R14, R6, c[0x0][0x274], R14, 0x1, P0 ;  /* 0x00009d00060e7a11 */ /* 0x000fe200000f0c0e */
[----:B------:R1:W2:Y:S01]  /*6400*/  SHFL.IDX PT, R18, R10, RZ, 0x181f ;  /* 0x00181fff0a127589 */ /* 0x0002a200000e0000 */
[----:B------:R-:W-:Y:S02]  /*6410*/  IADD3 R13, R17, R13, RZ ;  /* 0x0000000d110d7210 */ /* 0x000fe40007ffe0ff */
[C---:B------:R-:W-:Y:S01]  /*6420*/  LEA R8, P0, R16.reuse, c[0x0][0x288], 0x1 ;  /* 0x0000a20010087a11 */ /* 0x040fe200078008ff */
[----:B------:R1:W3:Y:S03]  /*6430*/  SHFL.IDX PT, R19, R14, RZ, 0x181f ;  /* 0x00181fff0e137589 */ /* 0x0002e600000e0000 */
[----:B------:R-:W-:Y:S02]  /*6440*/  LEA.HI.X R13, R16, c[0x0][0x28c], R13, 0x1, P0 ;  /* 0x0000a300100d7a11 */ /* 0x000fe400000f0c0d */
[----:B------:R-:W-:Y:S01]  /*6450*/  ISETP.NE.AND P0, PT, R11, RZ, PT ;  /* 0x000000ff0b00720c */ /* 0x000fe20003f05270 */
[----:B------:R1:W4:Y:S04]  /*6460*/  SHFL.IDX PT, R16, R8, RZ, 0x181f ;  /* 0x00181fff08107589 */ /* 0x00032800000e0000 */
[----:B------:R1:W1:Y:S08]  /*6470*/  SHFL.IDX PT, R17, R13, RZ, 0x181f ;  /* 0x00181fff0d117589 */ /* 0x00027000000e0000 */
        /* <DEDUP_REMOVED lines=41> */
.L_x_682:
[----:B------:R-:W-:Y:S05]  /*6710*/  BSYNC B0 ;  /* 0x0000000000007941 */ /* 0x000fea0003800000 */
.L_x_681:
        /* <DEDUP_REMOVED lines=78> */
.L_x_684:
[----:B------:R-:W-:Y:S05]  /*6c00*/  BSYNC B0 ;  /* 0x0000000000007941 */ /* 0x000fea0003800000 */
.L_x_683:
        /* <DEDUP_REMOVED lines=80> */
.L_x_686:
[----:B------:R-:W-:Y:S05]  /*7110*/  BSYNC B0 ;  /* 0x0000000000007941 */ /* 0x000fea0003800000 */
.L_x_685:
        /* <DEDUP_REMOVED lines=77> */
.L_x_688:
[----:B------:R-:W-:Y:S05]  /*75f0*/  BSYNC B0 ;  /* 0x0000000000007941 */ /* 0x000fea0003800000 */
.L_x_687:
        /* <DEDUP_REMOVED lines=79> */
.L_x_692:
[----:B------:R-:W-:Y:S05]  /*7af0*/  BSYNC B0 ;  /* 0x0000000000007941 */ /* 0x000fea0003800000 */
.L_x_691:
        /* <DEDUP_REMOVED lines=46> */
.L_x_694:
[----:B------:R-:W-:Y:S05]  /*7de0*/  BSYNC B0 ;  /* 0x0000000000007941 */ /* 0x000fea0003800000 */
.L_x_693:
        /* <DEDUP_REMOVED lines=46> */
.L_x_696:
[----:B------:R-:W-:Y:S05]  /*80d0*/  BSYNC B0 ;  /* 0x0000000000007941 */ /* 0x000fea0003800000 */
.L_x_695:
        /* <DEDUP_REMOVED lines=45> */
.L_x_690:
[----:B------:R-:W-:Y:S05]  /*83b0*/  BSYNC B1 ;  /* 0x0000000000017941 */ /* 0x000fea0003800000 */
.L_x_689:
        /* <DEDUP_REMOVED lines=49> */
.L_x_700:
[----:B------:R-:W-:Y:S05]  /*86d0*/  BSYNC B0 ;  /* 0x0000000000007941 */ /* 0x000fea0003800000 */
.L_x_699:
        /* <DEDUP_REMOVED lines=46> */
.L_x_702:
[----:B------:R-:W-:Y:S05]  /*89c0*/  BSYNC B0 ;  /* 0x0000000000007941 */ /* 0x000fea0003800000 */
.L_x_701:
        /* <DEDUP_REMOVED lines=46> */
.L_x_704:
[----:B------:R-:W-:Y:S05]  /*8cb0*/  BSYNC B0 ;  /* 0x0000000000007941 */ /* 0x000fea0003800000 */
.L_x_703:
        /* <DEDUP_REMOVED lines=45> */
.L_x_698:
[----:B------:R-:W-:Y:S05]  /*8f90*/  BSYNC B1 ;  /* 0x0000000000017941 */ /* 0x000fea0003800000 */
.L_x_697:
        /* <DEDUP_REMOVED lines=49> */
.L_x_708:
[----:B------:R-:W-:Y:S05]  /*92b0*/  BSYNC B0 ;  /* 0x0000000000007941 */ /* 0x000fea0003800000 */
.L_x_707:
        /* <DEDUP_REMOVED lines=46> */
.L_x_710:
[----:B------:R-:W-:Y:S05]  /*95a0*/  BSYNC B0 ;  /* 0x0000000000007941 */ /* 0x000fea0003800000 */
.L_x_709:
        /* <DEDUP_REMOVED lines=46> */
.L_x_712:
[----:B------:R-:W-:Y:S05]  /*9890*/  BSYNC B0 ;  /* 0x0000000000007941 */ /* 0x000fea0003800000 */
.L_x_711:
        /* <DEDUP_REMOVED lines=45> */
.L_x_706:
[----:B------:R-:W-:Y:S05]  /*9b70*/  BSYNC B1 ;  /* 0x0000000000017941 */ /* 0x000fea0003800000 */
.L_x_705:
        /* <DEDUP_REMOVED lines=48> */
.L_x_715:
[----:B------:R-:W-:Y:S05]  /*9e80*/  BSYNC B0 ;  /* 0x0000000000007941 */ /* 0x000fea0003800000 */
.L_x_714:
        /* <DEDUP_REMOVED lines=46> */
.L_x_717:
[----:B------:R-:W-:Y:S05]  /*a170*/  BSYNC B0 ;  /* 0x0000000000007941 */ /* 0x000fea0003800000 */
.L_x_716:
        /* <DEDUP_REMOVED lines=46> */
.L_x_719:
[----:B------:R-:W-:Y:S05]  /*a460*/  BSYNC B0 ;  /* 0x0000000000007941 */ /* 0x000fea0003800000 */
.L_x_718:
        /* <DEDUP_REMOVED lines=46> */
.L_x_680:
[----:B------:R-:W-:Y:S01]  /*a750*/  PLOP3.LUT P0, PT, PT, PT, UP2, 0x80, 0x0 ;  /* 0x000000000000781c */ /* 0x000fe20003f0f028 */
[----:B------:R-:W-:Y:S01]  /*a760*/  IMAD.MOV.U32 R15, RZ, RZ, R7 ;  /* 0x000000ffff0f7224 */ /* 0x000fe200078e0007 */
[----:B------:R-:W-:Y:S01]  /*a770*/  MOV R13, R17 ;  /* 0x00000011000d7202 */ /* 0x000fe20000000f00 */
        /* <DEDUP_REMOVED lines=18> */
[C---:B------:R-:W-:Y:S02]  /*a8a0*/  IMAD R6, R5.reuse, c[0x0][0x284], R6 ;  /* 0x0000a10005067a24 */ /* 0x040fe400078e0206 */
[----:B------:R-:W-:-:S04]  /*a8b0*/  IMAD.WIDE.U32 R12, R5, c[0x0][0x290], R12 ;  /* 0x0000a400050c7a25 */ /* 0x000fc800078e000c */
[----:B------:R-:W-:Y:S02]  /*a8c0*/  IMAD.IADD R6, R15, 0x1, R6 ;  /* 0x000000010f067824 */ /* 0x000fe400078e0206 */
[----:B------:R-:W-:-:S03]  /*a8d0*/  IMAD R5, R5, c[0x0][0x294], R8 ;  /* 0x0000a50005057a24 */ /* 0x000fc600078e0208 */
[----:B------:R-:W-:Y:S01]  /*a8e0*/  LEA.HI.X R6, R14, c[0x0][0x274], R6, 0x1, P0 ;  /* 0x00009d000e067a11 */ /* 0x000fe200000f0c06 */
[----:B------:R-:W-:Y:S01]  /*a8f0*/  IMAD.IADD R5, R13, 0x1, R5 ;  /* 0x000000010d057824 */ /* 0x000fe200078e0205 */
[C---:B------:R-:W-:Y:S01]  /*a900*/  LEA R8, P0, R12.reuse, c[0x0][0x288], 0x1 ;  /* 0x0000a2000c087a11 */ /* 0x040fe200078008ff */
[----:B------:R1:W2:Y:S03]  /*a910*/  SHFL.IDX PT, R14, R7, RZ, 0x181f ;  /* 0x00181fff070e7589 */ /* 0x0002a600000e0000 */
[----:B------:R-:W-:Y:S01]  /*a920*/  LEA.HI.X R5, R12, c[0x0][0x28c], R5, 0x1, P0 ;  /* 0x0000a3000c057a11 */ /* 0x000fe200000f0c05 */
[----:B------:R1:W3:Y:S01]  /*a930*/  SHFL.IDX PT, R15, R6, RZ, 0x181f ;  /* 0x00181fff060f7589 */ /* 0x0002e200000e0000 */
[----:B------:R-:W-:-:S03]  /*a940*/  ISETP.NE.AND P0, PT, R11, RZ, PT ;  /* 0x000000ff0b00720c */ /* 0x000fc60003f05270 */
[----:B------:R1:W4:Y:S04]  /*a950*/  SHFL.IDX PT, R12, R8, RZ, 0x181f ;  /* 0x00181fff080c7589 */ /* 0x00032800000e0000 */
[----:B------:R1:W1:Y:S06]  /*a960*/  SHFL.IDX PT, R13, R5, RZ, 0x181f ;  /* 0x00181fff050d7589 */ /* 0x00026c00000e0000 */
[----:B------:R-:W-:Y:S05]  /*a970*/  @P0 BRA `(.L_x_721) ;  /* 0x0000015000000947 */ /* 0x000fea0003800000 */
[----:B------:R-:W-:Y:S01]  /*a980*/  ISETP.GE.AND P0, PT, R46, c[0x0][0x27c], PT ;  /* 0x00009f002e007a0c */ /* 0x000fe20003f06270 */
[----:B------:R-:W-:Y:S01]  /*a990*/  CS2R R106, SRZ ;  /* 0x00000000006a7805 */ /* 0x000fe2000001ff00 */
[----:B------:R-:W-:Y:S01]  /*a9a0*/  CS2R R104, SRZ ;  /* 0x0000000000687805 */ /* 0x000fe2000001ff00 */
[----:B------:R-:W-:Y:S01]  /*a9b0*/  CS2R R102, SRZ ;  /* 0x0000000000667805 */ /* 0x000fe2000001ff00 */
[----:B------:R-:W-:-:S09]  /*a9c0*/  CS2R R100, SRZ ;  /* 0x0000000000647805 */ /* 0x000fd2000001ff00 */
[----:B--23--:R-:W-:-:S04]  /*a9d0*/  @!P0 IMAD.WIDE R18, R46, 0x2, R14 ;  /* 0x000000022e128825 */ /* 0x00cfc800078e020e */
        /* <DEDUP_REMOVED lines=15> */
.L_x_721:
[----:B------:R-:W-:Y:S05]  /*aad0*/  BSYNC B0 ;  /* 0x0000000000007941 */ /* 0x000fea0003800000 */
.L_x_720:
[----:B------:R-:W-:Y:S01]  /*aae0*/  ISETP.NE.AND P0, PT, R9, RZ, PT ;  /* 0x000000ff0900720c */ /* 0x000fe20003f05270 */
[----:B-1---5:R-:W-:Y:S01]  /*aaf0*/  IMAD.MOV.U32 R10, RZ, RZ, R88 ;  /* 0x000000ffff0a7224 */ /* 0x022fe200078e0058 */
[----:B------:R-:W-:Y:S01]  /*ab00*/  MOV R9, R89 ;  /* 0x0000005900097202 */ /* 0x000fe20000000f00 */
[----:B----4-:R-:W-:Y:S01]  /*ab10*/  IMAD.MOV.U32 R12, RZ, RZ, R90 ;  /* 0x000000ffff0c7224 */ /* 0x010fe200078e005a */
[----:B---3--:R-:W-:Y:S01]  /*ab20*/  MOV R15, R87 ;  /* 0x00000057000f7202 */ /* 0x008fe20000000f00 */
[----:B------:R-:W-:Y:S01]  /*ab30*/  IMAD.MOV.U32 R11, RZ, RZ, R91 ;  /* 0x000000ffff0b7224 */ /* 0x000fe200078e005b */
[----:B------:R-:W-:Y:S01]  /*ab40*/  PRMT R117, R9, 0x5410, R10 ;  /* 0x0000541009757816 */ /* 0x000fe2000000000a */
[----:B------:R-:W-:Y:S01]  /*ab50*/  IMAD.MOV.U32 R9, RZ, RZ, R105 ;  /* 0x000000ffff097224 */ /* 0x000fe200078e0069 */
[----:B------:R-:W-:Y:S01]  /*ab60*/  MOV R10, R104 ;  /* 0x00000068000a7202 */ /* 0x000fe20000000f00 */
[----:B------:R-:W-:Y:S01]  /*ab70*/  IMAD.MOV.U32 R16, RZ, RZ, R86 ;  /* 0x000000ffff107224 */ /* 0x000fe200078e0056 */
[----:B------:R-:W-:Y:S01]  /*ab80*/  PRMT R118, R11, 0x5410, R12 ;  /* 0x000054100b767816 */ /* 0x000fe2000000000c */
[----:B--2---:R-:W-:Y:S01]  /*ab90*/  IMAD.MOV.U32 R14, RZ, RZ, R84 ;  /* 0x000000ffff0e7224 */ /* 0x004fe200078e0054 */
[----:B------:R-:W-:Y:S01]  /*aba0*/  PRMT R127, R9, 0x5410, R10 ;  /* 0x00005410097f7816 */ /* 0x000fe2000000000a */
[----:B------:R-:W-:Y:S01]  /*abb0*/  IMAD.MOV.U32 R9, RZ, RZ, R85 ;  /* 0x000000ffff097224 */ /* 0x000fe200078e0055 */
[----:B------:R-:W-:Y:S01]  /*abc0*/  PRMT R116, R15, 0x5410, R16 ;  /* 0x000054100f747816 */ /* 0x000fe20000000010 */
        /* <DEDUP_REMOVED lines=8> */
[----:B------:R1:W2:Y:S01]  /*ac50*/  SHFL.IDX PT, R13, R6, 0x1, 0x181f ;  /* 0x00381f00060d7f89 */ /* 0x0002a200000e0000 */
[----:B------:R-:W-:Y:S01]  /*ac60*/  BSSY B0, `(.L_x_722) ;  /* 0x0000023000007945 */ /* 0x000fe20003800000 */
[----:B------:R-:W-:Y:S01]  /*ac70*/  PRMT R126, R15, 0x5410, R16 ;  /* 0x000054100f7e7816 */ /* 0x000fe20000000010 */
[----:B------:R-:W-:Y:S01]  /*ac80*/  CS2R R56, SRZ ;  /* 0x0000000000387805 */ /* 0x000fe2000001ff00 */
[----:B------:R1:W3:Y:S01]  /*ac90*/  SHFL.IDX PT, R12, R7, 0x1, 0x181f ;  /* 0x00381f00070c7f89 */ /* 0x0002e200000e0000 */
[----:B------:R-:W-:Y:S01]  /*aca0*/  PRMT R125, R9, 0x5410, R14 ;  /* 0x00005410097d7816 */ /* 0x000fe2000000000e */
[----:B------:R-:W-:Y:S01]  /*acb0*/  CS2R R74, SRZ ;  /* 0x00000000004a7805 */ /* 0x000fe2000001ff00 */
[----:B------:R-:W-:Y:S01]  /*acc0*/  CS2R R72, SRZ ;  /* 0x0000000000487805 */ /* 0x000fe2000001ff00 */
[----:B------:R1:W4:Y:S01]  /*acd0*/  SHFL.IDX PT, R11, R5, 0x1, 0x181f ;  /* 0x00381f00050b7f89 */ /* 0x00032200000e0000 */
[----:B------:R-:W-:Y:S01]  /*ace0*/  CS2R R54, SRZ ;  /* 0x0000000000367805 */ /* 0x000fe2000001ff00 */
[----:B------:R-:W-:Y:S01]  /*acf0*/  CS2R R52, SRZ ;  /* 0x0000000000347805 */ /* 0x000fe2000001ff00 */
[----:B------:R-:W-:Y:S01]  /*ad00*/  CS2R R70, SRZ ;  /* 0x0000000000467805 */ /* 0x000fe2000001ff00 */
[----:B------:R1:W1:Y:S01]  /*ad10*/  SHFL.IDX PT, R10, R8, 0x1, 0x181f ;  /* 0x00381f00080a7f89 */ /* 0x00026200000e0000 */
[----:B------:R-:W-:Y:S01]  /*ad20*/  CS2R R68, SRZ ;  /* 0x0000000000447805 */ /* 0x000fe2000001ff00 */
        /* <DEDUP_REMOVED lines=22> */
.L_x_723:
[----:B------:R-:W-:Y:S05]  /*ae90*/  BSYNC B0 ;  /* 0x0000000000007941 */ /* 0x000fea0003800000 */
.L_x_722:
[----:B------:R-:W-:Y:S01]  /*aea0*/  ISETP.NE.AND P0, PT, R4, RZ, PT ;  /* 0x000000ff0400720c */ /* 0x000fe20003f05270 */
[----:B-1--45:R-:W-:Y:S01]  /*aeb0*/  IMAD.MOV.U32 R11, RZ, RZ, R58 ;  /* 0x000000ffff0b7224 */ /* 0x032fe200078e003a */
[----:B------:R-:W-:Y:S01]  /*aec0*/  MOV R4, R57 ;  /* 0x0000003900047202 */ /* 0x000fe20000000f00 */
[----:B------:R-:W-:Y:S01]  /*aed0*/  IMAD.MOV.U32 R10, RZ, RZ, R59 ;  /* 0x000000ffff0a7224 */ /* 0x000fe200078e003b */
[----:B------:R1:W4:Y:S01]  /*aee0*/  SHFL.IDX PT, R15, R6, 0x2, 0x181f ;  /* 0x00581f00060f7f89 */ /* 0x00032200000e0000 */
        /* <DEDUP_REMOVED lines=9> */
[----:B------:R1:W3:Y:S01]  /*af80*/  SHFL.IDX PT, R14, R7, 0x2, 0x181f ;  /* 0x00581f00070e7f89 */ /* 0x0002e200000e0000 */
        /* <DEDUP_REMOVED lines=14> */
[----:B---3--:R1:W3:Y:S01]  /*b070*/  SHFL.IDX PT, R12, R8, 0x2, 0x181f ;  /* 0x00581f00080c7f89 */ /* 0x0082e200000e0000 */
        /* <DEDUP_REMOVED lines=10> */
[----:B----4-:R-:W-:Y:S01]  /*b120*/  ISETP.GE.AND P0, PT, R46, c[0x0][0x27c], PT ;  /* 0x00009f002e007a0c */ /* 0x010fe20003f06270 */
[----:B------:R-:W-:Y:S01]  /*b130*/  CS2R R38, SRZ ;  /* 0x0000000000267805 */ /* 0x000fe2000001ff00 */
[----:B------:R-:W-:Y:S01]  /*b140*/  CS2R R36, SRZ ;  /* 0x0000000000247805 */ /* 0x000fe2000001ff00 */
[----:B------:R-:W-:Y:S01]  /*b150*/  CS2R R30, SRZ ;  /* 0x00000000001e7805 */ /* 0x000fe2000001ff00 */
[----:B------:R-:W-:-:S09]  /*b160*/  CS2R R28, SRZ ;  /* 0x00000000001c7805 */ /* 0x000fd2000001ff00 */
[----:B------:R-:W-:-:S04]  /*b170*/  @!P0 IMAD.WIDE R16, R46, 0x2, R14 ;  /* 0x000000022e108825 */ /* 0x000fc800078e020e */
[----:B--23--:R-:W-:Y:S01]  /*b180*/  @!P0 IMAD.WIDE R10, R46, 0x2, R12 ;  /* 0x000000022e0a8825 */ /* 0x00cfe200078e020c */
        /* <DEDUP_REMOVED lines=14> */
.L_x_725:
[----:B----4-:R-:W-:Y:S05]  /*b270*/  BSYNC B0 ;  /* 0x0000000000007941 */ /* 0x010fea0003800000 */
.L_x_724:
[----:B-----5:R-:W-:Y:S01]  /*b280*/  IMAD.MOV.U32 R9, RZ, RZ, R40 ;  /* 0x000000ffff097224 */ /* 0x020fe200078e0028 */
[----:B------:R-:W-:Y:S01]  /*b290*/  MOV R4, R41 ;  /* 0x0000002900047202 */ /* 0x000fe20000000f00 */
[----:B--2---:R-:W-:Y:S01]  /*b2a0*/  IMAD.MOV.U32 R11, RZ, RZ, R42 ;  /* 0x000000ffff0b7224 */ /* 0x004fe200078e002a */
[----:B------:R2:W4:Y:S01]  /*b2b0*/  SHFL.IDX PT, R77, R6, 0x3, 0x181f ;  /* 0x00781f00064d7f89 */ /* 0x00052200000e0000 */
[----:B------:R-:W-:Y:S01]  /*b2c0*/  IMAD.MOV.U32 R10, RZ, RZ, R43 ;  /* 0x000000ffff0a7224 */ /* 0x000fe200078e002b */
[----:B------:R-:W-:Y:S01]  /*b2d0*/  PRMT R93, R4, 0x5410, R9 ;  /* 0x00005410045d7816 */ /* 0x000fe20000000009 */
[----:B------:R-:W-:Y:S01]  /*b2e0*/  IMAD.MOV.U32 R4, RZ, RZ, R37 ;  /* 0x000000ffff047224 */ /* 0x000fe200078e0025 */
[----:B------:R-:W-:Y:S01]  /*b2f0*/  MOV R9, R36 ;  /* 0x0000002400097202 */ /* 0x000fe20000000f00 */
[----:B------:R1:W3:Y:S01]  /*b300*/  SHFL.IDX PT, R79, R5, 0x3, 0x181f ;  /* 0x00781f00054f7f89 */ /* 0x0002e200000e0000 */
        /* <DEDUP_REMOVED lines=17> */
[----:B-12---:R-:W-:Y:S01]  /*b420*/  IMAD.MOV.U32 R6, RZ, RZ, R31 ;  /* 0x000000ffff067224 */ /* 0x006fe200078e001f */
[----:B------:R-:W-:Y:S01]  /*b430*/  CS2R R20, SRZ ;  /* 0x0000000000147805 */ /* 0x000fe2000001ff00 */
[----:B------:R-:W-:Y:S01]  /*b440*/  CS2R R18, SRZ ;  /* 0x0000000000127805 */ /* 0x000fe2000001ff00 */
[----:B------:R-:W-:Y:S01]  /*b450*/  CS2R R16, SRZ ;  /* 0x0000000000107805 */ /* 0x000fe2000001ff00 */
[----:B------:R-:W-:Y:S01]  /*b460*/  CS2R R14, SRZ ;  /* 0x00000000000e7805 */ /* 0x000fe2000001ff00 */
[----:B------:R-:W-:Y:S01]  /*b470*/  IMAD.MOV.U32 R5, RZ, RZ, R28 ;  /* 0x000000ffff057224 */ /* 0x000fe200078e001c */
[----:B---3--:R-:W-:Y:S01]  /*b480*/  CS2R R12, SRZ ;  /* 0x00000000000c7805 */ /* 0x008fe2000001ff00 */
[----:B------:R-:W-:-:S03]  /*b490*/  MOV R7, R30 ;  /* 0x0000001e00077202 */ /* 0x000fc60000000f00 */
        /* <DEDUP_REMOVED lines=8> */
[----:B----4-:R-:W-:-:S04]  /*b520*/  @!P0 IMAD.WIDE R8, R46, 0x2, R76 ;  /* 0x000000022e088825 */ /* 0x010fc800078e024c */
        /* <DEDUP_REMOVED lines=15> */
.L_x_727:
[----:B------:R-:W-:Y:S05]  /*b620*/  BSYNC B0 ;  /* 0x0000000000007941 */ /* 0x000fea0003800000 */
.L_x_726:
        /* <DEDUP_REMOVED lines=21> */
[----:B----4-:R-:W-:Y:S01]  /*b780*/  PRMT R78, R78, 0x5410, R4 ;  /* 0x000054104e4e7816 */ /* 0x010fe20000000004 */
        /* <DEDUP_REMOVED lines=111> */
.L_x_731:
[----:B------:R-:W-:Y:S05]  /*be80*/  BSYNC B0 ;  /* 0x0000000000007941 */ /* 0x000fea0003800000 */
.L_x_730:
        /* <DEDUP_REMOVED lines=12> */
[----:B------:R-:W-:Y:S01]  /*bf50*/  SHF.L.U32 R7, R7, 0x7, RZ ;  /* 0x0000000707077819 */ /* 0x000fe200000006ff */
[--C-:B------:R-:W-:Y:S01]  /*bf60*/  HADD2.F32 R124, -RZ, R117.reuse.H0_H0 ;  /* 0x20000075ff7c7230 */ /* 0x100fe20000004100 */
[----:B------:R-:W-:Y:S01]  /*bf70*/  SHF.R.S32.HI R4, RZ, 0x1f, R5 ;  /* 0x0000001fff047819 */ /* 0x000fe20000011405 */
[----:B------:R-:W-:Y:S01]  /*bf80*/  HADD2.F32 R117, -RZ, R117.H1_H1 ;  /* 0x30000075ff757230 */ /* 0x000fe20000004100 */
[----:B------:R-:W-:-:S02]  /*bf90*/  SHF.L.U32 R6, R5, 0x3, RZ ;  /* 0x0000000305067819 */ /* 0x000fc400000006ff */
[----:B------:R-:W-:Y:S02]  /*bfa0*/  LEA.HI R4, R4, R5, RZ, 0x3 ;  /* 0x0000000504047211 */ /* 0x000fe400078f18ff */
[C---:B------:R-:W-:Y:S02]  /*bfb0*/  LOP3.LUT R9, R121.reuse, 0x38, R9, 0xf8, !PT ;  /* 0x0000003879097812 */ /* 0x040fe400078ef809 */
[----:B------:R-:W-:Y:S02]  /*bfc0*/  LOP3.LUT R121, R121, 0x38, R6, 0xf8, !PT ;  /* 0x0000003879797812 */ /* 0x000fe400078ef806 */
[----:B------:R-:W-:Y:S02]  /*bfd0*/  SHF.L.U32 R4, R4, 0xa, RZ ;  /* 0x0000000a04047819 */ /* 0x000fe400000006ff */
[----:B------:R-:W-:Y:S02]  /*bfe0*/  LOP3.LUT R7, R7, 0x7fffe000, RZ, 0xc0, !PT ;  /* 0x7fffe00007077812 */ /* 0x000fe400078ec0ff */
[----:B------:R-:W-:-:S02]  /*bff0*/  LOP3.LUT R8, R9, R120, RZ, 0x3c, !PT ;  /* 0x0000007809087212 */ /* 0x000fc400078e3cff */
        /* <DEDUP_REMOVED lines=82> */
.L_x_729:
[----:B------:R-:W-:Y:S05]  /*c520*/  BSYNC B1 ;  /* 0x0000000000017941 */ /* 0x000fea0003800000 */
.L_x_728:
        /* <DEDUP_REMOVED lines=25> */
[----:B------:R-:W-:Y:S01]  /*c6c0*/  HADD2.F32 R107, -RZ, R112.H0_H0 ;  /* 0x20000070ff6b7230 */ /* 0x000fe20000004100 */
[----:B------:R-:W-:Y:S01]  /*c6d0*/  LOP3.LUT R87, R87, R88, RZ, 0x3c, !PT ;  /* 0x0000005857577212 */ /* 0x000fe200078e3cff */
[--C-:B------:R-:W-:Y:S01]  /*c6e0*/  HADD2.F32 R113, -RZ, R114.reuse.H1_H1 ;  /* 0x30000072ff717230 */ /* 0x100fe20000004100 */
[----:B------:R-:W-:Y:S01]  /*c6f0*/  LOP3.LUT R7, R89, 0x38, R4, 0xf8, !PT ;  /* 0x0000003859077812 */ /* 0x000fe200078ef804 */
[----:B------:R-:W-:Y:S01]  /*c700*/  HADD2.F32 R115, -RZ, R114.H0_H0 ;  /* 0x20000072ff737230 */ /* 0x000fe20000004100 */
[----:B------:R-:W-:-:S02]  /*c710*/  SHF.L.U32 R5, R5, 0xa, RZ ;  /* 0x0000000a05057819 */ /* 0x000fc400000006ff */
[----:B------:R-:W-:Y:S02]  /*c720*/  IADD3 R87, R84, R87, RZ ;  /* 0x0000005754577210 */ /* 0x000fe40007ffe0ff */
[----:B------:R-:W-:Y:S02]  /*c730*/  LOP3.LUT R4, R7, R88, RZ, 0x3c, !PT ;  /* 0x0000005807047212 */ /* 0x000fe400078e3cff */
        /* <DEDUP_REMOVED lines=8> */
[--C-:B------:R-:W-:Y:S01]  /*c7c0*/  SHF.R.U64 R69, R74, 0x10, R75.reuse ;  /* 0x000000104a457819 */ /* 0x100fe2000000124b */
[----:B------:R-:W2:Y:S01]  /*c7d0*/  LDS.128 R4, [R85+0x10080] ;  /* 0x0100800055047984 */ /* 0x000ea20000000c00 */
[----:B------:R-:W-:Y:S01]  /*c7e0*/  SHF.R.U32.HI R74, RZ, 0x10, R75 ;  /* 0x00000010ff4a7819 */ /* 0x000fe2000001164b */
[----:B------:R-:W-:Y:S01]  /*c7f0*/  HADD2.F32 R90, -RZ, R90.H0_H0 ;  /* 0x2000005aff5a7230 */ /* 0x000fe20000004100 */
[--C-:B------:R-:W-:Y:S01]  /*c800*/  SHF.R.U64 R72, R72, 0x10, R73.reuse ;  /* 0x0000001048487819 */ /* 0x100fe20000001249 */
[----:B------:R-:W-:Y:S01]  /*c810*/  HADD2.F32 R69, -RZ, R69.H0_H0 ;  /* 0x20000045ff457230 */ /* 0x000fe20000004100 */
        /* <DEDUP_REMOVED lines=17> */
[----:B------:R-:W-:Y:S01]  /*c930*/  HADD2.F32 R104, -RZ, R4.H0_H0 ;  /* 0x20000004ff687230 */ /* 0x000fe20000004100 */
[-C--:B------:R-:W-:Y:S01]  /*c940*/  FFMA.FTZ R116, R103, R118.reuse, R116 ;  /* 0x0000007667747223 */ /* 0x080fe20000010074 */
[----:B------:R-:W-:Y:S01]  /*c950*/  HADD2.F32 R103, -RZ, R112.H1_H1 ;  /* 0x30000070ff677230 */ /* 0x000fe20000004100 */
[----:B------:R-:W-:Y:S01]  /*c960*/  FFMA.FTZ R102, R75, R118, -R102 ;  /* 0x000000764b667223 */ /* 0x000fe20000010866 */
[--C-:B------:R-:W-:Y:S01]  /*c970*/  HADD2.F32 R10, -RZ, R11.reuse.H0_H0 ;  /* 0x2000000bff0a7230 */ /* 0x100fe20000004100 */
[----:B------:R-:W-:Y:S01]  /*c980*/  FMUL.FTZ R111, R104, R111 ;  /* 0x0000006f686f7220 */ /* 0x000fe20000410000 */
[----:B------:R-:W-:Y:S01]  /*c990*/  HADD2.F32 R105, -RZ, R4.H1_H1 ;  /* 0x30000004ff697230 */ /* 0x000fe20000004100 */
        /* <DEDUP_REMOVED lines=43> */
.L_x_735:
[----:B------:R-:W-:Y:S05]  /*cc50*/  BSYNC B0 ;  /* 0x0000000000007941 */ /* 0x000fea0003800000 */
.L_x_734:
        /* <DEDUP_REMOVED lines=16> */
[----:B------:R-:W-:-:S02]  /*cd60*/  LOP3.LUT R9, R89, 0x38, R9, 0xf8, !PT ;  /* 0x0000003859097812 */ /* 0x000fc400078ef809 */
[----:B------:R-:W-:Y:S02]  /*cd70*/  SHF.L.U32 R6, R5, 0x3, RZ ;  /* 0x0000000305067819 */ /* 0x000fe400000006ff */
[----:B------:R-:W-:Y:S02]  /*cd80*/  LEA.HI R4, R4, R5, RZ, 0x3 ;  /* 0x0000000504047211 */ /* 0x000fe400078f18ff */
[----:B------:R-:W-:Y:S02]  /*cd90*/  LOP3.LUT R7, R7, 0x7fffe000, RZ, 0xc0, !PT ;  /* 0x7fffe00007077812 */ /* 0x000fe400078ec0ff */
[----:B------:R-:W-:Y:S02]  /*cda0*/  LOP3.LUT R8, R9, R88, RZ, 0x3c, !PT ;  /* 0x0000005809087212 */ /* 0x000fe400078e3cff */
[----:B------:R-:W-:Y:S02]  /*cdb0*/  LOP3.LUT R89, R89, 0x38, R6, 0xf8, !PT ;  /* 0x0000003859597812 */ /* 0x000fe400078ef806 */
[----:B------:R-:W-:-:S02]  /*cdc0*/  SHF.L.U32 R4, R4, 0xa, RZ ;  /* 0x0000000a04047819 */ /* 0x000fc400000006ff */
[--C-:B------:R-:W-:Y:S02]  /*cdd0*/  IADD3 R7, R8, R7, R84.reuse ;  /* 0x0000000708077210 */ /* 0x100fe40007ffe054 */
        /* <DEDUP_REMOVED lines=81> */
.L_x_733:
[----:B------:R-:W-:Y:S05]  /*d2f0*/  BSYNC B1 ;  /* 0x0000000000017941 */ /* 0x000fea0003800000 */
.L_x_732:
        /* <DEDUP_REMOVED lines=64> */
[----:B------:R-:W-:Y:S01]  /*d700*/  HADD2.F32 R8, -RZ, R10.H0_H0 ;  /* 0x2000000aff087230 */ /* 0x000fe20000004100 */
[----:B------:R-:W-:Y:S01]  /*d710*/  FFMA.FTZ R84, R71, R86, R84 ;  /* 0x0000005647547223 */ /* 0x000fe20000010054 */
[----:B------:R-:W-:Y:S01]  /*d720*/  HADD2.F32 R71, -RZ, R96.H1_H1 ;  /* 0x30000060ff477230 */ /* 0x000fe20000004100 */
[C---:B------:R-:W-:Y:S01]  /*d730*/  FMUL.FTZ R58, R5.reuse, R58 ;  /* 0x0000003a053a7220 */ /* 0x040fe20000410000 */
[----:B------:R-:W-:Y:S01]  /*d740*/  HADD2.F32 R69, -RZ, R10.H1_H1 ;  /* 0x3000000aff457230 */ /* 0x000fe20000004100 */
[----:B------:R-:W-:Y:S01]  /*d750*/  FFMA.FTZ R5, R5, R90, R88 ;  /* 0x0000005a05057223 */ /* 0x000fe20000010058 */
[--C-:B------:R-:W-:Y:S01]  /*d760*/  HADD2.F32 R72, -RZ, R4.reuse.H0_H0 ;  /* 0x20000004ff487230 */ /* 0x100fe20000004100 */
[----:B------:R-:W-:Y:S01]  /*d770*/  FMUL.FTZ R88, R8, R71 ;  /* 0x0000004708587220 */ /* 0x000fe20000410000 */
[--C-:B------:R-:W-:Y:S01]  /*d780*/  HADD2.F32 R10, -RZ, R11.reuse.H0_H0 ;  /* 0x2000000bff0a7230 */ /* 0x100fe20000004100 */
[----:B------:R-:W-:Y:S01]  /*d790*/  FFMA.FTZ R70, R39, R86, -R70 ;  /* 0x0000005627467223 */ /* 0x000fe20000010846 */
[----:B------:R-:W-:Y:S01]  /*d7a0*/  HADD2.F32 R73, -RZ, R4.H1_H1 ;  /* 0x30000004ff497230 */ /* 0x000fe20000004100 */
[C---:B------:R-:W-:Y:S01]  /*d7b0*/  FMUL.FTZ R95, R72.reuse, R95 ;  /* 0x0000005f485f7220 */ /* 0x040fe20000410000 */
[--C-:B------:R-:W-:Y:S01]  /*d7c0*/  HADD2.F32 R4, -RZ, R6.reuse.H0_H0 ;  /* 0x20000006ff047230 */ /* 0x100fe20000004100 */
[----:B------:R-:W-:Y:S01]  /*d7d0*/  FFMA.FTZ R37, R72, R100, R37 ;  /* 0x0000006448257223 */ /* 0x000fe20000010025 */
        /* <DEDUP_REMOVED lines=36> */
.L_x_739:
[----:B------:R-:W-:Y:S05]  /*da20*/  BSYNC B0 ;  /* 0x0000000000007941 */ /* 0x000fea0003800000 */
.L_x_738:
[----:B------:R-:W-:-:S13]  /*da30*/  ISETP.GE.AND P0, PT, R60, c[0x0][0x27c], PT ;  /* 0x00009f003c007a0c */ /* 0x000fda0003f06270 */
[----:B------:R-:W-:Y:S05]  /*da40*/  @P0 BRA `(.L_x_737) ;  /* 0x0000067000000947 */ /* 0x000fea0003800000 */
[----:B-1----:R-:W-:Y:S01]  /*da50*/  SHF.R.S32.HI R7, RZ, 0x1f, R60 ;  /* 0x0000001fff077819 */ /* 0x002fe2000001143c */
[----:B------:R-:W-:Y:S01]  /*da60*/  HADD2.F32 R58, -RZ, R92.H0_H0 ;  /* 0x2000005cff3a7230 */ /* 0x000fe20000004100 */
[----:B------:R-:W-:Y:S01]  /*da70*/  SHF.R.U64 R30, R40, 0x10, R41 ;  /* 0x00000010281e7819 */ /* 0x000fe20000001229 */
[----:B------:R-:W-:Y:S01]  /*da80*/  HADD2.F32 R70, -RZ, R94.H0_H0 ;  /* 0x2000005eff467230 */ /* 0x000fe20000004100 */
[CC--:B------:R-:W-:Y:S02]  /*da90*/  LEA.HI R9, R7.reuse, R60.reuse, RZ, 0x3 ;  /* 0x0000003c07097211 */ /* 0x0c0fe400078f18ff */
[----:B------:R-:W-:Y:S01]  /*daa0*/  LEA.HI R7, R7, R60, RZ, 0x6 ;  /* 0x0000003c07077211 */ /* 0x000fe200078f30ff */
[----:B------:R-:W-:Y:S01]  /*dab0*/  HADD2.F32 R30, -RZ, R30.H0_H0 ;  /* 0x2000001eff1e7230 */ /* 0x000fe20000004100 */
[----:B------:R-:W-:Y:S02]  /*dac0*/  LEA.HI.SX32 R5, R9, R54, 0x1d ;  /* 0x0000003609057211 */ /* 0x000fe400078feaff */
[----:B------:R-:W-:-:S02]  /*dad0*/  SHF.L.U32 R7, R7, 0x7, RZ ;  /* 0x0000000707077819 */ /* 0x000fc400000006ff */
[----:B------:R-:W-:Y:S02]  /*dae0*/  SHF.R.S32.HI R4, RZ, 0x1f, R5 ;  /* 0x0000001fff047819 */ /* 0x000fe40000011405 */
[----:B------:R-:W-:Y:S02]  /*daf0*/  LOP3.LUT R9, R57, 0x38, R9, 0xf8, !PT ;  /* 0x0000003839097812 */ /* 0x000fe400078ef809 */
[----:B------:R-:W-:Y:S02]  /*db00*/  SHF.L.U32 R6, R5, 0x3, RZ ;  /* 0x0000000305067819 */ /* 0x000fe400000006ff */
[----:B------:R-:W-:Y:S02]  /*db10*/  LEA.HI R4, R4, R5, RZ, 0x3 ;  /* 0x0000000504047211 */ /* 0x000fe400078f18ff */
[----:B------:R-:W-:Y:S02]  /*db20*/  LOP3.LUT R7, R7, 0x7fffe000, RZ, 0xc0, !PT ;  /* 0x7fffe00007077812 */ /* 0x000fe400078ec0ff */
[----:B------:R-:W-:-:S02]  /*db30*/  LOP3.LUT R8, R9, R56, RZ, 0x3c, !PT ;  /* 0x0000003809087212 */ /* 0x000fc400078e3cff */
[----:B------:R-:W-:Y:S02]  /*db40*/  LOP3.LUT R57, R57, 0x38, R6, 0xf8, !PT ;  /* 0x0000003839397812 */ /* 0x000fe400078ef806 */
[----:B------:R-:W-:Y:S02]  /*db50*/  SHF.L.U32 R4, R4, 0xa, RZ ;  /* 0x0000000a04047819 */ /* 0x000fe400000006ff */
[----:B------:R-:W-:Y:S02]  /*db60*/  IADD3 R7, R8, R7, R52 ;  /* 0x0000000708077210 */ /* 0x000fe40007ffe034 */
[----:B------:R-:W-:Y:S01]  /*db70*/  LOP3.LUT R56, R57, R56, RZ, 0x3c, !PT ;  /* 0x0000003839387212 */ /* 0x000fe200078e3cff */
[--C-:B------:R-:W-:Y:S01]  /*db80*/  HADD2.F32 R57, -RZ, R93.reuse.H0_H0 ;  /* 0x2000005dff397230 */ /* 0x100fe20000004100 */
[----:B------:R-:W-:Y:S01]  /*db90*/  LOP3.LUT R5, R4, 0x7fffe000, RZ, 0xc0, !PT ;  /* 0x7fffe00004057812 */ /* 0x000fe200078ec0ff */
[----:B------:R-:W-:Y:S01]  /*dba0*/  HADD2.F32 R93, -RZ, R93.H1_H1 ;  /* 0x3000005dff5d7230 */ /* 0x000fe20000004100 */
[----:B------:R-:W-:-:S02]  /*dbb0*/  SHF.L.U32 R28, R7, 0x1, RZ ;  /* 0x00000001071c7819 */ /* 0x000fc400000006ff */
[----:B------:R-:W-:Y:S02]  /*dbc0*/  IADD3 R5, R56, R5, R52 ;  /* 0x0000000538057210 */ /* 0x000fe40007ffe034 */
        /* <DEDUP_REMOVED lines=8> */
[----:B------:R-:W-:-:S02]  /*dc50*/  SHF.R.U32.HI R33, RZ, 0x10, R33 ;  /* 0x00000010ff217819 */ /* 0x000fc40000011621 */
[----:B------:R-:W-:Y:S02]  /*dc60*/  SHF.R.U32.HI R35, RZ, 0x10, R35 ;  /* 0x00000010ff237819 */ /* 0x000fe40000011623 */
[--C-:B------:R-:W-:Y:S01]  /*dc70*/  SHF.R.U64 R32, R42, 0x10, R43.reuse ;  /* 0x000000102a207819 */ /* 0x100fe2000000122b */
[----:B------:R-:W-:Y:S01]  /*dc80*/  HADD2.F32 R56, -RZ, R33.H0_H0 ;  /* 0x20000021ff387230 */ /* 0x000fe20000004100 */
[----:B------:R-:W-:Y:S01]  /*dc90*/  SHF.R.U32.HI R42, RZ, 0x10, R43 ;  /* 0x00000010ff2a7819 */ /* 0x000fe2000001162b */
[----:B------:R-:W-:Y:S02]  /*dca0*/  HADD2.F32 R72, -RZ, R35.H0_H0 ;  /* 0x20000023ff487230 */ /* 0x000fe40000004100 */
[----:B------:R-:W-:Y:S02]  /*dcb0*/  HADD2.F32 R33, -RZ, R94.H1_H1 ;  /* 0x3000005eff217230 */ /* 0x000fe40000004100 */
[----:B------:R-:W-:Y:S02]  /*dcc0*/  HADD2.F32 R74, -RZ, R42.H0_H0 ;  /* 0x2000002aff4a7230 */ /* 0x000fe40000004100 */
[----:B-1----:R-:W-:-:S02]  /*dcd0*/  HADD2.F32 R36, -RZ, R9.H0_H0 ;  /* 0x20000009ff247230 */ /* 0x002fc40000004100 */
[----:B------:R-:W-:Y:S02]  /*dce0*/  HADD2.F32 R37, -RZ, R9.H1_H1 ;  /* 0x30000009ff257230 */ /* 0x000fe40000004100 */
        /* <DEDUP_REMOVED lines=61> */
.L_x_737:
[----:B------:R-:W-:Y:S05]  /*e0c0*/  BSYNC B1 ;  /* 0x0000000000017941 */ /* 0x000fea0003800000 */
.L_x_736:
        /* <DEDUP_REMOVED lines=80> */
[----:B------:R-:W-:Y:S01]  /*e5d0*/  HADD2.F32 R42, -RZ, R6.H1_H1 ;  /* 0x30000006ff2a7230 */ /* 0x000fe20000004100 */
[C---:B------:R-:W-:Y:S01]  /*e5e0*/  FMUL.FTZ R39, R4.reuse, R39 ;  /* 0x0000002704277220 */ /* 0x040fe20000410000 */
[--C-:B------:R-:W-:Y:S01]  /*e5f0*/  HADD2.F32 R6, -RZ, R7.reuse.H0_H0 ;  /* 0x20000007ff067230 */ /* 0x100fe20000004100 */
[----:B------:R-:W-:Y:S01]  /*e600*/  FFMA.FTZ R15, R4, R53, R56 ;  /* 0x00000035040f7223 */ /* 0x000fe20000010038 */
        /* <DEDUP_REMOVED lines=11> */
[----:B------:R-:W-:-:S02]  /*e6c0*/  FMUL.FTZ R4, R36, R12 ;  /* 0x0000000c24047220 */ /* 0x000fc40000410000 */
        /* <DEDUP_REMOVED lines=17> */
.L_x_741:
[----:B------:R-:W-:Y:S05]  /*e7e0*/  BSYNC B0 ;  /* 0x0000000000007941 */ /* 0x000fea0003800000 */
.L_x_740:
        /* <DEDUP_REMOVED lines=105> */
.L_x_713:
[----:B------:R-:W-:Y:S05]  /*ee80*/  BSYNC B2 ;  /* 0x0000000000027941 */ /* 0x000fea0003800000 */
.L_x_679:
        /* <DEDUP_REMOVED lines=19> */
[----:B------:R-:W-:Y:S01]  /*efc0*/  SHF.R.S32.HI R9, RZ, 0x1f, R60 ;  /* 0x0000001fff097819 */ /* 0x000fe2000001143c */
[----:B------:R-:W-:Y:S01]  /*efd0*/  IMAD R4, R45, c[0x0][0x218], RZ ;  /* 0x000086002d047a24 */ /* 0x000fe200078e02ff */
[----:B------:R-:W-:Y:S01]  /*efe0*/  UISETP.GE.AND UP0, UPT, UR10, 0x2, UPT ;  /* 0x000000020a00788c */ /* 0x000fe2000bf06270 */
[----:B------:R-:W-:Y:S01]  /*eff0*/  IMAD R217, R11, 0x200, R8 ;  /* 0x000002000bd97824 */ /* 0x000fe200078e0208 */
[----:B------:R-:W-:Y:S01]  /*f000*/  LEA.HI R198, R9, R60, RZ, 0x3 ;  /* 0x0000003c09c67211 */ /* 0x000fe200078f18ff */
[----:B------:R-:W-:Y:S01]  /*f010*/  IMAD.WIDE.U32 R6, R221, c[0x0][0x218], R6 ;  /* 0x00008600dd067a25 */ /* 0x000fe200078e0006 */
[----:B------:R-:W-:-:S02]  /*f020*/  SHF.R.S32.HI R8, RZ, 0x1f, R51 ;  /* 0x0000001fff087819 */ /* 0x000fc40000011433 */
[----:B------:R-:W-:Y:S01]  /*f030*/  LOP3.LUT R198, R198, 0xfffffff8, RZ, 0xc0, !PT ;  /* 0xfffffff8c6c67812 */ /* 0x000fe200078ec0ff */
[----:B------:R-:W-:Y:S01]  /*f040*/  IMAD.SHL.U32 R217, R217, 0x2, RZ ;  /* 0x00000002d9d97824 */ /* 0x000fe200078e00ff */
[----:B------:R-:W-:Y:S01]  /*f050*/  BAR.SYNC.DEFER_BLOCKING 0x0 ;  /* 0x0000000000007b1d */ /* 0x000fe20000010000 */
[----:B------:R-:W-:Y:S01]  /*f060*/  IMAD R4, R221, c[0x0][0x21c], R4 ;  /* 0x00008700dd047a24 */ /* 0x000fe200078e0204 */
[----:B------:R-:W-:Y:S01]  /*f070*/  SHF.R.S32.HI R9, RZ, 0x1f, R50 ;  /* 0x0000001fff097819 */ /* 0x000fe20000011432 */
[----:B------:R-:W-:Y:S01]  /*f080*/  IMAD.SHL.U32 R11, R11, 0x8, RZ ;  /* 0x000000080b0b7824 */ /* 0x000fe200078e00ff */
[C---:B------:R-:W-:Y:S01]  /*f090*/  IADD3 R5, R217.reuse, 0xc080, RZ ;  /* 0x0000c080d9057810 */ /* 0x040fe20007ffe0ff */
[----:B------:R-:W-:Y:S01]  /*f0a0*/  IMAD.SHL.U32 R45, R44, 0x40, RZ ;  /* 0x000000402c2d7824 */ /* 0x000fe200078e00ff */
[----:B------:R-:W-:Y:S02]  /*f0b0*/  IADD3 R216, R217, 0xc0a0, RZ ;  /* 0x0000c0a0d9d87810 */ /* 0x000fe40007ffe0ff */
[----:B------:R-:W-:-:S02]  /*f0c0*/  @P0 IADD3 R216, R5, -0x20, RZ ;  /* 0xffffffe005d80810 */ /* 0x000fc40007ffe0ff */
[----:B------:R-:W-:Y:S02]  /*f0d0*/  IADD3 R5, P0, R6, UR26, RZ ;  /* 0x0000001a06057c10 */ /* 0x000fe4000ff1e0ff */
[----:B------:R-:W-:Y:S02]  /*f0e0*/  LOP3.LUT R11, R0, 0x8, R11, 0xf8, !PT ;  /* 0x00000008000b7812 */ /* 0x000fe400078ef80b */
[----:B------:R-:W-:Y:S02]  /*f0f0*/  IADD3.X R6, R7, UR12, R4, P0, !PT ;  /* 0x0000000c07067c10 */ /* 0x000fe400087fe404 */
[----:B------:R-:W-:Y:S02]  /*f100*/  LEA R4, P0, R5, c[0x0][0x1f8], 0x1 ;  /* 0x00007e0005047a11 */ /* 0x000fe400078008ff */
[----:B------:R-:W-:Y:S01]  /*f110*/  SHF.R.U32.HI R44, RZ, 0x3, R0 ;  /* 0x00000003ff2c7819 */ /* 0x000fe20000011600 */
[----:B------:R-:W-:Y:S01]  /*f120*/  IMAD.MOV.U32 R0, RZ, RZ, 0x40 ;  /* 0x00000040ff007424 */ /* 0x000fe200078e00ff */
[----:B------:R-:W-:Y:S01]  /*f130*/  LOP3.LUT R45, R45, 0xfffffe00, RZ, 0xc0, !PT ;  /* 0xfffffe002d2d7812 */ /* 0x000fe200078ec0ff */
[----:B------:R-:W-:Y:S01]  /*f140*/  SHFL.IDX PT, R24, R4, RZ, 0x181f ;  /* 0x00181fff04187589 */ /* 0x000fe200000e0000 */
[----:B------:R-:W-:-:S02]  /*f150*/  LEA.HI.X R5, R5, c[0x0][0x1fc], R6, 0x1, P0 ;  /* 0x00007f0005057a11 */ /* 0x000fc400000f0c06 */
[----:B------:R-:W-:Y:S01]  /*f160*/  LOP3.LUT R44, R11, R44, RZ, 0x3c, !PT ;  /* 0x0000002c0b2c7212 */ /* 0x000fe200078e3cff */
[----:B------:R-:W-:Y:S01]  /*f170*/  IMAD R7, R48, 0x400, R45 ;  /* 0x0000040030077824 */ /* 0x000fe200078e022d */
[----:B------:R-:W-:Y:S01]  /*f180*/  LOP3.LUT P0, RZ, R65, 0x4, RZ, 0xc0, !PT ;  /* 0x0000000441ff7812 */ /* 0x000fe2000780c0ff */
[----:B------:R-:W1:Y:S01]  /*f190*/  SHFL.IDX PT, R25, R5, RZ, 0x181f ;  /* 0x00181fff05197589 */ /* 0x000e6200000e0000 */
[----:B------:R-:W-:Y:S01]  /*f1a0*/  LEA.HI R197, R8, R51, RZ, 0x3 ;  /* 0x0000003308c57211 */ /* 0x000fe200078f18ff */
[----:B------:R-:W-:Y:S01]  /*f1b0*/  IMAD.IADD R218, R44, 0x1, R7 ;  /* 0x000000012cda7824 */ /* 0x000fe200078e0207 */
[----:B------:R-:W-:Y:S01]  /*f1c0*/  SEL R0, R0, 0xffffffc0, !P0 ;  /* 0xffffffc000007807 */ /* 0x000fe20004000000 */
[----:B------:R-:W-:Y:S01]  /*f1d0*/  LDSM.16.M88.4 R12, [R217+0xc080] ;  /* 0x00c08000d90c783b */ /* 0x000fe20000000200 */
[----:B------:R-:W-:Y:S01]  /*f1e0*/  ISETP.LT.AND P0, PT, R64, UR22, PT ;  /* 0x0000001640007c0c */ /* 0x000fe2000bf01270 */
[----:B------:R-:W-:Y:S01]  /*f1f0*/  IMAD.SHL.U32 R218, R218, 0x2, RZ ;  /* 0x00000002dada7824 */ /* 0x000fe200078e00ff */
[----:B------:R-:W-:Y:S01]  /*f200*/  LEA.HI R196, R9, R50, RZ, 0x3 ;  /* 0x0000003209c47211 */ /* 0x000fe200078f18ff */
[----:B------:R-:W-:Y:S01]  /*f210*/  LDSM.16.M88.4 R20, [R217+0xc880] ;  /* 0x00c88000d914783b */ /* 0x000fe20000000200 */
[----:B------:R-:W-:Y:S01]  /*f220*/  ISETP.GE.OR P6, PT, R46, c[0x0][0x1d4], !P0 ;  /* 0x000075002e007a0c */ /* 0x000fe200047c6670 */
[--C-:B------:R-:W-:Y:S01]  /*f230*/  IMAD R214, R2, 0x2, R218.reuse ;  /* 0x0000000202d67824 */ /* 0x100fe200078e02da */
[----:B------:R-:W-:Y:S01]  /*f240*/  LOP3.LUT R197, R197, 0xfffffff8, RZ, 0xc0, !PT ;  /* 0xfffffff8c5c57812 */ /* 0x000fe200078ec0ff */
[----:B------:R-:W2:Y:S01]  /*f250*/  LDSM.16.M88.4 R4, [R218+0x10080] ;  /* 0x01008000da04783b */ /* 0x000ea20000000200 */
[----:B------:R-:W-:Y:S01]  /*f260*/  LOP3.LUT R196, R196, 0xfffffff8, RZ, 0xc0, !PT ;  /* 0xfffffff8c4c47812 */ /* 0x000fe200078ec0ff */
[----:B------:R-:W-:Y:S01]  /*f270*/  IMAD R213, R3, 0x2, R218 ;  /* 0x0000000203d57824 */ /* 0x000fe200078e02da */
[----:B------:R-:W-:Y:S01]  /*f280*/  IADD3 R207, R216, 0x800, RZ ;  /* 0x00000800d8cf7810 */ /* 0x000fe20007ffe0ff */
[----:B------:R-:W-:Y:S01]  /*f290*/  LDSM.16.M88.4 R40, [R216] ;  /* 0x00000000d828783b */ /* 0x000fe20000000200 */
[----:B------:R-:W-:Y:S01]  /*f2a0*/  IMAD.IADD R212, R217, 0x1, R0 ;  /* 0x00000001d9d47824 */ /* 0x000fe200078e0200 */
[----:B------:R-:W-:Y:S01]  /*f2b0*/  SHF.R.S32.HI R199, RZ, 0x1f, R196 ;  /* 0x0000001fffc77819 */ /* 0x000fe200000114c4 */
[----:B------:R-:W-:Y:S01]  /*f2c0*/  IMAD R211, R3, 0x2, R214 ;  /* 0x0000000203d37824 */ /* 0x000fe200078e02d6 */
[----:B------:R-:W-:Y:S01]  /*f2d0*/  LDSM.16.M88.4 R36, [R216+0x800] ;  /* 0x00080000d824783b */ /* 0x000fe20000000200 */
[----:B------:R-:W-:Y:S01]  /*f2e0*/  IMAD.IADD R206, R0, 0x1, R216 ;  /* 0x0000000100ce7824 */ /* 0x000fe200078e02d8 */
[----:B------:R-:W-:Y:S01]  /*f2f0*/  SHF.R.S32.HI R0, RZ, 0x1f, R197 ;  /* 0x0000001fff007819 */ /* 0x000fe200000114c5 */
[----:B-1----:R-:W-:Y:S01]  /*f300*/  IMAD.WIDE R16, R46, 0x2, R24 ;  /* 0x000000022e107825 */ /* 0x002fe200078e0218 */
[----:B------:R-:W1:Y:S01]  /*f310*/  LDSM.16.M88.4 R32, [R214+0x10080] ;  /* 0x01008000d620783b */ /* 0x000e620000000200 */
[----:B------:R-:W-:-:S02]  /*f320*/  IADD3 R205, R216, 0x1000, RZ ;  /* 0x00001000d8cd7810 */ /* 0x000fc40007ffe0ff */
        /* <DEDUP_REMOVED lines=8> */
[C---:B------:R-:W-:Y:S02]  /*f3b0*/  IADD3 R203, R216.reuse, 0x2000, RZ ;  /* 0x00002000d8cb7810 */ /* 0x040fe40007ffe0ff */
[C---:B------:R-:W-:Y:S02]  /*f3c0*/  IADD3 R202, R216.reuse, 0x2800, RZ ;  /* 0x00002800d8ca7810 */ /* 0x040fe40007ffe0ff */
[----:B------:R-:W-:-:S02]  /*f3d0*/  IADD3 R201, R216, 0x3000, RZ ;  /* 0x00003000d8c97810 */ /* 0x000fc40007ffe0ff */
[----:B------:R-:W-:Y:S02]  /*f3e0*/  IADD3 R200, R216, 0x3800, RZ ;  /* 0x00003800d8c87810 */ /* 0x000fe40007ffe0ff */
[----:B------:R3:W-:Y:S01]  /*f3f0*/  LDGSTS.E.BYPASS.LTC128B.128 [R223+0x9080], [R10.64], !P6 ;  /* 0x090800000adf7fae */ /* 0x0007e2000f101d58 */
[----:B------:R-:W-:Y:S02]  /*f400*/  ISETP.GE.OR P6, PT, R51, c[0x0][0x1d4], !P0 ;  /* 0x0000750033007a0c */ /* 0x000fe400047c6670 */
[----:B------:R-:W-:Y:S01]  /*f410*/  ISETP.GE.OR P0, PT, R50, c[0x0][0x1d4], !P0 ;  /* 0x0000750032007a0c */ /* 0x000fe20004706670 */
[----:B------:R-:W-:Y:S01]  /*f420*/  IMAD.WIDE R50, R196, 0x2, R24 ;  /* 0x00000002c4327825 */ /* 0x000fe200078e0218 */
[C---:B--2---:R-:W-:Y:S09]  /*f430*/  HMMA.16816.F32 R16, R4.reuse, R12, RZ ;  /* 0x0000000c0410723c */ /* 0x044ff200000018ff */
[----:B------:R2:W-:Y:S04]  /*f440*/  LDGSTS.E.BYPASS.LTC128B.128 [R223+0xa080], [R26.64], !P6 ;  /* 0x0a0800001adf7fae */ /* 0x0005e8000f101d58 */
        /* <DEDUP_REMOVED lines=107> */
[C---:B---3--:R-:W-:Y:S07]  /*fb00*/  HMMA.16816.F32 R4, R36.reuse, R28, R8 ;  /* 0x0000001c2404723c */ /* 0x048fee0000001808 */
[----:B------:R-:W-:Y:S01]  /*fb10*/  SHF.R.S32.HI R9, RZ, 0x1f, R46 ;  /* 0x0000001fff097819 */ /* 0x000fe2000001142e */
[----:B------:R-:W-:Y:S01]  /*fb20*/  HMMA.16816.F32 R40, R36, R30, R40 ;  /* 0x0000001e2428723c */ /* 0x000fe20000001828 */
[----:B------:R-:W-:Y:S01]  /*fb30*/  SHF.R.S32.HI R11, RZ, 0x1f, R198 ;  /* 0x0000001fff0b7819 */ /* 0x000fe200000114c6 */
[----:B------:R-:W-:Y:S06]  /*fb40*/  BAR.SYNC.DEFER_BLOCKING 0x0 ;  /* 0x0000000000007b1d */ /* 0x000fec0000010000 */
[----:B------:R-:W-:Y:S05]  /*fb50*/  @P0 BRA `(.L_x_742) ;  /* 0x000002b000000947 */ /* 0x000fea0003800000 */
[----:B----4-:R-:W-:Y:S01]  /*fb60*/  ULEA UR4, UR10, UR16, 0x5 ;  /* 0x000000100a047291 */ /* 0x010fe2000f8e283f */
        /* <DEDUP_REMOVED lines=42> */
.L_x_742:
[----:B----4-:R-:W-:Y:S01]  /*fe10*/  LOP3.LUT R49, R49, 0xffffffe0, RZ, 0xc0, !PT ;  /* 0xffffffe031317812 */ /* 0x010fe200078ec0ff */
[----:B------:R-:W-:Y:S01]  /*fe20*/  UMOV UR4, 0xffffffe0 ;  /* 0xffffffe000047882 */ /* 0x000fe20000000000 */
[----:B------:R-:W-:Y:S01]  /*fe30*/  LEA.HI R21, R47, R62, RZ, 0x2 ;  /* 0x0000003e2f157211 */ /* 0x000fe200078f10ff */
[----:B------:R-:W-:Y:S01]  /*fe40*/  UIMAD UR4, UR10, UR4, 0x21 ;  /* 0x000000210a0474a4 */ /* 0x000fe2000f8e0204 */
[----:B-1----:R-:W-:Y:S01]  /*fe50*/  SHF.R.S32.HI R11, RZ, 0x1f, R48 ;  /* 0x0000001fff0b7819 */ /* 0x002fe20000011430 */
[C---:B------:R-:W-:Y:S01]  /*fe60*/  IMAD.IADD R0, R62.reuse, 0x1, -R49 ;  /* 0x000000013e007824 */ /* 0x040fe200078e0a31 */
[----:B------:R-:W-:Y:S01]  /*fe70*/  LOP3.LUT R21, R21, 0xfffffffc, RZ, 0xc0, !PT ;  /* 0xfffffffc15157812 */ /* 0x000fe200078ec0ff */
[----:B------:R-:W-:Y:S01]  /*fe80*/  IMAD.IADD R215, R45, 0x1, R44 ;  /* 0x000000012dd77824 */ /* 0x000fe200078e022c */
[----:B------:R-:W-:Y:S01]  /*fe90*/  LEA.HI R11, R11, R48, RZ, 0x3 ;  /* 0x000000300b0b7211 */ /* 0x000fe200078f18ff */
[----:B------:R-:W-:Y:S01]  /*fea0*/  @UP2 USHF.L.U32 UR14, UR14, 0x7, URZ ;  /* 0x000000070e0e2899 */ /* 0x000fe2000800063f */
[----:B------:R-:W-:Y:S01]  /*feb0*/  SHF.R.S32.HI R9, RZ, 0x1f, R0 ;  /* 0x0000001fff097819 */ /* 0x000fe20000011400 */
[----:B------:R-:W-:Y:S01]  /*fec0*/  IMAD.IADD R62, R62, 0x1, -R21 ;  /* 0x000000013e3e7824 */ /* 0x000fe200078e0a15 */
[----:B------:R-:W-:Y:S01]  /*fed0*/  LOP3.LUT R11, R11, 0xffffff8, RZ, 0xc0, !PT ;  /* 0x0ffffff80b0b7812 */ /* 0x000fe200078ec0ff */
[----:B------:R-:W-:Y:S01]  /*fee0*/  IMAD.SHL.U32 R215, R215, 0x2, RZ ;  /* 0x00000002d7d77824 */ /* 0x000fe200078e00ff */
[----:B------:R-:W-:Y:S01]  /*fef0*/  LEA.HI R8, R9, R0, RZ, 0x2 ;  /* 0x0000000009087211 */ /* 0x000fe200078f10ff */
[----:B------:R-:W0:Y:S01]  /*ff00*/  LDGDEPBAR ;  /* 0x00000000000079af */ /* 0x000e220000000000 */
[----:B------:R-:W-:Y:S01]  /*ff10*/  LEA.HI R9, R62, R62, RZ, 0x1 ;  /* 0x0000003e3e097211 */ /* 0x000fe200078f08ff */
[----:B------:R-:W-:Y:S01]  /*ff20*/  IMAD.IADD R11, R48, 0x1, -R11 ;  /* 0x00000001300b7824 */ /* 0x000fe200078e0a0b */
[----:B------:R-:W-:Y:S01]  /*ff30*/  PLOP3.LUT P0, PT, PT, PT, UP2, 0x80, 0x0 ;  /* 0x000000000000781c */ /* 0x000fe20003f0f028 */
[--C-:B------:R-:W-:Y:S01]  /*ff40*/  IMAD R210, R2, 0x2, R215.reuse ;  /* 0x0000000202d27824 */ /* 0x100fe200078e02d7 */
[C---:B------:R-:W-:Y:S01]  /*ff50*/  LEA.HI.SX32 R10, R8.reuse, UR15, 0x1e ;  /* 0x0000000f080a7c11 */ /* 0x040fe2000f8ff2ff */
[----:B------:R-:W-:Y:S01]  /*ff60*/  LDSM.16.MT88.4 R132, [R215+0x8080] ;  /* 0x00808000d784783b */ /* 0x000fe20000004200 */
[----:B------:R-:W-:Y:S01]  /*ff70*/  LOP3.LUT R9, R9, 0x1ffffffe, RZ, 0xc0, !PT ;  /* 0x1ffffffe09097812 */ /* 0x000fe200078ec0ff */
[----:B------:R-:W-:Y:S01]  /*ff80*/  IMAD R209, R3, 0x2, R215 ;  /* 0x0000000203d17824 */ /* 0x000fe200078e02d7 */
[----:B------:R-:W-:Y:S01]  /*ff90*/  LOP3.LUT R227, R8, 0x7ffffffc, RZ, 0xc0, !PT ;  /* 0x7ffffffc08e37812 */ /* 0x000fe200078ec0ff */
[----:B------:R-:W-:Y:S01]  /*ffa0*/  IMAD R10, R11, 0x10, R10 ;  /* 0x000000100b0a7824 */ /* 0x000fe200078e020a */
[----:B------:R-:W-:Y:S01]  /*ffb0*/  LDSM.16.MT88.4 R140, [R210+0x8080] ;  /* 0x00808000d28c783b */ /* 0x000fe20000004200 */
[----:B------:R-:W-:-:S02]  /*ffc0*/  IMAD.IADD R9, R62, 0x1, -R9 ;  /* 0x000000013e097824 */ /* 0x000fc400078e0a09 */
[----:B------:R-:W-:Y:S01]  /*ffd0*/  IMAD.IADD R227, R0, 0x1, -R227 ;  /* 0x0000000100e37824 */ /* 0x000fe200078e0ae3 */
[----:B------:R-:W-:Y:S01]  /*ffe0*/  LDSM.16.MT88.4 R48, [R210+0x9080] ;  /* 0x00908000d230783b */ /* 0x000fe20000004200 */
[----:B------:R-:W-:Y:S02]  /*fff0*/  IMAD R226, R9, 0x8, R10 ;  /* 0x0000000809e27824 */ /* 0x000fe400078e020a */
[----:B------:R-:W-:Y:S01]  /*10000*/  IMAD.U32 R0, RZ, RZ, UR4 ;  /* 0x00000004ff007e24 */ /* 0x000fe2000f8e00ff */
[----:B------:R-:W-:Y:S01]  /*10010*/  LDSM.16.MT88.4 R72, [R215+0xa080] ;  /* 0x00a08000d748783b */ /* 0x000fe20000004200 */
[----:B------:R-:W-:Y:S01]  /*10020*/  @P0 IMAD.HI.U32 R9, R226, c[0x0][0x2c8], RZ ;  /* 0x0000b200e2090a27 */ /* 0x000fe200078e00ff */
[----:B------:R-:W-:Y:S01]  /*10030*/  PLOP3.LUT P0, PT, PT, PT, UP2, 0x80, 0x0 ;  /* 0x000000000000781c */ /* 0x000fe20003f0f028 */
[----:B------:R-:W-:Y:S01]  /*10040*/  ULDC.64 UR4, c[0x0][0x2c8] ;  /* 0x0000b20000047ab9 */ /* 0x000fe20000000a00 */
[----:B------:R-:W-:Y:S01]  /*10050*/  LDSM.16.MT88.4 R56, [R209+0x9080] ;  /* 0x00908000d138783b */ /* 0x000fe20000004200 */
[----:B------:R-:W-:-:S02]  /*10060*/  IMAD.MOV.U32 R11, RZ, RZ, R226 ;  /* 0x000000ffff0b7224 */ /* 0x000fc400078e00e2 */
[----:B------:R-:W-:Y:S01]  /*10070*/  IMAD.SHL.U32 R227, R227, 0x2, RZ ;  /* 0x00000002e3e37824 */ /* 0x000fe200078e00ff */
[----:B------:R-:W-:Y:S01]  /*10080*/  LDSM.16.MT88.4 R80, [R210+0xa080] ;  /* 0x00a08000d250783b */ /* 0x000fe20000004200 */
[----:B------:R-:W-:-:S03]  /*10090*/  IMAD R208, R3, 0x2, R210 ;  /* 0x0000000203d07824 */ /* 0x000fc600078e02d2 */
[C---:B------:R-:W-:Y:S01]  /*100a0*/  IADD3 R0, -R227.reuse, UR11, R0 ;  /* 0x0000000be3007c10 */ /* 0x040fe2000fffe100 */
[----:B------:R-:W-:Y:S02]  /*100b0*/  LDSM.16.MT88.4 R88, [R209+0xa080] ;  /* 0x00a08000d158783b */ /* 0x000fe40000004200 */
[----:B------:R-:W-:Y:S02]  /*100c0*/  @P0 SHF.R.U32.HI R11, RZ, c[0x0][0x2cc], R9 ;  /* 0x0000b300ff0b0a19 */ /* 0x000fe40000011609 */
[----:B------:R-:W-:Y:S01]  /*100d0*/  IADD3 R10, R0, -UR20, RZ ;  /* 0x80000014000a7c10 */ /* 0x000fe2000fffe0ff */
[----:B------:R-:W-:Y:S01]  /*100e0*/  LDSM.16.MT88.4 R32, [R208+0x8080] ;  /* 0x00808000d020783b */ /* 0x000fe20000004200 */
[----:B------:R-:W-:Y:S01]  /*100f0*/  IADD3 R0, -R227, UR22, RZ ;  /* 0x00000016e3007c10 */ /* 0x000fe2000fffe1ff */
[----:B------:R-:W-:Y:S02]  /*10100*/  UIMAD.WIDE.U32 UR22, UR14, UR4, URZ ;  /* 0x000000040e1672a5 */ /* 0x000fe4000f8e003f */
[----:B------:R-:W1:Y:S04]  /*10110*/  SHFL.IDX PT, R9, R11, RZ, 0x1c1f ;  /* 0x001c1fff0b097589 */ /* 0x000e6800000e0000 */
[----:B------:R-:W2:Y:S01]  /*10120*/  SHFL.IDX PT, R11, R11, 0x1, 0x1c1f ;  /* 0x003c1f000b0b7f89 */ /* 0x000ea200000e0000 */
[----:B------:R-:W-:-:S02]  /*10130*/  @UP2 UMOV UR7, UR23 ;  /* 0x0000001700072c82 */ /* 0x000fc40008000000 */
[----:B------:R-:W-:Y:S01]  /*10140*/  @UP2 USHF.R.U32.HI UR15, URZ, UR5, UR7 ;  /* 0x000000053f0f2299 */ /* 0x000fe20008011607 */
[----:B------:R-:W-:Y:S01]  /*10150*/  LDSM.16.MT88.4 R64, [R208+0x9080] ;  /* 0x00908000d040783b */ /* 0x000fe20000004200 */
[----:B------:R-:W-:Y:S02]  /*10160*/  UIADD3 UR7, UR10, -0x2, URZ ;  /* 0xfffffffe0a077890 */ /* 0x000fe4000fffe03f */
[----:B------:R-:W-:Y:S01]  /*10170*/  UIADD3 UR15, UR15, UR11, -UR20 ;  /* 0x0000000b0f0f7290 */ /* 0x000fe2000fffe814 */
[----:B------:R-:W-:Y:S03]  /*10180*/  LDSM.16.MT88.4 R96, [R208+0xa080] ;  /* 0x00a08000d060783b */ /* 0x000fe60000004200 */
[----:B------:R-:W-:Y:S01]  /*10190*/  USHF.R.S32.HI UR4, URZ, 0x1f, UR15 ;  /* 0x0000001f3f047899 */ /* 0x000fe2000801140f */
[----:B------:R-:W-:Y:S03]  /*101a0*/  LDSM.16.MT88.4 R104, [R215+0xb080] ;  /* 0x00b08000d768783b */ /* 0x000fe60000004200 */
[----:B------:R-:W-:Y:S01]  /*101b0*/  ULEA.HI UR4, UR4, UR15, URZ, 0x5 ;  /* 0x0000000f04047291 */ /* 0x000fe2000f8f283f */
[----:B------:R-:W-:Y:S03]  /*101c0*/  LDSM.16.MT88.4 R112, [R210+0xb080] ;  /* 0x00b08000d270783b */ /* 0x000fe60000004200 */
[----:B------:R-:W-:Y:S01]  /*101d0*/  USHF.R.S32.HI UR4, URZ, 0x5, UR4 ;  /* 0x000000053f047899 */ /* 0x000fe20008011404 */
[C---:B-1----:R-:W-:Y:S01]  /*101e0*/  IMAD.IADD R9, R10.reuse, 0x1, R9 ;  /* 0x000000010a097824 */ /* 0x042fe200078e0209 */
[----:B------:R-:W-:Y:S01]  /*101f0*/  LDSM.16.MT88.4 R120, [R209+0xb080] ;  /* 0x00b08000d178783b */ /* 0x000fe20000004200 */
[----:B--2---:R-:W-:-:S03]  /*10200*/  IMAD.IADD R11, R10, 0x1, R11 ;  /* 0x000000010a0b7824 */ /* 0x004fc600078e020b */
[C---:B------:R-:W-:Y:S01]  /*10210*/  IMNMX R9, R0.reuse, R9, PT ;  /* 0x0000000900097217 */ /* 0x040fe20003800200 */
[----:B------:R-:W-:Y:S01]  /*10220*/  LDSM.16.MT88.4 R188, [R209+0x8880] ;  /* 0x00888000d1bc783b */ /* 0x000fe20000004200 */
[----:B------:R-:W-:Y:S02]  /*10230*/  IMNMX R235, RZ, UR4, !PT ;  /* 0x00000004ffeb7c17 */ /* 0x000fe4000f800200 */
[C---:B------:R-:W-:Y:S01]  /*10240*/  ISETP.GT.AND P0, PT, R9.reuse, RZ, PT ;  /* 0x000000ff0900720c */ /* 0x040fe20003f04270 */
[----:B------:R-:W-:Y:S01]  /*10250*/  LDSM.16.MT88.4 R184, [R208+0x8880] ;  /* 0x00888000d0b8783b */ /* 0x000fe20000004200 */
[----:B------:R-:W-:Y:S02]  /*10260*/  IMNMX R0, R0, R11, PT ;  /* 0x0000000b00007217 */ /* 0x000fe40003800200 */
[----:B------:R-:W-:Y:S01]  /*10270*/  FSEL R23, R16, -INF , P0 ;  /* 0xff80000010177808 */ /* 0x000fe20000000000 */
[----:B------:R-:W-:Y:S01]  /*10280*/  LDSM.16.MT88.4 R180, [R210+0x9880] ;  /* 0x00988000d2b4783b */ /* 0x000fe20000004200 */
[----:B------:R-:W-:-:S03]  /*10290*/  ISETP.GT.AND P0, PT, R9, 0x1, PT ;  /* 0x000000010900780c */ /* 0x000fc60003f04270 */
[----:B------:R-:W-:Y:S01]  /*102a0*/  LDSM.16.MT88.4 R176, [R209+0x9880] ;  /* 0x00988000d1b0783b */ /* 0x000fe20000004200 */
[----:B------:R-:W-:Y:S02]  /*102b0*/  FSEL R22, R17, -INF , P0 ;  /* 0xff80000011167808 */ /* 0x000fe40000000000 */
[C---:B------:R-:W-:Y:S01]  /*102c0*/  ISETP.GT.AND P0, PT, R9.reuse, 0x8, PT ;  /* 0x000000080900780c */ /* 0x040fe20003f04270 */
[----:B------:R-:W-:Y:S03]  /*102d0*/  LDSM.16.MT88.4 R172, [R208+0x9880] ;  /* 0x00988000d0ac783b */ /* 0x000fe60000004200 */
        /* <DEDUP_REMOVED lines=12> */
[----:B------:R-:W-:Y:S02]  /*103a0*/  ISETP.GT.AND P0, PT, R9, 0x18, PT ;  /* 0x000000180900780c */ /* 0x000fe40003f04270 */
[----:B------:R-:W-:Y:S02]  /*103b0*/  FMNMX.FTZ R5, R23, R22, !PT ;  /* 0x0000001617057209 */ /* 0x000fe40007810000 */
[----:B------:R-:W-:Y:S02]  /*103c0*/  FSEL R12, R40, -INF , P0 ;  /* 0xff800000280c7808 */ /* 0x000fe40000000000 */
[----:B------:R-:W-:Y:S02]  /*103d0*/  ISETP.GT.AND P0, PT, R9, 0x19, PT ;  /* 0x000000190900780c */ /* 0x000fe40003f04270 */
[----:B------:R-:W-:-:S02]  /*103e0*/  FMNMX.FTZ R5, R20, R5, !PT ;  /* 0x0000000514057209 */ /* 0x000fc40007810000 */
[----:B------:R-:W-:Y:S02]  /*103f0*/  FSEL R10, R41, -INF , P0 ;  /* 0xff800000290a7808 */ /* 0x000fe40000000000 */
[----:B------:R-:W-:Y:S02]  /*10400*/  ISETP.GT.AND P0, PT, R0, RZ, PT ;  /* 0x000000ff0000720c */ /* 0x000fe40003f04270 */
[----:B------:R-:W-:Y:S02]  /*10410*/  FMNMX.FTZ R5, R8, R5, !PT ;  /* 0x0000000508057209 */ /* 0x000fe40007810000 */
[----:B------:R-:W-:Y:S02]  /*10420*/  FSEL R18, R18, -INF , P0 ;  /* 0xff80000012127808 */ /* 0x000fe40000000000 */
[----:B------:R-:W-:Y:S02]  /*10430*/  ISETP.GT.AND P0, PT, R0, 0x1, PT ;  /* 0x000000010000780c */ /* 0x000fe40003f04270 */
[----:B------:R-:W-:-:S02]  /*10440*/  FMNMX.FTZ R5, R16, R5, !PT ;  /* 0x0000000510057209 */ /* 0x000fc40007810000 */
[----:B------:R-:W-:Y:S02]  /*10450*/  FSEL R21, R19, -INF , P0 ;  /* 0xff80000013157808 */ /* 0x000fe40000000000 */
[----:B------:R-:W-:Y:S02]  /*10460*/  ISETP.GT.AND P0, PT, R0, 0x8, PT ;  /* 0x000000080000780c */ /* 0x000fe40003f04270 */
        /* <DEDUP_REMOVED lines=8> */
[----:B------:R-:W-:Y:S02]  /*104f0*/  FMNMX.FTZ R6, R19, R24, !PT ;  /* 0x0000001813067209 */ /* 0x000fe40007810000 */
[----:B------:R-:W-:-:S02]  /*10500*/  ISETP.GT.AND P0, PT, R0, 0x11, PT ;  /* 0x000000110000780c */ /* 0x000fc40003f04270 */
[----:B------:R-:W-:Y:S02]  /*10510*/  FMNMX.FTZ R6, R5, R6, !PT ;  /* 0x0000000605067209 */ /* 0x000fe40007810000 */
[----:B------:R-:W-:Y:S02]  /*10520*/  FSEL R13, R7, -INF , P0 ;  /* 0xff800000070d7808 */ /* 0x000fe40000000000 */
[----:B------:R-:W-:Y:S02]  /*10530*/  ISETP.GT.AND P0, PT, R0, 0x18, PT ;  /* 0x000000180000780c */ /* 0x000fe40003f04270 */
[----:B------:R-:W-:Y:S02]  /*10540*/  FMNMX.FTZ R6, R15, R6, !PT ;  /* 0x000000060f067209 */ /* 0x000fe40007810000 */
[----:B------:R-:W-:Y:S02]  /*10550*/  FSEL R11, R42, -INF , P0 ;  /* 0xff8000002a0b7808 */ /* 0x000fe40000000000 */
        /* <DEDUP_REMOVED lines=13> */
[----:B-1----:R-:W-:-:S03]  /*10630*/  FMNMX.FTZ R0, R25, R0, !PT ;  /* 0x0000000019007209 */ /* 0x002fc60007810000 */
[----:B------:R-:W1:Y:S01]  /*10640*/  LDSM.16.MT88.4 R24, [R209+0x8080] ;  /* 0x00808000d118783b */ /* 0x000e620000004200 */
        /* <DEDUP_REMOVED lines=10> */
[----:B------:R-:W-:Y:S01]  /*106f0*/  ISETP.LE.AND P0, PT, R235, UR7, PT ;  /* 0x00000007eb007c0c */ /* 0x000fe2000bf03270 */
[----:B------:R-:W-:Y:S01]  /*10700*/  FFMA.FTZ R150, R20, c[0x0][0x2d0], -R17 ;  /* 0x0000b40014967a23 */ /* 0x000fe20000010811 */
[----:B------:R-:W-:Y:S01]  /*10710*/  MUFU.EX2 R149, R149 ;  /* 0x0000009500957308 */ /* 0x000fe20000000800 */
[----:B------:R-:W-:-:S02]  /*10720*/  FFMA.FTZ R193, R18, c[0x0][0x2d0], -R8 ;  /* 0x0000b40012c17a23 */ /* 0x000fc40000010808 */
[--C-:B------:R-:W-:Y:S02]  /*10730*/  FFMA.FTZ R194, R21, c[0x0][0x2d0], -R8.reuse ;  /* 0x0000b40015c27a23 */ /* 0x100fe40000010808 */
[--C-:B------:R-:W-:Y:S02]  /*10740*/  FFMA.FTZ R195, R19, c[0x0][0x2d0], -R8.reuse ;  /* 0x0000b40013c37a23 */ /* 0x100fe40000010808 */
[----:B------:R-:W-:Y:S01]  /*10750*/  FFMA.FTZ R2, R5, c[0x0][0x2d0], -R8 ;  /* 0x0000b40005027a23 */ /* 0x000fe20000010808 */
[----:B------:R-:W-:Y:S01]  /*10760*/  MUFU.EX2 R192, R192 ;  /* 0x000000c000c07308 */ /* 0x000fe20000000800 */
[--C-:B------:R-:W-:Y:S02]  /*10770*/  FFMA.FTZ R224, R4, c[0x0][0x2d0], -R17.reuse ;  /* 0x0000b40004e07a23 */ /* 0x100fe40000010811 */
[----:B------:R-:W2:Y:S01]  /*10780*/  LDSM.16.MT88.4 R4, [R208+0xb080] ;  /* 0x00b08000d004783b */ /* 0x000ea20000004200 */
[--C-:B------:R-:W-:Y:S02]  /*10790*/  FFMA.FTZ R3, R16, c[0x0][0x2d0], -R17.reuse ;  /* 0x0000b40010037a23 */ /* 0x100fe40000010811 */
[----:B------:R-:W-:-:S02]  /*107a0*/  FFMA.FTZ R225, R12, c[0x0][0x2d0], -R17 ;  /* 0x0000b4000ce17a23 */ /* 0x000fc40000010811 */
[----:B------:R-:W3:Y:S01]  /*107b0*/  MUFU.EX2 R151, R151 ;  /* 0x0000009700977308 */ /* 0x000ee20000000800 */
[----:B------:R-:W-:Y:S02]  /*107c0*/  FFMA.FTZ R228, R10, c[0x0][0x2d0], -R17 ;  /* 0x0000b4000ae47a23 */ /* 0x000fe40000010811 */
[--C-:B------:R-:W-:Y:S01]  /*107d0*/  FFMA.FTZ R229, R15, c[0x0][0x2d0], -R8.reuse ;  /* 0x0000b4000fe57a23 */ /* 0x100fe20000010808 */
[----:B------:R-:W4:Y:S01]  /*107e0*/  LDSM.16.MT88.4 R16, [R215+0x8880] ;  /* 0x00888000d710783b */ /* 0x000f220000004200 */
[--C-:B------:R-:W-:Y:S02]  /*107f0*/  FFMA.FTZ R230, R13, c[0x0][0x2d0], -R8.reuse ;  /* 0x0000b4000de67a23 */ /* 0x100fe40000010808 */
[--C-:B------:R-:W-:Y:S01]  /*10800*/  FFMA.FTZ R231, R11, c[0x0][0x2d0], -R8.reuse ;  /* 0x0000b4000be77a23 */ /* 0x100fe20000010808 */
[----:B------:R-:W5:Y:S01]  /*10810*/  MUFU.EX2 R150, R150 ;  /* 0x0000009600967308 */ /* 0x000f620000000800 */
[----:B------:R-:W-:Y:S01]  /*10820*/  FFMA.FTZ R232, R9, c[0x0][0x2d0], -R8 ;  /* 0x0000b40009e87a23 */ /* 0x000fe20000010808 */
[----:B------:R-:W1:Y:S04]  /*10830*/  LDSM.16.MT88.4 R12, [R210+0x8880] ;  /* 0x00888000d20c783b */ /* 0x000e680000004200 */
[----:B------:R-:W1:Y:S02]  /*10840*/  LDSM.16.MT88.4 R8, [R215+0x9880] ;  /* 0x00988000d708783b */ /* 0x000e640000004200 */
[----:B------:R-:W-:Y:S01]  /*10850*/  MUFU.EX2 R193, R193 ;  /* 0x000000c100c17308 */ /* 0x000fe20000000800 */
[----:B---3--:R-:W-:Y:S01]  /*10860*/  F2FP.PACK_AB R128, R151, R192 ;  /* 0x000000c09780723e */ /* 0x008fe200000000ff */
[----:B------:R-:W-:-:S06]  /*10870*/  FADD.FTZ R151, R192, R151 ;  /* 0x00000097c0977221 */ /* 0x000fcc0000010000 */
[----:B------:R-:W3:Y:S01]  /*10880*/  MUFU.EX2 R194, R194 ;  /* 0x000000c200c27308 */ /* 0x000ee20000000800 */
[----:B-----5:R-:W-:Y:S01]  /*10890*/  F2FP.PACK_AB R130, R149, R150 ;  /* 0x000000969582723e */ /* 0x020fe200000000ff */
[----:B------:R-:W-:-:S04]  /*108a0*/  FADD.FTZ R150, R150, R151 ;  /* 0x0000009796967221 */ /* 0x000fc80000010000 */
[----:B------:R-:W-:Y:S02]  /*108b0*/  FADD.FTZ R150, R149, R150 ;  /* 0x0000009695967221 */ /* 0x000fe40000010000 */
[----:B------:R-:W-:Y:S08]  /*108c0*/  MUFU.EX2 R195, R195 ;  /* 0x000000c300c37308 */ /* 0x000ff00000000800 */
[----:B------:R-:W5:Y:S01]  /*108d0*/  MUFU.EX2 R2, R2 ;  /* 0x0000000200027308 */ /* 0x000f620000000800 */
[----:B---3--:R-:W-:Y:S01]  /*108e0*/  F2FP.PACK_AB R129, R194, R193 ;  /* 0x000000c1c281723e */ /* 0x008fe200000000ff */
[----:B------:R-:W-:-:S06]  /*108f0*/  FADD.FTZ R194, R193, R194 ;  /* 0x000000c2c1c27221 */ /* 0x000fcc0000010000 */
[----:B------:R-:W-:Y:S01]  /*10900*/  MUFU.EX2 R3, R3 ;  /* 0x0000000300037308 */ /* 0x000fe20000000800 */
[----:B-----5:R-:W-:-:S07]  /*10910*/  F2FP.PACK_AB R131, R2, R195 ;  /* 0x000000c30283723e */ /* 0x020fce00000000ff */
[----:B------:R-:W3:Y:S01]  /*10920*/  MUFU.EX2 R224, R224 ;  /* 0x000000e000e07308 */ /* 0x000ee20000000800 */
        /* <DEDUP_REMOVED lines=13> */
[----:B------:R-:W2:Y:S06]  /*10a00*/  MUFU.EX2 R232, R232 ;  /* 0x000000e800e87308 */ /* 0x000eac0000000800 */
[C---:B-1----:R-:W-:Y:S08]  /*10a10*/  HMMA.16816.F32 R20, R128.reuse, R24, RZ ;  /* 0x000000188014723c */ /* 0x042ff000000018ff */
        /* <DEDUP_REMOVED lines=23> */
[C---:B--2---:R-:W-:Y:S07]  /*10b90*/  HMMA.16816.F32 R124, R128.reuse, R4, RZ ;  /* 0x00000004807c723c */ /* 0x044fee00000018ff */
[----:B---3--:R-:W-:Y:S01]  /*10ba0*/  F2FP.PACK_AB R4, R224, R3 ;  /* 0x00000003e004723e */ /* 0x008fe200000000ff */
[----:B------:R-:W-:Y:S01]  /*10bb0*/  HMMA.16816.F32 R128, R128, R6, RZ ;  /* 0x000000068080723c */ /* 0x000fe200000018ff */
[----:B-----5:R-:W-:Y:S01]  /*10bc0*/  F2FP.PACK_AB R5, R230, R229 ;  /* 0x000000e5e605723e */ /* 0x020fe200000000ff */
[----:B------:R-:W-:-:S02]  /*10bd0*/  FADD.FTZ R3, R3, R150 ;  /* 0x0000009603037221 */ /* 0x000fc40000010000 */
[----:B------:R-:W-:Y:S02]  /*10be0*/  FADD.FTZ R229, R229, R2 ;  /* 0x00000002e5e57221 */ /* 0x000fe40000010000 */
[----:B------:R-:W-:Y:S01]  /*10bf0*/  FADD.FTZ R224, R224, R3 ;  /* 0x00000003e0e07221 */ /* 0x000fe20000010000 */
[----:B------:R-:W-:Y:S01]  /*10c00*/  F2FP.PACK_AB R6, R228, R225 ;  /* 0x000000e1e406723e */ /* 0x000fe200000000ff */
[----:B------:R-:W-:Y:S01]  /*10c10*/  FADD.FTZ R230, R230, R229 ;  /* 0x000000e5e6e67221 */ /* 0x000fe20000010000 */
[----:B------:R-:W-:Y:S01]  /*10c20*/  F2FP.PACK_AB R7, R232, R231 ;  /* 0x000000e7e807723e */ /* 0x000fe200000000ff */
        /* <DEDUP_REMOVED lines=11> */
[C---:B------:R-:W-:Y:S01]  /*10ce0*/  HMMA.16816.F32 R40, R4.reuse, R10, R40 ;  /* 0x0000000a0428723c */ /* 0x040fe20000001828 */
[----:B------:R-:W3:Y:S07]  /*10cf0*/  LDSM.16.MT88.4 R8, [R208+0xb880] ;  /* 0x00b88000d008783b */ /* 0x000eee0000004200 */
        /* <DEDUP_REMOVED lines=23> */
[C---:B------:R-:W-:Y:S08]  /*10e70*/  HMMA.16816.F32 R120, R4.reuse, R14, R120 ;  /* 0x0000000e0478723c */ /* 0x040ff00000001878 */
[C---:B---3--:R-:W-:Y:S08]  /*10e80*/  HMMA.16816.F32 R124, R4.reuse, R8, R124 ;  /* 0x00000008047c723c */ /* 0x048ff0000000187c */
[----:B------:R-:W-:Y:S01]  /*10e90*/  HMMA.16816.F32 R128, R4, R10, R128 ;  /* 0x0000000a0480723c */ /* 0x000fe20000001880 */
[----:B------:R-:W-:Y:S07]  /*10ea0*/  @!P0 BRA `(.L_x_743) ;  /* 0x0000246000008947 */ /* 0x000fee0003800000 */
[----:B------:R-:W1:Y:S01]  /*10eb0*/  S2R R2, SR_TID.X ;  /* 0x0000000000027919 */ /* 0x000e620000002100 */
[----:B------:R-:W-:Y:S01]  /*10ec0*/  PLOP3.LUT P0, PT, PT, PT, UP2, 0x80, 0x0 ;  /* 0x000000000000781c */ /* 0x000fe20003f0f028 */
[----:B------:R-:W-:Y:S01]  /*10ed0*/  IMAD.MOV.U32 R3, RZ, RZ, R0 ;  /* 0x000000ffff037224 */ /* 0x000fe200078e0000 */
[----:B------:R-:W-:Y:S01]  /*10ee0*/  SHF.R.S32.HI R233, RZ, 0x1f, R198 ;  /* 0x0000001fffe97819 */ /* 0x000fe200000114c6 */
[C---:B------:R-:W-:Y:S01]  /*10ef0*/  IMAD.SHL.U32 R232, R198.reuse, 0x2, RZ ;  /* 0x00000002c6e87824 */ /* 0x040fe200078e00ff */
[----:B------:R-:W-:Y:S01]  /*10f00*/  SHF.R.S32.HI R228, RZ, 0x1f, R197 ;  /* 0x0000001fffe47819 */ /* 0x000fe200000114c5 */
[C---:B------:R-:W-:Y:S01]  /*10f10*/  IMAD.SHL.U32 R231, R197.reuse, 0x2, RZ ;  /* 0x00000002c5e77824 */ /* 0x040fe200078e00ff */
[----:B------:R-:W-:Y:S01]  /*10f20*/  SHF.L.U64.HI R233, R198, 0x1, R233 ;  /* 0x00000001c6e97819 */ /* 0x000fe200000102e9 */
[----:B------:R-:W-:Y:S01]  /*10f30*/  UMOV UR4, 0x1 ;  /* 0x0000000100047882 */ /* 0x000fe20000000000 */
[----:B------:R-:W-:-:S05]  /*10f40*/  SHF.L.U64.HI R228, R197, 0x1, R228 ;  /* 0x00000001c5e47819 */ /* 0x000fca00000102e4 */
[----:B------:R-:W-:Y:S01]  /*10f50*/  @P0 IMAD.HI.U32 R234, R226, c[0x0][0x2c8], RZ ;  /* 0x0000b200e2ea0a27 */ /* 0x000fe200078e00ff */
[----:B------:R-:W-:Y:S02]  /*10f60*/  PLOP3.LUT P0, PT, PT, PT, UP2, 0x80, 0x0 ;  /* 0x000000000000781c */ /* 0x000fe40003f0f028 */
[----:B-1----:R-:W-:-:S04]  /*10f70*/  SHF.R.S32.HI R229, RZ, 0x1f, R2 ;  /* 0x0000001fffe57819 */ /* 0x002fc80000011402 */
[----:B------:R-:W-:-:S07]  /*10f80*/  LEA.HI R229, R229, R2, RZ, 0x3 ;  /* 0x00000002e5e57211 */ /* 0x000fce00078f18ff */
[----:B------:R-:W-:Y:S02]  /*10f90*/  @P0 SHF.R.U32.HI R234, RZ, c[0x0][0x2cc], R234 ;  /* 0x0000b300ffea0a19 */ /* 0x000fe400000116ea */
[----:B------:R-:W-:-:S05]  /*10fa0*/  LOP3.LUT R229, R229, 0xfffffff8, RZ, 0xc0, !PT ;  /* 0xfffffff8e5e57812 */ /* 0x000fca00078ec0ff */
[----:B------:R-:W-:Y:S02]  /*10fb0*/  IMAD.IADD R229, R2, 0x1, -R229 ;  /* 0x0000000102e57824 */ /* 0x000fe400078e0ae5 */
[----:B------:R-:W-:Y:S02]  /*10fc0*/  IMAD.MOV.U32 R2, RZ, RZ, R148 ;  /* 0x000000ffff027224 */ /* 0x000fe400078e0094 */
[----:B------:R-:W-:-:S05]  /*10fd0*/  IMAD.SHL.U32 R229, R229, 0x8, RZ ;  /* 0x00000008e5e57824 */ /* 0x000fca00078e00ff */
[----:B------:R-:W-:-:S04]  /*10fe0*/  SHF.R.S32.HI R230, RZ, 0x1f, R229 ;  /* 0x0000001fffe67819 */ /* 0x000fc800000114e5 */
[C---:B------:R-:W-:Y:S01]  /*10ff0*/  SHF.L.U64.HI R230, R229.reuse, 0x1, R230 ;  /* 0x00000001e5e67819 */ /* 0x040fe200000102e6 */
[----:B------:R-:W-:Y:S02]  /*11000*/  IMAD.SHL.U32 R229, R229, 0x2, RZ ;  /* 0x00000002e5e57824 */ /* 0x000fe400078e00ff */
.L_x_746:
[----:B------:R-:W-:Y:S04]  /*11010*/  DEPBAR.LE SB0, 0x0 ;  /* 0x000080000000791a */ /* 0x000fe80000000000 */
[----:B------:R-:W-:Y:S01]  /*11020*/  BAR.SYNC.DEFER_BLOCKING 0x0 ;  /* 0x0000000000007b1d */ /* 0x000fe20000010000 */
[----:B------:R-:W-:Y:S05]  /*11030*/  ISETP.LE.AND P0, PT, RZ, UR7, PT ;  /* 0x00000007ff007c0c */ /* 0x000fea000bf03270 */
[----:B------:R1:W2:Y:S04]  /*11040*/  LDSM.16.M88.4 R148, [R218+0x10080] ;  /* 0x01008000da94783b */ /* 0x0002a80000000200 */
[----:B------:R1:W3:Y:S04]  /*11050*/  LDSM.16.M88.4 R152, [R217+0xc080] ;  /* 0x00c08000d998783b */ /* 0x0002e80000000200 */
[----:B------:R1:W4:Y:S04]  /*11060*/  LDSM.16.M88.4 R156, [R217+0xc880] ;  /* 0x00c88000d99c783b */ /* 0x0003280000000200 */
[----:B------:R1:W1:Y:S04]  /*11070*/  LDSM.16.M88.4 R160, [R214+0x10080] ;  /* 0x01008000d6a0783b */ /* 0x0002680000000200 */
[----:B------:R1:W1:Y:S04]  /*11080*/  LDSM.16.M88.4 R164, [R216] ;  /* 0x00000000d8a4783b */ /* 0x0002680000000200 */
[----:B------:R1:W1:Y:S01]  /*11090*/  LDSM.16.M88.4 R168, [R207] ;  /* 0x00000000cfa8783b */ /* 0x0002620000000200 */
[----:B------:R-:W-:-:S05]  /*110a0*/  @!P0 BRA `(.L_x_744) ;  /* 0x000001c000008947 */ /* 0x000fca0003800000 */
        /* <DEDUP_REMOVED lines=28> */
.L_x_744:
[C---:B--234-:R-:W-:Y:S01]  /*11270*/  HMMA.16816.F32 R4, R148.reuse, R152, RZ ;  /* 0x000000989404723c */ /* 0x05cfe200000018ff */
[----:B------:R-:W0:Y:S01]  /*11280*/  LDGDEPBAR ;  /* 0x00000000000079af */ /* 0x000e220000000000 */
[----:B------:R-:W-:Y:S06]  /*11290*/  UISETP.GE.AND UP0, UPT, UR7, 0x1, UPT ;  /* 0x000000010700788c */ /* 0x000fec000bf06270 */
        /* <DEDUP_REMOVED lines=152> */
.L_x_745:
[----:B------:R-:W-:Y:S01]  /*11c20*/  PLOP3.LUT P0, PT, PT, PT, UP2, 0x80, 0x0 ;  /* 0x000000000000781c */ /* 0x000fe20003f0f028 */
[----:B------:R-:W-:Y:S01]  /*11c30*/  UIMAD UR5, UR7, -0x20, UR4 ;  /* 0xffffffe0070578a4 */ /* 0x000fe2000f8e0204 */
[----:B-1----:R-:W-:Y:S01]  /*11c40*/  MOV R152, R226 ;  /* 0x000000e200987202 */ /* 0x002fe20000000f00 */
[----:B------:R-:W-:Y:S04]  /*11c50*/  LDSM.16.MT88.4 R156, [R210+0x8080] ;  /* 0x00808000d29c783b */ /* 0x000fe80000004200 */
[----:B------:R-:W-:Y:S04]  /*11c60*/  MOV R0, UR5 ;  /* 0x0000000500007c02 */ /* 0x000fe80008000f00 */
[----:B------:R-:W-:Y:S01]  /*11c70*/  IADD3 R0, R0, UR11, -R227 ;  /* 0x0000000b00007c10 */ /* 0x000fe2000fffe8e3 */
[----:B------:R-:W-:Y:S01]  /*11c80*/  LDSM.16.MT88.4 R172, [R215+0xa880] ;  /* 0x00a88000d7ac783b */ /* 0x000fe20000004200 */
[----:B------:R-:W-:Y:S02]  /*11c90*/  @P0 MOV R152, R234 ;  /* 0x000000ea00980202 */ /* 0x000fe40000000f00 */
[----:B------:R-:W-:Y:S05]  /*11ca0*/  IADD3 R0, R0, -UR20, RZ ;  /* 0x8000001400007c10 */ /* 0x000fea000fffe0ff */
[----:B------:R-:W1:Y:S08]  /*11cb0*/  SHFL.IDX PT, R151, R152, RZ, 0x1c1f ;  /* 0x001c1fff98977589 */ /* 0x000e7000000e0000 */
[----:B------:R-:W2:Y:S08]  /*11cc0*/  SHFL.IDX PT, R149, R152, 0x1, 0x1c1f ;  /* 0x003c1f0098957f89 */ /* 0x000eb000000e0000 */
[----:B------:R-:W-:Y:S08]  /*11cd0*/  LDSM.16.MT88.4 R176, [R210+0xa880] ;  /* 0x00a88000d2b0783b */ /* 0x000ff00000004200 */
[----:B------:R-:W-:Y:S08]  /*11ce0*/  LDSM.16.MT88.4 R180, [R208+0xa880] ;  /* 0x00a88000d0b4783b */ /* 0x000ff00000004200 */
[----:B------:R-:W-:Y:S08]  /*11cf0*/  LDSM.16.MT88.4 R184, [R215+0xb880] ;  /* 0x00b88000d7b8783b */ /* 0x000ff00000004200 */
[----:B------:R-:W-:Y:S08]  /*11d00*/  LDSM.16.MT88.4 R188, [R210+0xb880] ;  /* 0x00b88000d2bc783b */ /* 0x000ff00000004200 */
[----:B------:R-:W-:Y:S08]  /*11d10*/  LDSM.16.MT88.4 R192, [R208+0xb880] ;  /* 0x00b88000d0c0783b */ /* 0x000ff00000004200 */
[----:B------:R-:W0:Y:S01]  /*11d20*/  LDGDEPBAR ;  /* 0x00000000000079af */ /* 0x000e220000000000 */
[C---:B-1----:R-:W-:Y:S02]  /*11d30*/  IADD3 R148, R0.reuse, R151, RZ ;  /* 0x0000009700947210 */ /* 0x042fe40007ffe0ff */
[----:B--2---:R-:W-:Y:S02]  /*11d40*/  IADD3 R0, R0, R149, RZ ;  /* 0x0000009500007210 */ /* 0x004fe40007ffe0ff */
[----:B------:R-:W-:Y:S04]  /*11d50*/  ISETP.GT.AND P0, PT, R148, RZ, PT ;  /* 0x000000ff9400720c */ /* 0x000fe80003f04270 */
[----:B------:R-:W-:Y:S02]  /*11d60*/  FSEL R150, R4, -INF , P0 ;  /* 0xff80000004967808 */ /* 0x000fe40000000000 */
[----:B------:R-:W-:Y:S04]  /*11d70*/  ISETP.GT.AND P0, PT, R148, 0x1, PT ;  /* 0x000000019400780c */ /* 0x000fe80003f04270 */
[----:B------:R-:W-:Y:S02]  /*11d80*/  FSEL R4, R5, -INF , P0 ;  /* 0xff80000005047808 */ /* 0x000fe40000000000 */
[----:B------:R-:W-:Y:S02]  /*11d90*/  ISETP.GT.AND P0, PT, R0, RZ, PT ;  /* 0x000000ff0000720c */ /* 0x000fe40003f04270 */
[----:B------:R-:W-:Y:S02]  /*11da0*/  FMNMX.FTZ R5, R150, R3, !PT ;  /* 0x0000000396057209 */ /* 0x000fe40007810000 */
[----:B------:R-:W-:Y:S02]  /*11db0*/  FSEL R155, R6, -INF , P0 ;  /* 0xff800000069b7808 */ /* 0x000fe40000000000 */
[----:B------:R-:W-:Y:S02]  /*11dc0*/  ISETP.GT.AND P0, PT, R0, 0x1, PT ;  /* 0x000000010000780c */ /* 0x000fe40003f04270 */
[----:B------:R-:W-:Y:S02]  /*11dd0*/  FMNMX.FTZ R5, R4, R5, !PT ;  /* 0x0000000504057209 */ /* 0x000fe40007810000 */
[----:B------:R-:W-:Y:S02]  /*11de0*/  FSEL R153, R7, -INF , P0 ;  /* 0xff80000007997808 */ /* 0x000fe40000000000 */
[----:B------:R-:W-:Y:S04]  /*11df0*/  ISETP.GT.AND P0, PT, R148, 0x8, PT ;  /* 0x000000089400780c */ /* 0x000fe80003f04270 */
[----:B------:R-:W-:Y:S02]  /*11e00*/  FSEL R8, R8, -INF , P0 ;  /* 0xff80000008087808 */ /* 0x000fe40000000000 */
[----:B------:R-:W-:Y:S02]  /*11e10*/  ISETP.GT.AND P0, PT, R148, 0x9, PT ;  /* 0x000000099400780c */ /* 0x000fe40003f04270 */
[----:B------:R-:W-:Y:S02]  /*11e20*/  FMNMX.FTZ R5, R8, R5, !PT ;  /* 0x0000000508057209 */ /* 0x000fe40007810000 */
        /* <DEDUP_REMOVED lines=16> */
[----:B------:R-:W-:Y:S02]  /*11f30*/  FMNMX.FTZ R10, R155, R2, !PT ;  /* 0x000000029b0a7209 */ /* 0x000fe40007810000 */
[C---:B------:R-:W-:Y:S02]  /*11f40*/  ISETP.GT.AND P0, PT, R0.reuse, 0x9, PT ;  /* 0x000000090000780c */ /* 0x040fe40003f04270 */
[----:B------:R-:W-:Y:S02]  /*11f50*/  FMNMX.FTZ R10, R153, R10, !PT ;  /* 0x0000000a990a7209 */ /* 0x000fe40007810000 */
[----:B------:R-:W-:Y:S02]  /*11f60*/  FSEL R11, R11, -INF , P0 ;  /* 0xff8000000b0b7808 */ /* 0x000fe40000000000 */
[----:B------:R-:W-:Y:S02]  /*11f70*/  ISETP.GT.AND P0, PT, R0, 0x10, PT ;  /* 0x000000100000780c */ /* 0x000fe40003f04270 */
[----:B------:R-:W-:Y:S02]  /*11f80*/  FMNMX.FTZ R12, R9, R10, !PT ;  /* 0x0000000a090c7209 */ /* 0x000fe40007810000 */
[----:B------:R-:W-:Y:S01]  /*11f90*/  FSEL R167, R14, -INF , P0 ;  /* 0xff8000000ea77808 */ /* 0x000fe20000000000 */
[----:B------:R-:W1:Y:S01]  /*11fa0*/  SHFL.BFLY PT, R10, R5, 0x2, 0x1f ;  /* 0x0c401f00050a7f89 */ /* 0x000e6200000e0000 */
[C---:B------:R-:W-:Y:S02]  /*11fb0*/  ISETP.GT.AND P0, PT, R0.reuse, 0x11, PT ;  /* 0x000000110000780c */ /* 0x040fe40003f04270 */
[----:B------:R-:W-:Y:S02]  /*11fc0*/  FMNMX.FTZ R12, R11, R12, !PT ;  /* 0x0000000c0b0c7209 */ /* 0x000fe40007810000 */
[----:B------:R-:W-:Y:S02]  /*11fd0*/  FSEL R165, R15, -INF , P0 ;  /* 0xff8000000fa57808 */ /* 0x000fe40000000000 */
[----:B------:R-:W-:Y:S02]  /*11fe0*/  FMNMX.FTZ R12, R167, R12, !PT ;  /* 0x0000000ca70c7209 */ /* 0x000fe40007810000 */
[----:B------:R-:W-:Y:S04]  /*11ff0*/  ISETP.GT.AND P0, PT, R0, 0x18, PT ;  /* 0x000000180000780c */ /* 0x000fe80003f04270 */
[----:B------:R-:W-:Y:S02]  /*12000*/  FSEL R161, R18, -INF , P0 ;  /* 0xff80000012a17808 */ /* 0x000fe40000000000 */
[----:B------:R-:W-:Y:S02]  /*12010*/  ISETP.GT.AND P0, PT, R0, 0x19, PT ;  /* 0x000000190000780c */ /* 0x000fe40003f04270 */
[----:B------:R-:W-:Y:S02]  /*12020*/  FMNMX.FTZ R0, R165, R12, !PT ;  /* 0x0000000ca5007209 */ /* 0x000fe40007810000 */
[----:B------:R-:W-:Y:S02]  /*12030*/  FSEL R149, R19, -INF , P0 ;  /* 0xff80000013957808 */ /* 0x000fe40000000000 */
[----:B------:R-:W-:Y:S02]  /*12040*/  FMNMX.FTZ R0, R161, R0, !PT ;  /* 0x00000000a1007209 */ /* 0x000fe40007810000 */
[----:B-1----:R-:W-:Y:S02]  /*12050*/  FMNMX.FTZ R13, R10, R5, !PT ;  /* 0x000000050a0d7209 */ /* 0x002fe40007810000 */
[----:B------:R-:W-:Y:S03]  /*12060*/  FMNMX.FTZ R7, R149, R0, !PT ;  /* 0x0000000095077209 */ /* 0x000fe60007810000 */
[----:B------:R-:W-:Y:S08]  /*12070*/  SHFL.BFLY PT, R10, R13, 0x1, 0x1f ;  /* 0x0c201f000d0a7f89 */ /* 0x000ff000000e0000 */
[----:B------:R-:W1:Y:S02]  /*12080*/  SHFL.BFLY PT, R0, R7, 0x2, 0x1f ;  /* 0x0c401f0007007f89 */ /* 0x000e6400000e0000 */
[----:B-1----:R-:W-:Y:S02]  /*12090*/  FMNMX.FTZ R5, R7, R0, !PT ;  /* 0x0000000007057209 */ /* 0x002fe40007810000 */
[----:B------:R-:W-:Y:S04]  /*120a0*/  FMNMX.FTZ R0, R13, R10, !PT ;  /* 0x0000000a0d007209 */ /* 0x000fe80007810000 */
[----:B------:R-:W-:Y:S01]  /*120b0*/  LDSM.16.MT88.4 R12, [R215+0x8080] ;  /* 0x00808000d70c783b */ /* 0x000fe20000004200 */
[C---:B------:R-:W-:Y:S01]  /*120c0*/  FSETP.NEU.FTZ.AND P0, PT, R0.reuse, -INF , PT ;  /* 0xff8000000000780b */ /* 0x040fe20003f1d000 */
[----:B------:R-:W-:Y:S06]  /*120d0*/  FMUL.FTZ R163, R0, c[0x0][0x2d0] ;  /* 0x0000b40000a37a20 */ /* 0x000fec0000410000 */
[----:B------:R-:W1:Y:S01]  /*120e0*/  SHFL.BFLY PT, R148, R5, 0x1, 0x1f ;  /* 0x0c201f0005947f89 */ /* 0x000e6200000e0000 */
[----:B------:R-:W-:Y:S05]  /*120f0*/  FSEL R163, R163, RZ, P0 ;  /* 0x000000ffa3a37208 */ /* 0x000fea0000000000 */
[--C-:B------:R-:W-:Y:S02]  /*12100*/  FFMA.FTZ R151, R150, c[0x0][0x2d0], -R163.reuse ;  /* 0x0000b40096977a23 */ /* 0x100fe400000108a3 */
[--C-:B------:R-:W-:Y:S01]  /*12110*/  FFMA.FTZ R150, R4, c[0x0][0x2d0], -R163.reuse ;  /* 0x0000b40004967a23 */ /* 0x100fe200000108a3 */
[----:B------:R-:W-:Y:S01]  /*12120*/  FSEL R4, R0, RZ, P0 ;  /* 0x000000ff00047208 */ /* 0x000fe20000000000 */
[--C-:B------:R-:W-:Y:S02]  /*12130*/  FFMA.FTZ R241, R8, c[0x0][0x2d0], -R163.reuse ;  /* 0x0000b40008f17a23 */ /* 0x100fe400000108a3 */
[----:B------:R-:W-:Y:S01]  /*12140*/  FFMA.FTZ R240, R6, c[0x0][0x2d0], -R163 ;  /* 0x0000b40006f07a23 */ /* 0x000fe200000108a3 */
[----:B------:R-:W-:Y:S01]  /*12150*/  MUFU.EX2 R151, R151 ;  /* 0x0000009700977308 */ /* 0x000fe20000000800 */
[----:B------:R-:W-:Y:S02]  /*12160*/  FADD.FTZ R4, -R4, R3 ;  /* 0x0000000304047221 */ /* 0x000fe40000010100 */
[--C-:B------:R-:W-:Y:S02]  /*12170*/  FFMA.FTZ R242, R168, c[0x0][0x2d0], -R163.reuse ;  /* 0x0000b400a8f27a23 */ /* 0x100fe400000108a3 */
[----:B------:R-:W-:Y:S01]  /*12180*/  FMUL.FTZ R3, R4, c[0x0][0x2d0] ;  /* 0x0000b40004037a20 */ /* 0x000fe20000410000 */
[----:B------:R-:W-:Y:S01]  /*12190*/  LDSM.16.MT88.4 R168, [R208+0x9880] ;  /* 0x00988000d0a8783b */ /* 0x000fe20000004200 */
[--C-:B------:R-:W-:Y:S02]  /*121a0*/  FFMA.FTZ R243, R166, c[0x0][0x2d0], -R163.reuse ;  /* 0x0000b400a6f37a23 */ /* 0x100fe400000108a3 */
[--C-:B------:R-:W-:Y:S01]  /*121b0*/  FFMA.FTZ R246, R164, c[0x0][0x2d0], -R163.reuse ;  /* 0x0000b400a4f67a23 */ /* 0x100fe200000108a3 */
[----:B------:R-:W2:Y:S01]  /*121c0*/  MUFU.EX2 R150, R150 ;  /* 0x0000009600967308 */ /* 0x000ea20000000800 */
[----:B-1----:R-:W-:Y:S01]  /*121d0*/  FMNMX.FTZ R148, R148, R5, !PT ;  /* 0x0000000594947209 */ /* 0x002fe20007810000 */
[----:B------:R-:W-:Y:S03]  /*121e0*/  FFMA.FTZ R163, R162, c[0x0][0x2d0], -R163 ;  /* 0x0000b400a2a37a23 */ /* 0x000fe600000108a3 */
[C---:B------:R-:W-:Y:S01]  /*121f0*/  FSETP.NEU.FTZ.AND P0, PT, R148.reuse, -INF , PT ;  /* 0xff8000009400780b */ /* 0x040fe20003f1d000 */
[C---:B------:R-:W-:Y:S03]  /*12200*/  FMUL.FTZ R160, R148.reuse, c[0x0][0x2d0] ;  /* 0x0000b40094a07a20 */ /* 0x040fe60000410000 */
[----:B------:R-:W-:Y:S01]  /*12210*/  FSEL R5, R148, RZ, P0 ;  /* 0x000000ff94057208 */ /* 0x000fe20000000000 */
[----:B------:R-:W1:Y:S01]  /*12220*/  MUFU.EX2 R3, R3 ;  /* 0x0000000300037308 */ /* 0x000e620000000800 */
[----:B------:R-:W-:Y:S02]  /*12230*/  FSEL R160, R160, RZ, P0 ;  /* 0x000000ffa0a07208 */ /* 0x000fe40000000000 */
[----:B------:R-:W-:Y:S01]  /*12240*/  ISETP.LT.AND P0, PT, R235, UR7, PT ;  /* 0x00000007eb007c0c */ /* 0x000fe2000bf01270 */
[----:B------:R-:W-:Y:S01]  /*12250*/  FADD.FTZ R5, -R5, R2 ;  /* 0x0000000205057221 */ /* 0x000fe20000010100 */
[----:B------:R-:W-:Y:S01]  /*12260*/  UIADD3 UR7, UR7, -0x1, URZ ;  /* 0xffffffff07077890 */ /* 0x000fe2000fffe03f */
[--C-:B------:R-:W-:Y:S02]  /*12270*/  FFMA.FTZ R239, R155, c[0x0][0x2d0], -R160.reuse ;  /* 0x0000b4009bef7a23 */ /* 0x100fe400000108a0 */
[--C-:B------:R-:W-:Y:S02]  /*12280*/  FFMA.FTZ R238, R153, c[0x0][0x2d0], -R160.reuse ;  /* 0x0000b40099ee7a23 */ /* 0x100fe400000108a0 */
[--C-:B------:R-:W-:Y:S01]  /*12290*/  FFMA.FTZ R237, R9, c[0x0][0x2d0], -R160.reuse ;  /* 0x0000b40009ed7a23 */ /* 0x100fe200000108a0 */
[----:B------:R-:W-:Y:S01]  /*122a0*/  MUFU.EX2 R241, R241 ;  /* 0x000000f100f17308 */ /* 0x000fe20000000800 */
[--C-:B------:R-:W-:Y:S02]  /*122b0*/  FFMA.FTZ R236, R11, c[0x0][0x2d0], -R160.reuse ;  /* 0x0000b4000bec7a23 */ /* 0x100fe400000108a0 */
[----:B------:R-:W-:Y:S01]  /*122c0*/  FMUL.FTZ R2, R5, c[0x0][0x2d0] ;  /* 0x0000b40005027a20 */ /* 0x000fe20000410000 */
[----:B--2---:R-:W-:Y:S01]  /*122d0*/  F2FP.PACK_AB R152, R150, R151 ;  /* 0x000000979698723e */ /* 0x004fe200000000ff */
[--C-:B------:R-:W-:Y:S02]  /*122e0*/  FFMA.FTZ R244, R167, c[0x0][0x2d0], -R160.reuse ;  /* 0x0000b400a7f47a23 */ /* 0x100fe400000108a0 */
[--C-:B------:R-:W-:Y:S02]  /*122f0*/  FFMA.FTZ R245, R165, c[0x0][0x2d0], -R160.reuse ;  /* 0x0000b400a5f57a23 */ /* 0x100fe400000108a0 */
[----:B------:R-:W-:Y:S01]  /*12300*/  LDSM.16.MT88.4 R164, [R210+0x9880] ;  /* 0x00988000d2a4783b */ /* 0x000fe20000004200 */
[----:B------:R-:W2:Y:S01]  /*12310*/  MUFU.EX2 R2, R2 ;  /* 0x0000000200027308 */ /* 0x000ea20000000800 */
[--C-:B------:R-:W-:Y:S02]  /*12320*/  FFMA.FTZ R248, R161, c[0x0][0x2d0], -R160.reuse ;  /* 0x0000b400a1f87a23 */ /* 0x100fe400000108a0 */
[C---:B-1----:R-:W-:Y:S02]  /*12330*/  FMUL.FTZ R4, R3.reuse, R144 ;  /* 0x0000009003047220 */ /* 0x042fe40000410000 */
[C---:B------:R-:W-:Y:S02]  /*12340*/  FMUL.FTZ R5, R3.reuse, R145 ;  /* 0x0000009103057220 */ /* 0x040fe40000410000 */
[C---:B------:R-:W-:Y:S02]  /*12350*/  FMUL.FTZ R8, R3.reuse, R132 ;  /* 0x0000008403087220 */ /* 0x040fe40000410000 */
[C---:B------:R-:W-:Y:S01]  /*12360*/  FMUL.FTZ R9, R3.reuse, R133 ;  /* 0x0000008503097220 */ /* 0x040fe20000410000 */
[----:B------:R-:W1:Y:S01]  /*12370*/  MUFU.EX2 R240, R240 ;  /* 0x000000f000f07308 */ /* 0x000e620000000800 */
[C---:B------:R-:W-:Y:S02]  /*12380*/  FMUL.FTZ R16, R3.reuse, R140 ;  /* 0x0000008c03107220 */ /* 0x040fe40000410000 */
[----:B------:R-:W-:Y:S02]  /*12390*/  FMUL.FTZ R17, R3, R141 ;  /* 0x0000008d03117220 */ /* 0x000fe40000410000 */
[----:B------:R-:W-:Y:S02]  /*123a0*/  FFMA.FTZ R160, R149, c[0x0][0x2d0], -R160 ;  /* 0x0000b40095a07a23 */ /* 0x000fe400000108a0 */
[C---:B------:R-:W-:Y:S02]  /*123b0*/  FMUL.FTZ R28, R3.reuse, R28 ;  /* 0x0000001c031c7220 */ /* 0x040fe40000410000 */
[C---:B------:R-:W-:Y:S01]  /*123c0*/  FMUL.FTZ R29, R3.reuse, R29 ;  /* 0x0000001d031d7220 */ /* 0x040fe20000410000 */
[----:B------:R-:W-:Y:S01]  /*123d0*/  MUFU.EX2 R239, R239 ;  /* 0x000000ef00ef7308 */ /* 0x000fe20000000800 */
[C---:B------:R-:W-:Y:S02]  /*123e0*/  FMUL.FTZ R32, R3.reuse, R32 ;  /* 0x0000002003207220 */ /* 0x040fe40000410000 */
[C---:B------:R-:W-:Y:S02]  /*123f0*/  FMUL.FTZ R33, R3.reuse, R33 ;  /* 0x0000002103217220 */ /* 0x040fe40000410000 */
[C---:B--2---:R-:W-:Y:S02]  /*12400*/  FMUL.FTZ R6, R2.reuse, R146 ;  /* 0x0000009202067220 */ /* 0x044fe40000410000 */
[C---:B------:R-:W-:Y:S02]  /*12410*/  FMUL.FTZ R7, R2.reuse, R147 ;  /* 0x0000009302077220 */ /* 0x040fe40000410000 */
[----:B------:R-:W2:Y:S01]  /*12420*/  LDSM.16.MT88.4 R144, [R209+0x8080] ;  /* 0x00808000d190783b */ /* 0x000ea20000004200 */
[----:B------:R-:W3:Y:S01]  /*12430*/  MUFU.EX2 R238, R238 ;  /* 0x000000ee00ee7308 */ /* 0x000ee20000000800 */
[C---:B------:R-:W-:Y:S02]  /*12440*/  FMUL.FTZ R10, R2.reuse, R134 ;  /* 0x00000086020a7220 */ /* 0x040fe40000410000 */
[----:B------:R-:W-:Y:S01]  /*12450*/  FMUL.FTZ R11, R2, R135 ;  /* 0x00000087020b7220 */ /* 0x000fe20000410000 */
[----:B-1----:R-:W-:Y:S01]  /*12460*/  F2FP.PACK_AB R154, R240, R241 ;  /* 0x000000f1f09a723e */ /* 0x002fe200000000ff */
[C---:B------:R-:W-:Y:S02]  /*12470*/  FMUL.FTZ R18, R2.reuse, R142 ;  /* 0x0000008e02127220 */ /* 0x040fe40000410000 */
[----:B------:R-:W1:Y:S01]  /*12480*/  LDSM.16.MT88.4 R132, [R208+0x8080] ;  /* 0x00808000d084783b */ /* 0x000e620000004200 */
[C---:B------:R-:W-:Y:S02]  /*12490*/  FMUL.FTZ R19, R2.reuse, R143 ;  /* 0x0000008f02137220 */ /* 0x040fe40000410000 */
[----:B------:R-:W-:Y:S01]  /*124a0*/  MUFU.EX2 R237, R237 ;  /* 0x000000ed00ed7308 */ /* 0x000fe20000000800 */
[C---:B------:R-:W-:Y:S02]  /*124b0*/  FMUL.FTZ R30, R2.reuse, R30 ;  /* 0x0000001e021e7220 */ /* 0x040fe40000410000 */
[C---:B------:R-:W-:Y:S02]  /*124c0*/  FMUL.FTZ R31, R2.reuse, R31 ;  /* 0x0000001f021f7220 */ /* 0x040fe40000410000 */
[----:B------:R-:W-:Y:S01]  /*124d0*/  LDSM.16.MT88.4 R140, [R210+0x9080] ;  /* 0x00908000d28c783b */ /* 0x000fe20000004200 */
[C---:B------:R-:W-:Y:S02]  /*124e0*/  FMUL.FTZ R34, R2.reuse, R34 ;  /* 0x0000002202227220 */ /* 0x040fe40000410000 */
[----:B------:R-:W-:Y:S02]  /*124f0*/  FMUL.FTZ R35, R2, R35 ;  /* 0x0000002302237220 */ /* 0x000fe40000410000 */
[----:B------:R-:W4:Y:S01]  /*12500*/  MUFU.EX2 R236, R236 ;  /* 0x000000ec00ec7308 */ /* 0x000f220000000800 */
[C---:B------:R-:W-:Y:S02]  /*12510*/  FMUL.FTZ R36, R3.reuse, R36 ;  /* 0x0000002403247220 */ /* 0x040fe40000410000 */
[C---:B------:R-:W-:Y:S01]  /*12520*/  FMUL.FTZ R37, R3.reuse, R37 ;  /* 0x0000002503257220 */ /* 0x040fe20000410000 */
        /* <DEDUP_REMOVED lines=13> */
[----:B----4-:R-:W-:Y:S01]  /*12600*/  F2FP.PACK_AB R155, R236, R237 ;  /* 0x000000edec9b723e */ /* 0x010fe200000000ff */
[C---:B------:R-:W-:Y:S02]  /*12610*/  FMUL.FTZ R48, R3.reuse, R48 ;  /* 0x0000003003307220 */ /* 0x040fe40000410000 */
[C---:B------:R-:W-:Y:S02]  /*12620*/  FMUL.FTZ R49, R3.reuse, R49 ;  /* 0x0000003103317220 */ /* 0x040fe40000410000 */
[C---:B------:R-:W-:Y:S01]  /*12630*/  FMUL.FTZ R50, R2.reuse, R50 ;  /* 0x0000003202327220 */ /* 0x040fe20000410000 */
[----:B------:R-:W-:Y:S01]  /*12640*/  MUFU.EX2 R242, R242 ;  /* 0x000000f200f27308 */ /* 0x000fe20000000800 */
[C---:B------:R-:W-:Y:S05]  /*12650*/  HMMA.16816.F32 R4, R152.reuse, R12, R4 ;  /* 0x0000000c9804723c */ /* 0x040fea0000001804 */
[C---:B------:R-:W-:Y:S02]  /*12660*/  FMUL.FTZ R51, R2.reuse, R51 ;  /* 0x0000003302337220 */ /* 0x040fe40000410000 */
[C---:B------:R-:W-:Y:S01]  /*12670*/  FMUL.FTZ R12, R3.reuse, R136 ;  /* 0x00000088030c7220 */ /* 0x040fe20000410000 */
[C---:B------:R-:W-:Y:S01]  /*12680*/  HMMA.16816.F32 R8, R152.reuse, R14, R8 ;  /* 0x0000000e9808723c */ /* 0x040fe20000001808 */
[----:B------:R-:W4:Y:S03]  /*12690*/  MUFU.EX2 R243, R243 ;  /* 0x000000f300f37308 */ /* 0x000f260000000800 */
[C---:B------:R-:W-:Y:S01]  /*126a0*/  FMUL.FTZ R13, R3.reuse, R137 ;  /* 0x00000089030d7220 */ /* 0x040fe20000410000 */
[----:B---3--:R-:W-:Y:S01]  /*126b0*/  LDSM.16.MT88.4 R160, [R215+0x9880] ;  /* 0x00988000d7a0783b */ /* 0x008fe20000004200 */
[C---:B------:R-:W-:Y:S02]  /*126c0*/  FMUL.FTZ R20, R3.reuse, R20 ;  /* 0x0000001403147220 */ /* 0x040fe40000410000 */
[C---:B------:R-:W-:Y:S03]  /*126d0*/  FMUL.FTZ R14, R2.reuse, R138 ;  /* 0x0000008a020e7220 */ /* 0x040fe60000410000 */
[----:B------:R-:W-:Y:S01]  /*126e0*/  MUFU.EX2 R244, R244 ;  /* 0x000000f400f47308 */ /* 0x000fe20000000800 */
[C---:B------:R-:W-:Y:S02]  /*126f0*/  FMUL.FTZ R15, R2.reuse, R139 ;  /* 0x0000008b020f7220 */ /* 0x040fe40000410000 */
[----:B------:R-:W3:Y:S01]  /*12700*/  LDSM.16.MT88.4 R136, [R215+0x9080] ;  /* 0x00908000d788783b */ /* 0x000ee20000004200 */
[C---:B------:R-:W-:Y:S02]  /*12710*/  FMUL.FTZ R52, R3.reuse, R52 ;  /* 0x0000003403347220 */ /* 0x040fe40000410000 */
[C---:B------:R-:W-:Y:S02]  /*12720*/  FMUL.FTZ R53, R3.reuse, R53 ;  /* 0x0000003503357220 */ /* 0x040fe40000410000 */
[C---:B------:R-:W-:Y:S02]  /*12730*/  HMMA.16816.F32 R12, R152.reuse, R156, R12 ;  /* 0x0000009c980c723c */ /* 0x040fe4000000180c */
[----:B------:R-:W5:Y:S01]  /*12740*/  MUFU.EX2 R245, R245 ;  /* 0x000000f500f57308 */ /* 0x000f620000000800 */
[C---:B------:R-:W-:Y:S02]  /*12750*/  FMUL.FTZ R54, R2.reuse, R54 ;  /* 0x0000003602367220 */ /* 0x040fe40000410000 */
[C---:B------:R-:W-:Y:S02]  /*12760*/  FMUL.FTZ R55, R2.reuse, R55 ;  /* 0x0000003702377220 */ /* 0x040fe40000410000 */
[C---:B------:R-:W-:Y:S01]  /*12770*/  FMUL.FTZ R56, R3.reuse, R56 ;  /* 0x0000003803387220 */ /* 0x040fe20000410000 */
[C---:B------:R-:W-:Y:S01]  /*12780*/  HMMA.16816.F32 R16, R152.reuse, R158, R16 ;  /* 0x0000009e9810723c */ /* 0x040fe20000001810 */
[----:B------:R-:W-:Y:S03]  /*12790*/  LDSM.16.MT88.4 R156, [R209+0x8880] ;  /* 0x00888000d19c783b */ /* 0x000fe60000004200 */
[C---:B------:R-:W-:Y:S01]  /*127a0*/  FMUL.FTZ R21, R3.reuse, R21 ;  /* 0x0000001503157220 */ /* 0x040fe20000410000 */
[----:B------:R-:W1:Y:S01]  /*127b0*/  MUFU.EX2 R246, R246 ;  /* 0x000000f600f67308 */ /* 0x000e620000000800 */
[C---:B------:R-:W-:Y:S02]  /*127c0*/  FMUL.FTZ R22, R2.reuse, R22 ;  /* 0x0000001602167220 */ /* 0x040fe40000410000 */
[C---:B------:R-:W-:Y:S04]  /*127d0*/  FMUL.FTZ R23, R2.reuse, R23 ;  /* 0x0000001702177220 */ /* 0x040fe80000410000 */
[C---:B------:R-:W-:Y:S02]  /*127e0*/  FMUL.FTZ R57, R3.reuse, R57 ;  /* 0x0000003903397220 */ /* 0x040fe40000410000 */
[C---:B------:R-:W-:Y:S01]  /*127f0*/  FMUL.FTZ R58, R2.reuse, R58 ;  /* 0x0000003a023a7220 */ /* 0x040fe20000410000 */
[C---:B--2---:R-:W-:Y:S01]  /*12800*/  HMMA.16816.F32 R20, R152.reuse, R144, R20 ;  /* 0x000000909814723c */ /* 0x044fe20000001814 */
[----:B------:R-:W2:Y:S02]  /*12810*/  MUFU.EX2 R248, R248 ;  /* 0x000000f800f87308 */ /* 0x000ea40000000800 */
        /* <DEDUP_REMOVED lines=10> */
[C---:B-1----:R-:W-:Y:S04]  /*128c0*/  HMMA.16816.F32 R28, R152.reuse, R132, R28 ;  /* 0x00000084981c723c */ /* 0x042fe8000000181c */
[C---:B------:R-:W-:Y:S02]  /*128d0*/  FMUL.FTZ R64, R3.reuse, R64 ;  /* 0x0000004003407220 */ /* 0x040fe40000410000 */
[C---:B------:R-:W-:Y:S02]  /*128e0*/  FMUL.FTZ R65, R3.reuse, R65 ;  /* 0x0000004103417220 */ /* 0x040fe40000410000 */
[C---:B------:R-:W-:Y:S01]  /*128f0*/  HMMA.16816.F32 R32, R152.reuse, R134, R32 ;  /* 0x000000869820723c */ /* 0x040fe20000001820 */
[----:B------:R-:W1:Y:S03]  /*12900*/  LDSM.16.MT88.4 R132, [R209+0x9080] ;  /* 0x00908000d184783b */ /* 0x000e660000004200 */
[C---:B------:R-:W-:Y:S02]  /*12910*/  FMUL.FTZ R66, R2.reuse, R66 ;  /* 0x0000004202427220 */ /* 0x040fe40000410000 */
[C---:B------:R-:W-:Y:S02]  /*12920*/  FMUL.FTZ R67, R2.reuse, R67 ;  /* 0x0000004302437220 */ /* 0x040fe40000410000 */
[C---:B---3--:R-:W-:Y:S04]  /*12930*/  HMMA.16816.F32 R36, R152.reuse, R136, R36 ;  /* 0x000000889824723c */ /* 0x048fe80000001824 */
[C---:B------:R-:W-:Y:S02]  /*12940*/  FMUL.FTZ R68, R3.reuse, R68 ;  /* 0x0000004403447220 */ /* 0x040fe40000410000 */
[C---:B------:R-:W-:Y:S02]  /*12950*/  FMUL.FTZ R69, R3.reuse, R69 ;  /* 0x0000004503457220 */ /* 0x040fe40000410000 */
[C---:B------:R-:W-:Y:S01]  /*12960*/  HMMA.16816.F32 R40, R152.reuse, R138, R40 ;  /* 0x0000008a9828723c */ /* 0x040fe20000001828 */
[----:B------:R-:W3:Y:S03]  /*12970*/  LDSM.16.MT88.4 R136, [R208+0x9080] ;  /* 0x00908000d088783b */ /* 0x000ee60000004200 */
[C---:B------:R-:W-:Y:S02]  /*12980*/  FMUL.FTZ R70, R2.reuse, R70 ;  /* 0x0000004602467220 */ /* 0x040fe40000410000 */
[C---:B------:R-:W-:Y:S02]  /*12990*/  FMUL.FTZ R71, R2.reuse, R71 ;  /* 0x0000004702477220 */ /* 0x040fe40000410000 */
[C---:B------:R-:W-:Y:S04]  /*129a0*/  HMMA.16816.F32 R44, R152.reuse, R140, R44 ;  /* 0x0000008c982c723c */ /* 0x040fe8000000182c */
[C---:B------:R-:W-:Y:S02]  /*129b0*/  FMUL.FTZ R72, R3.reuse, R72 ;  /* 0x0000004803487220 */ /* 0x040fe40000410000 */
[C---:B------:R-:W-:Y:S02]  /*129c0*/  FMUL.FTZ R73, R3.reuse, R73 ;  /* 0x0000004903497220 */ /* 0x040fe40000410000 */
[C---:B------:R-:W-:Y:S01]  /*129d0*/  HMMA.16816.F32 R48, R152.reuse, R142, R48 ;  /* 0x0000008e9830723c */ /* 0x040fe20000001830 */
[----:B------:R-:W2:Y:S03]  /*129e0*/  LDSM.16.MT88.4 R140, [R215+0xa080] ;  /* 0x00a08000d78c783b */ /* 0x000ea60000004200 */
        /* <DEDUP_REMOVED lines=61> */
[C---:B---3--:R-:W-:Y:S03]  /*12dc0*/  HMMA.16816.F32 R108, R152.reuse, R136, R108 ;  /* 0x00000088986c723c */ /* 0x048fe6000000186c */
[C---:B------:R-:W-:Y:S02]  /*12dd0*/  FMUL.FTZ R114, R2.reuse, R114 ;  /* 0x0000007202727220 */ /* 0x040fe40000410000 */
[C---:B------:R-:W-:Y:S02]  /*12de0*/  FMUL.FTZ R115, R2.reuse, R115 ;  /* 0x0000007302737220 */ /* 0x040fe40000410000 */
[C---:B------:R-:W-:Y:S02]  /*12df0*/  FMUL.FTZ R116, R3.reuse, R116 ;  /* 0x0000007403747220 */ /* 0x040fe40000410000 */
[C---:B------:R-:W-:Y:S03]  /*12e00*/  FMUL.FTZ R117, R3.reuse, R117 ;  /* 0x0000007503757220 */ /* 0x040fe60000410000 */
[C---:B------:R-:W-:Y:S01]  /*12e10*/  HMMA.16816.F32 R112, R152.reuse, R138, R112 ;  /* 0x0000008a9870723c */ /* 0x040fe20000001870 */
[----:B------:R-:W3:Y:S02]  /*12e20*/  LDSM.16.MT88.4 R136, [R215+0x8880] ;  /* 0x00888000d788783b */ /* 0x000ee40000004200 */
        /* <DEDUP_REMOVED lines=24> */
[----:B----4-:R-:W-:Y:S01]  /*12fb0*/  F2FP.PACK_AB R152, R243, R242 ;  /* 0x000000f2f398723e */ /* 0x010fe200000000ff */
[----:B------:R-:W-:Y:S01]  /*12fc0*/  FADD.FTZ R3, R241, R150 ;  /* 0x00000096f1037221 */ /* 0x000fe20000010000 */
[----:B-----5:R-:W-:Y:S03]  /*12fd0*/  F2FP.PACK_AB R153, R245, R244 ;  /* 0x000000f4f599723e */ /* 0x020fe600000000ff */
[----:B------:R-:W-:Y:S01]  /*12fe0*/  F2FP.PACK_AB R154, R247, R246 ;  /* 0x000000f6f79a723e */ /* 0x000fe200000000ff */
[----:B------:R-:W-:Y:S01]  /*12ff0*/  FADD.FTZ R3, R240, R3 ;  /* 0x00000003f0037221 */ /* 0x000fe20000010000 */
[----:B------:R-:W-:Y:S03]  /*13000*/  F2FP.PACK_AB R155, R149, R248 ;  /* 0x000000f8959b723e */ /* 0x000fe600000000ff */
[----:B------:R-:W-:Y:S01]  /*13010*/  FADD.FTZ R242, R242, R3 ;  /* 0x00000003f2f27221 */ /* 0x000fe20000010000 */
[----:B------:R-:W-:Y:S03]  /*13020*/  MOV R3, R0 ;  /* 0x0000000000037202 */ /* 0x000fe60000000f00 */
[C---:B---3--:R-:W-:Y:S01]  /*13030*/  HMMA.16816.F32 R144, R152.reuse, R136, R4 ;  /* 0x000000889890723c */ /* 0x048fe20000001804 */
[----:B------:R-:W1:Y:S02]  /*13040*/  LDSM.16.MT88.4 R4, [R208+0x8880] ;  /* 0x00888000d004783b */ /* 0x000e640000004200 */
[----:B------:R-:W-:Y:S04]  /*13050*/  FADD.FTZ R243, R243, R242 ;  /* 0x000000f2f3f37221 */ /* 0x000fe80000010000 */
[----:B------:R-:W-:Y:S01]  /*13060*/  FADD.FTZ R224, R246, R243 ;  /* 0x000000f3f6e07221 */ /* 0x000fe20000010000 */
[C---:B------:R-:W-:Y:S01]  /*13070*/  HMMA.16816.F32 R132, R152.reuse, R138, R8 ;  /* 0x0000008a9884723c */ /* 0x040fe20000001808 */
[----:B------:R-:W3:Y:S03]  /*13080*/  LDSM.16.MT88.4 R8, [R209+0x9880] ;  /* 0x00988000d108783b */ /* 0x000ee60000004200 */
[----:B------:R-:W-:Y:S04]  /*13090*/  FADD.FTZ R224, R247, R224 ;  /* 0x000000e0f7e07221 */ /* 0x000fe80000010000 */
[C---:B--2---:R-:W-:Y:S01]  /*130a0*/  HMMA.16816.F32 R136, R152.reuse, R140, R12 ;  /* 0x0000008c9888723c */ /* 0x044fe2000000180c */
[----:B------:R-:W2:Y:S07]  /*130b0*/  LDSM.16.MT88.4 R12, [R209+0xa880] ;  /* 0x00a88000d10c783b */ /* 0x000eae0000004200 */
[C---:B------:R-:W-:Y:S01]  /*130c0*/  HMMA.16816.F32 R140, R152.reuse, R142, R16 ;  /* 0x0000008e988c723c */ /* 0x040fe20000001810 */
[----:B------:R-:W4:Y:S07]  /*130d0*/  LDSM.16.MT88.4 R16, [R209+0xb880] ;  /* 0x00b88000d110783b */ /* 0x000f2e0000004200 */
[C---:B------:R-:W-:Y:S08]  /*130e0*/  HMMA.16816.F32 R20, R152.reuse, R156, R20 ;  /* 0x0000009c9814723c */ /* 0x040ff00000001814 */
[C---:B------:R-:W-:Y:S08]  /*130f0*/  HMMA.16816.F32 R24, R152.reuse, R158, R24 ;  /* 0x0000009e9818723c */ /* 0x040ff00000001818 */
[C---:B-1----:R-:W-:Y:S07]  /*13100*/  HMMA.16816.F32 R28, R152.reuse, R4, R28 ;  /* 0x00000004981c723c */ /* 0x042fee000000181c */
[----:B------:R-:W-:Y:S01]  /*13110*/  FADD.FTZ R5, R237, R238 ;  /* 0x000000eeed057221 */ /* 0x000fe20000010000 */
[C---:B------:R-:W-:Y:S04]  /*13120*/  HMMA.16816.F32 R32, R152.reuse, R6, R32 ;  /* 0x000000069820723c */ /* 0x040fe80000001820 */
[----:B------:R-:W-:Y:S04]  /*13130*/  FADD.FTZ R5, R236, R5 ;  /* 0x00000005ec057221 */ /* 0x000fe80000010000 */
        /* <DEDUP_REMOVED lines=29> */
.L_x_743:
[----:B------:R-:W-:-:S13]  /*13310*/  ISETP.LE.AND P0, PT, RZ, UR7, PT ;  /* 0x00000007ff007c0c */ /* 0x000fda000bf03270 */
[----:B------:R-:W-:Y:S05]  /*13320*/  @!P0 BRA `(.L_x_747) ;  /* 0x0000214000008947 */ /* 0x000fea0003800000 */
[----:B------:R-:W1:Y:S01]  /*13330*/  S2R R3, SR_TID.X ;  /* 0x0000000000037919 */ /* 0x000e620000002100 */
[----:B------:R-:W-:Y:S01]  /*13340*/  SHF.R.S32.HI R229, RZ, 0x1f, R198 ;  /* 0x0000001fffe57819 */ /* 0x000fe200000114c6 */
[----:B------:R-:W-:Y:S01]  /*13350*/  IMAD.MOV.U32 R149, RZ, RZ, R148 ;  /* 0x000000ffff957224 */ /* 0x000fe200078e0094 */
[C---:B------:R-:W-:Y:S01]  /*13360*/  SHF.L.U64.HI R228, R196.reuse, 0x1, R199 ;  /* 0x00000001c4e47819 */ /* 0x040fe200000102c7 */
[----:B------:R-:W-:Y:S01]  /*13370*/  IMAD.SHL.U32 R230, R196, 0x2, RZ ;  /* 0x00000002c4e67824 */ /* 0x000fe200078e00ff */
[C---:B------:R-:W-:Y:S01]  /*13380*/  SHF.L.U64.HI R229, R198.reuse, 0x1, R229 ;  /* 0x00000001c6e57819 */ /* 0x040fe200000102e5 */
[----:B------:R-:W-:Y:S02]  /*13390*/  IMAD.SHL.U32 R232, R198, 0x2, RZ ;  /* 0x00000002c6e87824 */ /* 0x000fe400078e00ff */
[----:B------:R-:W-:Y:S01]  /*133a0*/  IMAD.SHL.U32 R233, R197, 0x2, RZ ;  /* 0x00000002c5e97824 */ /* 0x000fe200078e00ff */
[----:B-1----:R-:W-:-:S04]  /*133b0*/  SHF.R.S32.HI R2, RZ, 0x1f, R3 ;  /* 0x0000001fff027819 */ /* 0x002fc80000011403 */
[----:B------:R-:W-:-:S04]  /*133c0*/  LEA.HI R2, R2, R3, RZ, 0x3 ;  /* 0x0000000302027211 */ /* 0x000fc800078f18ff */
[----:B------:R-:W-:-:S05]  /*133d0*/  LOP3.LUT R2, R2, 0xfffffff8, RZ, 0xc0, !PT ;  /* 0xfffffff802027812 */ /* 0x000fca00078ec0ff */
[----:B------:R-:W-:Y:S02]  /*133e0*/  IMAD.IADD R2, R3, 0x1, -R2 ;  /* 0x0000000103027824 */ /* 0x000fe400078e0a02 */
[----:B------:R-:W-:Y:S01]  /*133f0*/  IMAD.MOV.U32 R3, RZ, RZ, R0 ;  /* 0x000000ffff037224 */ /* 0x000fe200078e0000 */
[----:B------:R-:W-:Y:S01]  /*13400*/  SHF.R.S32.HI R0, RZ, 0x1f, R197 ;  /* 0x0000001fff007819 */ /* 0x000fe200000114c5 */
[----:B------:R-:W-:-:S03]  /*13410*/  IMAD.SHL.U32 R226, R2, 0x8, RZ ;  /* 0x0000000802e27824 */ /* 0x000fc600078e00ff */
[----:B------:R-:W-:Y:S02]  /*13420*/  SHF.L.U64.HI R231, R197, 0x1, R0 ;  /* 0x00000001c5e77819 */ /* 0x000fe40000010200 */
[----:B------:R-:W-:-:S04]  /*13430*/  SHF.R.S32.HI R227, RZ, 0x1f, R226 ;  /* 0x0000001fffe37819 */ /* 0x000fc800000114e2 */
[C---:B------:R-:W-:Y:S01]  /*13440*/  SHF.L.U64.HI R227, R226.reuse, 0x1, R227 ;  /* 0x00000001e2e37819 */ /* 0x040fe200000102e3 */
[----:B------:R-:W-:Y:S01]  /*13450*/  IMAD.SHL.U32 R226, R226, 0x2, RZ ;  /* 0x00000002e2e27824 */ /* 0x000fe200078e00ff */
[----:B------:R-:W-:Y:S05]  /*13460*/  BRA `(.L_x_748) ;  /* 0x000002c000007947 */ /* 0x000fea0003800000 */
.L_x_750:
[----:B------:R-:W-:Y:S01]  /*13470*/  IMAD.MOV.U32 R221, RZ, RZ, RZ ;  /* 0x000000ffffdd7224 */ /* 0x000fe200078e00ff */
        /* <DEDUP_REMOVED lines=35> */
[C---:B------:R-:W-:Y:S04]  /*136b0*/  IADD3 R152, P0, R151.reuse, R233, RZ ;  /* 0x000000e997987210 */ /* 0x040fe80007f1e0ff */
[----:B------:R1:W-:Y:S01]  /*136c0*/  LDGSTS.E.BYPASS.LTC128B.128 [R223+0xd080], [R154.64], !P5 ;  /* 0x0d0800009adf7fae */ /* 0x0003e2000e901d58 */
[C---:B------:R-:W-:Y:S01]  /*136d0*/  IMAD.X R153, R0.reuse, 0x1, R231, P0 ;  /* 0x0000000100997824 */ /* 0x040fe200000e06e7 */
[----:B------:R-:W-:Y:S04]  /*136e0*/  IADD3 R150, P0, R151, R230, RZ ;  /* 0x000000e697967210 */ /* 0x000fe80007f1e0ff */
[----:B------:R1:W-:Y:S01]  /*136f0*/  LDGSTS.E.BYPASS.LTC128B.128 [R223+0xe080], [R152.64], !P3 ;  /* 0x0e08000098df7fae */ /* 0x0003e2000d901d58 */
[----:B------:R-:W-:Y:S05]  /*13700*/  IMAD.X R151, R0, 0x1, R228, P0 ;  /* 0x0000000100977824 */ /* 0x000fea00000e06e4 */
[----:B------:R1:W-:Y:S01]  /*13710*/  LDGSTS.E.BYPASS.LTC128B.128 [R223+0xf080], [R150.64], !P2 ;  /* 0x0f08000096df7fae */ /* 0x0003e2000d101d58 */
[----:B------:R-:W-:-:S05]  /*13720*/  BRA `(.L_x_749) ;  /* 0x0000096000007947 */ /* 0x000fca0003800000 */
.L_x_748:
        /* <DEDUP_REMOVED lines=25> */
[C---:B--2---:R-:W-:Y:S05]  /*138c0*/  IADD3 R178, P0, R151.reuse, R226, RZ ;  /* 0x000000e297b27210 */ /* 0x044fea0007f1e0ff */
[C---:B------:R-:W-:Y:S01]  /*138d0*/  HMMA.16816.F32 R8, R16.reuse, R10, RZ ;  /* 0x0000000a1008723c */ /* 0x040fe200000018ff */
[C---:B---3--:R-:W-:Y:S03]  /*138e0*/  IMAD.X R179, R0.reuse, 0x1, R227, P0 ;  /* 0x0000000100b37824 */ /* 0x048fe600000e06e3 */
[C---:B------:R-:W-:Y:S02]  /*138f0*/  IADD3 R176, P0, R151.reuse, R232, RZ ;  /* 0x000000e897b07210 */ /* 0x040fe40007f1e0ff */
[----:B------:R-:W-:Y:S01]  /*13900*/  @!PT LDS RZ, [RZ] ;  /* 0x00000000fffff984 */ /* 0x000fe20000000800 */
[----:B------:R-:W-:Y:S01]  /*13910*/  @!PT LDS RZ, [RZ] ;  /* 0x00000000fffff984 */ /* 0x000fe20000000800 */
[----:B------:R-:W-:Y:S01]  /*13920*/  @!PT LDS RZ, [RZ] ;  /* 0x00000000fffff984 */ /* 0x000fe20000000800 */
[----:B------:R1:W-:Y:S02]  /*13930*/  LDGSTS.E.BYPASS.LTC128B.128 [R223+0x8080], [R178.64], !P4 ;  /* 0x08080000b2df7fae */ /* 0x0003e4000e101d58 */
[C---:B------:R-:W-:Y:S01]  /*13940*/  HMMA.16816.F32 R12, R16.reuse, R152, RZ ;  /* 0x00000098100c723c */ /* 0x040fe200000018ff */
[C---:B------:R-:W-:Y:S03]  /*13950*/  IMAD.X R177, R0.reuse, 0x1, R229, P0 ;  /* 0x0000000100b17824 */ /* 0x040fe600000e06e5 */
[C---:B------:R-:W-:Y:S02]  /*13960*/  IADD3 R180, P0, R151.reuse, R233, RZ ;  /* 0x000000e997b47210 */ /* 0x040fe40007f1e0ff */
[----:B------:R1:W-:Y:S02]  /*13970*/  LDGSTS.E.BYPASS.LTC128B.128 [R223+0x9080], [R176.64], !P5 ;  /* 0x09080000b0df7fae */ /* 0x0003e4000e901d58 */
[----:B------:R-:W-:Y:S01]  /*13980*/  HMMA.16816.F32 R16, R16, R154, RZ ;  /* 0x0000009a1010723c */ /* 0x000fe200000018ff */
[C---:B------:R-:W-:Y:S03]  /*13990*/  IMAD.X R181, R0.reuse, 0x1, R231, P0 ;  /* 0x0000000100b57824 */ /* 0x040fe600000e06e7 */
        /* <DEDUP_REMOVED lines=110> */
[----:B-1----:R-:W-:-:S07]  /*14080*/  @P0 BRA `(.L_x_750) ;  /* 0xfffff3e000000947 */ /* 0x002fce000383ffff */
.L_x_749:
[----:B------:R-:W-:Y:S01]  /*14090*/  FMNMX.FTZ R0, R4, R3, !PT ;  /* 0x0000000304007209 */ /* 0x000fe20007810000 */
[----:B------:R-:W-:Y:S01]  /*140a0*/  LDSM.16.MT88.4 R160, [R209+0x8080] ;  /* 0x00808000d1a0783b */ /* 0x000fe20000004200 */
[----:B------:R-:W-:Y:S02]  /*140b0*/  FMNMX.FTZ R2, R6, R149, !PT ;  /* 0x0000009506027209 */ /* 0x000fe40007810000 */
[----:B-1----:R-:W-:Y:S02]  /*140c0*/  FMNMX.FTZ R151, R5, R0, !PT ;  /* 0x0000000005977209 */ /* 0x002fe40007810000 */
        /* <DEDUP_REMOVED lines=13> */
[----:B------:R-:W-:Y:S01]  /*141a0*/  ISETP.LT.AND P0, PT, RZ, UR7, PT ;  /* 0x00000007ff007c0c */ /* 0x000fe2000bf01270 */
[----:B------:R-:W-:Y:S01]  /*141b0*/  UIADD3 UR7, UR7, -0x1, URZ ;  /* 0xffffffff07077890 */ /* 0x000fe2000fffe03f */
        /* <DEDUP_REMOVED lines=14> */
[----:B------:R-:W2:Y:S08]  /*142a0*/  SHFL.BFLY PT, R148, R151, 0x1, 0x1f ;  /* 0x0c201f0097947f89 */ /* 0x000eb000000e0000 */
[----:B------:R-:W-:Y:S01]  /*142b0*/  LDSM.16.MT88.4 R156, [R210+0x8080] ;  /* 0x00808000d29c783b */ /* 0x000fe20000004200 */
        /* <DEDUP_REMOVED lines=216> */
[----:B------:R-:W-:Y:S02]  /*15040*/  LDSM.16.MT88.4 R160, [R215+0x9880] ;  /* 0x00988000d7a0783b */ /* 0x000fe40000004200 */
        /* <DEDUP_REMOVED lines=25> */
[----:B------:R-:W-:Y:S01]  /*151e0*/  MOV R149, R148 ;  /* 0x0000009400957202 */ /* 0x000fe20000000f00 */
        /* <DEDUP_REMOVED lines=40> */
.L_x_747:
        /* <DEDUP_REMOVED lines=155> */
.L_x_671:
        /* <DEDUP_REMOVED lines=39> */
[----:B---3--:R-:W-:Y:S02]  /*16090*/  LOP3.LUT R13, R10, 0x1, RZ, 0xc0, !PT ;  /* 0x000000010a0d7812 */ /* 0x008fe400078ec0ff */
        /* <DEDUP_REMOVED lines=13> */
[C---:B------:R-:W-:Y:S01]  /*16170*/  IMAD.IADD R15, R11.reuse, 0x1, R10 ;  /* 0x000000010b0f7824 */ /* 0x040fe200078e020a */
        /* <DEDUP_REMOVED lines=143> */
.L_x_752:
        /* <DEDUP_REMOVED lines=101> */
[----:B------:R-:W-:-:S03]  /*170c0*/  IADD3 R21, R21, R22, RZ ;  /* 0x0000001615157210 */ /* 0x000fc60007ffe0ff */
        /* <DEDUP_REMOVED lines=55> */
.L_x_754:
[----:B--234-:R-:W-:Y:S05]  /*17440*/  BSYNC B0 ;  /* 0x0000000000007941 */ /* 0x01cfea0003800000 */
.L_x_753:
        /* <DEDUP_REMOVED lines=30> */
.L_x_756:
[----:B------:R-:W-:Y:S05]  /*17630*/  BSYNC B0 ;  /* 0x0000000000007941 */ /* 0x000fea0003800000 */
.L_x_755:
        /* <DEDUP_REMOVED lines=30> */
.L_x_758:
[----:B------:R-:W-:Y:S05]  /*17820*/  BSYNC B0 ;  /* 0x0000000000007941 */ /* 0x000fea0003800000 */
.L_x_757:
        /* <DEDUP_REMOVED lines=31> */
.L_x_751:
        /* <DEDUP_REMOVED lines=31> */
.L_x_759:
        /* <DEDUP_REMOVED lines=43> */
.L_x_761:
[----:B------:R-:W-:Y:S05]  /*17ec0*/  BSYNC B0 ;  /* 0x0000000000007941 */ /* 0x000fea0003800000 */
.L_x_760:
        /* <DEDUP_REMOVED lines=54> */
[----:B---3--:R1:W3:Y:S10]  /*18230*/  SHFL.IDX PT, R13, R10, RZ, 0x181f ;  /* 0x00181fff0a0d7589 */ /* 0x0082f400000e0000 */
        /* <DEDUP_REMOVED lines=22> */
.L_x_763:
[----:B------:R-:W-:Y:S05]  /*183a0*/  BSYNC B0 ;  /* 0x0000000000007941 */ /* 0x000fea0003800000 */
.L_x_762:
        /* <DEDUP_REMOVED lines=27> */
.L_x_765:
[----:B------:R-:W-:Y:S05]  /*18560*/  BSYNC B0 ;  /* 0x0000000000007941 */ /* 0x000fea0003800000 */
.L_x_764:
        /* <DEDUP_REMOVED lines=27> */
.L_x_767:
[----:B------:R-:W-:Y:S05]  /*18720*/  BSYNC B0 ;  /* 0x0000000000007941 */ /* 0x000fea0003800000 */
.L_x_766:
        /* <DEDUP_REMOVED lines=28> */
.L_x_768:
        /* <DEDUP_REMOVED lines=9> */
.L_x_1778:


//--------------------- .text._ZN7cutlass13device_kernelIN5flash19enable_sm80_to_sm89INS1_16FlashAttnFwdSm80INS1_25CollectiveMainloopFwdSm80ILi8ELi1ELb0EN4cute5tupleIJNS5_1CILi128EEENS7_ILi96EEENS7_ILi256EEEEEELi256ENS_6half_tEfNS_4arch4Sm80ELb0ELb0ELb0ELb0ELb1ELb0ELb1ELb0EEENS1_21CollectiveEpilogueFwdINS6_IJS8_SA_S9_EEENS6_IJNS7_ILi1EEESI_SI_EEESC_SE_Li256ELb0ELb1ELb0ELb0EEENS1_19SingleTileSchedulerILb0ELb0ELb1ELi128EEEEEEEEEvNT_6ParamsE --------------------------
	.section	.text._ZN7cutlass13device_kernelIN5flash19enable_sm80_to_sm89INS1_16FlashAttnFwdSm80INS1_25CollectiveMainloopFwdSm80ILi8ELi1ELb0EN4cute5tupleIJNS5_1CILi128EEENS7_ILi96EEENS7_ILi256EEEEEELi256ENS_6half_tEfNS_4arch4Sm80ELb0ELb0ELb0ELb0ELb1ELb0ELb1ELb0EEENS1_21CollectiveEpilogueFwdINS6_IJS8_SA_S9_EEENS6_IJNS7_ILi1EEESI_SI_EEESC_SE_Li256ELb0ELb1ELb0ELb0EEENS1_19SingleTileSchedulerILb0ELb0ELb1ELi128EEEEEEEEEvNT_6ParamsE,"ax",@progbits
	.sectioninfo	@"SHI_REGISTERS=255"
	.align	128
.text._ZN7cutlass13device_kernelIN5flash19enable_sm80_to_sm89INS1_16FlashAttnFwdSm80INS1_25CollectiveMainloopFwdSm80ILi8ELi1ELb0EN4cute5tupleIJNS5_1CILi128EEENS7_ILi96EEENS7_ILi256EEEEEELi256ENS_6half_tEfNS_4arch4Sm80ELb0ELb0ELb0ELb0ELb1ELb0ELb1ELb0EEENS1_21CollectiveEpilogueFwdINS6_IJS8_SA_S9_EEENS6_IJNS7_ILi1EEESI_SI_EEESC_SE_Li256ELb0ELb1ELb0ELb0EEENS1_19SingleTileSchedulerILb0ELb0ELb1ELi128EEEEEEEEEvNT_6ParamsE:
        .type           _ZN7cutlass13device_kernelIN5flash19enable_sm80_to_sm89INS1_16FlashAttnFwdSm80INS1_25CollectiveMainloopFwdSm80ILi8ELi1ELb0EN4cute5tupleIJNS5_1CILi128EEENS7_ILi96EEENS7_ILi256EEEEEELi256ENS_6half_tEfNS_4arch4Sm80ELb0ELb0ELb0ELb0ELb1ELb0ELb1ELb0EEENS1_21CollectiveEpilogueFwdINS6_IJS8_SA_S9_EEENS6_IJNS7_ILi1EEESI_SI_EEESC_SE_Li256ELb0ELb1ELb0ELb0EEENS1_19SingleTileSchedulerILb0ELb0ELb1ELi128EEEEEEEEEvNT_6ParamsE,@function
        .size           _ZN7cutlass13device_kernelIN5flash19enable_sm80_to_sm89INS1_16FlashAttnFwdSm80INS1_25CollectiveMainloopFwdSm80ILi8ELi1ELb0EN4cute5tupleIJNS5_1CILi128EEENS7_ILi96EEENS7_ILi256EEEEEELi256ENS_6half_tEfNS_4arch4Sm80ELb0ELb0ELb0ELb0ELb1ELb0ELb1ELb0EEENS1_21CollectiveEpilogueFwdINS6_IJS8_SA_S9_EEENS6_IJNS7_ILi1EEESI_SI_EEESC_SE_Li256ELb0ELb1ELb0ELb0EEENS1_19SingleTileSchedulerILb0ELb0ELb1ELi128EEEEEEEEEvNT_6ParamsE,(.L_x_1779 - _ZN7cutlass13device_kernelIN5flash19enable_sm80_to_sm89INS1_16FlashAttnFwdSm80INS1_25CollectiveMainloopFwdSm80ILi8ELi1ELb0EN4cute5tupleIJNS5_1CILi128EEENS7_ILi96EEENS7_ILi256EEEEEELi256ENS_6half_tEfNS_4arch4Sm80ELb0ELb0ELb0ELb0ELb1ELb0ELb1ELb0EEENS1_21CollectiveEpilogueFwdINS6_IJS8_SA_S9_EEENS6_IJNS7_ILi1EEESI_SI_EEESC_SE_Li256ELb0ELb1ELb0ELb0EEENS1_19SingleTileSchedulerILb0ELb0ELb1ELi128EEEEEEEEEvNT_6ParamsE)
        .other          _ZN7cutlass13device_kernelIN5flash19enable_sm80_to_sm89INS1_16FlashAttnFwdSm80INS1_25CollectiveMainloopFwdSm80ILi8ELi1ELb0EN4cute5tupleIJNS5_1CILi128EEENS7_ILi96EEENS7_ILi256EEEEEELi256ENS_6half_tEfNS_4arch4Sm80ELb0ELb0ELb0ELb0ELb1ELb0ELb1ELb0EEENS1_21CollectiveEpilogueFwdINS6_IJS8_SA_S9_EEENS6_IJNS7_ILi1EEESI_SI_EEESC_SE_Li256ELb0ELb1ELb0ELb0EEENS1_19SingleTileSchedulerILb0ELb0ELb1ELi128EEEEEEEEEvNT_6ParamsE,@"STO_CUDA_ENTRY STV_DEFAULT"
_ZN7cutlass13device_kernelIN5flash19enable_sm80_to_sm89INS1_16FlashAttnFwdSm80INS1_25CollectiveMainloopFwdSm80ILi8ELi1ELb0EN4cute5tupleIJNS5_1CILi128EEENS7_ILi96EEENS7_ILi256EEEEEELi256ENS_6half_tEfNS_4arch4Sm80ELb0ELb0ELb0ELb0ELb1ELb0ELb1ELb0EEENS1_21CollectiveEpilogueFwdINS6_IJS8_SA_S9_EEENS6_IJNS7_ILi1EEESI_SI_EEESC_SE_Li256ELb0ELb1ELb0ELb0EEENS1_19SingleTileSchedulerILb0ELb0ELb1ELi128EEEEEEEEEvNT_6ParamsE:
        /* <DEDUP_REMOVED lines=15> */
[----:B------:R-:W-:Y:S02]  /*00f0*/  ULDC.64 UR4, c[0x0][0x340] ;  /* 0x0000d00000047ab9 */ /* 0x000fe40000000a00 */
[----:B------:R-:W-:Y:S02]  /*0100*/  UISETP.NE.U32.AND UP1, UPT, URZ, UR4, UPT ;  /* 0x000000043f00728c */ /* 0x000fe4000bf25070 */
[----:B------:R1:W2:Y:S01]  /*0110*/  @P2 LDG.E R4, [R4.64] ;  /* 0x0000000c04042981 */ /* 0x0002a2000c1e1900 */
[----:B------:R-:W-:Y:S02]  /*0120*/  ULDC.64 UR6, c[0x0][0x340] ;  /* 0x0000d00000067ab9 */ /* 0x000fe40000000a00 */
[----:B------:R-:W-:-:S06]  /*0130*/  UISETP.NE.AND.EX UP1, UPT, URZ, UR5, UPT, UP1 ;  /* 0x000000053f00728c */ /* 0x000fcc000bf25310 */
[----:B------:R-:W-:-:S05]  /*0140*/  PLOP3.LUT P6, PT, PT, PT, UP1, 0x80, 0x0 ;  /* 0x000000000000781c */ /* 0x000fca0003fcf018 */
[----:B------:R-:W-:Y:S02]  /*0150*/  @UP1 UMOV UR4, 0x4 ;  /* 0x0000000400041882 */ /* 0x000fe40000000000 */
[----:B------:R-:W-:-:S06]  /*0160*/  @UP1 UIMAD.WIDE UR4, UR14, UR4, UR6 ;  /* 0x000000040e0412a5 */ /* 0x000fcc000f8e0206 */
[----:B------:R-:W-:Y:S02]  /*0170*/  IMAD.U32 R3, RZ, RZ, UR5 ;  /* 0x00000005ff037e24 */ /* 0x000fe4000f8e00ff */
[----:B------:R-:W-:Y:S01]  /*0180*/  IMAD.U32 R2, RZ, RZ, UR4 ;  /* 0x00000004ff027e24 */ /* 0x000fe2000f8e00ff */
[----:B------:R-:W3:Y:S01]  /*0190*/  S2UR UR7, SR_CTAID.Y ;  /* 0x00000000000779c3 */ /* 0x000ee20000002600 */
[----:B------:R-:W4:Y:S01]  /*01a0*/  S2R R251, SR_CTAID.X ;  /* 0x0000000000fb7919 */ /* 0x000f220000002500 */
[----:B------:R-:W-:Y:S01]  /*01b0*/  IMAD.MOV.U32 R11, RZ, RZ, c[0x0][0x2c4] ;  /* 0x0000b100ff0b7624 */ /* 0x000fe200078e00ff */
[----:B------:R-:W-:Y:S02]  /*01c0*/  ULDC.64 UR4, c[0x0][0x1b8] ;  /* 0x00006e0000047ab9 */ /* 0x000fe40000000a00 */
[----:B------:R5:W2:Y:S01]  /*01d0*/  @P6 LDG.E R3, [R2.64] ;  /* 0x0000000c02036981 */ /* 0x000aa2000c1e1900 */
[----:B------:R-:W-:Y:S01]  /*01e0*/  USHF.R.S32.HI UR9, URZ, 0x1f, UR14 ;  /* 0x0000001f3f097899 */ /* 0x000fe2000801140e */
[----:B------:R-:W-:Y:S01]  /*01f0*/  ISETP.NE.AND P0, PT, R11, 0x1, PT ;  /* 0x000000010b00780c */ /* 0x000fe20003f05270 */
[----:B---3--:R-:W-:-:S02]  /*0200*/  USHF.R.S32.HI UR6, URZ, 0x1f, UR7 ;  /* 0x0000001f3f067899 */ /* 0x008fc40008011407 */
[----:B------:R-:W-:Y:S02]  /*0210*/  UIMAD.WIDE.U32 UR10, UR7, UR4, URZ ;  /* 0x00000004070a72a5 */ /* 0x000fe4000f8e003f */
[----:B------:R-:W-:Y:S01]  /*0220*/  UIMAD UR8, UR6, UR4, URZ ;  /* 0x00000004060872a4 */ /* 0x000fe2000f8e023f */
[----:B-----5:R-:W3:Y:S03]  /*0230*/  S2R R2, SR_TID.X ;  /* 0x0000000000027919 */ /* 0x020ee60000002100 */
[----:B------:R-:W-:-:S03]  /*0240*/  UIMAD UR8, UR7, UR5, UR8 ;  /* 0x00000005070872a4 */ /* 0x000fc6000f8e0208 */
[----:B------:R-:W-:Y:S02]  /*0250*/  ULDC.64 UR4, c[0x0][0x1c0] ;  /* 0x0000700000047ab9 */ /* 0x000fe40000000a00 */
[----:B------:R-:W-:Y:S02]  /*0260*/  UIADD3 UR11, UR11, UR8, URZ ;  /* 0x000000080b0b7290 */ /* 0x000fe4000fffe03f */
[----:B------:R-:W-:Y:S02]  /*0270*/  UIMAD UR9, UR9, UR4, URZ ;  /* 0x00000004090972a4 */ /* 0x000fe4000f8e023f */
[----:B------:R-:W-:Y:S02]  /*0280*/  UIMAD.WIDE.U32 UR10, UR14, UR4, UR10 ;  /* 0x000000040e0a72a5 */ /* 0x000fe4000f8e000a */
[----:B------:R-:W-:-:S04]  /*0290*/  UIMAD UR5, UR14, UR5, UR9 ;  /* 0x000000050e0572a4 */ /* 0x000fc8000f8e0209 */
[----:B------:R-:W-:Y:S01]  /*02a0*/  UIADD3 UR5, UR11, UR5, URZ ;  /* 0x000000050b057290 */ /* 0x000fe2000fffe03f */
[----:B------:R-:W-:Y:S02]  /*02b0*/  IMAD.U32 R13, RZ, RZ, UR11 ;  /* 0x0000000bff0d7e24 */ /* 0x000fe4000f8e00ff */
[----:B------:R-:W-:-:S03]  /*02c0*/  IMAD.U32 R12, RZ, RZ, UR10 ;  /* 0x0000000aff0c7e24 */ /* 0x000fc6000f8e00ff */
[----:B------:R-:W-:Y:S01]  /*02d0*/  IMAD.U32 R13, RZ, RZ, UR5 ;  /* 0x00000005ff0d7e24 */ /* 0x000fe2000f8e00ff */
[----:B---3--:R-:W-:-:S04]  /*02e0*/  SHF.R.S32.HI R17, RZ, 0x1f, R2 ;  /* 0x0000001fff117819 */ /* 0x008fc80000011402 */
[----:B------:R-:W-:-:S04]  /*02f0*/  LEA.HI R7, R17, R2, RZ, 0x3 ;  /* 0x0000000211077211 */ /* 0x000fc800078f18ff */
[----:B------:R-:W-:Y:S02]  /*0300*/  LOP3.LUT R0, R7, 0xfffffff8, RZ, 0xc0, !PT ;  /* 0xfffffff807007812 */ /* 0x000fe400078ec0ff */
[----:B------:R-:W-:-:S03]  /*0310*/  SHF.R.S32.HI R7, RZ, 0x3, R7 ;  /* 0x00000003ff077819 */ /* 0x000fc60000011407 */
[----:B------:R-:W-:-:S04]  /*0320*/  IMAD.IADD R0, R2, 0x1, -R0 ;  /* 0x0000000102007824 */ /* 0x000fc800078e0a00 */
[----:B------:R-:W-:-:S04]  /*0330*/  IMAD R113, R0, 0x20, R7 ;  /* 0x0000002000717824 */ /* 0x000fc800078e0207 */
[----:B----4-:R-:W-:Y:S01]  /*0340*/  IMAD R9, R251, 0x80, R113 ;  /* 0x00000080fb097824 */ /* 0x010fe200078e0271 */
[----:B------:R-:W-:Y:S03]  /*0350*/  STL [R1+0x4], R113 ;  /* 0x0000047101007387 */ /* 0x000fe60000100800 */
[----:B-1----:R-:W-:Y:S01]  /*0360*/  @P0 IMAD.HI.U32 R5, R9, c[0x0][0x2c8], RZ ;  /* 0x0000b20009050a27 */ /* 0x002fe200078e00ff */
[----:B------:R1:W-:Y:S03]  /*0370*/  STL [R1], R9 ;  /* 0x0000000901007387 */ /* 0x0003e60000100800 */
[----:B------:R-:W-:Y:S01]  /*0380*/  IMAD.MOV.U32 R6, RZ, RZ, R9 ;  /* 0x000000ffff067224 */ /* 0x000fe200078e0009 */
[----:B------:R-:W-:Y:S01]  /*0390*/  @P0 SHF.R.U32.HI R6, RZ, c[0x0][0x2cc], R5 ;  /* 0x0000b300ff060a19 */ /* 0x000fe20000011605 */
[----:B------:R-:W-:-:S02]  /*03a0*/  IMAD.SHL.U32 R252, R7, 0x40, RZ ;  /* 0x0000004007fc7824 */ /* 0x000fc400078e00ff */
[----:B------:R-:W-:Y:S01]  /*03b0*/  IMAD R11, R11, c[0x0][0x168], RZ ;  /* 0x00005a000b0b7a24 */ /* 0x000fe200078e02ff */
[--C-:B------:R-:W-:Y:S01]  /*03c0*/  SHF.R.S32.HI R5, RZ, 0x1f, R6.reuse ;  /* 0x0000001fff057819 */ /* 0x100fe20000011406 */
[----:B------:R-:W-:Y:S01]  /*03d0*/  IMAD.MOV R8, RZ, RZ, -R6 ;  /* 0x000000ffff087224 */ /* 0x000fe200078e0a06 */
[----:B------:R-:W-:Y:S01]  /*03e0*/  UMOV UR11, URZ ;  /* 0x0000003f000b7c82 */ /* 0x000fe20008000000 */
[----:B------:R-:W-:Y:S01]  /*03f0*/  IMAD R251, R251, 0x80, R7 ;  /* 0x00000080fbfb7824 */ /* 0x000fe200078e0207 */
[----:B------:R-:W-:Y:S01]  /*0400*/  ULDC UR4, c[0x0][0x2ac] ;  /* 0x0000ab0000047ab9 */ /* 0x000fe20000000800 */
[----:B------:R-:W-:Y:S01]  /*0410*/  IMAD R5, R5, c[0x0][0x1b0], RZ ;  /* 0x00006c0005057a24 */ /* 0x000fe200078e02ff */
[----:B------:R-:W-:Y:S01]  /*0420*/  ULDC UR10, c[0x0][0x1d0] ;  /* 0x00007400000a7ab9 */ /* 0x000fe20000000800 */
[----:B------:R-:W-:Y:S01]  /*0430*/  IMAD R8, R8, c[0x0][0x2c4], R9 ;  /* 0x0000b10008087a24 */ /* 0x000fe200078e0209 */
[----:B------:R-:W-:Y:S01]  /*0440*/  UMOV UR8, 0x60 ;  /* 0x0000006000087882 */ /* 0x000fe20000000000 */
[----:B------:R-:W-:Y:S01]  /*0450*/  IMAD.WIDE.U32 R12, R6, c[0x0][0x1b0], R12 ;  /* 0x00006c00060c7a25 */ /* 0x000fe200078e000c */
[----:B------:R-:W3:Y:S01]  /*0460*/  LDL.LU R214, [R1+0x10] ;  /* 0x0000100001d67983 */ /* 0x000ee20000300800 */
[----:B------:R-:W-:Y:S01]  /*0470*/  LOP3.LUT R252, R252, 0x1c0, RZ, 0xc0, !PT ;  /* 0x000001c0fcfc7812 */ /* 0x000fe200078ec0ff */
[----:B------:R-:W-:Y:S01]  /*0480*/  UIMAD UR10, UR4, UR10, URZ ;  /* 0x0000000a040a72a4 */ /* 0x000fe2000f8e023f */
[----:B------:R-:W-:Y:S01]  /*0490*/  IMAD R6, R6, c[0x0][0x1b4], R5 ;  /* 0x00006d0006067a24 */ /* 0x000fe200078e0205 */
[----:B------:R-:W-:Y:S01]  /*04a0*/  SHF.R.S32.HI R5, RZ, 0x1f, R8 ;  /* 0x0000001fff057819 */ /* 0x000fe20000011408 */
[----:B------:R-:W-:Y:S01]  /*04b0*/  IMAD.SHL.U32 R215, R0, 0x8, RZ ;  /* 0x0000000800d77824 */ /* 0x000fe200078e00ff */
[----:B------:R-:W-:Y:S01]  /*04c0*/  UIADD3 UR16, UR10, 0x5f, URZ ;  /* 0x0000005f0a107890 */ /* 0x000fe2000fffe03f */
[----:B------:R-:W-:Y:S01]  /*04d0*/  IMAD.IADD R13, R13, 0x1, R6 ;  /* 0x000000010d0d7824 */ /* 0x000fe200078e0206 */
[----:B------:R-:W-:Y:S01]  /*04e0*/  SHF.R.U32.HI R6, RZ, 0x3, R252 ;  /* 0x00000003ff067819 */ /* 0x000fe200000116fc */
[----:B------:R-:W-:Y:S01]  /*04f0*/  IMAD R5, R5, c[0x0][0x1a8], RZ ;  /* 0x00006a0005057a24 */ /* 0x000fe200078e02ff */
[----:B------:R-:W-:Y:S01]  /*0500*/  LOP3.LUT R252, R252, 0x38, R215, 0xf8, !PT ;  /* 0x00000038fcfc7812 */ /* 0x000fe200078ef8d7 */
[----:B------:R-:W-:Y:S01]  /*0510*/  UIMAD.WIDE UR16, UR16, 0x2aaaaaab, URZ ;  /* 0x2aaaaaab101078a5 */ /* 0x000fe2000f8e023f */
[C---:B------:R-:W-:Y:S01]  /*0520*/  IADD3 R29, R215.reuse, 0x40, RZ ;  /* 0x00000040d71d7810 */ /* 0x040fe20007ffe0ff */
[----:B------:R-:W-:Y:S01]  /*0530*/  IMAD R5, R8, c[0x0][0x1ac], R5 ;  /* 0x00006b0008057a24 */ /* 0x000fe200078e0205 */
[----:B------:R-:W-:Y:S01]  /*0540*/  LOP3.LUT R252, R252, R6, RZ, 0x3c, !PT ;  /* 0x00000006fcfc7212 */ /* 0x000fe200078e3cff */
[----:B-1----:R-:W-:Y:S01]  /*0550*/  IMAD.WIDE.U32 R8, R8, c[0x0][0x1a8], R12 ;  /* 0x00006a0008087a25 */ /* 0x002fe200078e000c */
[C---:B------:R-:W-:Y:S01]  /*0560*/  IADD3 R28, R215.reuse, 0x80, RZ ;  /* 0x00000080d71c7810 */ /* 0x040fe20007ffe0ff */
[----:B------:R-:W-:Y:S01]  /*0570*/  ULDC UR4, c[0x0][0x2b8] ;  /* 0x0000ae0000047ab9 */ /* 0x000fe20000000800 */
[----:B------:R-:W-:Y:S01]  /*0580*/  IADD3 R112, R215, 0xc0, RZ ;  /* 0x000000c0d7707810 */ /* 0x000fe20007ffe0ff */
[----:B------:R-:W-:Y:S01]  /*0590*/  IMAD.IADD R9, R9, 0x1, R5 ;  /* 0x0000000109097824 */ /* 0x000fe200078e0205 */
[C---:B------:R-:W-:Y:S01]  /*05a0*/  LEA R10, P0, R8.reuse, c[0x0][0x160], 0x1 ;  /* 0x00005800080a7a11 */ /* 0x040fe200078008ff */
[----:B------:R-:W-:Y:S01]  /*05b0*/  UMOV UR5, UR17 ;  /* 0x0000001100057c82 */ /* 0x000fe20008000000 */
[----:B------:R-:W-:Y:S01]  /*05c0*/  LEA.HI R5, R17, R2, RZ, 0x6 ;  /* 0x0000000211057211 */ /* 0x000fe200078f30ff */
[----:B------:R-:W-:Y:S01]  /*05d0*/  USHF.R.U32.HI UR9, URZ, 0x1f, UR5 ;  /* 0x0000001f3f097899 */ /* 0x000fe20008011605 */
[----:B------:R-:W-:Y:S01]  /*05e0*/  LEA.HI.X R9, R8, c[0x0][0x164], R9, 0x1, P0 ;  /* 0x0000590008097a11 */ /* 0x000fe200000f0c09 */
[----:B------:R-:W-:Y:S01]  /*05f0*/  SHFL.IDX PT, R12, R10, RZ, 0x181f ;  /* 0x00181fff0a0c7589 */ /* 0x000fe200000e0000 */
[-C--:B------:R-:W-:Y:S01]  /*0600*/  ISETP.GE.AND P0, PT, R251, R11.reuse, PT ;  /* 0x0000000bfb00720c */ /* 0x080fe20003f06270 */
[----:B------:R-:W-:Y:S01]  /*0610*/  IMAD.SHL.U32 R6, R5, 0x8, RZ ;  /* 0x0000000805067824 */ /* 0x000fe200078e00ff */
[----:B------:R-:W-:Y:S01]  /*0620*/  IADD3 R5, R251, 0x20, RZ ;  /* 0x00000020fb057810 */ /* 0x000fe20007ffe0ff */
[----:B------:R-:W1:Y:S01]  /*0630*/  SHFL.IDX PT, R13, R9, RZ, 0x181f ;  /* 0x00181fff090d7589 */ /* 0x000e6200000e0000 */
[----:B------:R-:W-:Y:S01]  /*0640*/  ISETP.GE.AND P5, PT, R29, c[0x0][0x198], PT ;  /* 0x000066001d007a0c */ /* 0x000fe20003fa6270 */
[----:B------:R-:W-:Y:S01]  /*0650*/  UISETP.NE.AND UP0, UPT, UR4, 0x1, UPT ;  /* 0x000000010400788c */ /* 0x000fe2000bf05270 */
[----:B------:R-:W-:Y:S01]  /*0660*/  LOP3.LUT R252, R252, 0xfffffe00, R6, 0xf8, !PT ;  /* 0xfffffe00fcfc7812 */ /* 0x000fe200078ef806 */
[----:B------:R-:W-:Y:S01]  /*0670*/  SHFL.IDX PT, R22, R10, 0x1, 0x181f ;  /* 0x00381f000a167f89 */ /* 0x000fe200000e0000 */
[----:B------:R-:W-:Y:S01]  /*0680*/  ISETP.GE.AND P1, PT, R5, R11, PT ;  /* 0x0000000b0500720c */ /* 0x000fe20003f26270 */
[----:B------:R-:W-:Y:S01]  /*0690*/  ULEA.HI.SX32 UR9, UR5, UR9, 0x1c ;  /* 0x0000000905097291 */ /* 0x000fe2000f8fe23f */
[----:B------:R-:W-:Y:S01]  /*06a0*/  ISETP.GE.AND P4, PT, R28, c[0x0][0x198], PT ;  /* 0x000066001c007a0c */ /* 0x000fe20003f86270 */
[----:B------:R-:W4:Y:S01]  /*06b0*/  SHFL.IDX PT, R23, R9, 0x1, 0x181f ;  /* 0x00381f0009177f89 */ /* 0x000f2200000e0000 */
[----:B------:R-:W-:Y:S01]  /*06c0*/  ISETP.GE.AND P3, PT, R112, c[0x0][0x198], PT ;  /* 0x0000660070007a0c */ /* 0x000fe20003f66270 */
[----:B------:R-:W-:Y:S01]  /*06d0*/  @!P0 IMAD.SHL.U32 R8, R252, 0x2, RZ ;  /* 0x00000002fc088824 */ /* 0x000fe200078e00ff */
[----:B------:R-:W-:Y:S01]  /*06e0*/  @!P0 SHF.R.S32.HI R6, RZ, 0x1f, R29 ;  /* 0x0000001fff068819 */ /* 0x000fe2000001141d */
[----:B------:R-:W-:Y:S01]  /*06f0*/  UIMAD UR8, UR9, UR8, -0x60 ;  /* 0xffffffa0090874a4 */ /* 0x000fe2000f8e0208 */
[----:B------:R-:W-:Y:S01]  /*0700*/  @!P0 SHF.R.S32.HI R5, RZ, 0x1f, R28 ;  /* 0x0000001fff058819 */ /* 0x000fe2000001141c */
[----:B------:R-:W-:Y:S01]  /*0710*/  ULDC.64 UR4, c[0x0][0x2b0] ;  /* 0x0000ac0000047ab9 */ /* 0x000fe20000000a00 */
[----:B------:R-:W-:Y:S01]  /*0720*/  @!P0 LEA.HI R6, R6, R29, RZ, 0x3 ;  /* 0x0000001d06068211 */ /* 0x000fe200078f18ff */
[----:B------:R-:W-:Y:S01]  /*0730*/  IMAD.MOV.U32 R249, RZ, RZ, RZ ;  /* 0x000000fffff97224 */ /* 0x000fe200078e00ff */
[----:B------:R-:W-:Y:S01]  /*0740*/  @!P0 LEA.HI R5, R5, R28, RZ, 0x3 ;  /* 0x0000001c05058211 */ /* 0x000fe200078f18ff */
[----:B--2---:R2:W5:Y:S01]  /*0750*/  @P6 R2UR UR15, R3 ;  /* 0x00000000030f63c2 */ /* 0x00456200000e0000 */
[----:B------:R-:W-:Y:S01]  /*0760*/  @!P0 LOP3.LUT R6, R6, 0xfffffff8, RZ, 0xc0, !PT ;  /* 0xfffffff806068812 */ /* 0x000fe200078ec0ff */
[--C-:B-1----:R-:W-:Y:S01]  /*0770*/  @!P0 IMAD.WIDE R14, R215, 0x2, R12.reuse ;  /* 0x00000002d70e8825 */ /* 0x102fe200078e020c */
[----:B------:R-:W-:Y:S01]  /*0780*/  @!P0 LOP3.LUT R5, R5, 0xfffffff8, RZ, 0xc0, !PT ;  /* 0xfffffff805058812 */ /* 0x000fe200078ec0ff */
[----:B-----5:R-:W-:Y:S01]  /*0790*/  @!UP1 UMOV UR15, UR14 ;  /* 0x0000000e000f9c82 */ /* 0x020fe20008000000 */
[----:B------:R-:W-:Y:S01]  /*07a0*/  PLOP3.LUT P6, PT, PT, PT, UP0, 0x80, 0x0 ;  /* 0x000000000000781c */ /* 0x000fe20003fcf008 */
[--C-:B------:R-:W-:Y:S01]  /*07b0*/  @!P0 IMAD.WIDE R18, R6, 0x2, R12.reuse ;  /* 0x0000000206128825 */ /* 0x100fe200078e020c */
[----:B------:R-:W-:Y:S01]  /*07c0*/  USHF.R.S32.HI UR14, URZ, 0x1f, UR15 ;  /* 0x0000001f3f0e7899 */ /* 0x000fe2000801140f */
[----:B------:R1:W5:Y:S01]  /*07d0*/  @P2 R2UR UR11, R4 ;  /* 0x00000000040b23c2 */ /* 0x00036200000e0000 */
[----:B------:R-:W-:Y:S01]  /*07e0*/  ISETP.GE.AND P2, PT, R215, c[0x0][0x198], PT ;  /* 0x00006600d7007a0c */ /* 0x000fe20003f46270 */
[----:B------:R-:W-:Y:S01]  /*07f0*/  @!P0 IMAD.WIDE R20, R5, 0x2, R12 ;  /* 0x0000000205148825 */ /* 0x000fe200078e020c */
[----:B------:R-:W-:Y:S01]  /*0800*/  UIMAD UR14, UR14, UR4, URZ ;  /* 0x000000040e0e72a4 */ /* 0x000fe2000f8e023f */
[----:B------:R-:W-:Y:S01]  /*0810*/  STL [R1+0xc], R215 ;  /* 0x00000cd701007387 */ /* 0x000fe20000100800 */
[----:B------:R-:W-:-:S02]  /*0820*/  UIMAD.WIDE.U32 UR16, UR15, UR4, URZ ;  /* 0x000000040f1072a5 */ /* 0x000fc4000f8e003f */
[----:B------:R-:W-:Y:S01]  /*0830*/  UIMAD UR14, UR15, UR5, UR14 ;  /* 0x000000050f0e72a4 */ /* 0x000fe2000f8e020e */
[----:B------:R-:W-:Y:S01]  /*0840*/  IMAD.SHL.U32 R247, R0, 0x40, RZ ;  /* 0x0000004000f77824 */ /* 0x000fe200078e00ff */
[----:B------:R-:W-:Y:S01]  /*0850*/  UIADD3 UR18, UR9, -0x1, URZ ;  /* 0xffffffff09127890 */ /* 0x000fe2000fffe03f */
[----:B------:R-:W-:Y:S01]  /*0860*/  STL [R1+0x8], R112 ;  /* 0x0000087001007387 */ /* 0x000fe20000100800 */
[----:B------:R-:W-:Y:S02]  /*0870*/  UIADD3 UR14, UR17, UR14, URZ ;  /* 0x0000000e110e7290 */ /* 0x000fe4000fffe03f */
[----:B------:R-:W-:Y:S01]  /*0880*/  ULDC.64 UR4, c[0x0][0x1e8] ;  /* 0x00007a0000047ab9 */ /* 0x000fe20000000a00 */
[----:B------:R2:W-:Y:S04]  /*0890*/  @!P0 LDGSTS.E.BYPASS.LTC128B.128 [R8+0x18100], [R14.64], !P2 ;  /* 0x181000000e088fae */ /* 0x0005e8000d101d4c */
[----:B------:R2:W-:Y:S04]  /*08a0*/  @!P0 LDGSTS.E.BYPASS.LTC128B.128 [R8+0x1c100], [R18.64], !P5 ;  /* 0x1c10000012088fae */ /* 0x0005e8000e901d4c */
[----:B------:R4:W-:Y:S01]  /*08b0*/  @!P0 LDGSTS.E.BYPASS.LTC128B.128 [R8+0x20100], [R20.64], !P4 ;  /* 0x2010000014088fae */ /* 0x0009e2000e101d4c */
[----:B-1----:R-:W-:-:S04]  /*08c0*/  @!P0 SHF.R.S32.HI R4, RZ, 0x1f, R112 ;  /* 0x0000001fff048819 */ /* 0x002fc80000011470 */
[----:B------:R-:W-:-:S04]  /*08d0*/  @!P0 LEA.HI R4, R4, R112, RZ, 0x3 ;  /* 0x0000007004048211 */ /* 0x000fc800078f18ff */
[----:B------:R-:W-:-:S05]  /*08e0*/  @!P0 LOP3.LUT R4, R4, 0xfffffff8, RZ, 0xc0, !PT ;  /* 0xfffffff804048812 */ /* 0x000fca00078ec0ff */
[----:B------:R-:W-:Y:S01]  /*08f0*/  @!P0 IMAD.WIDE R12, R4, 0x2, R12 ;  /* 0x00000002040c8825 */ /* 0x000fe200078e020c */
[----:B------:R-:W-:-:S04]  /*0900*/  IADD3 R4, R251, 0x40, RZ ;  /* 0x00000040fb047810 */ /* 0x000fc80007ffe0ff */
[----:B------:R1:W-:Y:S01]  /*0910*/  @!P0 LDGSTS.E.BYPASS.LTC128B.128 [R8+0x24100], [R12.64], !P3 ;  /* 0x241000000c088fae */ /* 0x0003e2000d901d4c */
[----:B------:R-:W-:Y:S02]  /*0920*/  ISETP.GE.AND P0, PT, R4, R11, PT ;  /* 0x0000000b0400720c */ /* 0x000fe40003f06270 */
[----:B------:R-:W-:Y:S02]  /*0930*/  @!P1 SHF.R.S32.HI R4, RZ, 0x1f, R29 ;  /* 0x0000001fff049819 */ /* 0x000fe4000001141d */
[----:B--2---:R-:W-:Y:S02]  /*0940*/  @!P1 SHF.R.S32.HI R18, RZ, 0x1f, R28 ;  /* 0x0000001fff129819 */ /* 0x004fe4000001141c */
[----:B------:R-:W-:Y:S01]  /*0950*/  @!P1 LEA.HI R4, R4, R29, RZ, 0x3 ;  /* 0x0000001d04049211 */ /* 0x000fe200078f18ff */
[----:B----4-:R-:W-:Y:S01]  /*0960*/  @!P1 IMAD.WIDE R20, R215, 0x2, R22 ;  /* 0x00000002d7149825 */ /* 0x010fe200078e0216 */
[----:B------:R-:W-:Y:S02]  /*0970*/  @!P1 SHF.R.S32.HI R14, RZ, 0x1f, R112 ;  /* 0x0000001fff0e9819 */ /* 0x000fe40000011470 */
[----:B------:R-:W-:-:S02]  /*0980*/  @!P1 LOP3.LUT R4, R4, 0xfffffff8, RZ, 0xc0, !PT ;  /* 0xfffffff804049812 */ /* 0x000fc400078ec0ff */
[----:B------:R-:W-:Y:S01]  /*0990*/  @!P1 LEA.HI R18, R18, R28, RZ, 0x3 ;  /* 0x0000001c12129211 */ /* 0x000fe200078f18ff */
[----:B------:R-:W-:Y:S01]  /*09a0*/  @!P0 IMAD.SHL.U32 R6, R252, 0x2, RZ ;  /* 0x00000002fc068824 */ /* 0x000fe200078e00ff */
[----:B------:R-:W-:Y:S01]  /*09b0*/  @!P0 SHF.R.S32.HI R3, RZ, 0x1f, R112 ;  /* 0x0000001fff038819 */ /* 0x000fe20000011470 */
[----:B------:R-:W-:Y:S01]  /*09c0*/  @!P1 IMAD.WIDE R4, R4, 0x2, R22 ;  /* 0x0000000204049825 */ /* 0x000fe200078e0216 */
[-C--:B------:R-:W-:Y:S02]  /*09d0*/  @!P1 LEA.HI R14, R14, R112.reuse, RZ, 0x3 ;  /* 0x000000700e0e9211 */ /* 0x080fe400078f18ff */
[----:B------:R-:W-:Y:S02]  /*09e0*/  @!P0 LEA.HI R3, R3, R112, RZ, 0x3 ;  /* 0x0000007003038211 */ /* 0x000fe400078f18ff */
[----:B------:R-:W-:Y:S02]  /*09f0*/  @!P1 LOP3.LUT R18, R18, 0xfffffff8, RZ, 0xc0, !PT ;  /* 0xfffffff812129812 */ /* 0x000fe400078ec0ff */
[----:B------:R-:W-:-:S02]  /*0a00*/  @!P1 LOP3.LUT R14, R14, 0xfffffff8, RZ, 0xc0, !PT ;  /* 0xfffffff80e0e9812 */ /* 0x000fc400078ec0ff */
[----:B------:R-:W-:Y:S01]  /*0a10*/  @!P0 LOP3.LUT R3, R3, 0xfffffff8, RZ, 0xc0, !PT ;  /* 0xfffffff803038812 */ /* 0x000fe200078ec0ff */
[--C-:B------:R-:W-:Y:S01]  /*0a20*/  @!P1 IMAD.WIDE R18, R18, 0x2, R22.reuse ;  /* 0x0000000212129825 */ /* 0x100fe200078e0216 */
[----:B-1----:R-:W-:Y:S03]  /*0a30*/  SHFL.IDX PT, R12, R10, 0x2, 0x181f ;  /* 0x00581f000a0c7f89 */ /* 0x002fe600000e0000 */
[----:B------:R-:W-:Y:S01]  /*0a40*/  @!P1 IMAD.SHL.U32 R8, R252, 0x2, RZ ;  /* 0x00000002fc089824 */ /* 0x000fe200078e00ff */
[----:B------:R-:W1:Y:S01]  /*0a50*/  SHFL.IDX PT, R13, R9, 0x2, 0x181f ;  /* 0x00581f00090d7f89 */ /* 0x000e6200000e0000 */
[----:B------:R-:W-:-:S03]  /*0a60*/  @!P1 IMAD.WIDE R14, R14, 0x2, R22 ;  /* 0x000000020e0e9825 */ /* 0x000fc600078e0216 */
[----:B------:R2:W-:Y:S04]  /*0a70*/  @!P1 LDGSTS.E.BYPASS.LTC128B.128 [R8+0x19100], [R20.64], !P2 ;  /* 0x1910000014089fae */ /* 0x0005e8000d101d4c */
[----:B------:R4:W-:Y:S04]  /*0a80*/  @!P1 LDGSTS.E.BYPASS.LTC128B.128 [R8+0x1d100], [R4.64], !P5 ;  /* 0x1d10000004089fae */ /* 0x0009e8000e901d4c */
[----:B------:R2:W-:Y:S04]  /*0a90*/  @!P1 LDGSTS.E.BYPASS.LTC128B.128 [R8+0x21100], [R18.64], !P4 ;  /* 0x2110000012089fae */ /* 0x0005e8000e101d4c */
[----:B------:R2:W-:Y:S01]  /*0aa0*/  @!P1 LDGSTS.E.BYPASS.LTC128B.128 [R8+0x25100], [R14.64], !P3 ;  /* 0x251000000e089fae */ /* 0x0005e2000d901d4c */
[----:B------:R-:W-:-:S03]  /*0ab0*/  PLOP3.LUT P1, PT, PT, PT, UP0, 0x80, 0x0 ;  /* 0x000000000000781c */ /* 0x000fc60003f2f008 */
[----:B------:R-:W-:Y:S01]  /*0ac0*/  SHFL.IDX PT, R10, R10, 0x3, 0x181f ;  /* 0x00781f000a0a7f89 */ /* 0x000fe200000e0000 */
[----:B-1----:R-:W-:Y:S01]  /*0ad0*/  @!P0 IMAD.WIDE R22, R3, 0x2, R12 ;  /* 0x0000000203168825 */ /* 0x002fe200078e020c */
[----:B------:R-:W-:-:S04]  /*0ae0*/  IADD3 R3, R113, UR8, RZ ;  /* 0x0000000871037c10 */ /* 0x000fc8000fffe0ff */
[----:B-----5:R-:W-:Y:S02]  /*0af0*/  IADD3 R250, R3, UR11, RZ ;  /* 0x0000000b03fa7c10 */ /* 0x020fe4000fffe0ff */
[----:B----4-:R-:W-:Y:S02]  /*0b00*/  @!P0 SHF.R.S32.HI R5, RZ, 0x1f, R29 ;  /* 0x0000001fff058819 */ /* 0x010fe4000001141d */
[----:B------:R-:W-:Y:S02]  /*0b10*/  @!P0 SHF.R.S32.HI R4, RZ, 0x1f, R28 ;  /* 0x0000001fff048819 */ /* 0x000fe4000001141c */
[----:B------:R-:W-:Y:S02]  /*0b20*/  @!P0 LEA.HI R5, R5, R29, RZ, 0x3 ;  /* 0x0000001d05058211 */ /* 0x000fe400078f18ff */
[----:B------:R-:W-:Y:S02]  /*0b30*/  @!P0 LEA.HI R4, R4, R28, RZ, 0x3 ;  /* 0x0000001c04048211 */ /* 0x000fe400078f18ff */
[----:B------:R-:W-:-:S02]  /*0b40*/  @!P0 LOP3.LUT R5, R5, 0xfffffff8, RZ, 0xc0, !PT ;  /* 0xfffffff805058812 */ /* 0x000fc400078ec0ff */
[----:B------:R-:W-:Y:S02]  /*0b50*/  @!P0 LOP3.LUT R4, R4, 0xfffffff8, RZ, 0xc0, !PT ;  /* 0xfffffff804048812 */ /* 0x000fe400078ec0ff */
[----:B--2---:R-:W-:Y:S01]  /*0b60*/  IADD3 R8, R251, 0x60, RZ ;  /* 0x00000060fb087810 */ /* 0x004fe20007ffe0ff */
[----:B------:R-:W-:-:S04]  /*0b70*/  @!P0 IMAD.WIDE R20, R5, 0x2, R12 ;  /* 0x0000000205148825 */ /* 0x000fc800078e020c */
[----:B------:R-:W-:-:S04]  /*0b80*/  @!P0 IMAD.WIDE R4, R4, 0x2, R12 ;  /* 0x0000000204048825 */ /* 0x000fc800078e020c */
[----:B------:R-:W-:-:S05]  /*0b90*/  @!P0 IMAD.WIDE R12, R215, 0x2, R12 ;  /* 0x00000002d70c8825 */ /* 0x000fca00078e020c */
[----:B------:R1:W-:Y:S04]  /*0ba0*/  @!P0 LDGSTS.E.BYPASS.LTC128B.128 [R6+0x1a100], [R12.64], !P2 ;  /* 0x1a1000000c068fae */ /* 0x0003e8000d101d4c */
[----:B------:R1:W-:Y:S04]  /*0bb0*/  @!P0 LDGSTS.E.BYPASS.LTC128B.128 [R6+0x1e100], [R20.64], !P5 ;  /* 0x1e10000014068fae */ /* 0x0003e8000e901d4c */
[----:B------:R2:W-:Y:S04]  /*0bc0*/  @!P0 LDGSTS.E.BYPASS.LTC128B.128 [R6+0x22100], [R4.64], !P4 ;  /* 0x2210000004068fae */ /* 0x0005e8000e101d4c */
[----:B------:R1:W-:Y:S01]  /*0bd0*/  @!P0 LDGSTS.E.BYPASS.LTC128B.128 [R6+0x26100], [R22.64], !P3 ;  /* 0x2610000016068fae */ /* 0x0003e2000d901d4c */
[----:B------:R-:W-:-:S03]  /*0be0*/  ISETP.GE.AND P0, PT, R8, R11, PT ;  /* 0x0000000b0800720c */ /* 0x000fc60003f06270 */
[----:B------:R-:W4:Y:S10]  /*0bf0*/  SHFL.IDX PT, R11, R9, 0x3, 0x181f ;  /* 0x00781f00090b7f89 */ /* 0x000f3400000e0000 */
[----:B------:R-:W-:-:S04]  /*0c00*/  @!P0 SHF.R.S32.HI R8, RZ, 0x1f, R29 ;  /* 0x0000001fff088819 */ /* 0x000fc8000001141d */
[----:B------:R-:W-:-:S04]  /*0c10*/  @!P0 LEA.HI R8, R8, R29, RZ, 0x3 ;  /* 0x0000001d08088211 */ /* 0x000fc800078f18ff */
[----:B------:R-:W-:Y:S01]  /*0c20*/  @!P0 LOP3.LUT R8, R8, 0xfffffff8, RZ, 0xc0, !PT ;  /* 0xfffffff808088812 */ /* 0x000fe200078ec0ff */
[----:B--2---:R-:W-:Y:S01]  /*0c30*/  @P1 IMAD.HI.U32 R5, R250, c[0x0][0x2bc], RZ ;  /* 0x0000af00fa051a27 */ /* 0x004fe200078e00ff */
[----:B------:R-:W-:-:S03]  /*0c40*/  ISETP.GE.AND P1, PT, R3, UR10, PT ;  /* 0x0000000a03007c0c */ /* 0x000fc6000bf26270 */
[----:B------:R-:W-:Y:S01]  /*0c50*/  IMAD.MOV.U32 R4, RZ, RZ, R250 ;  /* 0x000000ffff047224 */ /* 0x000fe200078e00fa */
[----:B------:R-:W-:Y:S01]  /*0c60*/  @P6 SHF.R.U32.HI R4, RZ, c[0x0][0x2c0], R5 ;  /* 0x0000b000ff046a19 */ /* 0x000fe20000011605 */
[----:B------:R-:W-:Y:S01]  /*0c70*/  @!P0 IMAD.SHL.U32 R3, R252, 0x2, RZ ;  /* 0x00000002fc038824 */ /* 0x000fe200078e00ff */
[----:B-1----:R-:W-:Y:S01]  /*0c80*/  @!P0 SHF.R.S32.HI R6, RZ, 0x1f, R28 ;  /* 0x0000001fff068819 */ /* 0x002fe2000001141c */
[----:B----4-:R-:W-:Y:S01]  /*0c90*/  @!P0 IMAD.WIDE R18, R215, 0x2, R10 ;  /* 0x00000002d7128825 */ /* 0x010fe200078e020a */
[----:B------:R-:W-:Y:S02]  /*0ca0*/  @!P0 SHF.R.S32.HI R5, RZ, 0x1f, R112 ;  /* 0x0000001fff058819 */ /* 0x000fe40000011470 */
[----:B------:R-:W-:Y:S01]  /*0cb0*/  @!P0 LEA.HI R6, R6, R28, RZ, 0x3 ;  /* 0x0000001c06068211 */ /* 0x000fe200078f18ff */
[----:B------:R-:W-:Y:S01]  /*0cc0*/  @!P0 IMAD.WIDE R20, R8, 0x2, R10 ;  /* 0x0000000208148825 */ /* 0x000fe200078e020a */
[----:B------:R-:W-:Y:S01]  /*0cd0*/  @!P0 LEA.HI R5, R5, R112, RZ, 0x3 ;  /* 0x0000007005058211 */ /* 0x000fe200078f18ff */
[----:B------:R1:W-:Y:S01]  /*0ce0*/  @!P0 LDGSTS.E.BYPASS.LTC128B.128 [R3+0x1b100], [R18.64], !P2 ;  /* 0x1b10000012038fae */ /* 0x0003e2000d101d4c */
[----:B------:R-:W-:-:S02]  /*0cf0*/  @!P0 LOP3.LUT R6, R6, 0xfffffff8, RZ, 0xc0, !PT ;  /* 0xfffffff806068812 */ /* 0x000fc400078ec0ff */
[----:B------:R-:W-:Y:S01]  /*0d00*/  @!P0 LOP3.LUT R5, R5, 0xfffffff8, RZ, 0xc0, !PT ;  /* 0xfffffff805058812 */ /* 0x000fe200078ec0ff */
[----:B------:R1:W-:Y:S01]  /*0d10*/  @!P0 LDGSTS.E.BYPASS.LTC128B.128 [R3+0x1f100], [R20.64], !P5 ;  /* 0x1f10000014038fae */ /* 0x0003e2000e901d4c */
[----:B------:R-:W-:Y:S01]  /*0d20*/  ISETP.GT.OR P1, PT, R113, 0x5f, P1 ;  /* 0x0000005f7100780c */ /* 0x000fe20000f24670 */
[----:B------:R-:W-:-:S04]  /*0d30*/  @!P0 IMAD.WIDE R22, R6, 0x2, R10 ;  /* 0x0000000206168825 */ /* 0x000fc800078e020a */
[----:B------:R-:W-:Y:S01]  /*0d40*/  @!P0 IMAD.WIDE R10, R5, 0x2, R10 ;  /* 0x00000002050a8825 */ /* 0x000fe200078e020a */
[----:B------:R1:W-:Y:S04]  /*0d50*/  @!P0 LDGSTS.E.BYPASS.LTC128B.128 [R3+0x23100], [R22.64], !P4 ;  /* 0x2310000016038fae */ /* 0x0003e8000e101d4c */
[----:B------:R1:W-:Y:S03]  /*0d60*/  @!P0 LDGSTS.E.BYPASS.LTC128B.128 [R3+0x27100], [R10.64], !P3 ;  /* 0x271000000a038fae */ /* 0x0003e6000d901d4c */
[C---:B------:R-:W-:Y:S01]  /*0d70*/  @!P1 IADD3 R12, P6, R4.reuse, UR16, RZ ;  /* 0x00000010040c9c10 */ /* 0x040fe2000ffde0ff */
[----:B------:R-:W0:Y:S03]  /*0d80*/  LDGDEPBAR ;  /* 0x00000000000079af */ /* 0x000e260000000000 */
[----:B------:R-:W-:-:S02]  /*0d90*/  @!P1 LEA.HI.X.SX32 R9, R4, UR14, 0x1, P6 ;  /* 0x0000000e04099c11 */ /* 0x000fc4000b0f0eff */
[----:B------:R-:W-:-:S04]  /*0da0*/  @!P1 LEA R14, P6, R12, c[0x0][0x2a0], 0x2 ;  /* 0x0000a8000c0e9a11 */ /* 0x000fc800078c10ff */
[----:B------:R-:W-:Y:S01]  /*0db0*/  @!P1 LEA.HI.X R15, R12, c[0x0][0x2a4], R9, 0x2, P6 ;  /* 0x0000a9000c0f9a11 */ /* 0x000fe200030f1409 */
[----:B------:R-:W-:Y:S06]  /*0dc0*/  BAR.SYNC.DEFER_BLOCKING 0x0 ;  /* 0x0000000000007b1d */ /* 0x000fec0000010000 */
[----:B------:R-:W2:Y:S01]  /*0dd0*/  @!P1 LDG.E R249, [R14.64] ;  /* 0x0000000c0ef99981 */ /* 0x000ea2000c1e1900 */
[----:B-1----:R-:W-:Y:S01]  /*0de0*/  IMAD.MOV R3, RZ, RZ, -R4 ;  /* 0x000000ffff037224 */ /* 0x002fe200078e0a04 */
[----:B------:R-:W-:Y:S01]  /*0df0*/  UIMAD UR15, UR6, UR4, URZ ;  /* 0x00000004060f72a4 */ /* 0x000fe2000f8e023f */
[----:B------:R-:W-:Y:S01]  /*0e00*/  LOP3.LUT R247, R247, 0x1c0, RZ, 0xc0, !PT ;  /* 0x000001c0f7f77812 */ /* 0x000fe200078ec0ff */
[----:B------:R-:W-:Y:S01]  /*0e10*/  UIMAD.WIDE.U32 UR20, UR7, UR4, URZ ;  /* 0x00000004071472a5 */ /* 0x000fe2000f8e003f */
[----:B------:R-:W-:Y:S01]  /*0e20*/  IMAD R250, R3, c[0x0][0x2b8], R250 ;  /* 0x0000ae0003fa7a24 */ /* 0x000fe200078e02fa */
[----:B------:R-:W-:Y:S01]  /*0e30*/  UIMAD UR15, UR7, UR5, UR15 ;  /* 0x00000005070f72a4 */ /* 0x000fe2000f8e020f */
[----:B------:R-:W-:Y:S01]  /*0e40*/  ISETP.GE.AND P6, PT, R215, c[0x0][0x1d4], PT ;  /* 0x00007500d7007a0c */ /* 0x000fe20003fc6270 */
[----:B------:R-:W-:Y:S01]  /*0e50*/  UIMAD UR18, UR18, -0x60, UR10 ;  /* 0xffffffa0121278a4 */ /* 0x000fe2000f8e020a */
[C---:B------:R-:W-:Y:S01]  /*0e60*/  IMAD.WIDE.U32 R4, R250.reuse, c[0x0][0x1e0], RZ ;  /* 0x00007800fa047a25 */ /* 0x040fe200078e00ff */
[----:B------:R-:W-:Y:S01]  /*0e70*/  SHF.R.S32.HI R13, RZ, 0x1f, R250 ;  /* 0x0000001fff0d7819 */ /* 0x000fe200000114fa */
[----:B------:R-:W-:Y:S01]  /*0e80*/  UIADD3 UR15, UR21, UR15, URZ ;  /* 0x0000000f150f7290 */ /* 0x000fe2000fffe03f */
[----:B------:R-:W-:Y:S01]  /*0e90*/  ISETP.GE.AND P5, PT, R29, c[0x0][0x1d4], PT ;  /* 0x000075001d007a0c */ /* 0x000fe20003fa6270 */
[----:B------:R-:W-:Y:S01]  /*0ea0*/  IMAD R18, R250, c[0x0][0x1e0], RZ ;  /* 0x00007800fa127a24 */ /* 0x000fe200078e02ff */
[----:B------:R-:W-:Y:S01]  /*0eb0*/  ISETP.GE.AND P4, PT, R28, c[0x0][0x1d4], PT ;  /* 0x000075001c007a0c */ /* 0x000fe20003f86270 */
[----:B------:R-:W-:Y:S01]  /*0ec0*/  IMAD R3, R13, c[0x0][0x1e0], RZ ;  /* 0x000078000d037a24 */ /* 0x000fe200078e02ff */
[----:B------:R-:W-:Y:S01]  /*0ed0*/  ISETP.GE.AND P3, PT, R112, c[0x0][0x1d4], PT ;  /* 0x0000750070007a0c */ /* 0x000fe20003f66270 */
[----:B------:R-:W-:Y:S01]  /*0ee0*/  UISETP.GE.AND UP1, UPT, UR10, 0x1, UPT ;  /* 0x000000010a00788c */ /* 0x000fe2000bf26270 */
[----:B---3--:R-:W-:Y:S01]  /*0ef0*/  LOP3.LUT R214, R214, 0xfffffffe, RZ, 0xc0, !PT ;  /* 0xfffffffed6d67812 */ /* 0x008fe200078ec0ff */
[----:B------:R-:W-:Y:S01]  /*0f00*/  IMAD R3, R250, c[0x0][0x1e4], R3 ;  /* 0x00007900fa037a24 */ /* 0x000fe200078e0203 */
[----:B------:R-:W-:-:S02]  /*0f10*/  ULDC.64 UR4, c[0x0][0x210] ;  /* 0x0000840000047ab9 */ /* 0x000fc40000000a00 */
[----:B------:R-:W-:Y:S01]  /*0f20*/  UIMAD UR6, UR6, UR4, URZ ;  /* 0x00000004060672a4 */ /* 0x000fe2000f8e023f */
[----:B------:R-:W-:Y:S01]  /*0f30*/  IMAD.IADD R5, R5, 0x1, R3 ;  /* 0x0000000105057824 */ /* 0x000fe200078e0203 */
[----:B------:R-:W-:Y:S01]  /*0f40*/  LEA.HI R3, R17, R2, RZ, 0x4 ;  /* 0x0000000211037211 */ /* 0x000fe200078f20ff */
[----:B------:R-:W-:Y:S02]  /*0f50*/  UIMAD.WIDE.U32 UR22, UR7, UR4, URZ ;  /* 0x00000004071672a5 */ /* 0x000fe4000f8e003f */
[----:B------:R-:W-:Y:S01]  /*0f60*/  UIMAD UR5, UR7, UR5, UR6 ;  /* 0x00000005070572a4 */ /* 0x000fe2000f8e0206 */
[----:B------:R-:W-:Y:S02]  /*0f70*/  SHF.R.S32.HI R10, RZ, 0x4, R3 ;  /* 0x00000004ff0a7819 */ /* 0x000fe40000011403 */
[C---:B------:R-:W-:Y:S01]  /*0f80*/  LOP3.LUT R9, R3.reuse, 0xfffffff0, RZ, 0xc0, !PT ;  /* 0xfffffff003097812 */ /* 0x040fe200078ec0ff */
[----:B------:R-:W-:Y:S01]  /*0f90*/  UIADD3 UR5, UR23, UR5, URZ ;  /* 0x0000000517057290 */ /* 0x000fe2000fffe03f */
[----:B------:R-:W-:-:S02]  /*0fa0*/  LEA.HI R3, R3, R10, RZ, 0x1 ;  /* 0x0000000a03037211 */ /* 0x000fc400078f08ff */
[----:B------:R-:W-:Y:S01]  /*0fb0*/  @P3 LOP3.LUT R214, R214, 0x1, RZ, 0xfc, !PT ;  /* 0x00000001d6d63812 */ /* 0x000fe200078efcff */
[----:B------:R-:W-:Y:S01]  /*0fc0*/  IMAD.IADD R9, R2, 0x1, -R9 ;  /* 0x0000000102097824 */ /* 0x000fe200078e0a09 */
[----:B------:R-:W-:-:S03]  /*0fd0*/  LOP3.LUT R3, R3, 0xfffffffe, RZ, 0xc0, !PT ;  /* 0xfffffffe03037812 */ /* 0x000fc600078ec0ff */
[----:B------:R-:W-:Y:S02]  /*0fe0*/  STL [R1+0x10], R214 ;  /* 0x000010d601007387 */ /* 0x000fe40000100800 */
[----:B------:R-:W-:Y:S01]  /*0ff0*/  IMAD.IADD R3, R10, 0x1, -R3 ;  /* 0x000000010a037824 */ /* 0x000fe200078e0a03 */
[----:B--2---:R-:W-:Y:S01]  /*1000*/  SHF.R.S32.HI R12, RZ, 0x1f, R249 ;  /* 0x0000001fff0c7819 */ /* 0x004fe200000114f9 */
[----:B------:R-:W-:-:S04]  /*1010*/  IMAD.WIDE.U32 R4, R249, c[0x0][0x1f0], R4 ;  /* 0x00007c00f9047a25 */ /* 0x000fc800078e0004 */
[----:B------:R-:W-:Y:S01]  /*1020*/  IMAD R6, R12, c[0x0][0x1f0], RZ ;  /* 0x00007c000c067a24 */ /* 0x000fe200078e02ff */
[----:B------:R-:W-:Y:S01]  /*1030*/  IADD3 R8, P1, R4, UR20, RZ ;  /* 0x0000001404087c10 */ /* 0x000fe2000ff3e0ff */
[C---:B------:R-:W-:Y:S02]  /*1040*/  IMAD R18, R249.reuse, c[0x0][0x1f0], R18 ;  /* 0x00007c00f9127a24 */ /* 0x040fe400078e0212 */
[----:B------:R-:W-:Y:S01]  /*1050*/  IMAD R4, R249, c[0x0][0x1f4], R6 ;  /* 0x00007d00f9047a24 */ /* 0x000fe200078e0206 */
[----:B------:R-:W-:Y:S01]  /*1060*/  LEA R20, P0, R8, c[0x0][0x1c8], 0x1 ;  /* 0x0000720008147a11 */ /* 0x000fe200078008ff */
[C---:B------:R-:W-:Y:S01]  /*1070*/  IMAD.SHL.U32 R6, R7.reuse, 0x8, RZ ;  /* 0x0000000807067824 */ /* 0x040fe200078e00ff */
[----:B------:R-:W-:Y:S02]  /*1080*/  IADD3 R7, -R7, UR18, RZ ;  /* 0x0000001207077c10 */ /* 0x000fe4000fffe1ff */
[----:B------:R-:W-:Y:S01]  /*1090*/  IADD3.X R4, R5, UR15, R4, P1, !PT ;  /* 0x0000000f05047c10 */ /* 0x000fe20008ffe404 */
[----:B------:R-:W-:Y:S01]  /*10a0*/  SHFL.IDX PT, R26, R20, RZ, 0x181f ;  /* 0x00181fff141a7589 */ /* 0x000fe200000e0000 */
[----:B------:R-:W-:-:S02]  /*10b0*/  ISETP.GE.AND P2, PT, R7, 0x1, PT ;  /* 0x000000010700780c */ /* 0x000fc40003f46270 */
[----:B------:R-:W-:Y:S01]  /*10c0*/  LEA.HI.X R8, R8, c[0x0][0x1cc], R4, 0x1, P0 ;  /* 0x0000730008087a11 */ /* 0x000fe200000f0c04 */
[----:B------:R-:W-:Y:S01]  /*10d0*/  SHFL.IDX PT, R20, R20, 0x1, 0x181f ;  /* 0x00381f0014147f89 */ /* 0x000fe200000e0000 */
[----:B------:R-:W-:Y:S02]  /*10e0*/  IADD3 R18, R18, UR20, RZ ;  /* 0x0000001412127c10 */ /* 0x000fe4000fffe0ff */
[----:B------:R-:W-:Y:S01]  /*10f0*/  LOP3.LUT R6, R247, 0x8, R6, 0xf8, !PT ;  /* 0x00000008f7067812 */ /* 0x000fe200078ef806 */
[----:B------:R-:W1:Y:S01]  /*1100*/  SHFL.IDX PT, R27, R8, RZ, 0x181f ;  /* 0x00181fff081b7589 */ /* 0x000e6200000e0000 */
[----:B------:R-:W-:Y:S02]  /*1110*/  SHF.R.U32.HI R247, RZ, 0x3, R247 ;  /* 0x00000003fff77819 */ /* 0x000fe400000116f7 */
[----:B------:R-:W-:Y:S01]  /*1120*/  ISETP.GE.AND P1, PT, R7, 0x21, PT ;  /* 0x000000210700780c */ /* 0x000fe20003f26270 */
[----:B------:R-:W-:Y:S01]  /*1130*/  SHFL.IDX PT, R21, R8, 0x1, 0x181f ;  /* 0x00381f0008157f89 */ /* 0x000fe200000e0000 */
[----:B------:R-:W-:-:S02]  /*1140*/  LEA R18, R18, c[0x0][0x1c8], 0x1 ;  /* 0x0000720012127a11 */ /* 0x000fc400078e08ff */
[----:B------:R-:W-:Y:S01]  /*1150*/  @P2 SHF.R.S32.HI R22, RZ, 0x1f, R29 ;  /* 0x0000001fff162819 */ /* 0x000fe2000001141d */
[----:B------:R2:W-:Y:S01]  /*1160*/  SHFL.IDX PT, R19, R8, 0x2, 0x181f ;  /* 0x00581f0008137f89 */ /* 0x0005e200000e0000 */
[----:B------:R-:W-:Y:S02]  /*1170*/  @P2 SHF.R.S32.HI R14, RZ, 0x1f, R28 ;  /* 0x0000001fff0e2819 */ /* 0x000fe4000001141c */
[----:B------:R-:W-:Y:S01]  /*1180*/  @P2 SHF.R.S32.HI R10, RZ, 0x1f, R112 ;  /* 0x0000001fff0a2819 */ /* 0x000fe20000011470 */
[----:B------:R-:W3:Y:S01]  /*1190*/  SHFL.IDX PT, R18, R18, 0x2, 0x181f ;  /* 0x00581f0012127f89 */ /* 0x000ee200000e0000 */
[----:B------:R-:W-:Y:S02]  /*11a0*/  @P2 LEA.HI R22, R22, R29, RZ, 0x3 ;  /* 0x0000001d16162211 */ /* 0x000fe400078f18ff */
[----:B------:R-:W-:Y:S01]  /*11b0*/  @P2 LEA.HI R14, R14, R28, RZ, 0x3 ;  /* 0x0000001c0e0e2211 */ /* 0x000fe200078f18ff */
[----:B------:R-:W-:Y:S01]  /*11c0*/  @P1 IMAD.SHL.U32 R16, R252, 0x2, RZ ;  /* 0x00000002fc101824 */ /* 0x000fe200078e00ff */
[----:B------:R-:W-:-:S02]  /*11d0*/  @P2 LEA.HI R10, R10, R112, RZ, 0x3 ;  /* 0x000000700a0a2211 */ /* 0x000fc400078f18ff */
[----:B------:R-:W-:Y:S02]  /*11e0*/  @P2 LOP3.LUT R22, R22, 0xfffffff8, RZ, 0xc0, !PT ;  /* 0xfffffff816162812 */ /* 0x000fe400078ec0ff */
[----:B------:R-:W-:Y:S02]  /*11f0*/  @P2 LOP3.LUT R14, R14, 0xfffffff8, RZ, 0xc0, !PT ;  /* 0xfffffff80e0e2812 */ /* 0x000fe400078ec0ff */
[----:B------:R-:W-:Y:S01]  /*1200*/  SHF.R.S32.HI R5, RZ, 0x1f, R9 ;  /* 0x0000001fff057819 */ /* 0x000fe20000011409 */
[--C-:B-1----:R-:W-:Y:S01]  /*1210*/  @P2 IMAD.WIDE R24, R215, 0x2, R26.reuse ;  /* 0x00000002d7182825 */ /* 0x102fe200078e021a */
[----:B------:R-:W-:Y:S02]  /*1220*/  @P2 LOP3.LUT R10, R10, 0xfffffff8, RZ, 0xc0, !PT ;  /* 0xfffffff80a0a2812 */ /* 0x000fe400078ec0ff */
[----:B------:R-:W-:Y:S01]  /*1230*/  LOP3.LUT R247, R6, R247, RZ, 0x3c, !PT ;  /* 0x000000f706f77212 */ /* 0x000fe200078e3cff */
[----:B------:R-:W-:Y:S01]  /*1240*/  @P2 IMAD.SHL.U32 R6, R252, 0x2, RZ ;  /* 0x00000002fc062824 */ /* 0x000fe200078e00ff */
[----:B------:R-:W-:Y:S01]  /*1250*/  ISETP.GE.AND P0, PT, R7, 0x41, PT ;  /* 0x000000410700780c */ /* 0x000fe20003f06270 */
[----:B------:R-:W-:Y:S01]  /*1260*/  @P2 IMAD.WIDE R22, R22, 0x2, R26 ;  /* 0x0000000216162825 */ /* 0x000fe200078e021a */
[----:B------:R-:W-:-:S02]  /*1270*/  LEA.HI R5, R5, R9, RZ, 0x3 ;  /* 0x0000000905057211 */ /* 0x000fc400078f18ff */
[----:B------:R1:W-:Y:S01]  /*1280*/  @P2 LDGSTS.E.BYPASS.LTC128B.128 [R6+0xc100], [R24.64], !P6 ;  /* 0x0c10000018062fae */ /* 0x0003e2000f101d4c */
[--C-:B------:R-:W-:Y:S01]  /*1290*/  @P2 IMAD.WIDE R14, R14, 0x2, R26.reuse ;  /* 0x000000020e0e2825 */ /* 0x100fe200078e021a */
[----:B------:R-:W-:Y:S02]  /*12a0*/  LOP3.LUT R4, R5, 0xfffffff8, RZ, 0xc0, !PT ;  /* 0xfffffff805047812 */ /* 0x000fe400078ec0ff */
[----:B------:R1:W-:Y:S01]  /*12b0*/  @P2 LDGSTS.E.BYPASS.LTC128B.128 [R6+0xf100], [R22.64], !P5 ;  /* 0x0f10000016062fae */ /* 0x0003e2000e901d4c */
[----:B------:R-:W-:-:S03]  /*12c0*/  @P2 IMAD.WIDE R10, R10, 0x2, R26 ;  /* 0x000000020a0a2825 */ /* 0x000fc600078e021a */
[----:B------:R4:W-:Y:S01]  /*12d0*/  @P2 LDGSTS.E.BYPASS.LTC128B.128 [R6+0x12100], [R14.64], !P4 ;  /* 0x121000000e062fae */ /* 0x0009e2000e101d4c */
[----:B------:R-:W-:Y:S01]  /*12e0*/  IMAD.IADD R4, R9, 0x1, -R4 ;  /* 0x0000000109047824 */ /* 0x000fe200078e0a04 */
[----:B------:R-:W-:Y:S01]  /*12f0*/  @P0 SHF.R.S32.HI R9, RZ, 0x1f, R28 ;  /* 0x0000001fff090819 */ /* 0x000fe2000001141c */
[C---:B------:R-:W-:Y:S01]  /*1300*/  IMAD R247, R3.reuse, 0x200, R247 ;  /* 0x0000020003f77824 */ /* 0x040fe200078e02f7 */
[----:B------:R5:W-:Y:S01]  /*1310*/  @P2 LDGSTS.E.BYPASS.LTC128B.128 [R6+0x15100], [R10.64], !P3 ;  /* 0x151000000a062fae */ /* 0x000be2000d901d4c */
[----:B--2---:R-:W-:Y:S01]  /*1320*/  @P0 SHF.R.S32.HI R8, RZ, 0x1f, R112 ;  /* 0x0000001fff080819 */ /* 0x004fe20000011470 */
[----:B------:R-:W-:Y:S01]  /*1330*/  IMAD.SHL.U32 R3, R3, 0x8, RZ ;  /* 0x0000000803037824 */ /* 0x000fe200078e00ff */
[----:B------:R-:W-:Y:S01]  /*1340*/  @P0 LEA.HI R9, R9, R28, RZ, 0x3 ;  /* 0x0000001c09090211 */ /* 0x000fe200078f18ff */
[----:B------:R-:W-:Y:S01]  /*1350*/  IMAD.SHL.U32 R247, R247, 0x2, RZ ;  /* 0x00000002f7f77824 */ /* 0x000fe200078e00ff */
[----:B------:R-:W-:Y:S02]  /*1360*/  @P0 LEA.HI R8, R8, R112, RZ, 0x3 ;  /* 0x0000007008080211 */ /* 0x000fe400078f18ff */
[----:B------:R-:W-:-:S02]  /*1370*/  @P0 LOP3.LUT R9, R9, 0xfffffff8, RZ, 0xc0, !PT ;  /* 0xfffffff809090812 */ /* 0x000fc400078ec0ff */
[----:B------:R-:W-:Y:S02]  /*1380*/  @P0 LOP3.LUT R8, R8, 0xfffffff8, RZ, 0xc0, !PT ;  /* 0xfffffff808080812 */ /* 0x000fe400078ec0ff */
[----:B------:R-:W-:Y:S01]  /*1390*/  IADD3 R245, R247, 0xc120, RZ ;  /* 0x0000c120f7f57810 */ /* 0x000fe20007ffe0ff */
[----:B---3--:R-:W-:-:S04]  /*13a0*/  @P0 IMAD.WIDE R26, R9, 0x2, R18 ;  /* 0x00000002091a0825 */ /* 0x008fc800078e0212 */
[----:B------:R-:W-:Y:S01]  /*13b0*/  @P0 IMAD.WIDE R8, R8, 0x2, R18 ;  /* 0x0000000208080825 */ /* 0x000fe200078e0212 */
[--C-:B----4-:R-:W-:Y:S02]  /*13c0*/  @P1 SHF.R.S32.HI R15, RZ, 0x1f, R29.reuse ;  /* 0x0000001fff0f1819 */ /* 0x110fe4000001141d */
[----:B------:R-:W-:Y:S02]  /*13d0*/  @P1 SHF.R.S32.HI R14, RZ, 0x1f, R28 ;  /* 0x0000001fff0e1819 */ /* 0x000fe4000001141c */
[----:B-----5:R-:W-:Y:S01]  /*13e0*/  @P1 SHF.R.S32.HI R11, RZ, 0x1f, R112 ;  /* 0x0000001fff0b1819 */ /* 0x020fe20000011470 */
[----:B-1----:R-:W-:Y:S01]  /*13f0*/  @P0 IMAD.SHL.U32 R6, R252, 0x2, RZ ;  /* 0x00000002fc060824 */ /* 0x002fe200078e00ff */
[----:B------:R-:W-:Y:S02]  /*1400*/  @P1 LEA.HI R15, R15, R29, RZ, 0x3 ;  /* 0x0000001d0f0f1211 */ /* 0x000fe400078f18ff */
[----:B------:R-:W-:Y:S02]  /*1410*/  @P0 SHF.R.S32.HI R10, RZ, 0x1f, R29 ;  /* 0x0000001fff0a0819 */ /* 0x000fe4000001141d */
[----:B------:R-:W-:-:S02]  /*1420*/  @P1 LEA.HI R14, R14, R28, RZ, 0x3 ;  /* 0x0000001c0e0e1211 */ /* 0x000fc400078f18ff */
[----:B------:R-:W-:Y:S02]  /*1430*/  @P1 LEA.HI R11, R11, R112, RZ, 0x3 ;  /* 0x000000700b0b1211 */ /* 0x000fe400078f18ff */
[----:B------:R-:W-:Y:S02]  /*1440*/  @P1 LOP3.LUT R15, R15, 0xfffffff8, RZ, 0xc0, !PT ;  /* 0xfffffff80f0f1812 */ /* 0x000fe400078ec0ff */
[----:B------:R-:W-:Y:S02]  /*1450*/  @P0 LEA.HI R10, R10, R29, RZ, 0x3 ;  /* 0x0000001d0a0a0211 */ /* 0x000fe400078f18ff */
[----:B------:R-:W-:Y:S01]  /*1460*/  @P1 LOP3.LUT R14, R14, 0xfffffff8, RZ, 0xc0, !PT ;  /* 0xfffffff80e0e1812 */ /* 0x000fe200078ec0ff */
[--C-:B------:R-:W-:Y:S01]  /*1470*/  @P1 IMAD.WIDE R22, R15, 0x2, R20.reuse ;  /* 0x000000020f161825 */ /* 0x100fe200078e0214 */
[----:B------:R-:W-:Y:S02]  /*1480*/  @P1 LOP3.LUT R11, R11, 0xfffffff8, RZ, 0xc0, !PT ;  /* 0xfffffff80b0b1812 */ /* 0x000fe400078ec0ff */
[----:B------:R-:W-:Y:S01]  /*1490*/  @P0 LOP3.LUT R10, R10, 0xfffffff8, RZ, 0xc0, !PT ;  /* 0xfffffff80a0a0812 */ /* 0x000fe200078ec0ff */
[----:B------:R-:W-:-:S04]  /*14a0*/  @P1 IMAD.WIDE R14, R14, 0x2, R20 ;  /* 0x000000020e0e1825 */ /* 0x000fc800078e0214 */
[----:B------:R-:W-:-:S04]  /*14b0*/  @P1 IMAD.WIDE R24, R11, 0x2, R20 ;  /* 0x000000020b181825 */ /* 0x000fc800078e0214 */
[----:B------:R-:W-:-:S04]  /*14c0*/  @P1 IMAD.WIDE R20, R215, 0x2, R20 ;  /* 0x00000002d7141825 */ /* 0x000fc800078e0214 */
[--C-:B------:R-:W-:Y:S01]  /*14d0*/  @P0 IMAD.WIDE R10, R10, 0x2, R18.reuse ;  /* 0x000000020a0a0825 */ /* 0x100fe200078e0212 */
[----:B------:R1:W-:Y:S03]  /*14e0*/  @P1 LDGSTS.E.BYPASS.LTC128B.128 [R16+0xd100], [R20.64], !P6 ;  /* 0x0d10000014101fae */ /* 0x0003e6000f101d4c */
[----:B------:R-:W-:Y:S01]  /*14f0*/  @P0 IMAD.WIDE R18, R215, 0x2, R18 ;  /* 0x00000002d7120825 */ /* 0x000fe200078e0212 */
[----:B------:R1:W-:Y:S04]  /*1500*/  @P1 LDGSTS.E.BYPASS.LTC128B.128 [R16+0x10100], [R22.64], !P5 ;  /* 0x1010000016101fae */ /* 0x0003e8000e901d4c */
[----:B------:R2:W-:Y:S04]  /*1510*/  @P1 LDGSTS.E.BYPASS.LTC128B.128 [R16+0x13100], [R14.64], !P4 ;  /* 0x131000000e101fae */ /* 0x0005e8000e101d4c */
[----:B------:R3:W-:Y:S01]  /*1520*/  @P1 LDGSTS.E.BYPASS.LTC128B.128 [R16+0x16100], [R24.64], !P3 ;  /* 0x1610000018101fae */ /* 0x0007e2000d901d4c */
[C---:B------:R-:W-:Y:S01]  /*1530*/  R2P PR, R4.reuse, 0x6 ;  /* 0x0000000604007804 */ /* 0x040fe20000000000 */
[----:B------:R-:W-:-:S02]  /*1540*/  IMAD.SHL.U32 R4, R4, 0x40, RZ ;  /* 0x0000004004047824 */ /* 0x000fc400078e00ff */
[----:B------:R4:W-:Y:S04]  /*1550*/  @P0 LDGSTS.E.BYPASS.LTC128B.128 [R6+0xe100], [R18.64], !P6 ;  /* 0x0e10000012060fae */ /* 0x0009e8000f101d4c */
[----:B------:R4:W-:Y:S04]  /*1560*/  @P0 LDGSTS.E.BYPASS.LTC128B.128 [R6+0x11100], [R10.64], !P5 ;  /* 0x111000000a060fae */ /* 0x0009e8000e901d4c */
[----:B------:R4:W-:Y:S04]  /*1570*/  @P0 LDGSTS.E.BYPASS.LTC128B.128 [R6+0x14100], [R26.64], !P4 ;  /* 0x141000001a060fae */ /* 0x0009e8000e101d4c */
[----:B------:R5:W-:Y:S04]  /*1580*/  @P0 LDGSTS.E.BYPASS.LTC128B.128 [R6+0x17100], [R8.64], !P3 ;  /* 0x1710000008060fae */ /* 0x000be8000d901d4c */
[----:B------:R-:W0:Y:S01]  /*1590*/  LDGDEPBAR ;  /* 0x00000000000079af */ /* 0x000e220000000000 */
[----:B--2---:R-:W-:Y:S01]  /*15a0*/  LEA.HI R15, R17, R2, RZ, 0x5 ;  /* 0x00000002110f7211 */ /* 0x004fe200078f28ff */
[----:B------:R-:W-:-:S02]  /*15b0*/  IMAD.MOV.U32 R14, RZ, RZ, 0x20 ;  /* 0x00000020ff0e7424 */ /* 0x000fc400078e00ff */
[----:B-----5:R-:W-:Y:S01]  /*15c0*/  IMAD.MOV.U32 R9, RZ, RZ, 0x10 ;  /* 0x00000010ff097424 */ /* 0x020fe200078e00ff */
[----:B------:R-:W-:-:S04]  /*15d0*/  DEPBAR.LE SB0, 0x1 ;  /* 0x000080400000791a */ /* 0x000fc80000000000 */
[----:B----4-:R-:W-:Y:S01]  /*15e0*/  IMAD.SHL.U32 R6, R5, 0x40, RZ ;  /* 0x0000004005067824 */ /* 0x010fe200078e00ff */
[----:B------:R-:W-:Y:S01]  /*15f0*/  LOP3.LUT R5, R4, 0x1c0, RZ, 0xc0, !PT ;  /* 0x000001c004057812 */ /* 0x000fe200078ec0ff */
[----:B------:R-:W-:-:S04]  /*1600*/  DEPBAR.LE SB0, 0x0 ;  /* 0x000080000000791a */ /* 0x000fc80000000000 */
[----:B------:R-:W-:Y:S01]  /*1610*/  SEL R4, R9, 0xfffffff0, !P1 ;  /* 0xfffffff009047807 */ /* 0x000fe20004800000 */
[----:B------:R-:W-:Y:S01]  /*1620*/  BAR.SYNC.DEFER_BLOCKING 0x0 ;  /* 0x0000000000007b1d */ /* 0x000fe20000010000 */
[----:B------:R-:W-:Y:S02]  /*1630*/  LOP3.LUT R9, R5, 0x8, R3, 0xf8, !PT ;  /* 0x0000000805097812 */ /* 0x000fe400078ef803 */
[----:B------:R-:W-:Y:S02]  /*1640*/  SHF.R.S32.HI R8, RZ, 0x5, R15 ;  /* 0x00000005ff087819 */ /* 0x000fe4000001140f */
[----:B------:R-:W-:Y:S02]  /*1650*/  LOP3.LUT R6, R6, 0xfffffe00, RZ, 0xc0, !PT ;  /* 0xfffffe0006067812 */ /* 0x000fe400078ec0ff */
[----:B------:R-:W-:Y:S02]  /*1660*/  SHF.R.U32.HI R5, RZ, 0x3, R5 ;  /* 0x00000003ff057819 */ /* 0x000fe40000011605 */
[----:B------:R-:W-:-:S02]  /*1670*/  SEL R3, R14, 0xffffffe0, !P2 ;  /* 0xffffffe00e037807 */ /* 0x000fc40005000000 */
[----:B------:R-:W-:Y:S01]  /*1680*/  R2P PR, R0, 0x6 ;  /* 0x0000000600007804 */ /* 0x000fe20000000000 */
[----:B------:R-:W-:Y:S01]  /*1690*/  IMAD R0, R8, 0x400, R6 ;  /* 0x0000040008007824 */ /* 0x000fe200078e0206 */
[----:B------:R-:W-:Y:S02]  /*16a0*/  LOP3.LUT R5, R9, R5, RZ, 0x3c, !PT ;  /* 0x0000000509057212 */ /* 0x000fe400078e3cff */
[----:B------:R-:W-:Y:S02]  /*16b0*/  PLOP3.LUT P0, PT, PT, PT, UP1, 0x80, 0x0 ;  /* 0x000000000000781c */ /* 0x000fe40003f0f018 */
[----:B------:R-:W-:Y:S01]  /*16c0*/  IADD3 R8, R247, 0xc100, RZ ;  /* 0x0000c100f7087810 */ /* 0x000fe20007ffe0ff */
[----:B------:R-:W-:Y:S01]  /*16d0*/  IMAD.IADD R0, R5, 0x1, R0 ;  /* 0x0000000105007824 */ /* 0x000fe200078e0200 */
[----:B------:R-:W-:Y:S02]  /*16e0*/  LOP3.LUT R15, R15, 0xffffffe0, RZ, 0xc0, !PT ;  /* 0xffffffe00f0f7812 */ /* 0x000fe400078ec0ff */
[----:B------:R-:W-:Y:S01]  /*16f0*/  LOP3.LUT R5, R5, R6, RZ, 0xfc, !PT ;  /* 0x0000000605057212 */ /* 0x000fe200078efcff */
[C---:B------:R-:W-:Y:S01]  /*1700*/  IMAD.SHL.U32 R48, R0.reuse, 0x2, RZ ;  /* 0x0000000200307824 */ /* 0x040fe200078e00ff */
[----:B------:R-:W-:Y:S01]  /*1710*/  LEA R248, R0, 0x18100, 0x1 ;  /* 0x0001810000f87811 */ /* 0x000fe200078e08ff */
[----:B------:R2:W4:Y:S01]  /*1720*/  LDSM.16.M88.4 R80, [R247+0xc900] ;  /* 0x00c90000f750783b */ /* 0x0005220000000200 */
[----:B------:R-:W-:Y:S01]  /*1730*/  @P1 IADD3 R245, R8, -0x20, RZ ;  /* 0xffffffe008f51810 */ /* 0x000fe20007ffe0ff */
[----:B------:R-:W-:Y:S01]  /*1740*/  IMAD.IADD R2, R2, 0x1, -R15 ;  /* 0x0000000102027824 */ /* 0x000fe200078e0a0f */
[----:B------:R-:W-:Y:S01]  /*1750*/  ISETP.GE.AND P1, PT, R112, c[0x0][0x1d4], PT ;  /* 0x0000750070007a0c */ /* 0x000fe20003f26270 */
[----:B------:R-:W-:Y:S01]  /*1760*/  IMAD R246, R4, 0x2, R248 ;  /* 0x0000000204f67824 */ /* 0x000fe200078e02f8 */
[----:B------:R-:W2:Y:S01]  /*1770*/  LDSM.16.M88.4 R48, [R48+0x18100] ;  /* 0x018100003030783b */ /* 0x000ea20000000200 */
[----:B------:R-:W-:-:S02]  /*1780*/  ISETP.GT.AND P3, PT, R113, 0x5f, PT ;  /* 0x0000005f7100780c */ /* 0x000fc40003f64270 */
[----:B------:R-:W-:Y:S01]  /*1790*/  SEL R6, RZ, 0x10, P1 ;  /* 0x00000010ff067807 */ /* 0x000fe20000800000 */
[----:B------:R2:W2:Y:S01]  /*17a0*/  LDSM.16.M88.4 R8, [R247+0xc100] ;  /* 0x00c10000f708783b */ /* 0x0004a20000000200 */
[----:B------:R-:W-:Y:S02]  /*17b0*/  SEL R0, R14, 0xffffffe0, !P2 ;  /* 0xffffffe00e007807 */ /* 0x000fe40005000000 */
[C---:B------:R-:W-:Y:S01]  /*17c0*/  IADD3 R237, R245.reuse, 0x800, RZ ;  /* 0x00000800f5ed7810 */ /* 0x040fe20007ffe0ff */
[----:B------:R2:W2:Y:S01]  /*17d0*/  LDSM.16.M88.4 R72, [R247+0xd100] ;  /* 0x00d10000f748783b */ /* 0x0004a20000000200 */
[C---:B------:R-:W-:Y:S02]  /*17e0*/  IADD3 R236, R245.reuse, 0x1000, RZ ;  /* 0x00001000f5ec7810 */ /* 0x040fe40007ffe0ff */
[C---:B------:R-:W-:Y:S01]  /*17f0*/  IADD3 R235, R245.reuse, 0x1800, RZ ;  /* 0x00001800f5eb7810 */ /* 0x040fe20007ffe0ff */
[----:B------:R2:W2:Y:S01]  /*1800*/  LDSM.16.M88.4 R64, [R247+0xd900] ;  /* 0x00d90000f740783b */ /* 0x0004a20000000200 */
[----:B------:R-:W-:-:S02]  /*1810*/  IADD3 R234, R245, 0x2000, RZ ;  /* 0x00002000f5ea7810 */ /* 0x000fc40007ffe0ff */
[----:B------:R-:W-:Y:S01]  /*1820*/  IADD3 R233, R245, 0x2800, RZ ;  /* 0x00002800f5e97810 */ /* 0x000fe20007ffe0ff */
[----:B------:R2:W2:Y:S04]  /*1830*/  LDSM.16.M88.4 R56, [R247+0xe100] ;  /* 0x00e10000f738783b */ /* 0x0004a80000000200 */
[----:B------:R2:W2:Y:S04]  /*1840*/  LDSM.16.M88.4 R92, [R247+0xe900] ;  /* 0x00e90000f75c783b */ /* 0x0004a80000000200 */
[----:B-1----:R1:W1:Y:S04]  /*1850*/  LDSM.16.M88.4 R20, [R246] ;  /* 0x00000000f614783b */ /* 0x0022680000000200 */
[----:B------:R1:W1:Y:S04]  /*1860*/  LDSM.16.M88.4 R88, [R245] ;  /* 0x00000000f558783b */ /* 0x0002680000000200 */
[----:B------:R1:W1:Y:S04]  /*1870*/  LDSM.16.M88.4 R44, [R245+0x800] ;  /* 0x00080000f52c783b */ /* 0x0002680000000200 */
[----:B---3--:R3:W1:Y:S04]  /*1880*/  LDSM.16.M88.4 R24, [R245+0x1000] ;  /* 0x00100000f518783b */ /* 0x0086680000000200 */
[----:B------:R3:W1:Y:S04]  /*1890*/  LDSM.16.M88.4 R40, [R245+0x1800] ;  /* 0x00180000f528783b */ /* 0x0006680000000200 */
[----:B------:R3:W1:Y:S04]  /*18a0*/  LDSM.16.M88.4 R16, [R245+0x2000] ;  /* 0x00200000f510783b */ /* 0x0006680000000200 */
[----:B------:R3:W1:Y:S01]  /*18b0*/  LDSM.16.M88.4 R32, [R245+0x2800] ;  /* 0x00280000f520783b */ /* 0x0006620000000200 */
[----:B------:R-:W-:Y:S05]  /*18c0*/  @!P0 BRA `(.L_x_769) ;  /* 0x0000059000008947 */ /* 0x000fea0003800000 */
[----:B----4-:R-:W-:Y:S01]  /*18d0*/  IMAD R13, R13, c[0x0][0x208], RZ ;  /* 0x000082000d0d7a24 */ /* 0x010fe200078e02ff */
[----:B------:R-:W-:Y:S01]  /*18e0*/  P2R R38, PR, RZ, 0x8 ;  /* 0x00000008ff267803 */ /* 0x000fe20000000000 */
[----:B------:R-:W-:Y:S01]  /*18f0*/  IMAD.WIDE.U32 R14, R250, c[0x0][0x208], RZ ;  /* 0x00008200fa0e7a25 */ /* 0x000fe200078e00ff */
[----:B------:R-:W-:-:S02]  /*1900*/  ISETP.GE.AND P3, PT, R215, c[0x0][0x1d4], PT ;  /* 0x00007500d7007a0c */ /* 0x000fc40003f66270 */
[----:B------:R-:W-:Y:S01]  /*1910*/  SHF.R.S32.HI R60, RZ, 0x1f, R29 ;  /* 0x0000001fff3c7819 */ /* 0x000fe2000001141d */
[----:B------:R-:W-:Y:S01]  /*1920*/  IMAD R13, R250, c[0x0][0x20c], R13 ;  /* 0x00008300fa0d7a24 */ /* 0x000fe200078e020d */
[----:B------:R-:W-:Y:S01]  /*1930*/  SHF.R.S32.HI R54, RZ, 0x1f, R28 ;  /* 0x0000001fff367819 */ /* 0x000fe2000001141c */
[----:B------:R-:W-:Y:S01]  /*1940*/  IMAD R12, R12, c[0x0][0x218], RZ ;  /* 0x000086000c0c7a24 */ /* 0x000fe200078e02ff */
[----:B------:R-:W-:Y:S01]  /*1950*/  LEA.HI R60, R60, R29, RZ, 0x3 ;  /* 0x0000001d3c3c7211 */ /* 0x000fe200078f18ff */
[----:B------:R-:W-:Y:S01]  /*1960*/  IMAD.IADD R15, R15, 0x1, R13 ;  /* 0x000000010f0f7824 */ /* 0x000fe200078e020d */
[----:B------:R-:W-:Y:S01]  /*1970*/  LEA.HI R54, R54, R28, RZ, 0x3 ;  /* 0x0000001c36367211 */ /* 0x000fe200078f18ff */
[C---:B------:R-:W-:Y:S01]  /*1980*/  IMAD R12, R249.reuse, c[0x0][0x21c], R12 ;  /* 0x00008700f90c7a24 */ /* 0x040fe200078e020c */
[----:B------:R-:W-:Y:S01]  /*1990*/  LOP3.LUT R60, R60, 0xfffffff8, RZ, 0xc0, !PT ;  /* 0xfffffff83c3c7812 */ /* 0x000fe200078ec0ff */
[----:B------:R-:W-:Y:S01]  /*19a0*/  IMAD.WIDE.U32 R14, R249, c[0x0][0x218], R14 ;  /* 0x00008600f90e7a25 */ /* 0x000fe200078e000e */
[----:B------:R-:W-:-:S02]  /*19b0*/  LOP3.LUT R54, R54, 0xfffffff8, RZ, 0xc0, !PT ;  /* 0xfffffff836367812 */ /* 0x000fc400078ec0ff */
[----:B------:R-:W-:Y:S01]  /*19c0*/  ISETP.GE.AND P2, PT, R29, c[0x0][0x1d4], PT ;  /* 0x000075001d007a0c */ /* 0x000fe20003f46270 */
[----:B------:R-:W-:Y:S01]  /*19d0*/  IMAD.WIDE R62, R215, 0x2, RZ ;  /* 0x00000002d73e7825 */ /* 0x000fe200078e02ff */
[----:B------:R-:W-:Y:S02]  /*19e0*/  IADD3 R14, P0, R14, UR22, RZ ;  /* 0x000000160e0e7c10 */ /* 0x000fe4000ff1e0ff */
[----:B------:R-:W-:Y:S01]  /*19f0*/  ISETP.GE.AND P1, PT, R28, c[0x0][0x1d4], PT ;  /* 0x000075001c007a0c */ /* 0x000fe20003f26270 */
[----:B------:R-:W-:Y:S01]  /*1a00*/  IMAD.SHL.U32 R13, R252, 0x2, RZ ;  /* 0x00000002fc0d7824 */ /* 0x000fe200078e00ff */
[----:B------:R-:W-:Y:S01]  /*1a10*/  IADD3.X R12, R15, UR5, R12, P0, !PT ;  /* 0x000000050f0c7c10 */ /* 0x000fe200087fe40c */
[----:B------:R-:W-:Y:S01]  /*1a20*/  IMAD.WIDE R60, R60, 0x2, RZ ;  /* 0x000000023c3c7825 */ /* 0x000fe200078e02ff */
[----:B------:R-:W-:Y:S02]  /*1a30*/  LEA R15, P0, R14, c[0x0][0x1f8], 0x1 ;  /* 0x00007e000e0f7a11 */ /* 0x000fe400078008ff */
[----:B------:R-:W-:Y:S01]  /*1a40*/  P2R R39, PR, RZ, 0x20 ;  /* 0x00000020ff277803 */ /* 0x000fe20000000000 */
[----:B------:R-:W-:Y:S01]  /*1a50*/  IMAD.WIDE R54, R54, 0x2, RZ ;  /* 0x0000000236367825 */ /* 0x000fe200078e02ff */
[----:B------:R-:W-:Y:S01]  /*1a60*/  LEA.HI.X R14, R14, c[0x0][0x1fc], R12, 0x1, P0 ;  /* 0x00007f000e0e7a11 */ /* 0x000fe200000f0c0c */
[----:B------:R-:W4:Y:S01]  /*1a70*/  SHFL.IDX PT, R36, R15, RZ, 0x181f ;  /* 0x00181fff0f247589 */ /* 0x000f2200000e0000 */
[----:B------:R-:W-:-:S03]  /*1a80*/  SHF.R.S32.HI R12, RZ, 0x1f, R112 ;  /* 0x0000001fff0c7819 */ /* 0x000fc60000011470 */
[----:B------:R-:W5:Y:S01]  /*1a90*/  SHFL.IDX PT, R37, R14, RZ, 0x181f ;  /* 0x00181fff0e257589 */ /* 0x000f6200000e0000 */
[----:B------:R-:W-:-:S03]  /*1aa0*/  LEA.HI R12, R12, R112, RZ, 0x3 ;  /* 0x000000700c0c7211 */ /* 0x000fc600078f18ff */
[----:B------:R-:W3:Y:S01]  /*1ab0*/  SHFL.IDX PT, R30, R15, 0x1, 0x181f ;  /* 0x00381f000f1e7f89 */ /* 0x000ee200000e0000 */
[----:B------:R-:W-:-:S03]  /*1ac0*/  LOP3.LUT R12, R12, 0xfffffff8, RZ, 0xc0, !PT ;  /* 0xfffffff80c0c7812 */ /* 0x000fc600078ec0ff */
[----:B------:R-:W2:Y:S02]  /*1ad0*/  SHFL.IDX PT, R31, R14, 0x1, 0x181f ;  /* 0x00381f000e1f7f89 */ /* 0x000ea400000e0000 */
[----:B------:R-:W-:Y:S01]  /*1ae0*/  IMAD.WIDE R70, R12, 0x2, RZ ;  /* 0x000000020c467825 */ /* 0x000fe200078e02ff */
[----:B------:R-:W-:Y:S01]  /*1af0*/  P2R R12, PR, RZ, 0x10 ;  /* 0x00000010ff0c7803 */ /* 0x000fe20000000000 */
[----:B------:R-:W1:Y:S01]  /*1b00*/  SHFL.IDX PT, R15, R15, 0x2, 0x181f ;  /* 0x00581f000f0f7f89 */ /* 0x000e6200000e0000 */
[----:B------:R-:W-:-:S03]  /*1b10*/  ISETP.LT.OR P4, PT, R7, 0x21, P2 ;  /* 0x000000210700780c */ /* 0x000fc60001781670 */
[----:B------:R-:W1:Y:S01]  /*1b20*/  SHFL.IDX PT, R14, R14, 0x2, 0x181f ;  /* 0x00581f000e0e7f89 */ /* 0x000e6200000e0000 */
[----:B----4-:R-:W-:-:S05]  /*1b30*/  IADD3 R52, P0, R36, R62, RZ ;  /* 0x0000003e24347210 */ /* 0x010fca0007f1e0ff */
[----:B-----5:R-:W-:Y:S01]  /*1b40*/  IMAD.X R53, R37, 0x1, R63, P0 ;  /* 0x0000000125357824 */ /* 0x020fe200000e063f */
[----:B------:R-:W-:-:S13]  /*1b50*/  ISETP.LT.OR P0, PT, R7, 0x1, P3 ;  /* 0x000000010700780c */ /* 0x000fda0001f01670 */
[----:B------:R4:W-:Y:S02]  /*1b60*/  LDGSTS.E.BYPASS.LTC128B.128 [R13+0x100], [R52.64], !P0 ;  /* 0x00100000340d7fae */ /* 0x0009e4000c101d4c */
[----:B----4-:R-:W-:-:S05]  /*1b70*/  IADD3 R52, P0, R36, R60, RZ ;  /* 0x0000003c24347210 */ /* 0x010fca0007f1e0ff */
[----:B------:R-:W-:Y:S01]  /*1b80*/  IMAD.X R53, R37, 0x1, R61, P0 ;  /* 0x0000000125357824 */ /* 0x000fe200000e063d */
[----:B------:R-:W-:-:S05]  /*1b90*/  IADD3 R68, P0, R36, R54, RZ ;  /* 0x0000003624447210 */ /* 0x000fca0007f1e0ff */
[----:B------:R-:W-:Y:S01]  /*1ba0*/  IMAD.X R69, R37, 0x1, R55, P0 ;  /* 0x0000000125457824 */ /* 0x000fe200000e0637 */
[----:B------:R-:W-:-:S05]  /*1bb0*/  IADD3 R36, P0, R36, R70, RZ ;  /* 0x0000004624247210 */ /* 0x000fca0007f1e0ff */
[----:B------:R-:W-:Y:S01]  /*1bc0*/  IMAD.X R37, R37, 0x1, R71, P0 ;  /* 0x0000000125257824 */ /* 0x000fe200000e0647 */
[----:B---3--:R-:W-:-:S05]  /*1bd0*/  IADD3 R84, P0, R62, R30, RZ ;  /* 0x0000001e3e547210 */ /* 0x008fca0007f1e0ff */
[----:B--2---:R-:W-:Y:S01]  /*1be0*/  IMAD.X R85, R63, 0x1, R31, P0 ;  /* 0x000000013f557824 */ /* 0x004fe200000e061f */
[----:B------:R-:W-:-:S05]  /*1bf0*/  IADD3 R78, P0, R60, R30, RZ ;  /* 0x0000001e3c4e7210 */ /* 0x000fca0007f1e0ff */
[----:B------:R-:W-:Y:S01]  /*1c00*/  IMAD.X R79, R61, 0x1, R31, P0 ;  /* 0x000000013d4f7824 */ /* 0x000fe200000e061f */
[----:B------:R-:W-:-:S05]  /*1c10*/  IADD3 R76, P0, R54, R30, RZ ;  /* 0x0000001e364c7210 */ /* 0x000fca0007f1e0ff */
[----:B------:R-:W-:Y:S01]  /*1c20*/  IMAD.X R77, R55, 0x1, R31, P0 ;  /* 0x00000001374d7824 */ /* 0x000fe200000e061f */
[----:B------:R-:W-:-:S05]  /*1c30*/  IADD3 R30, P0, R70, R30, RZ ;  /* 0x0000001e461e7210 */ /* 0x000fca0007f1e0ff */
[----:B------:R-:W-:Y:S01]  /*1c40*/  IMAD.X R31, R71, 0x1, R31, P0 ;  /* 0x00000001471f7824 */ /* 0x000fe200000e061f */
[----:B-1----:R-:W-:-:S05]  /*1c50*/  IADD3 R62, P0, R62, R15, RZ ;  /* 0x0000000f3e3e7210 */ /* 0x002fca0007f1e0ff */
[----:B------:R-:W-:Y:S01]  /*1c60*/  IMAD.X R63, R63, 0x1, R14, P0 ;  /* 0x000000013f3f7824 */ /* 0x000fe200000e060e */
[----:B------:R-:W-:-:S05]  /*1c70*/  IADD3 R60, P0, R60, R15, RZ ;  /* 0x0000000f3c3c7210 */ /* 0x000fca0007f1e0ff */
[----:B------:R-:W-:Y:S01]  /*1c80*/  IMAD.X R61, R61, 0x1, R14, P0 ;  /* 0x000000013d3d7824 */ /* 0x000fe200000e060e */
[----:B------:R-:W-:-:S05]  /*1c90*/  IADD3 R54, P0, R54, R15, RZ ;  /* 0x0000000f36367210 */ /* 0x000fca0007f1e0ff */
[----:B------:R-:W-:Y:S01]  /*1ca0*/  IMAD.X R55, R55, 0x1, R14, P0 ;  /* 0x0000000137377824 */ /* 0x000fe200000e060e */
[----:B------:R-:W-:-:S05]  /*1cb0*/  IADD3 R70, P0, R70, R15, RZ ;  /* 0x0000000f46467210 */ /* 0x000fca0007f1e0ff */
[----:B------:R-:W-:Y:S01]  /*1cc0*/  IMAD.X R71, R71, 0x1, R14, P0 ;  /* 0x0000000147477824 */ /* 0x000fe200000e060e */
[C---:B------:R-:W-:Y:S02]  /*1cd0*/  ISETP.LT.OR P0, PT, R7.reuse, 0x1, P2 ;  /* 0x000000010700780c */ /* 0x040fe40001701670 */
[----:B------:R-:W-:-:S11]  /*1ce0*/  ISETP.LT.OR P2, PT, R7, 0x41, P2 ;  /* 0x000000410700780c */ /* 0x000fd60001741670 */
[----:B------:R1:W-:Y:S01]  /*1cf0*/  LDGSTS.E.BYPASS.LTC128B.128 [R13+0x3100], [R52.64], !P0 ;  /* 0x03100000340d7fae */ /* 0x0003e2000c101d4c */
[----:B------:R-:W-:-:S13]  /*1d00*/  ISETP.LT.OR P0, PT, R7, 0x1, P1 ;  /* 0x000000010700780c */ /* 0x000fda0000f01670 */
[----:B------:R1:W-:Y:S01]  /*1d10*/  LDGSTS.E.BYPASS.LTC128B.128 [R13+0x6100], [R68.64], !P0 ;  /* 0x06100000440d7fae */ /* 0x0003e2000c101d4c */
[----:B------:R-:W-:-:S04]  /*1d20*/  ISETP.GE.AND P0, PT, R112, c[0x0][0x1d4], PT ;  /* 0x0000750070007a0c */ /* 0x000fc80003f06270 */
[----:B------:R-:W-:-:S13]  /*1d30*/  ISETP.LT.OR P5, PT, R7, 0x1, P0 ;  /* 0x000000010700780c */ /* 0x000fda00007a1670 */
[----:B------:R1:W-:Y:S01]  /*1d40*/  LDGSTS.E.BYPASS.LTC128B.128 [R13+0x9100], [R36.64], !P5 ;  /* 0x09100000240d7fae */ /* 0x0003e2000e901d4c */
[C---:B------:R-:W-:Y:S02]  /*1d50*/  ISETP.LT.OR P5, PT, R7.reuse, 0x21, P3 ;  /* 0x000000210700780c */ /* 0x040fe40001fa1670 */
[----:B------:R-:W-:-:S11]  /*1d60*/  ISETP.LT.OR P3, PT, R7, 0x41, P3 ;  /* 0x000000410700780c */ /* 0x000fd60001f61670 */
[----:B------:R1:W-:Y:S01]  /*1d70*/  LDGSTS.E.BYPASS.LTC128B.128 [R13+0x1100], [R84.64], !P5 ;  /* 0x01100000540d7fae */ /* 0x0003e2000e901d4c */
[----:B------:R-:W-:-:S03]  /*1d80*/  ISETP.NE.AND P5, PT, R39, RZ, PT ;  /* 0x000000ff2700720c */ /* 0x000fc60003fa5270 */
[----:B------:R1:W-:Y:S01]  /*1d90*/  LDGSTS.E.BYPASS.LTC128B.128 [R13+0x4100], [R78.64], !P4 ;  /* 0x041000004e0d7fae */ /* 0x0003e2000e101d4c */
[C---:B------:R-:W-:Y:S02]  /*1da0*/  ISETP.LT.OR P4, PT, R7.reuse, 0x21, P1 ;  /* 0x000000210700780c */ /* 0x040fe40000f81670 */
[----:B------:R-:W-:-:S11]  /*1db0*/  ISETP.LT.OR P1, PT, R7, 0x41, P1 ;  /* 0x000000410700780c */ /* 0x000fd60000f21670 */
[----:B------:R1:W-:Y:S01]  /*1dc0*/  LDGSTS.E.BYPASS.LTC128B.128 [R13+0x7100], [R76.64], !P4 ;  /* 0x071000004c0d7fae */ /* 0x0003e2000e101d4c */
[C---:B------:R-:W-:Y:S02]  /*1dd0*/  ISETP.LT.OR P4, PT, R7.reuse, 0x21, P0 ;  /* 0x000000210700780c */ /* 0x040fe40000781670 */
[----:B------:R-:W-:-:S11]  /*1de0*/  ISETP.LT.OR P0, PT, R7, 0x41, P0 ;  /* 0x000000410700780c */ /* 0x000fd60000701670 */
[----:B------:R1:W-:Y:S01]  /*1df0*/  LDGSTS.E.BYPASS.LTC128B.128 [R13+0xa100], [R30.64], !P4 ;  /* 0x0a1000001e0d7fae */ /* 0x0003e2000e101d4c */
[----:B------:R-:W-:-:S03]  /*1e00*/  ISETP.NE.AND P4, PT, R12, RZ, PT ;  /* 0x000000ff0c00720c */ /* 0x000fc60003f85270 */
[----:B------:R1:W-:Y:S01]  /*1e10*/  LDGSTS.E.BYPASS.LTC128B.128 [R13+0x2100], [R62.64], !P3 ;  /* 0x021000003e0d7fae */ /* 0x0003e2000d901d4c */
[----:B------:R-:W-:-:S03]  /*1e20*/  ISETP.NE.AND P3, PT, R38, RZ, PT ;  /* 0x000000ff2600720c */ /* 0x000fc60003f65270 */
[----:B------:R1:W-:Y:S04]  /*1e30*/  LDGSTS.E.BYPASS.LTC128B.128 [R13+0x5100], [R60.64], !P2 ;  /* 0x051000003c0d7fae */ /* 0x0003e8000d101d4c */
[----:B------:R1:W-:Y:S04]  /*1e40*/  LDGSTS.E.BYPASS.LTC128B.128 [R13+0x8100], [R54.64], !P1 ;  /* 0x08100000360d7fae */ /* 0x0003e8000c901d4c */
[----:B------:R1:W-:Y:S02]  /*1e50*/  LDGSTS.E.BYPASS.LTC128B.128 [R13+0xb100], [R70.64], !P0 ;  /* 0x0b100000460d7fae */ /* 0x0003e4000c101d4c */
.L_x_769:
[C---:B-12-4-:R-:W-:Y:S01]  /*1e60*/  HMMA.16816.F32 R12, R48.reuse, R8, RZ ;  /* 0x00000008300c723c */ /* 0x056fe200000018ff */
[C---:B------:R-:W-:Y:S01]  /*1e70*/  IMAD R244, R3.reuse, 0x2, R248 ;  /* 0x0000000203f47824 */ /* 0x040fe200078e02f8 */
[----:B------:R-:W0:Y:S01]  /*1e80*/  LDGDEPBAR ;  /* 0x00000000000079af */ /* 0x000e220000000000 */
[C---:B------:R-:W-:Y:S01]  /*1e90*/  IMAD R241, R0.reuse, 0x2, R247 ;  /* 0x0000000200f17824 */ /* 0x040fe200078e02f7 */
[----:B------:R-:W-:Y:S01]  /*1ea0*/  UISETP.GE.AND UP1, UPT, UR10, 0x61, UPT ;  /* 0x000000610a00788c */ /* 0x000fe2000bf26270 */
[----:B------:R-:W-:Y:S01]  /*1eb0*/  IMAD R243, R3, 0x2, R246 ;  /* 0x0000000203f37824 */ /* 0x000fe200078e02f6 */
[----:B------:R-:W-:Y:S01]  /*1ec0*/  LDSM.16.M88.4 R96, [R244] ;  /* 0x00000000f460783b */ /* 0x000fe20000000200 */
[----:B------:R-:W-:Y:S01]  /*1ed0*/  IMAD R232, R0, 0x2, R245 ;  /* 0x0000000200e87824 */ /* 0x000fe200078e02f5 */
[----:B------:R-:W-:Y:S01]  /*1ee0*/  HMMA.16816.F32 R76, R48, R72, RZ ;  /* 0x00000048304c723c */ /* 0x000fe200000018ff */
[----:B------:R-:W-:Y:S01]  /*1ef0*/  IADD3 R231, R245, 0x3000, RZ ;  /* 0x00003000f5e77810 */ /* 0x000fe20007ffe0ff */
[----:B------:R-:W1:Y:S01]  /*1f00*/  LDSM.16.M88.4 R36, [R241+0xc100] ;  /* 0x00c10000f124783b */ /* 0x000e620000000200 */
[----:B------:R-:W-:-:S02]  /*1f10*/  PLOP3.LUT P0, PT, PT, PT, UP1, 0x40, 0x0 ;  /* 0x000000000000781c */ /* 0x000fc40003f0e818 */
[C---:B------:R-:W-:Y:S01]  /*1f20*/  IADD3 R230, R245.reuse, 0x3800, RZ ;  /* 0x00003800f5e67810 */ /* 0x040fe20007ffe0ff */
[----:B------:R-:W-:Y:S01]  /*1f30*/  LDSM.16.M88.4 R104, [R241+0xe100] ;  /* 0x00e10000f168783b */ /* 0x000fe20000000200 */
[C---:B------:R-:W-:Y:S01]  /*1f40*/  IADD3 R229, R245.reuse, 0x4000, RZ ;  /* 0x00004000f5e57810 */ /* 0x040fe20007ffe0ff */
[C---:B------:R-:W-:Y:S01]  /*1f50*/  HMMA.16816.F32 R8, R48.reuse, R10, RZ ;  /* 0x0000000a3008723c */ /* 0x040fe200000018ff */
[C---:B------:R-:W-:Y:S01]  /*1f60*/  IADD3 R228, R245.reuse, 0x4800, RZ ;  /* 0x00004800f5e47810 */ /* 0x040fe20007ffe0ff */
[----:B------:R-:W-:Y:S01]  /*1f70*/  LDSM.16.M88.4 R100, [R241+0xe900] ;  /* 0x00e90000f164783b */ /* 0x000fe20000000200 */
[C---:B------:R-:W-:Y:S02]  /*1f80*/  IADD3 R227, R245.reuse, 0x5000, RZ ;  /* 0x00005000f5e37810 */ /* 0x040fe40007ffe0ff */
[C---:B------:R-:W-:Y:S01]  /*1f90*/  IADD3 R226, R245.reuse, 0x5800, RZ ;  /* 0x00005800f5e27810 */ /* 0x040fe20007ffe0ff */
[----:B------:R-:W-:Y:S01]  /*1fa0*/  LDSM.16.M88.4 R108, [R244+0xc000] ;  /* 0x00c00000f46c783b */ /* 0x000fe20000000200 */
[C---:B------:R-:W-:Y:S01]  /*1fb0*/  IADD3 R225, R245.reuse, 0x6000, RZ ;  /* 0x00006000f5e17810 */ /* 0x040fe20007ffe0ff */
[----:B------:R-:W-:Y:S01]  /*1fc0*/  HMMA.16816.F32 R72, R48, R74, RZ ;  /* 0x0000004a3048723c */ /* 0x000fe200000018ff */
[----:B------:R-:W-:-:S02]  /*1fd0*/  IADD3 R224, R245, 0x6800, RZ ;  /* 0x00006800f5e07810 */ /* 0x000fc40007ffe0ff */
[C---:B------:R-:W-:Y:S02]  /*1fe0*/  IADD3 R223, R245.reuse, 0x7000, RZ ;  /* 0x00007000f5df7810 */ /* 0x040fe40007ffe0ff */
[C---:B------:R-:W-:Y:S02]  /*1ff0*/  IADD3 R222, R245.reuse, 0x7800, RZ ;  /* 0x00007800f5de7810 */ /* 0x040fe40007ffe0ff */
[C---:B------:R-:W-:Y:S01]  /*2000*/  IADD3 R221, R245.reuse, 0x8000, RZ ;  /* 0x00008000f5dd7810 */ /* 0x040fe20007ffe0ff */
[----:B------:R-:W-:Y:S01]  /*2010*/  HMMA.16816.F32 R84, R48, R80, RZ ;  /* 0x000000503054723c */ /* 0x000fe200000018ff */
[C---:B------:R-:W-:Y:S02]  /*2020*/  IADD3 R220, R245.reuse, 0x8800, RZ ;  /* 0x00008800f5dc7810 */ /* 0x040fe40007ffe0ff */
[C---:B------:R-:W-:Y:S02]  /*2030*/  IADD3 R219, R245.reuse, 0x9000, RZ ;  /* 0x00009000f5db7810 */ /* 0x040fe40007ffe0ff */
[----:B------:R-:W-:-:S02]  /*2040*/  IADD3 R218, R245, 0x9800, RZ ;  /* 0x00009800f5da7810 */ /* 0x000fc40007ffe0ff */
[C---:B------:R-:W-:Y:S01]  /*2050*/  IADD3 R217, R245.reuse, 0xa000, RZ ;  /* 0x0000a000f5d97810 */ /* 0x040fe20007ffe0ff */
[----:B------:R-:W-:Y:S01]  /*2060*/  HMMA.16816.F32 R68, R48, R64, RZ ;  /* 0x000000403044723c */ /* 0x000fe200000018ff */
[C---:B------:R-:W-:Y:S02]  /*2070*/  IADD3 R216, R245.reuse, 0xa800, RZ ;  /* 0x0000a800f5d87810 */ /* 0x040fe40007ffe0ff */
[C---:B------:R-:W-:Y:S02]  /*2080*/  IADD3 R183, R245.reuse, 0xb000, RZ ;  /* 0x0000b000f5b77810 */ /* 0x040fe40007ffe0ff */
[----:B------:R-:W-:-:S03]  /*2090*/  IADD3 R182, R245, 0xb800, RZ ;  /* 0x0000b800f5b67810 */ /* 0x000fc60007ffe0ff */
[C---:B------:R-:W-:Y:S08]  /*20a0*/  HMMA.16816.F32 R80, R48.reuse, R82, RZ ;  /* 0x000000523050723c */ /* 0x040ff000000018ff */
[C---:B------:R-:W-:Y:S08]  /*20b0*/  HMMA.16816.F32 R64, R48.reuse, R66, RZ ;  /* 0x000000423040723c */ /* 0x040ff000000018ff */
[C---:B------:R-:W-:Y:S08]  /*20c0*/  HMMA.16816.F32 R60, R48.reuse, R56, RZ ;  /* 0x00000038303c723c */ /* 0x040ff000000018ff */
[C---:B------:R-:W-:Y:S08]  /*20d0*/  HMMA.16816.F32 R56, R48.reuse, R58, RZ ;  /* 0x0000003a3038723c */ /* 0x040ff000000018ff */
[C---:B------:R-:W-:Y:S08]  /*20e0*/  HMMA.16816.F32 R52, R48.reuse, R92, RZ ;  /* 0x0000005c3034723c */ /* 0x040ff000000018ff */
[----:B------:R-:W-:Y:S01]  /*20f0*/  HMMA.16816.F32 R48, R48, R94, RZ ;  /* 0x0000005e3030723c */ /* 0x000fe200000018ff */
[----:B------:R-:W-:Y:S07]  /*2100*/  LDSM.16.M88.4 R92, [R232+0x1800] ;  /* 0x00180000e85c783b */ /* 0x000fee0000000200 */
[C---:B------:R-:W-:Y:S08]  /*2110*/  HMMA.16816.F32 R12, R20.reuse, R88, R12 ;  /* 0x00000058140c723c */ /* 0x040ff0000000180c */
[C---:B------:R-:W-:Y:S01]  /*2120*/  HMMA.16816.F32 R8, R20.reuse, R90, R8 ;  /* 0x0000005a1408723c */ /* 0x040fe20000001808 */
[----:B------:R-:W-:Y:S07]  /*2130*/  LDSM.16.M88.4 R88, [R232+0x2000] ;  /* 0x00200000e858783b */ /* 0x000fee0000000200 */
[C---:B------:R-:W-:Y:S08]  /*2140*/  HMMA.16816.F32 R76, R20.reuse, R24, R76 ;  /* 0x00000018144c723c */ /* 0x040ff0000000184c */
[C---:B------:R-:W-:Y:S01]  /*2150*/  HMMA.16816.F32 R72, R20.reuse, R26, R72 ;  /* 0x0000001a1448723c */ /* 0x040fe20000001848 */
[----:B------:R-:W2:Y:S07]  /*2160*/  LDSM.16.M88.4 R24, [R241+0xc900] ;  /* 0x00c90000f118783b */ /* 0x000eae0000000200 */
[C---:B------:R-:W-:Y:S08]  /*2170*/  HMMA.16816.F32 R84, R20.reuse, R44, R84 ;  /* 0x0000002c1454723c */ /* 0x040ff00000001854 */
[C---:B------:R-:W-:Y:S01]  /*2180*/  HMMA.16816.F32 R80, R20.reuse, R46, R80 ;  /* 0x0000002e1450723c */ /* 0x040fe20000001850 */
[----:B------:R-:W-:Y:S07]  /*2190*/  LDSM.16.M88.4 R44, [R232+0x2800] ;  /* 0x00280000e82c783b */ /* 0x000fee0000000200 */
[C---:B------:R-:W-:Y:S08]  /*21a0*/  HMMA.16816.F32 R68, R20.reuse, R40, R68 ;  /* 0x000000281444723c */ /* 0x040ff00000001844 */
[C---:B------:R-:W-:Y:S01]  /*21b0*/  HMMA.16816.F32 R64, R20.reuse, R42, R64 ;  /* 0x0000002a1440723c */ /* 0x040fe20000001840 */
[----:B------:R-:W4:Y:S07]  /*21c0*/  LDSM.16.M88.4 R40, [R241+0xd100] ;  /* 0x00d10000f128783b */ /* 0x000f2e0000000200 */
[C---:B------:R-:W-:Y:S08]  /*21d0*/  HMMA.16816.F32 R60, R20.reuse, R16, R60 ;  /* 0x00000010143c723c */ /* 0x040ff0000000183c */
[C---:B------:R-:W-:Y:S01]  /*21e0*/  HMMA.16816.F32 R56, R20.reuse, R18, R56 ;  /* 0x000000121438723c */ /* 0x040fe20000001838 */
[----:B------:R-:W5:Y:S07]  /*21f0*/  LDSM.16.M88.4 R16, [R241+0xd900] ;  /* 0x00d90000f110783b */ /* 0x000f6e0000000200 */
[C---:B------:R-:W-:Y:S08]  /*2200*/  HMMA.16816.F32 R52, R20.reuse, R32, R52 ;  /* 0x000000201434723c */ /* 0x040ff00000001834 */
[----:B------:R-:W-:Y:S01]  /*2210*/  HMMA.16816.F32 R48, R20, R34, R48 ;  /* 0x000000221430723c */ /* 0x000fe20000001830 */
[----:B------:R-:W-:Y:S04]  /*2220*/  LDSM.16.M88.4 R20, [R243] ;  /* 0x00000000f314783b */ /* 0x000fe80000000200 */
[----:B------:R-:W3:Y:S03]  /*2230*/  LDSM.16.M88.4 R32, [R232] ;  /* 0x00000000e820783b */ /* 0x000ee60000000200 */
[C---:B-1----:R-:W-:Y:S08]  /*2240*/  HMMA.16816.F32 R12, R96.reuse, R36, R12 ;  /* 0x00000024600c723c */ /* 0x042ff0000000180c */
[C---:B------:R-:W-:Y:S01]  /*2250*/  HMMA.16816.F32 R8, R96.reuse, R38, R8 ;  /* 0x000000266008723c */ /* 0x040fe20000001808 */
[----:B------:R-:W1:Y:S07]  /*2260*/  LDSM.16.M88.4 R36, [R232+0x800] ;  /* 0x00080000e824783b */ /* 0x000e6e0000000200 */
[C---:B--2---:R-:W-:Y:S08]  /*2270*/  HMMA.16816.F32 R84, R96.reuse, R24, R84 ;  /* 0x000000186054723c */ /* 0x044ff00000001854 */
[C---:B------:R-:W-:Y:S01]  /*2280*/  HMMA.16816.F32 R80, R96.reuse, R26, R80 ;  /* 0x0000001a6050723c */ /* 0x040fe20000001850 */
[----:B------:R-:W2:Y:S07]  /*2290*/  LDSM.16.M88.4 R24, [R232+0x1000] ;  /* 0x00100000e818783b */ /* 0x000eae0000000200 */
[C---:B----4-:R-:W-:Y:S08]  /*22a0*/  HMMA.16816.F32 R76, R96.reuse, R40, R76 ;  /* 0x00000028604c723c */ /* 0x050ff0000000184c */
[C---:B------:R-:W-:Y:S01]  /*22b0*/  HMMA.16816.F32 R72, R96.reuse, R42, R72 ;  /* 0x0000002a6048723c */ /* 0x040fe20000001848 */
[----:B------:R-:W-:Y:S07]  /*22c0*/  LDSM.16.M88.4 R40, [R247+0xf100] ;  /* 0x00f10000f728783b */ /* 0x000fee0000000200 */
[C---:B-----5:R-:W-:Y:S08]  /*22d0*/  HMMA.16816.F32 R68, R96.reuse, R16, R68 ;  /* 0x000000106044723c */ /* 0x060ff00000001844 */
[C---:B------:R-:W-:Y:S01]  /*22e0*/  HMMA.16816.F32 R64, R96.reuse, R18, R64 ;  /* 0x000000126040723c */ /* 0x040fe20000001840 */
[----:B------:R-:W4:Y:S07]  /*22f0*/  LDSM.16.M88.4 R16, [R248+0x4000] ;  /* 0x00400000f810783b */ /* 0x000f2e0000000200 */
[C---:B------:R-:W-:Y:S08]  /*2300*/  HMMA.16816.F32 R60, R96.reuse, R104, R60 ;  /* 0x00000068603c723c */ /* 0x040ff0000000183c */
[C---:B------:R-:W-:Y:S01]  /*2310*/  HMMA.16816.F32 R56, R96.reuse, R106, R56 ;  /* 0x0000006a6038723c */ /* 0x040fe20000001838 */
[----:B------:R-:W-:Y:S07]  /*2320*/  LDSM.16.M88.4 R104, [R247+0x14900] ;  /* 0x01490000f768783b */ /* 0x000fee0000000200 */
[C---:B------:R-:W-:Y:S08]  /*2330*/  HMMA.16816.F32 R52, R96.reuse, R100, R52 ;  /* 0x000000646034723c */ /* 0x040ff00000001834 */
[----:B------:R-:W-:Y:S01]  /*2340*/  HMMA.16816.F32 R48, R96, R102, R48 ;  /* 0x000000666030723c */ /* 0x000fe20000001830 */
[----:B------:R-:W-:Y:S04]  /*2350*/  LDSM.16.M88.4 R100, [R245+0x4000] ;  /* 0x00400000f564783b */ /* 0x000fe80000000200 */
[----:B------:R-:W-:Y:S03]  /*2360*/  LDSM.16.M88.4 R96, [R245+0x4800] ;  /* 0x00480000f560783b */ /* 0x000fe60000000200 */
[C---:B---3--:R-:W-:Y:S08]  /*2370*/  HMMA.16816.F32 R12, R20.reuse, R32, R12 ;  /* 0x00000020140c723c */ /* 0x048ff0000000180c */
[C---:B------:R-:W-:Y:S01]  /*2380*/  HMMA.16816.F32 R8, R20.reuse, R34, R8 ;  /* 0x000000221408723c */ /* 0x040fe20000001808 */
[----:B------:R-:W3:Y:S07]  /*2390*/  LDSM.16.M88.4 R32, [R247+0xf900] ;  /* 0x00f90000f720783b */ /* 0x000eee0000000200 */
[C---:B-1----:R-:W-:Y:S08]  /*23a0*/  HMMA.16816.F32 R84, R20.reuse, R36, R84 ;  /* 0x000000241454723c */ /* 0x042ff00000001854 */
[C---:B------:R-:W-:Y:S01]  /*23b0*/  HMMA.16816.F32 R80, R20.reuse, R38, R80 ;  /* 0x000000261450723c */ /* 0x040fe20000001850 */
[----:B------:R-:W1:Y:S07]  /*23c0*/  LDSM.16.M88.4 R36, [R247+0x10100] ;  /* 0x01010000f724783b */ /* 0x000e6e0000000200 */
[C---:B--2---:R-:W-:Y:S08]  /*23d0*/  HMMA.16816.F32 R76, R20.reuse, R24, R76 ;  /* 0x00000018144c723c */ /* 0x044ff0000000184c */
[C---:B------:R-:W-:Y:S01]  /*23e0*/  HMMA.16816.F32 R72, R20.reuse, R26, R72 ;  /* 0x0000001a1448723c */ /* 0x040fe20000001848 */
[----:B------:R-:W2:Y:S07]  /*23f0*/  LDSM.16.M88.4 R24, [R247+0x10900] ;  /* 0x01090000f718783b */ /* 0x000eae0000000200 */
[C---:B------:R-:W-:Y:S08]  /*2400*/  HMMA.16816.F32 R68, R20.reuse, R92, R68 ;  /* 0x0000005c1444723c */ /* 0x040ff00000001844 */
[C---:B------:R-:W-:Y:S01]  /*2410*/  HMMA.16816.F32 R64, R20.reuse, R94, R64 ;  /* 0x0000005e1440723c */ /* 0x040fe20000001840 */
[----:B------:R-:W-:Y:S07]  /*2420*/  LDSM.16.M88.4 R92, [R245+0x5000] ;  /* 0x00500000f55c783b */ /* 0x000fee0000000200 */
[C---:B------:R-:W-:Y:S08]  /*2430*/  HMMA.16816.F32 R60, R20.reuse, R88, R60 ;  /* 0x00000058143c723c */ /* 0x040ff0000000183c */
[C---:B------:R-:W-:Y:S01]  /*2440*/  HMMA.16816.F32 R56, R20.reuse, R90, R56 ;  /* 0x0000005a1438723c */ /* 0x040fe20000001838 */
[----:B------:R-:W-:Y:S07]  /*2450*/  LDSM.16.M88.4 R88, [R245+0x5800] ;  /* 0x00580000f558783b */ /* 0x000fee0000000200 */
[C---:B------:R-:W-:Y:S08]  /*2460*/  HMMA.16816.F32 R52, R20.reuse, R44, R52 ;  /* 0x0000002c1434723c */ /* 0x040ff00000001834 */
[----:B------:R-:W-:Y:S01]  /*2470*/  HMMA.16816.F32 R48, R20, R46, R48 ;  /* 0x0000002e1430723c */ /* 0x000fe20000001830 */
[----:B------:R-:W5:Y:S04]  /*2480*/  LDSM.16.M88.4 R20, [R247+0x11100] ;  /* 0x01110000f714783b */ /* 0x000f680000000200 */
[----:B------:R-:W2:Y:S03]  /*2490*/  LDSM.16.M88.4 R44, [R247+0x11900] ;  /* 0x01190000f72c783b */ /* 0x000ea60000000200 */
[C---:B----4-:R-:W-:Y:S08]  /*24a0*/  HMMA.16816.F32 R12, R16.reuse, R40, R12 ;  /* 0x00000028100c723c */ /* 0x050ff0000000180c */
[C---:B------:R-:W-:Y:S01]  /*24b0*/  HMMA.16816.F32 R8, R16.reuse, R42, R8 ;  /* 0x0000002a1008723c */ /* 0x040fe20000001808 */
[----:B------:R-:W-:Y:S07]  /*24c0*/  LDSM.16.M88.4 R40, [R245+0x3000] ;  /* 0x00300000f528783b */ /* 0x000fee0000000200 */
        /* <DEDUP_REMOVED lines=8> */
[----:B------:R-:W-:Y:S07]  /*2550*/  LDSM.16.M88.4 R24, [R241+0xf100] ;  /* 0x00f10000f118783b */ /* 0x000fee0000000200 */
[C---:B-----5:R-:W-:Y:S08]  /*2560*/  HMMA.16816.F32 R60, R16.reuse, R20, R60 ;  /* 0x00000014103c723c */ /* 0x060ff0000000183c */
[C---:B------:R-:W-:Y:S01]  /*2570*/  HMMA.16816.F32 R56, R16.reuse, R22, R56 ;  /* 0x000000161038723c */ /* 0x040fe20000001838 */
[----:B------:R-:W2:Y:S07]  /*2580*/  LDSM.16.M88.4 R20, [R244+0x4000] ;  /* 0x00400000f414783b */ /* 0x000eae0000000200 */
[C---:B------:R-:W-:Y:S08]  /*2590*/  HMMA.16816.F32 R52, R16.reuse, R44, R52 ;  /* 0x0000002c1034723c */ /* 0x040ff00000001834 */
[----:B------:R-:W-:Y:S01]  /*25a0*/  HMMA.16816.F32 R48, R16, R46, R48 ;  /* 0x0000002e1030723c */ /* 0x000fe20000001830 */
[----:B------:R-:W4:Y:S04]  /*25b0*/  LDSM.16.M88.4 R16, [R241+0xf900] ;  /* 0x00f90000f110783b */ /* 0x000f280000000200 */
[----:B------:R-:W5:Y:S03]  /*25c0*/  LDSM.16.M88.4 R44, [R241+0x10100] ;  /* 0x01010000f12c783b */ /* 0x000f660000000200 */
        /* <DEDUP_REMOVED lines=8> */
[----:B------:R-:W-:Y:S07]  /*2650*/  LDSM.16.M88.4 R100, [R248+0x8000] ;  /* 0x00800000f864783b */ /* 0x000fee0000000200 */
        /* <DEDUP_REMOVED lines=8> */
[----:B------:R-:W1:Y:S04]  /*26e0*/  LDSM.16.M88.4 R32, [R241+0x11900] ;  /* 0x01190000f120783b */ /* 0x000e680000000200 */
[----:B------:R-:W-:Y:S03]  /*26f0*/  LDSM.16.M88.4 R88, [R232+0x4800] ;  /* 0x00480000e858783b */ /* 0x000fe60000000200 */
[C---:B--2---:R-:W-:Y:S08]  /*2700*/  HMMA.16816.F32 R12, R20.reuse, R24, R12 ;  /* 0x00000018140c723c */ /* 0x044ff0000000180c */
[C---:B------:R-:W-:Y:S01]  /*2710*/  HMMA.16816.F32 R8, R20.reuse, R26, R8 ;  /* 0x0000001a1408723c */ /* 0x040fe20000001808 */
[----:B------:R-:W-:Y:S07]  /*2720*/  LDSM.16.M88.4 R24, [R243+0x4000] ;  /* 0x00400000f318783b */ /* 0x000fee0000000200 */
[C---:B----4-:R-:W-:Y:S08]  /*2730*/  HMMA.16816.F32 R84, R20.reuse, R16, R84 ;  /* 0x000000101454723c */ /* 0x050ff00000001854 */
[C---:B------:R-:W-:Y:S01]  /*2740*/  HMMA.16816.F32 R80, R20.reuse, R18, R80 ;  /* 0x000000121450723c */ /* 0x040fe20000001850 */
[----:B------:R-:W2:Y:S07]  /*2750*/  LDSM.16.M88.4 R16, [R232+0x3000] ;  /* 0x00300000e810783b */ /* 0x000eae0000000200 */
[C---:B-----5:R-:W-:Y:S08]  /*2760*/  HMMA.16816.F32 R76, R20.reuse, R44, R76 ;  /* 0x0000002c144c723c */ /* 0x060ff0000000184c */
[C---:B------:R-:W-:Y:S01]  /*2770*/  HMMA.16816.F32 R72, R20.reuse, R46, R72 ;  /* 0x0000002e1448723c */ /* 0x040fe20000001848 */
[----:B------:R-:W4:Y:S07]  /*2780*/  LDSM.16.M88.4 R44, [R232+0x5000] ;  /* 0x00500000e82c783b */ /* 0x000f2e0000000200 */
[C---:B---3--:R-:W-:Y:S08]  /*2790*/  HMMA.16816.F32 R68, R20.reuse, R40, R68 ;  /* 0x000000281444723c */ /* 0x048ff00000001844 */
[C---:B------:R-:W-:Y:S01]  /*27a0*/  HMMA.16816.F32 R64, R20.reuse, R42, R64 ;  /* 0x0000002a1440723c */ /* 0x040fe20000001840 */
[----:B------:R-:W3:Y:S07]  /*27b0*/  LDSM.16.M88.4 R40, [R232+0x5800] ;  /* 0x00580000e828783b */ /* 0x000eee0000000200 */
[C---:B-1----:R-:W-:Y:S08]  /*27c0*/  HMMA.16816.F32 R60, R20.reuse, R36, R60 ;  /* 0x00000024143c723c */ /* 0x042ff0000000183c */
        /* <DEDUP_REMOVED lines=18> */
[C---:B----4-:R-:W-:Y:S08]  /*28f0*/  HMMA.16816.F32 R60, R24.reuse, R44, R60 ;  /* 0x0000002c183c723c */ /* 0x050ff0000000183c */
[C---:B------:R-:W-:Y:S01]  /*2900*/  HMMA.16816.F32 R56, R24.reuse, R46, R56 ;  /* 0x0000002e1838723c */ /* 0x040fe20000001838 */
[----:B------:R-:W-:Y:S07]  /*2910*/  LDSM.16.M88.4 R44, [R245+0x7800] ;  /* 0x00780000f52c783b */ /* 0x000fee0000000200 */
[C---:B---3--:R-:W-:Y:S08]  /*2920*/  HMMA.16816.F32 R52, R24.reuse, R40, R52 ;  /* 0x000000281834723c */ /* 0x048ff00000001834 */
[----:B------:R-:W-:Y:S01]  /*2930*/  HMMA.16816.F32 R48, R24, R42, R48 ;  /* 0x0000002a1830723c */ /* 0x000fe20000001830 */
[----:B------:R-:W3:Y:S04]  /*2940*/  LDSM.16.M88.4 R24, [R247+0x14100] ;  /* 0x01410000f718783b */ /* 0x000ee80000000200 */
[----:B------:R-:W-:Y:S03]  /*2950*/  LDSM.16.M88.4 R40, [R245+0x8800] ;  /* 0x00880000f528783b */ /* 0x000fe60000000200 */
        /* <DEDUP_REMOVED lines=12> */
[C---:B---3--:R-:W-:Y:S08]  /*2a20*/  HMMA.16816.F32 R60, R100.reuse, R24, R60 ;  /* 0x00000018643c723c */ /* 0x048ff0000000183c */
[C---:B------:R-:W-:Y:S01]  /*2a30*/  HMMA.16816.F32 R56, R100.reuse, R26, R56 ;  /* 0x0000001a6438723c */ /* 0x040fe20000001838 */
[----:B------:R-:W3:Y:S07]  /*2a40*/  LDSM.16.M88.4 R24, [R241+0x12900] ;  /* 0x01290000f118783b */ /* 0x000eee0000000200 */
[C---:B------:R-:W-:Y:S08]  /*2a50*/  HMMA.16816.F32 R52, R100.reuse, R104, R52 ;  /* 0x000000686434723c */ /* 0x040ff00000001834 */
[----:B------:R-:W-:Y:S01]  /*2a60*/  HMMA.16816.F32 R48, R100, R106, R48 ;  /* 0x0000006a6430723c */ /* 0x000fe20000001830 */
[----:B------:R-:W-:Y:S04]  /*2a70*/  LDSM.16.M88.4 R100, [R247+0x16100] ;  /* 0x01610000f764783b */ /* 0x000fe80000000200 */
[----:B------:R-:W-:Y:S03]  /*2a80*/  LDSM.16.M88.4 R104, [R241+0x15900] ;  /* 0x01590000f168783b */ /* 0x000fe60000000200 */
[C---:B-1----:R-:W-:Y:S08]  /*2a90*/  HMMA.16816.F32 R12, R20.reuse, R96, R12 ;  /* 0x00000060140c723c */ /* 0x042ff0000000180c */
        /* <DEDUP_REMOVED lines=11> */
[C---:B--2---:R-:W-:Y:S08]  /*2b50*/  HMMA.16816.F32 R60, R20.reuse, R16, R60 ;  /* 0x00000010143c723c */ /* 0x044ff0000000183c */
[C---:B------:R-:W-:Y:S01]  /*2b60*/  HMMA.16816.F32 R56, R20.reuse, R18, R56 ;  /* 0x000000121438723c */ /* 0x040fe20000001838 */
[----:B------:R-:W1:Y:S07]  /*2b70*/  LDSM.16.M88.4 R16, [R241+0x13100] ;  /* 0x01310000f110783b */ /* 0x000e6e0000000200 */
[C---:B------:R-:W-:Y:S08]  /*2b80*/  HMMA.16816.F32 R52, R20.reuse, R40, R52 ;  /* 0x000000281434723c */ /* 0x040ff00000001834 */
[----:B------:R-:W-:Y:S01]  /*2b90*/  HMMA.16816.F32 R48, R20, R42, R48 ;  /* 0x0000002a1430723c */ /* 0x000fe20000001830 */
[----:B------:R-:W2:Y:S04]  /*2ba0*/  LDSM.16.M88.4 R20, [R241+0x13900] ;  /* 0x01390000f114783b */ /* 0x000ea80000000200 */
[----:B------:R-:W4:Y:S03]  /*2bb0*/  LDSM.16.M88.4 R40, [R241+0x14900] ;  /* 0x01490000f128783b */ /* 0x000f260000000200 */
[C---:B---3--:R-:W-:Y:S08]  /*2bc0*/  HMMA.16816.F32 R84, R36.reuse, R24, R84 ;  /* 0x000000182454723c */ /* 0x048ff00000001854 */
[C---:B------:R-:W-:Y:S01]  /*2bd0*/  HMMA.16816.F32 R80, R36.reuse, R26, R80 ;  /* 0x0000001a2450723c */ /* 0x040fe20000001850 */
[----:B------:R-:W-:Y:S07]  /*2be0*/  LDSM.16.M88.4 R24, [R243+0x8000] ;  /* 0x00800000f318783b */ /* 0x000fee0000000200 */
[C---:B------:R-:W-:Y:S08]  /*2bf0*/  HMMA.16816.F32 R12, R36.reuse, R32, R12 ;  /* 0x00000020240c723c */ /* 0x040ff0000000180c */
[C---:B-1----:R-:W-:Y:S08]  /*2c00*/  HMMA.16816.F32 R76, R36.reuse, R16, R76 ;  /* 0x00000010244c723c */ /* 0x042ff0000000184c */
[C---:B------:R-:W-:Y:S01]  /*2c10*/  HMMA.16816.F32 R72, R36.reuse, R18, R72 ;  /* 0x000000122448723c */ /* 0x040fe20000001848 */
[----:B------:R-:W1:Y:S07]  /*2c20*/  LDSM.16.M88.4 R16, [R232+0x6800] ;  /* 0x00680000e810783b */ /* 0x000e6e0000000200 */
[C---:B--2---:R-:W-:Y:S08]  /*2c30*/  HMMA.16816.F32 R68, R36.reuse, R20, R68 ;  /* 0x000000142444723c */ /* 0x044ff00000001844 */
[C---:B------:R-:W-:Y:S01]  /*2c40*/  HMMA.16816.F32 R64, R36.reuse, R22, R64 ;  /* 0x000000162440723c */ /* 0x040fe20000001840 */
[----:B------:R-:W2:Y:S07]  /*2c50*/  LDSM.16.M88.4 R20, [R232+0x7000] ;  /* 0x00700000e814783b */ /* 0x000eae0000000200 */
[C---:B------:R-:W-:Y:S01]  /*2c60*/  HMMA.16816.F32 R8, R36.reuse, R34, R8 ;  /* 0x000000222408723c */ /* 0x040fe20000001808 */
[----:B------:R-:W3:Y:S07]  /*2c70*/  LDSM.16.M88.4 R32, [R232+0x6000] ;  /* 0x00600000e820783b */ /* 0x000eee0000000200 */
[C---:B------:R-:W-:Y:S08]  /*2c80*/  HMMA.16816.F32 R60, R36.reuse, R44, R60 ;  /* 0x0000002c243c723c */ /* 0x040ff0000000183c */
[C---:B------:R-:W-:Y:S01]  /*2c90*/  HMMA.16816.F32 R56, R36.reuse, R46, R56 ;  /* 0x0000002e2438723c */ /* 0x040fe20000001838 */
[----:B------:R-:W5:Y:S07]  /*2ca0*/  LDSM.16.M88.4 R44, [R232+0x7800] ;  /* 0x00780000e82c783b */ /* 0x000f6e0000000200 */
[C---:B----4-:R-:W-:Y:S08]  /*2cb0*/  HMMA.16816.F32 R52, R36.reuse, R40, R52 ;  /* 0x000000282434723c */ /* 0x050ff00000001834 */
[----:B------:R-:W-:Y:S01]  /*2cc0*/  HMMA.16816.F32 R48, R36, R42, R48 ;  /* 0x0000002a2430723c */ /* 0x000fe20000001830 */
[----:B------:R-:W4:Y:S04]  /*2cd0*/  LDSM.16.M88.4 R40, [R232+0x8000] ;  /* 0x00800000e828783b */ /* 0x000f280000000200 */
[----:B------:R-:W4:Y:S03]  /*2ce0*/  LDSM.16.M88.4 R36, [R232+0x8800] ;  /* 0x00880000e824783b */ /* 0x000f260000000200 */
[C---:B-1----:R-:W-:Y:S08]  /*2cf0*/  HMMA.16816.F32 R84, R24.reuse, R16, R84 ;  /* 0x000000101854723c */ /* 0x042ff00000001854 */
[C---:B------:R-:W-:Y:S01]  /*2d00*/  HMMA.16816.F32 R80, R24.reuse, R18, R80 ;  /* 0x000000121850723c */ /* 0x040fe20000001850 */
[----:B------:R-:W-:Y:S07]  /*2d10*/  LDSM.16.M88.4 R16, [R248+0xc000] ;  /* 0x00c00000f810783b */ /* 0x000fee0000000200 */
[C---:B--2---:R-:W-:Y:S08]  /*2d20*/  HMMA.16816.F32 R76, R24.reuse, R20, R76 ;  /* 0x00000014184c723c */ /* 0x044ff0000000184c */
[C---:B------:R-:W-:Y:S01]  /*2d30*/  HMMA.16816.F32 R72, R24.reuse, R22, R72 ;  /* 0x000000161848723c */ /* 0x040fe20000001848 */
[----:B------:R-:W1:Y:S07]  /*2d40*/  LDSM.16.M88.4 R20, [R247+0x15900] ;  /* 0x01590000f714783b */ /* 0x000e6e0000000200 */
[C---:B---3--:R-:W-:Y:S08]  /*2d50*/  HMMA.16816.F32 R12, R24.reuse, R32, R12 ;  /* 0x00000020180c723c */ /* 0x048ff0000000180c */
[C---:B------:R-:W-:Y:S01]  /*2d60*/  HMMA.16816.F32 R8, R24.reuse, R34, R8 ;  /* 0x000000221808723c */ /* 0x040fe20000001808 */
[----:B------:R-:W2:Y:S07]  /*2d70*/  LDSM.16.M88.4 R32, [R247+0x15100] ;  /* 0x01510000f720783b */ /* 0x000eae0000000200 */
[C---:B-----5:R-:W-:Y:S08]  /*2d80*/  HMMA.16816.F32 R68, R24.reuse, R44, R68 ;  /* 0x0000002c1844723c */ /* 0x060ff00000001844 */
[C---:B------:R-:W-:Y:S01]  /*2d90*/  HMMA.16816.F32 R64, R24.reuse, R46, R64 ;  /* 0x0000002e1840723c */ /* 0x040fe20000001840 */
[----:B------:R-:W-:Y:S07]  /*2da0*/  LDSM.16.M88.4 R44, [R245+0x9800] ;  /* 0x00980000f52c783b */ /* 0x000fee0000000200 */
[C---:B----4-:R-:W-:Y:S08]  /*2db0*/  HMMA.16816.F32 R60, R24.reuse, R40, R60 ;  /* 0x00000028183c723c */ /* 0x050ff0000000183c */
[C---:B------:R-:W-:Y:S01]  /*2dc0*/  HMMA.16816.F32 R56, R24.reuse, R42, R56 ;  /* 0x0000002a1838723c */ /* 0x040fe20000001838 */
[----:B------:R-:W-:Y:S07]  /*2dd0*/  LDSM.16.M88.4 R40, [R245+0xa000] ;  /* 0x00a00000f528783b */ /* 0x000fee0000000200 */
[C---:B------:R-:W-:Y:S08]  /*2de0*/  HMMA.16816.F32 R52, R24.reuse, R36, R52 ;  /* 0x000000241834723c */ /* 0x040ff00000001834 */
        /* <DEDUP_REMOVED lines=10> */
[C---:B---3--:R-:W-:Y:S08]  /*2e90*/  HMMA.16816.F32 R60, R16.reuse, R24, R60 ;  /* 0x00000018103c723c */ /* 0x048ff0000000183c */
[C---:B------:R-:W-:Y:S01]  /*2ea0*/  HMMA.16816.F32 R56, R16.reuse, R26, R56 ;  /* 0x0000001a1038723c */ /* 0x040fe20000001838 */
[----:B------:R-:W3:Y:S07]  /*2eb0*/  LDSM.16.M88.4 R24, [R245+0xb800] ;  /* 0x00b80000f518783b */ /* 0x000eee0000000200 */
[C---:B------:R-:W-:Y:S01]  /*2ec0*/  HMMA.16816.F32 R72, R16.reuse, R102, R72 ;  /* 0x000000661048723c */ /* 0x040fe20000001848 */
[----:B------:R-:W-:Y:S07]  /*2ed0*/  LDSM.16.M88.4 R100, [R241+0x16100] ;  /* 0x01610000f164783b */ /* 0x000fee0000000200 */
[C---:B------:R-:W-:Y:S08]  /*2ee0*/  HMMA.16816.F32 R68, R16.reuse, R96, R68 ;  /* 0x000000601044723c */ /* 0x040ff00000001844 */
[C---:B------:R-:W-:Y:S01]  /*2ef0*/  HMMA.16816.F32 R64, R16.reuse, R98, R64 ;  /* 0x000000621040723c */ /* 0x040fe20000001840 */
[----:B------:R-:W-:Y:S07]  /*2f00*/  LDSM.16.M88.4 R96, [R241+0x16900] ;  /* 0x01690000f160783b */ /* 0x000fee0000000200 */
[C---:B------:R-:W-:Y:S08]  /*2f10*/  HMMA.16816.F32 R52, R16.reuse, R92, R52 ;  /* 0x0000005c1034723c */ /* 0x040ff00000001834 */
[----:B------:R-:W-:Y:S01]  /*2f20*/  HMMA.16816.F32 R48, R16, R94, R48 ;  /* 0x0000005e1030723c */ /* 0x000fe20000001830 */
[----:B------:R-:W4:Y:S04]  /*2f30*/  LDSM.16.M88.4 R16, [R241+0x15100] ;  /* 0x01510000f110783b */ /* 0x000f280000000200 */
[----:B------:R-:W5:Y:S03]  /*2f40*/  LDSM.16.M88.4 R92, [R241+0x17100] ;  /* 0x01710000f15c783b */ /* 0x000f660000000200 */
        /* <DEDUP_REMOVED lines=16> */
[----:B------:R-:W-:Y:S01]  /*3050*/  HMMA.16816.F32 R48, R20, R26, R48 ;  /* 0x0000001a1430723c */ /* 0x000fe20000001830 */
[----:B------:R-:W3:Y:S04]  /*3060*/  LDSM.16.M88.4 R24, [R232+0xa800] ;  /* 0x00a80000e818783b */ /* 0x000ee80000000200 */
[----:B------:R-:W1:Y:S03]  /*3070*/  LDSM.16.M88.4 R20, [R232+0xb000] ;  /* 0x00b00000e814783b */ /* 0x000e660000000200 */
[C---:B----4-:R-:W-:Y:S08]  /*3080*/  HMMA.16816.F32 R12, R108.reuse, R16, R12 ;  /* 0x000000106c0c723c */ /* 0x050ff0000000180c */
[----:B------:R-:W-:Y:S01]  /*3090*/  HMMA.16816.F32 R8, R108, R18, R8 ;  /* 0x000000126c08723c */ /* 0x000fe20000001808 */
[----:B------:R-:W4:Y:S01]  /*30a0*/  LDSM.16.M88.4 R16, [R232+0xb800] ;  /* 0x00b80000e810783b */ /* 0x000f220000000200 */
[----:B------:R-:W-:-:S06]  /*30b0*/  DEPBAR.LE SB0, 0x0 ;  /* 0x000080000000791a */ /* 0x000fcc0000000000 */
[C---:B------:R-:W-:Y:S08]  /*30c0*/  HMMA.16816.F32 R84, R108.reuse, R104, R84 ;  /* 0x000000686c54723c */ /* 0x040ff00000001854 */
[C---:B------:R-:W-:Y:S08]  /*30d0*/  HMMA.16816.F32 R80, R108.reuse, R106, R80 ;  /* 0x0000006a6c50723c */ /* 0x040ff00000001850 */
[C---:B------:R-:W-:Y:S08]  /*30e0*/  HMMA.16816.F32 R76, R108.reuse, R100, R76 ;  /* 0x000000646c4c723c */ /* 0x040ff0000000184c */
[C---:B------:R-:W-:Y:S08]  /*30f0*/  HMMA.16816.F32 R72, R108.reuse, R102, R72 ;  /* 0x000000666c48723c */ /* 0x040ff00000001848 */
[C---:B------:R-:W-:Y:S08]  /*3100*/  HMMA.16816.F32 R68, R108.reuse, R96, R68 ;  /* 0x000000606c44723c */ /* 0x040ff00000001844 */
[C---:B------:R-:W-:Y:S08]  /*3110*/  HMMA.16816.F32 R64, R108.reuse, R98, R64 ;  /* 0x000000626c40723c */ /* 0x040ff00000001840 */
[C---:B-----5:R-:W-:Y:S08]  /*3120*/  HMMA.16816.F32 R60, R108.reuse, R92, R60 ;  /* 0x0000005c6c3c723c */ /* 0x060ff0000000183c */
[C---:B------:R-:W-:Y:S08]  /*3130*/  HMMA.16816.F32 R56, R108.reuse, R94, R56 ;  /* 0x0000005e6c38723c */ /* 0x040ff00000001838 */
[C---:B-1----:R-:W-:Y:S08]  /*3140*/  HMMA.16816.F32 R52, R108.reuse, R88, R52 ;  /* 0x000000586c34723c */ /* 0x042ff00000001834 */
[----:B------:R-:W-:Y:S08]  /*3150*/  HMMA.16816.F32 R48, R108, R90, R48 ;  /* 0x0000005a6c30723c */ /* 0x000ff00000001830 */
[C---:B------:R-:W-:Y:S08]  /*3160*/  HMMA.16816.F32 R12, R44.reuse, R40, R12 ;  /* 0x000000282c0c723c */ /* 0x040ff0000000180c */
[C---:B------:R-:W-:Y:S08]  /*3170*/  HMMA.16816.F32 R8, R44.reuse, R42, R8 ;  /* 0x0000002a2c08723c */ /* 0x040ff00000001808 */
[C---:B------:R-:W-:Y:S08]  /*3180*/  HMMA.16816.F32 R84, R44.reuse, R36, R84 ;  /* 0x000000242c54723c */ /* 0x040ff00000001854 */
[C---:B------:R-:W-:Y:S08]  /*3190*/  HMMA.16816.F32 R80, R44.reuse, R38, R80 ;  /* 0x000000262c50723c */ /* 0x040ff00000001850 */
[C---:B--2---:R-:W-:Y:S08]  /*31a0*/  HMMA.16816.F32 R76, R44.reuse, R32, R76 ;  /* 0x000000202c4c723c */ /* 0x044ff0000000184c */
[C---:B------:R-:W-:Y:S08]  /*31b0*/  HMMA.16816.F32 R72, R44.reuse, R34, R72 ;  /* 0x000000222c48723c */ /* 0x040ff00000001848 */
[C---:B---3--:R-:W-:Y:S08]  /*31c0*/  HMMA.16816.F32 R68, R44.reuse, R24, R68 ;  /* 0x000000182c44723c */ /* 0x048ff00000001844 */
[C---:B------:R-:W-:Y:S08]  /*31d0*/  HMMA.16816.F32 R64, R44.reuse, R26, R64 ;  /* 0x0000001a2c40723c */ /* 0x040ff00000001840 */
[C---:B------:R-:W-:Y:S08]  /*31e0*/  HMMA.16816.F32 R60, R44.reuse, R20, R60 ;  /* 0x000000142c3c723c */ /* 0x040ff0000000183c */
[C---:B------:R-:W-:Y:S08]  /*31f0*/  HMMA.16816.F32 R56, R44.reuse, R22, R56 ;  /* 0x000000162c38723c */ /* 0x040ff00000001838 */
[C---:B----4-:R-:W-:Y:S08]  /*3200*/  HMMA.16816.F32 R52, R44.reuse, R16, R52 ;  /* 0x000000102c34723c */ /* 0x050ff00000001834 */
[----:B------:R-:W-:Y:S01]  /*3210*/  HMMA.16816.F32 R48, R44, R18, R48 ;  /* 0x000000122c30723c */ /* 0x000fe20000001830 */
[----:B------:R-:W-:Y:S06]  /*3220*/  BAR.SYNC.DEFER_BLOCKING 0x0 ;  /* 0x0000000000007b1d */ /* 0x000fec0000010000 */
[----:B------:R-:W-:Y:S05]  /*3230*/  @P0 BRA `(.L_x_770) ;  /* 0x0000065000000947 */ /* 0x000fea0003800000 */
[----:B------:R-:W-:Y:S01]  /*3240*/  IMAD.U32 R0, RZ, RZ, UR8 ;  /* 0x00000008ff007e24 */ /* 0x000fe2000f8e00ff */
[----:B------:R-:W-:Y:S01]  /*3250*/  PLOP3.LUT P1, PT, PT, PT, UP0, 0x80, 0x0 ;  /* 0x000000000000781c */ /* 0x000fe20003f2f008 */
[----:B------:R-:W-:Y:S01]  /*3260*/  IMAD.MOV.U32 R249, RZ, RZ, RZ ;  /* 0x000000fffff97224 */ /* 0x000fe200078e00ff */
[----:B------:R-:W-:-:S02]  /*3270*/  PLOP3.LUT P0, PT, PT, PT, UP0, 0x80, 0x0 ;  /* 0x000000000000781c */ /* 0x000fc40003f0f008 */
        /* <DEDUP_REMOVED lines=11> */
[----:B------:R-:W-:Y:S01]  /*3330*/  SHF.R.S32.HI R30, RZ, 0x1f, R29 ;  /* 0x0000001fff1e7819 */ /* 0x000fe2000001141d */
[----:B------:R-:W-:Y:S01]  /*3340*/  IMAD.WIDE R32, R215, 0x2, RZ ;  /* 0x00000002d7207825 */ /* 0x000fe200078e02ff */
[----:B------:R-:W-:Y:S02]  /*3350*/  SEL R25, RZ, 0x10, P6 ;  /* 0x00000010ff197807 */ /* 0x000fe40003000000 */
[----:B------:R-:W-:Y:S01]  /*3360*/  LEA.HI R30, R30, R29, RZ, 0x3 ;  /* 0x0000001d1e1e7211 */ /* 0x000fe200078f18ff */
[----:B------:R-:W-:Y:S01]  /*3370*/  IMAD R250, R0, c[0x0][0x2b8], R250 ;  /* 0x0000ae0000fa7a24 */ /* 0x000fe200078e02fa */
[----:B------:R-:W-:Y:S02]  /*3380*/  SHF.R.S32.HI R7, RZ, 0x1f, R28 ;  /* 0x0000001fff077819 */ /* 0x000fe4000001141c */
[----:B------:R-:W-:-:S02]  /*3390*/  IADD3 R34, -R25, 0x10, RZ ;  /* 0x0000001019227810 */ /* 0x000fc40007ffe1ff */
[----:B------:R-:W-:Y:S02]  /*33a0*/  SHF.R.S32.HI R0, RZ, 0x1f, R250 ;  /* 0x0000001fff007819 */ /* 0x000fe400000114fa */
[----:B------:R-:W-:Y:S02]  /*33b0*/  SEL R24, RZ, 0x10, P5 ;  /* 0x00000010ff187807 */ /* 0x000fe40002800000 */
[----:B------:R-:W-:Y:S01]  /*33c0*/  LOP3.LUT R30, R30, 0xfffffff8, RZ, 0xc0, !PT ;  /* 0xfffffff81e1e7812 */ /* 0x000fe200078ec0ff */
[----:B------:R-:W-:Y:S01]  /*33d0*/  IMAD R0, R0, c[0x0][0x1e0], RZ ;  /* 0x0000780000007a24 */ /* 0x000fe200078e02ff */
[----:B------:R-:W-:Y:S02]  /*33e0*/  LEA.HI R7, R7, R28, RZ, 0x3 ;  /* 0x0000001c07077211 */ /* 0x000fe400078f18ff */
[----:B------:R-:W-:Y:S01]  /*33f0*/  LOP3.LUT R34, R34, 0xf, RZ, 0xc0, !PT ;  /* 0x0000000f22227812 */ /* 0x000fe200078ec0ff */
[----:B------:R-:W-:Y:S01]  /*3400*/  IMAD R0, R250, c[0x0][0x1e4], R0 ;  /* 0x00007900fa007a24 */ /* 0x000fe200078e0200 */
[----:B------:R-:W-:Y:S01]  /*3410*/  IADD3 R20, -R24, 0x10, RZ ;  /* 0x0000001018147810 */ /* 0x000fe20007ffe1ff */
[----:B------:R-:W-:Y:S01]  /*3420*/  IMAD.WIDE R30, R30, 0x2, RZ ;  /* 0x000000021e1e7825 */ /* 0x000fe200078e02ff */
[----:B------:R-:W-:-:S02]  /*3430*/  SEL R23, RZ, 0x10, P4 ;  /* 0x00000010ff177807 */ /* 0x000fc40002000000 */
[----:B------:R-:W-:Y:S01]  /*3440*/  LOP3.LUT R7, R7, 0xfffffff8, RZ, 0xc0, !PT ;  /* 0xfffffff807077812 */ /* 0x000fe200078ec0ff */
[----:B-1----:R-:W-:Y:S01]  /*3450*/  IMAD.WIDE.U32 R16, R250, c[0x0][0x1e0], RZ ;  /* 0x00007800fa107a25 */ /* 0x002fe200078e00ff */
[----:B------:R-:W-:Y:S02]  /*3460*/  LOP3.LUT R20, R20, 0xf, RZ, 0xc0, !PT ;  /* 0x0000000f14147812 */ /* 0x000fe400078ec0ff */
[----:B------:R-:W-:Y:S01]  /*3470*/  IADD3 R19, -R23, 0x10, RZ ;  /* 0x0000001017137810 */ /* 0x000fe20007ffe1ff */
[----:B------:R-:W-:Y:S01]  /*3480*/  IMAD.IADD R17, R17, 0x1, R0 ;  /* 0x0000000111117824 */ /* 0x000fe200078e0200 */
[----:B------:R-:W-:Y:S01]  /*3490*/  IADD3 R18, -R6, 0x10, RZ ;  /* 0x0000001006127810 */ /* 0x000fe20007ffe1ff */
[----:B------:R-:W-:Y:S01]  /*34a0*/  IMAD.WIDE R36, R7, 0x2, RZ ;  /* 0x0000000207247825 */ /* 0x000fe200078e02ff */
[----:B------:R-:W-:Y:S02]  /*34b0*/  LOP3.LUT R19, R19, 0xf, RZ, 0xc0, !PT ;  /* 0x0000000f13137812 */ /* 0x000fe400078ec0ff */
[----:B------:R-:W-:-:S02]  /*34c0*/  LOP3.LUT R18, R18, 0xf, RZ, 0xc0, !PT ;  /* 0x0000000f12127812 */ /* 0x000fc400078ec0ff */
[----:B--2---:R-:W-:Y:S01]  /*34d0*/  SHF.R.S32.HI R0, RZ, 0x1f, R249 ;  /* 0x0000001fff007819 */ /* 0x004fe200000114f9 */
[----:B------:R-:W-:-:S04]  /*34e0*/  IMAD.WIDE.U32 R16, R249, c[0x0][0x1f0], R16 ;  /* 0x00007c00f9107a25 */ /* 0x000fc800078e0010 */
[----:B------:R-:W-:Y:S01]  /*34f0*/  IMAD R0, R0, c[0x0][0x1f0], RZ ;  /* 0x00007c0000007a24 */ /* 0x000fe200078e02ff */
[----:B------:R-:W-:-:S03]  /*3500*/  IADD3 R16, P0, R16, UR20, RZ ;  /* 0x0000001410107c10 */ /* 0x000fc6000ff1e0ff */
[----:B------:R-:W-:-:S05]  /*3510*/  IMAD R0, R249, c[0x0][0x1f4], R0 ;  /* 0x00007d00f9007a24 */ /* 0x000fca00078e0200 */
[----:B------:R-:W-:Y:S02]  /*3520*/  IADD3.X R0, R17, UR15, R0, P0, !PT ;  /* 0x0000000f11007c10 */ /* 0x000fe400087fe400 */
[----:B------:R-:W-:-:S04]  /*3530*/  LEA R17, P0, R16, c[0x0][0x1c8], 0x1 ;  /* 0x0000720010117a11 */ /* 0x000fc800078008ff */
[----:B------:R-:W-:Y:S01]  /*3540*/  LEA.HI.X R16, R16, c[0x0][0x1cc], R0, 0x1, P0 ;  /* 0x0000730010107a11 */ /* 0x000fe200000f0c00 */
[----:B------:R-:W1:Y:S01]  /*3550*/  SHFL.IDX PT, R21, R17, 0x2, 0x181f ;  /* 0x00581f0011157f89 */ /* 0x000e6200000e0000 */
[----:B------:R-:W-:-:S03]  /*3560*/  SHF.R.S32.HI R0, RZ, 0x1f, R112 ;  /* 0x0000001fff007819 */ /* 0x000fc60000011470 */
[----:B------:R-:W2:Y:S01]  /*3570*/  SHFL.IDX PT, R22, R16, 0x2, 0x181f ;  /* 0x00581f0010167f89 */ /* 0x000ea200000e0000 */
[----:B------:R-:W-:-:S03]  /*3580*/  LEA.HI R0, R0, R112, RZ, 0x3 ;  /* 0x0000007000007211 */ /* 0x000fc600078f18ff */
[----:B------:R-:W3:Y:S01]  /*3590*/  SHFL.IDX PT, R26, R17, RZ, 0x181f ;  /* 0x00181fff111a7589 */ /* 0x000ee200000e0000 */
[----:B------:R-:W-:-:S03]  /*35a0*/  LOP3.LUT R0, R0, 0xfffffff8, RZ, 0xc0, !PT ;  /* 0xfffffff800007812 */ /* 0x000fc600078ec0ff */
[----:B------:R-:W-:Y:S02]  /*35b0*/  SHFL.IDX PT, R27, R16, RZ, 0x181f ;  /* 0x00181fff101b7589 */ /* 0x000fe400000e0000 */
[----:B------:R-:W-:Y:S02]  /*35c0*/  IMAD.WIDE R40, R0, 0x2, RZ ;  /* 0x0000000200287825 */ /* 0x000fe400078e02ff */
[----:B------:R-:W4:Y:S02]  /*35d0*/  SHFL.IDX PT, R17, R17, 0x1, 0x181f ;  /* 0x00381f0011117f89 */ /* 0x000f2400000e0000 */
[----:B------:R-:W-:Y:S02]  /*35e0*/  IMAD.SHL.U32 R0, R252, 0x2, RZ ;  /* 0x00000002fc007824 */ /* 0x000fe400078e00ff */
[----:B------:R-:W5:Y:S01]  /*35f0*/  SHFL.IDX PT, R16, R16, 0x1, 0x181f ;  /* 0x00381f0010107f89 */ /* 0x000f6200000e0000 */
[----:B-1----:R-:W-:-:S04]  /*3600*/  IADD3 R34, P1, P0, R34, R21, R32 ;  /* 0x0000001522227210 */ /* 0x002fc8000783e020 */
[----:B--2---:R-:W-:Y:S02]  /*3610*/  IADD3.X R35, RZ, R22, R33, P1, P0 ;  /* 0x00000016ff237210 */ /* 0x004fe40000fe0421 */
[----:B------:R-:W-:-:S04]  /*3620*/  IADD3 R38, P1, P0, R20, R21, R30 ;  /* 0x0000001514267210 */ /* 0x000fc8000783e01e */
[----:B------:R-:W-:Y:S02]  /*3630*/  IADD3.X R39, RZ, R22, R31, P1, P0 ;  /* 0x00000016ff277210 */ /* 0x000fe40000fe041f */
[----:B------:R-:W-:-:S04]  /*3640*/  IADD3 R42, P1, P0, R19, R21, R36 ;  /* 0x00000015132a7210 */ /* 0x000fc8000783e024 */
[----:B------:R-:W-:Y:S02]  /*3650*/  IADD3.X R43, RZ, R22, R37, P1, P0 ;  /* 0x00000016ff2b7210 */ /* 0x000fe40000fe0425 */
[----:B------:R-:W-:-:S04]  /*3660*/  IADD3 R18, P1, P0, R18, R21, R40 ;  /* 0x0000001512127210 */ /* 0x000fc8000783e028 */
[----:B------:R-:W-:Y:S02]  /*3670*/  IADD3.X R19, RZ, R22, R41, P1, P0 ;  /* 0x00000016ff137210 */ /* 0x000fe40000fe0429 */
[-C--:B---3--:R-:W-:Y:S02]  /*3680*/  IADD3 R46, P0, R32, R26.reuse, RZ ;  /* 0x0000001a202e7210 */ /* 0x088fe40007f1e0ff */
[CC--:B------:R-:W-:Y:S02]  /*3690*/  IADD3 R44, P1, R30.reuse, R26.reuse, RZ ;  /* 0x0000001a1e2c7210 */ /* 0x0c0fe40007f3e0ff */
[-C--:B----4-:R-:W-:Y:S01]  /*36a0*/  IADD3 R30, P2, R30, R17.reuse, RZ ;  /* 0x000000111e1e7210 */ /* 0x090fe20007f5e0ff */
[--C-:B------:R-:W-:Y:S01]  /*36b0*/  IMAD.X R47, R33, 0x1, R27.reuse, P0 ;  /* 0x00000001212f7824 */ /* 0x100fe200000e061b */
[-C--:B------:R-:W-:Y:S01]  /*36c0*/  IADD3 R20, P0, R36, R26.reuse, RZ ;  /* 0x0000001a24147210 */ /* 0x080fe20007f1e0ff */
[C-C-:B------:R-:W-:Y:S01]  /*36d0*/  IMAD.X R45, R31.reuse, 0x1, R27.reuse, P1 ;  /* 0x000000011f2d7824 */ /* 0x140fe200008e061b */
[----:B------:R-:W-:Y:S01]  /*36e0*/  IADD3 R26, P1, R40, R26, RZ ;  /* 0x0000001a281a7210 */ /* 0x000fe20007f3e0ff */
[--C-:B-----5:R-:W-:Y:S01]  /*36f0*/  IMAD.X R31, R31, 0x1, R16.reuse, P2 ;  /* 0x000000011f1f7824 */ /* 0x120fe200010e0610 */
[----:B------:R-:W-:Y:S01]  /*3700*/  ISETP.GE.AND P2, PT, R112, c[0x0][0x1d4], PT ;  /* 0x0000750070007a0c */ /* 0x000fe20003f46270 */
[--C-:B------:R-:W-:Y:S01]  /*3710*/  IMAD.X R21, R37, 0x1, R27.reuse, P0 ;  /* 0x0000000125157824 */ /* 0x100fe200000e061b */
[-C--:B------:R-:W-:Y:S01]  /*3720*/  IADD3 R32, P0, R32, R17.reuse, RZ ;  /* 0x0000001120207210 */ /* 0x080fe20007f1e0ff */
[----:B------:R-:W-:Y:S01]  /*3730*/  IMAD.X R27, R41, 0x1, R27, P1 ;  /* 0x00000001291b7824 */ /* 0x000fe200008e061b */
[-C--:B------:R-:W-:Y:S01]  /*3740*/  IADD3 R36, P1, R36, R17.reuse, RZ ;  /* 0x0000001124247210 */ /* 0x080fe20007f3e0ff */
[----:B------:R1:W-:Y:S02]  /*3750*/  LDGSTS.E.BYPASS.LTC128B.128 [R0+0xc100], [R46.64], !P6 ;  /* 0x0c1000002e007fae */ /* 0x0003e4000f101d4c */
[--C-:B------:R-:W-:Y:S01]  /*3760*/  IMAD.X R33, R33, 0x1, R16.reuse, P0 ;  /* 0x0000000121217824 */ /* 0x100fe200000e0610 */
[----:B------:R-:W-:Y:S01]  /*3770*/  IADD3 R40, P0, R40, R17, RZ ;  /* 0x0000001128287210 */ /* 0x000fe20007f1e0ff */
[--C-:B------:R-:W-:Y:S01]  /*3780*/  IMAD.X R37, R37, 0x1, R16.reuse, P1 ;  /* 0x0000000125257824 */ /* 0x100fe200008e0610 */
[----:B------:R-:W-:Y:S01]  /*3790*/  ISETP.NE.U32.AND P1, PT, R25, RZ, PT ;  /* 0x000000ff1900720c */ /* 0x000fe20003f25070 */
[----:B------:R1:W-:Y:S02]  /*37a0*/  LDGSTS.E.BYPASS.LTC128B.128 [R0+0xf100], [R44.64], !P5 ;  /* 0x0f1000002c007fae */ /* 0x0003e4000e901d4c */
[----:B------:R-:W-:Y:S01]  /*37b0*/  IMAD.X R41, R41, 0x1, R16, P0 ;  /* 0x0000000129297824 */ /* 0x000fe200000e0610 */
[----:B------:R-:W-:Y:S01]  /*37c0*/  ISETP.NE.U32.AND P0, PT, R24, RZ, PT ;  /* 0x000000ff1800720c */ /* 0x000fe20003f05070 */
[----:B------:R1:W-:Y:S04]  /*37d0*/  LDGSTS.E.BYPASS.LTC128B.128 [R0+0x12100], [R20.64], !P4 ;  /* 0x1210000014007fae */ /* 0x0003e8000e101d4c */
[----:B------:R1:W-:Y:S04]  /*37e0*/  LDGSTS.E.BYPASS.LTC128B.128 [R0+0x15100], [R26.64], !P2 ;  /* 0x151000001a007fae */ /* 0x0003e8000d101d4c */
[----:B------:R1:W-:Y:S04]  /*37f0*/  LDGSTS.E.BYPASS.LTC128B.128 [R0+0xd100], [R32.64], !P6 ;  /* 0x0d10000020007fae */ /* 0x0003e8000f101d4c */
[----:B------:R1:W-:Y:S04]  /*3800*/  LDGSTS.E.BYPASS.LTC128B.128 [R0+0x10100], [R30.64], !P5 ;  /* 0x101000001e007fae */ /* 0x0003e8000e901d4c */
[----:B------:R1:W-:Y:S04]  /*3810*/  LDGSTS.E.BYPASS.LTC128B.128 [R0+0x13100], [R36.64], !P4 ;  /* 0x1310000024007fae */ /* 0x0003e8000e101d4c */
[----:B------:R1:W-:Y:S04]  /*3820*/  LDGSTS.E.BYPASS.LTC128B.128 [R0+0x16100], [R40.64], !P2 ;  /* 0x1610000028007fae */ /* 0x0003e8000d101d4c */
[----:B------:R1:W-:Y:S01]  /*3830*/  LDGSTS.E.BYPASS.LTC128B.128.ZFILL [R0+0xe100], [R34.64], P1 ;  /* 0x0e10000022007fae */ /* 0x0003e20008941d4c */
[----:B------:R-:W-:-:S03]  /*3840*/  ISETP.NE.U32.AND P1, PT, R23, RZ, PT ;  /* 0x000000ff1700720c */ /* 0x000fc60003f25070 */
[----:B------:R1:W-:Y:S01]  /*3850*/  LDGSTS.E.BYPASS.LTC128B.128.ZFILL [R0+0x11100], [R38.64], P0 ;  /* 0x1110000026007fae */ /* 0x0003e20008141d4c */
[----:B------:R-:W-:-:S09]  /*3860*/  ISETP.NE.U32.AND P0, PT, R6, RZ, PT ;  /* 0x000000ff0600720c */ /* 0x000fd20003f05070 */
[----:B------:R1:W-:Y:S04]  /*3870*/  LDGSTS.E.BYPASS.LTC128B.128.ZFILL [R0+0x14100], [R42.64], P1 ;  /* 0x141000002a007fae */ /* 0x0003e80008941d4c */
[----:B------:R1:W-:Y:S02]  /*3880*/  LDGSTS.E.BYPASS.LTC128B.128.ZFILL [R0+0x17100], [R18.64], P0 ;  /* 0x1710000012007fae */ /* 0x0003e40008141d4c */
.L_x_770:
[----:B-1----:R-:W-:Y:S01]  /*3890*/  SHF.R.S32.HI R0, RZ, 0x1f, R2 ;  /* 0x0000001fff007819 */ /* 0x002fe20000011402 */
[----:B------:R-:W-:Y:S01]  /*38a0*/  IMAD.SHL.U32 R242, R5, 0x2, RZ ;  /* 0x0000000205f27824 */ /* 0x000fe200078e00ff */
[----:B------:R-:W0:Y:S02]  /*38b0*/  LDGDEPBAR ;  /* 0x00000000000079af */ /* 0x000e240000000000 */
[----:B------:R-:W-:Y:S01]  /*38c0*/  LEA.HI R6, R0, R2, RZ, 0x2 ;  /* 0x0000000200067211 */ /* 0x000fe200078f10ff */
[----:B------:R-:W-:Y:S01]  /*38d0*/  IMAD.U32 R0, RZ, RZ, UR18 ;  /* 0x00000012ff007e24 */ /* 0x000fe2000f8e00ff */
[----:B------:R-:W-:Y:S01]  /*38e0*/  LDSM.16.MT88.4 R112, [R242+0x6100] ;  /* 0x00610000f270783b */ /* 0x000fe20000004200 */
[----:B------:R-:W-:-:S02]  /*38f0*/  IMAD R239, R3, 0x2, R242 ;  /* 0x0000000203ef7824 */ /* 0x000fc400078e02f2 */
[----:B------:R-:W-:Y:S01]  /*3900*/  IMAD R240, R4, 0x2, R242 ;  /* 0x0000000204f07824 */ /* 0x000fe200078e02f2 */
[----:B------:R1:W-:Y:S03]  /*3910*/  STL [R1+0x14], R6 ;  /* 0x0000140601007387 */ /* 0x0003e60000100800 */
[----:B------:R-:W-:Y:S01]  /*3920*/  IMAD R238, R3, 0x2, R240 ;  /* 0x0000000203ee7824 */ /* 0x000fe200078e02f0 */
[----:B------:R-:W-:Y:S04]  /*3930*/  LDSM.16.MT88.4 R88, [R240+0x3100] ;  /* 0x00310000f058783b */ /* 0x000fe80000004200 */
[----:B------:R-:W-:Y:S04]  /*3940*/  LDSM.16.MT88.4 R172, [R242+0x100] ;  /* 0x00010000f2ac783b */ /* 0x000fe80000004200 */
[----:B------:R-:W-:Y:S04]  /*3950*/  LDSM.16.MT88.4 R24, [R240+0x3900] ;  /* 0x00390000f018783b */ /* 0x000fe80000004200 */
[----:B------:R-:W-:Y:S04]  /*3960*/  LDSM.16.MT88.4 R152, [R240+0x9100] ;  /* 0x00910000f098783b */ /* 0x000fe80000004200 */
[----:B------:R-:W-:Y:S04]  /*3970*/  LDSM.16.MT88.4 R116, [R242+0x3900] ;  /* 0x00390000f274783b */ /* 0x000fe80000004200 */
[----:B------:R-:W-:Y:S01]  /*3980*/  LDSM.16.MT88.4 R120, [R240+0x6100] ;  /* 0x00610000f078783b */ /* 0x000fe20000004200 */
[----:B-1----:R-:W-:-:S03]  /*3990*/  LOP3.LUT R6, R6, 0x7ffffffc, RZ, 0xc0, !PT ;  /* 0x7ffffffc06067812 */ /* 0x002fc600078ec0ff */
[----:B------:R-:W-:Y:S02]  /*39a0*/  LDSM.16.MT88.4 R16, [R242+0x900] ;  /* 0x00090000f210783b */ /* 0x000fe40000004200 */
[----:B------:R-:W-:Y:S02]  /*39b0*/  IMAD.IADD R6, R2, 0x1, -R6 ;  /* 0x0000000102067824 */ /* 0x000fe400078e0a06 */
[----:B------:R-:W-:Y:S02]  /*39c0*/  LDSM.16.MT88.4 R96, [R239+0x3100] ;  /* 0x00310000ef60783b */ /* 0x000fe40000004200 */
[----:B------:R-:W-:Y:S02]  /*39d0*/  IMAD R0, R6, -0x2, R0 ;  /* 0xfffffffe06007824 */ /* 0x000fe400078e0200 */
[----:B------:R-:W-:Y:S03]  /*39e0*/  LDSM.16.MT88.4 R104, [R238+0x3100] ;  /* 0x00310000ee68783b */ /* 0x000fe60000004200 */
[C---:B------:R-:W-:Y:S01]  /*39f0*/  ISETP.GT.AND P0, PT, R0.reuse, RZ, PT ;  /* 0x000000ff0000720c */ /* 0x040fe20003f04270 */
[----:B------:R-:W-:Y:S01]  /*3a00*/  LDSM.16.MT88.4 R128, [R239+0x6100] ;  /* 0x00610000ef80783b */ /* 0x000fe20000004200 */
[----:B------:R-:W-:-:S02]  /*3a10*/  ISETP.GT.AND P1, PT, R0, 0x1, PT ;  /* 0x000000010000780c */ /* 0x000fc40003f24270 */
[----:B------:R-:W-:Y:S01]  /*3a20*/  FSEL R14, R14, -INF , P0 ;  /* 0xff8000000e0e7808 */ /* 0x000fe20000000000 */
[----:B------:R-:W-:Y:S01]  /*3a30*/  LDSM.16.MT88.4 R136, [R238+0x6100] ;  /* 0x00610000ee88783b */ /* 0x000fe20000004200 */
[----:B------:R-:W-:Y:S02]  /*3a40*/  FSEL R12, R12, -INF , P0 ;  /* 0xff8000000c0c7808 */ /* 0x000fe40000000000 */
[C---:B------:R-:W-:Y:S01]  /*3a50*/  ISETP.GT.AND P0, PT, R0.reuse, 0x8, PT ;  /* 0x000000080000780c */ /* 0x040fe20003f04270 */
[----:B------:R-:W-:Y:S01]  /*3a60*/  LDSM.16.MT88.4 R144, [R242+0x9100] ;  /* 0x00910000f290783b */ /* 0x000fe20000004200 */
[----:B------:R-:W-:Y:S02]  /*3a70*/  FSEL R13, R13, -INF , P1 ;  /* 0xff8000000d0d7808 */ /* 0x000fe40000800000 */
[----:B------:R-:W-:Y:S01]  /*3a80*/  FSEL R15, R15, -INF , P1 ;  /* 0xff8000000f0f7808 */ /* 0x000fe20000800000 */
[----:B------:R-:W-:Y:S01]  /*3a90*/  LDSM.16.MT88.4 R160, [R239+0x9100] ;  /* 0x00910000efa0783b */ /* 0x000fe20000004200 */
[----:B------:R-:W-:-:S02]  /*3aa0*/  ISETP.GT.AND P1, PT, R0, 0x9, PT ;  /* 0x000000090000780c */ /* 0x000fc40003f24270 */
[----:B------:R-:W-:Y:S01]  /*3ab0*/  FSEL R8, R8, -INF , P0 ;  /* 0xff80000008087808 */ /* 0x000fe20000000000 */
[----:B------:R-:W-:Y:S01]  /*3ac0*/  LDSM.16.MT88.4 R20, [R239+0x3900] ;  /* 0x00390000ef14783b */ /* 0x000fe20000004200 */
[----:B------:R-:W-:Y:S02]  /*3ad0*/  FMNMX.FTZ R2, R12, R13, !PT ;  /* 0x0000000d0c027209 */ /* 0x000fe40007810000 */
[----:B------:R-:W-:Y:S01]  /*3ae0*/  FSEL R10, R10, -INF , P0 ;  /* 0xff8000000a0a7808 */ /* 0x000fe20000000000 */
[----:B------:R-:W-:Y:S01]  /*3af0*/  LDSM.16.MT88.4 R192, [R239+0x6900] ;  /* 0x00690000efc0783b */ /* 0x000fe20000004200 */
[----:B------:R-:W-:Y:S02]  /*3b00*/  ISETP.GT.AND P0, PT, R0, 0x10, PT ;  /* 0x000000100000780c */ /* 0x000fe40003f04270 */
[----:B------:R-:W-:Y:S02]  /*3b10*/  FSEL R9, R9, -INF , P1 ;  /* 0xff80000009097808 */ /* 0x000fe40000800000 */
[----:B------:R-:W-:-:S02]  /*3b20*/  FMNMX.FTZ R2, R8, R2, !PT ;  /* 0x0000000208027209 */ /* 0x000fc40007810000 */
[----:B------:R-:W-:Y:S02]  /*3b30*/  FSEL R11, R11, -INF , P1 ;  /* 0xff8000000b0b7808 */ /* 0x000fe40000800000 */
[----:B------:R-:W-:Y:S02]  /*3b40*/  ISETP.GT.AND P1, PT, R0, 0x11, PT ;  /* 0x000000110000780c */ /* 0x000fe40003f24270 */
[----:B------:R-:W-:Y:S02]  /*3b50*/  FSEL R84, R84, -INF , P0 ;  /* 0xff80000054547808 */ /* 0x000fe40000000000 */
[----:B------:R-:W-:Y:S02]  /*3b60*/  FMNMX.FTZ R2, R9, R2, !PT ;  /* 0x0000000209027209 */ /* 0x000fe40007810000 */
[----:B------:R-:W-:Y:S02]  /*3b70*/  FSEL R86, R86, -INF , P0 ;  /* 0xff80000056567808 */ /* 0x000fe40000000000 */
[----:B------:R-:W-:-:S02]  /*3b80*/  ISETP.GT.AND P0, PT, R0, 0x18, PT ;  /* 0x000000180000780c */ /* 0x000fc40003f04270 */
[----:B------:R-:W-:Y:S02]  /*3b90*/  FSEL R85, R85, -INF , P1 ;  /* 0xff80000055557808 */ /* 0x000fe40000800000 */
[----:B------:R-:W-:Y:S02]  /*3ba0*/  FMNMX.FTZ R2, R84, R2, !PT ;  /* 0x0000000254027209 */ /* 0x000fe40007810000 */
[----:B------:R-:W-:Y:S02]  /*3bb0*/  FSEL R87, R87, -INF , P1 ;  /* 0xff80000057577808 */ /* 0x000fe40000800000 */
        /* <DEDUP_REMOVED lines=15> */
[----:B------:R-:W-:Y:S02]  /*3cb0*/  FMNMX.FTZ R6, R14, R15, !PT ;  /* 0x0000000f0e067209 */ /* 0x000fe40007810000 */
[----:B------:R-:W-:Y:S02]  /*3cc0*/  FSEL R32, R79, -INF , P1 ;  /* 0xff8000004f207808 */ /* 0x000fe40000800000 */
[----:B------:R-:W-:Y:S02]  /*3cd0*/  ISETP.GT.AND P1, PT, R0, 0x29, PT ;  /* 0x000000290000780c */ /* 0x000fe40003f24270 */
[----:B------:R-:W-:Y:S02]  /*3ce0*/  FSEL R33, R72, -INF , P0 ;  /* 0xff80000048217808 */ /* 0x000fe40000000000 */
[----:B------:R-:W-:Y:S02]  /*3cf0*/  FMNMX.FTZ R2, R34, R2, !PT ;  /* 0x0000000222027209 */ /* 0x000fe40007810000 */
[----:B------:R-:W-:-:S02]  /*3d00*/  FMNMX.FTZ R6, R10, R6, !PT ;  /* 0x000000060a067209 */ /* 0x000fc40007810000 */
[----:B------:R-:W-:Y:S02]  /*3d10*/  FSEL R31, R74, -INF , P0 ;  /* 0xff8000004a1f7808 */ /* 0x000fe40000000000 */
[C---:B------:R-:W-:Y:S02]  /*3d20*/  ISETP.GT.AND P0, PT, R0.reuse, 0x30, PT ;  /* 0x000000300000780c */ /* 0x040fe40003f04270 */
[----:B------:R-:W-:Y:S02]  /*3d30*/  FSEL R30, R73, -INF , P1 ;  /* 0xff800000491e7808 */ /* 0x000fe40000800000 */
[----:B------:R-:W-:Y:S02]  /*3d40*/  FMNMX.FTZ R2, R33, R2, !PT ;  /* 0x0000000221027209 */ /* 0x000fe40007810000 */
[----:B------:R-:W-:Y:S02]  /*3d50*/  FMNMX.FTZ R6, R11, R6, !PT ;  /* 0x000000060b067209 */ /* 0x000fe40007810000 */
[----:B------:R-:W-:-:S02]  /*3d60*/  ISETP.GT.AND P2, PT, R0, 0x31, PT ;  /* 0x000000310000780c */ /* 0x000fc40003f44270 */
[----:B------:R-:W-:Y:S02]  /*3d70*/  FSEL R197, R68, -INF , P0 ;  /* 0xff80000044c57808 */ /* 0x000fe40000000000 */
[----:B------:R-:W-:Y:S02]  /*3d80*/  FMNMX.FTZ R2, R30, R2, !PT ;  /* 0x000000021e027209 */ /* 0x000fe40007810000 */
[----:B------:R-:W-:Y:S02]  /*3d90*/  FMNMX.FTZ R6, R86, R6, !PT ;  /* 0x0000000656067209 */ /* 0x000fe40007810000 */
[----:B------:R-:W-:Y:S02]  /*3da0*/  FSEL R213, R75, -INF , P1 ;  /* 0xff8000004bd57808 */ /* 0x000fe40000800000 */
[----:B------:R-:W-:Y:S01]  /*3db0*/  ISETP.GT.AND P1, PT, R0, 0x38, PT ;  /* 0x000000380000780c */ /* 0x000fe20003f24270 */
[----:B------:R-:W-:Y:S01]  /*3dc0*/  LDSM.16.MT88.4 R72, [R238+0x100] ;  /* 0x00010000ee48783b */ /* 0x000fe20000004200 */
[----:B------:R-:W-:-:S02]  /*3dd0*/  FSEL R212, R69, -INF , P2 ;  /* 0xff80000045d47808 */ /* 0x000fc40001000000 */
[----:B------:R-:W-:Y:S02]  /*3de0*/  FMNMX.FTZ R2, R197, R2, !PT ;  /* 0x00000002c5027209 */ /* 0x000fe40007810000 */
[----:B------:R-:W-:Y:S02]  /*3df0*/  FMNMX.FTZ R6, R87, R6, !PT ;  /* 0x0000000657067209 */ /* 0x000fe40007810000 */
[----:B------:R-:W-:Y:S02]  /*3e00*/  FSEL R209, R70, -INF , P0 ;  /* 0xff80000046d17808 */ /* 0x000fe40000000000 */
[----:B------:R-:W-:Y:S02]  /*3e10*/  ISETP.GT.AND P0, PT, R0, 0x39, PT ;  /* 0x000000390000780c */ /* 0x000fe40003f04270 */
[----:B------:R-:W-:Y:S02]  /*3e20*/  FSEL R211, R64, -INF , P1 ;  /* 0xff80000040d37808 */ /* 0x000fe40000800000 */
[----:B------:R-:W-:-:S02]  /*3e30*/  FMNMX.FTZ R2, R212, R2, !PT ;  /* 0x00000002d4027209 */ /* 0x000fc40007810000 */
[----:B------:R-:W-:Y:S02]  /*3e40*/  FMNMX.FTZ R6, R82, R6, !PT ;  /* 0x0000000652067209 */ /* 0x000fe40007810000 */
[----:B------:R-:W-:Y:S02]  /*3e50*/  FSEL R200, R66, -INF , P1 ;  /* 0xff80000042c87808 */ /* 0x000fe40000800000 */
[----:B------:R-:W-:Y:S02]  /*3e60*/  FSEL R210, R65, -INF , P0 ;  /* 0xff80000041d27808 */ /* 0x000fe40000000000 */
[----:B------:R-:W-:Y:S02]  /*3e70*/  ISETP.GT.AND P1, PT, R0, 0x40, PT ;  /* 0x000000400000780c */ /* 0x000fe40003f24270 */
[----:B------:R-:W-:Y:S02]  /*3e80*/  FMNMX.FTZ R2, R211, R2, !PT ;  /* 0x00000002d3027209 */ /* 0x000fe40007810000 */
[----:B------:R-:W-:-:S02]  /*3e90*/  FMNMX.FTZ R6, R83, R6, !PT ;  /* 0x0000000653067209 */ /* 0x000fc40007810000 */
[----:B------:R-:W-:Y:S02]  /*3ea0*/  FSEL R199, R67, -INF , P0 ;  /* 0xff80000043c77808 */ /* 0x000fe40000000000 */
[----:B------:R-:W-:Y:S01]  /*3eb0*/  ISETP.GT.AND P0, PT, R0, 0x41, PT ;  /* 0x000000410000780c */ /* 0x000fe20003f04270 */
[----:B------:R-:W-:Y:S01]  /*3ec0*/  LDSM.16.MT88.4 R64, [R239+0x100] ;  /* 0x00010000ef40783b */ /* 0x000fe20000004200 */
[----:B------:R-:W-:Y:S02]  /*3ed0*/  FSEL R208, R60, -INF , P1 ;  /* 0xff8000003cd07808 */ /* 0x000fe40000800000 */
[----:B------:R-:W-:Y:S02]  /*3ee0*/  FMNMX.FTZ R2, R210, R2, !PT ;  /* 0x00000002d2027209 */ /* 0x000fe40007810000 */
[----:B------:R-:W-:Y:S02]  /*3ef0*/  FMNMX.FTZ R6, R36, R6, !PT ;  /* 0x0000000624067209 */ /* 0x000fe40007810000 */
[----:B------:R-:W-:-:S02]  /*3f00*/  FSEL R205, R62, -INF , P1 ;  /* 0xff8000003ecd7808 */ /* 0x000fc40000800000 */
[----:B------:R-:W-:Y:S02]  /*3f10*/  FSEL R207, R61, -INF , P0 ;  /* 0xff8000003dcf7808 */ /* 0x000fe40000000000 */
[----:B------:R-:W-:Y:S02]  /*3f20*/  ISETP.GT.AND P1, PT, R0, 0x48, PT ;  /* 0x000000480000780c */ /* 0x000fe40003f24270 */
[----:B------:R-:W-:Y:S02]  /*3f30*/  FMNMX.FTZ R2, R208, R2, !PT ;  /* 0x00000002d0027209 */ /* 0x000fe40007810000 */
[----:B------:R-:W-:Y:S02]  /*3f40*/  FMNMX.FTZ R6, R32, R6, !PT ;  /* 0x0000000620067209 */ /* 0x000fe40007810000 */
[----:B------:R-:W-:Y:S02]  /*3f50*/  FSEL R203, R63, -INF , P0 ;  /* 0xff8000003fcb7808 */ /* 0x000fe40000000000 */
[----:B------:R-:W-:-:S02]  /*3f60*/  ISETP.GT.AND P0, PT, R0, 0x49, PT ;  /* 0x000000490000780c */ /* 0x000fc40003f04270 */
[----:B------:R-:W-:Y:S02]  /*3f70*/  FSEL R206, R56, -INF , P1 ;  /* 0xff80000038ce7808 */ /* 0x000fe40000800000 */
[----:B------:R-:W-:Y:S02]  /*3f80*/  FMNMX.FTZ R2, R207, R2, !PT ;  /* 0x00000002cf027209 */ /* 0x000fe40007810000 */
[----:B------:R-:W-:Y:S02]  /*3f90*/  FMNMX.FTZ R6, R31, R6, !PT ;  /* 0x000000061f067209 */ /* 0x000fe40007810000 */
[----:B------:R-:W-:Y:S02]  /*3fa0*/  FSEL R202, R58, -INF , P1 ;  /* 0xff8000003aca7808 */ /* 0x000fe40000800000 */
[----:B------:R-:W-:Y:S02]  /*3fb0*/  FSEL R204, R57, -INF , P0 ;  /* 0xff80000039cc7808 */ /* 0x000fe40000000000 */
[----:B------:R-:W-:-:S02]  /*3fc0*/  ISETP.GT.AND P1, PT, R0, 0x50, PT ;  /* 0x000000500000780c */ /* 0x000fc40003f24270 */
[----:B------:R-:W-:Y:S02]  /*3fd0*/  FMNMX.FTZ R2, R206, R2, !PT ;  /* 0x00000002ce027209 */ /* 0x000fe40007810000 */
[----:B------:R-:W-:Y:S02]  /*3fe0*/  FMNMX.FTZ R6, R213, R6, !PT ;  /* 0x00000006d5067209 */ /* 0x000fe40007810000 */
[----:B------:R-:W-:Y:S02]  /*3ff0*/  FSEL R201, R59, -INF , P0 ;  /* 0xff8000003bc97808 */ /* 0x000fe40000000000 */
[----:B------:R-:W-:Y:S01]  /*4000*/  ISETP.GT.AND P0, PT, R0, 0x51, PT ;  /* 0x000000510000780c */ /* 0x000fe20003f04270 */
[----:B------:R-:W-:Y:S01]  /*4010*/  LDSM.16.MT88.4 R56, [R240+0x100] ;  /* 0x00010000f038783b */ /* 0x000fe20000004200 */
[----:B------:R-:W-:Y:S02]  /*4020*/  FSEL R191, R52, -INF , P1 ;  /* 0xff80000034bf7808 */ /* 0x000fe40000800000 */
[----:B------:R-:W-:-:S02]  /*4030*/  FMNMX.FTZ R2, R204, R2, !PT ;  /* 0x00000002cc027209 */ /* 0x000fc40007810000 */
[----:B------:R-:W-:Y:S02]  /*4040*/  FSEL R198, R71, -INF , P2 ;  /* 0xff80000047c67808 */ /* 0x000fe40001000000 */
[----:B------:R-:W-:Y:S02]  /*4050*/  FMNMX.FTZ R6, R209, R6, !PT ;  /* 0x00000006d1067209 */ /* 0x000fe40007810000 */
[----:B------:R-:W-:Y:S02]  /*4060*/  FSEL R196, R54, -INF , P1 ;  /* 0xff80000036c47808 */ /* 0x000fe40000800000 */
[----:B------:R-:W-:Y:S02]  /*4070*/  FSEL R190, R53, -INF , P0 ;  /* 0xff80000035be7808 */ /* 0x000fe40000000000 */
[----:B------:R-:W-:Y:S02]  /*4080*/  ISETP.GT.AND P1, PT, R0, 0x58, PT ;  /* 0x000000580000780c */ /* 0x000fe40003f24270 */
        /* <DEDUP_REMOVED lines=8> */
[----:B------:R-:W-:Y:S02]  /*4110*/  FMNMX.FTZ R0, R189, R2, !PT ;  /* 0x00000002bd007209 */ /* 0x000fe40007810000 */
[----:B------:R-:W-:Y:S02]  /*4120*/  FMNMX.FTZ R2, R199, R6, !PT ;  /* 0x00000006c7027209 */ /* 0x000fe40007810000 */
[----:B------:R-:W-:Y:S02]  /*4130*/  FMNMX.FTZ R0, R188, R0, !PT ;  /* 0x00000000bc007209 */ /* 0x000fe40007810000 */
[----:B------:R-:W-:Y:S02]  /*4140*/  FMNMX.FTZ R2, R205, R2, !PT ;  /* 0x00000002cd027209 */ /* 0x000fe40007810000 */
[----:B------:R-:W-:Y:S01]  /*4150*/  FSEL R185, R50, -INF , P1 ;  /* 0xff80000032b97808 */ /* 0x000fe20000800000 */
[----:B------:R-:W1:Y:S01]  /*4160*/  SHFL.BFLY PT, R7, R0, 0x2, 0x1f ;  /* 0x0c401f0000077f89 */ /* 0x000e6200000e0000 */
[----:B------:R-:W-:-:S02]  /*4170*/  FMNMX.FTZ R2, R203, R2, !PT ;  /* 0x00000002cb027209 */ /* 0x000fc40007810000 */
[----:B------:R-:W-:Y:S02]  /*4180*/  FSEL R184, R51, -INF , P0 ;  /* 0xff80000033b87808 */ /* 0x000fe40000000000 */
        /* <DEDUP_REMOVED lines=17> */
[--C-:B------:R-:W-:Y:S02]  /*42a0*/  FFMA.FTZ R46, R8, c[0x0][0x2d0], -R187.reuse ;  /* 0x0000b400082e7a23 */ /* 0x100fe400000108bb */
[--C-:B------:R-:W-:Y:S01]  /*42b0*/  FFMA.FTZ R45, R9, c[0x0][0x2d0], -R187.reuse ;  /* 0x0000b400092d7a23 */ /* 0x100fe200000108bb */
[----:B------:R-:W-:Y:S01]  /*42c0*/  MUFU.EX2 R50, R50 ;  /* 0x0000003200327308 */ /* 0x000fe20000000800 */
[--C-:B------:R-:W-:Y:S02]  /*42d0*/  FFMA.FTZ R43, R84, c[0x0][0x2d0], -R187.reuse ;  /* 0x0000b400542b7a23 */ /* 0x100fe400000108bb */
[----:B------:R-:W-:-:S02]  /*42e0*/  FFMA.FTZ R39, R85, c[0x0][0x2d0], -R187 ;  /* 0x0000b40055277a23 */ /* 0x000fc400000108bb */
[--C-:B------:R-:W-:Y:S02]  /*42f0*/  FFMA.FTZ R42, R80, c[0x0][0x2d0], -R187.reuse ;  /* 0x0000b400502a7a23 */ /* 0x100fe400000108bb */
[--C-:B------:R-:W-:Y:S01]  /*4300*/  FFMA.FTZ R35, R81, c[0x0][0x2d0], -R187.reuse ;  /* 0x0000b40051237a23 */ /* 0x100fe200000108bb */
[----:B------:R-:W2:Y:S01]  /*4310*/  MUFU.EX2 R49, R49 ;  /* 0x0000003100317308 */ /* 0x000ea20000000800 */
[--C-:B------:R-:W-:Y:S01]  /*4320*/  FFMA.FTZ R38, R38, c[0x0][0x2d0], -R187.reuse ;  /* 0x0000b40026267a23 */ /* 0x100fe200000108bb */
[----:B-1----:R-:W-:Y:S01]  /*4330*/  FMNMX.FTZ R0, R6, R0, !PT ;  /* 0x0000000006007209 */ /* 0x002fe20007810000 */
[--C-:B------:R-:W-:Y:S02]  /*4340*/  FFMA.FTZ R34, R34, c[0x0][0x2d0], -R187.reuse ;  /* 0x0000b40022227a23 */ /* 0x100fe400000108bb */
[--C-:B------:R-:W-:Y:S01]  /*4350*/  FFMA.FTZ R33, R33, c[0x0][0x2d0], -R187.reuse ;  /* 0x0000b40021217a23 */ /* 0x100fe200000108bb */
[C---:B------:R-:W-:Y:S01]  /*4360*/  FSETP.NEU.FTZ.AND P0, PT, R0.reuse, -INF , PT ;  /* 0xff8000000000780b */ /* 0x040fe20003f1d000 */
[----:B------:R-:W-:Y:S01]  /*4370*/  FMUL.FTZ R181, R0, c[0x0][0x2d0] ;  /* 0x0000b40000b57a20 */ /* 0x000fe20000410000 */
[----:B------:R-:W-:Y:S01]  /*4380*/  MUFU.EX2 R46, R46 ;  /* 0x0000002e002e7308 */ /* 0x000fe20000000800 */
[----:B------:R-:W-:-:S02]  /*4390*/  FFMA.FTZ R30, R30, c[0x0][0x2d0], -R187 ;  /* 0x0000b4001e1e7a23 */ /* 0x000fc400000108bb */
[--C-:B------:R-:W-:Y:S01]  /*43a0*/  FFMA.FTZ R197, R197, c[0x0][0x2d0], -R187.reuse ;  /* 0x0000b400c5c57a23 */ /* 0x100fe200000108bb */
[----:B------:R-:W-:Y:S01]  /*43b0*/  FSEL R181, R181, RZ, P0 ;  /* 0x000000ffb5b57208 */ /* 0x000fe20000000000 */
[--C-:B------:R-:W-:Y:S01]  /*43c0*/  FFMA.FTZ R208, R208, c[0x0][0x2d0], -R187.reuse ;  /* 0x0000b400d0d07a23 */ /* 0x100fe200000108bb */
[----:B------:R-:W-:Y:S01]  /*43d0*/  PLOP3.LUT P0, PT, PT, PT, UP1, 0x40, 0x0 ;  /* 0x000000000000781c */ /* 0x000fe20003f0e818 */
[----:B------:R-:W-:Y:S01]  /*43e0*/  FFMA.FTZ R207, R207, c[0x0][0x2d0], -R187 ;  /* 0x0000b400cfcf7a23 */ /* 0x000fe200000108bb */
[----:B------:R-:W1:Y:S01]  /*43f0*/  MUFU.EX2 R45, R45 ;  /* 0x0000002d002d7308 */ /* 0x000e620000000800 */
[--C-:B------:R-:W-:Y:S01]  /*4400*/  FFMA.FTZ R180, R14, c[0x0][0x2d0], -R181.reuse ;  /* 0x0000b4000eb47a23 */ /* 0x100fe200000108b5 */
[----:B--2---:R-:W-:Y:S01]  /*4410*/  F2FP.PACK_AB R164, R49, R50 ;  /* 0x0000003231a4723e */ /* 0x004fe200000000ff */
[--C-:B------:R-:W-:Y:S02]  /*4420*/  FFMA.FTZ R51, R15, c[0x0][0x2d0], -R181.reuse ;  /* 0x0000b4000f337a23 */ /* 0x100fe400000108b5 */
[--C-:B------:R-:W-:Y:S01]  /*4430*/  FFMA.FTZ R48, R10, c[0x0][0x2d0], -R181.reuse ;  /* 0x0000b4000a307a23 */ /* 0x100fe200000108b5 */
[----:B------:R-:W2:Y:S01]  /*4440*/  LDSM.16.MT88.4 R12, [R239+0x900] ;  /* 0x00090000ef0c783b */ /* 0x000ea20000004200 */
[--C-:B------:R-:W-:Y:S01]  /*4450*/  FFMA.FTZ R47, R11, c[0x0][0x2d0], -R181.reuse ;  /* 0x0000b4000b2f7a23 */ /* 0x100fe200000108b5 */
[----:B------:R-:W-:Y:S01]  /*4460*/  MUFU.EX2 R180, R180 ;  /* 0x000000b400b47308 */ /* 0x000fe20000000800 */
[--C-:B------:R-:W-:Y:S01]  /*4470*/  FFMA.FTZ R44, R86, c[0x0][0x2d0], -R181.reuse ;  /* 0x0000b400562c7a23 */ /* 0x100fe200000108b5 */
[----:B------:R-:W3:Y:S01]  /*4480*/  LDSM.16.MT88.4 R8, [R240+0x900] ;  /* 0x00090000f008783b */ /* 0x000ee20000004200 */
[----:B------:R-:W-:-:S02]  /*4490*/  FFMA.FTZ R41, R87, c[0x0][0x2d0], -R181 ;  /* 0x0000b40057297a23 */ /* 0x000fc400000108b5 */
[--C-:B------:R-:W-:Y:S02]  /*44a0*/  FFMA.FTZ R40, R82, c[0x0][0x2d0], -R181.reuse ;  /* 0x0000b40052287a23 */ /* 0x100fe400000108b5 */
[--C-:B------:R-:W-:Y:S01]  /*44b0*/  FFMA.FTZ R37, R83, c[0x0][0x2d0], -R181.reuse ;  /* 0x0000b40053257a23 */ /* 0x100fe200000108b5 */
[----:B------:R-:W4:Y:S01]  /*44c0*/  MUFU.EX2 R51, R51 ;  /* 0x0000003300337308 */ /* 0x000f220000000800 */
[----:B-1----:R-:W-:Y:S01]  /*44d0*/  F2FP.PACK_AB R166, R45, R46 ;  /* 0x0000002e2da6723e */ /* 0x002fe200000000ff */
[----:B------:R-:W1:Y:S01]  /*44e0*/  LDSM.16.MT88.4 R80, [R242+0x3100] ;  /* 0x00310000f250783b */ /* 0x000e620000004200 */
[--C-:B------:R-:W-:Y:S02]  /*44f0*/  FFMA.FTZ R36, R36, c[0x0][0x2d0], -R181.reuse ;  /* 0x0000b40024247a23 */ /* 0x100fe400000108b5 */
[--C-:B------:R-:W-:Y:S02]  /*4500*/  FFMA.FTZ R32, R32, c[0x0][0x2d0], -R181.reuse ;  /* 0x0000b40020207a23 */ /* 0x100fe400000108b5 */
[--C-:B------:R-:W-:Y:S01]  /*4510*/  FFMA.FTZ R31, R31, c[0x0][0x2d0], -R181.reuse ;  /* 0x0000b4001f1f7a23 */ /* 0x100fe200000108b5 */
[----:B------:R-:W-:Y:S01]  /*4520*/  MUFU.EX2 R48, R48 ;  /* 0x0000003000307308 */ /* 0x000fe20000000800 */
[----:B------:R-:W-:-:S02]  /*4530*/  FFMA.FTZ R3, R213, c[0x0][0x2d0], -R181 ;  /* 0x0000b400d5037a23 */ /* 0x000fc400000108b5 */
[--C-:B------:R-:W-:Y:S02]  /*4540*/  FFMA.FTZ R198, R198, c[0x0][0x2d0], -R181.reuse ;  /* 0x0000b400c6c67a23 */ /* 0x100fe400000108b5 */
[--C-:B------:R-:W-:Y:S02]  /*4550*/  FFMA.FTZ R200, R200, c[0x0][0x2d0], -R181.reuse ;  /* 0x0000b400c8c87a23 */ /* 0x100fe400000108b5 */
[----:B------:R-:W-:Y:S01]  /*4560*/  FFMA.FTZ R199, R199, c[0x0][0x2d0], -R181 ;  /* 0x0000b400c7c77a23 */ /* 0x000fe200000108b5 */
[----:B------:R-:W5:Y:S01]  /*4570*/  MUFU.EX2 R47, R47 ;  /* 0x0000002f002f7308 */ /* 0x000f620000000800 */
[----:B----4-:R-:W-:Y:S01]  /*4580*/  F2FP.PACK_AB R165, R51, R180 ;  /* 0x000000b433a5723e */ /* 0x010fe200000000ff */
[--C-:B------:R-:W-:Y:S02]  /*4590*/  FFMA.FTZ R206, R206, c[0x0][0x2d0], -R187.reuse ;  /* 0x0000b400cece7a23 */ /* 0x100fe400000108bb */
[----:B------:R-:W-:Y:S02]  /*45a0*/  FFMA.FTZ R204, R204, c[0x0][0x2d0], -R187 ;  /* 0x0000b400cccc7a23 */ /* 0x000fe400000108bb */
[----:B------:R-:W-:-:S02]  /*45b0*/  FFMA.FTZ R205, R205, c[0x0][0x2d0], -R181 ;  /* 0x0000b400cdcd7a23 */ /* 0x000fc400000108b5 */
[----:B------:R-:W-:Y:S01]  /*45c0*/  MUFU.EX2 R43, R43 ;  /* 0x0000002b002b7308 */ /* 0x000fe20000000800 */
[--C-:B------:R-:W-:Y:S02]  /*45d0*/  FFMA.FTZ R203, R203, c[0x0][0x2d0], -R181.reuse ;  /* 0x0000b400cbcb7a23 */ /* 0x100fe400000108b5 */
[--C-:B------:R-:W-:Y:S02]  /*45e0*/  FFMA.FTZ R202, R202, c[0x0][0x2d0], -R181.reuse ;  /* 0x0000b400caca7a23 */ /* 0x100fe400000108b5 */
[----:B------:R-:W-:Y:S02]  /*45f0*/  FFMA.FTZ R201, R201, c[0x0][0x2d0], -R181 ;  /* 0x0000b400c9c97a23 */ /* 0x000fe400000108b5 */
[--C-:B------:R-:W-:Y:S01]  /*4600*/  FFMA.FTZ R191, R191, c[0x0][0x2d0], -R187.reuse ;  /* 0x0000b400bfbf7a23 */ /* 0x100fe200000108bb */
[----:B-----5:R-:W-:Y:S01]  /*4610*/  F2FP.PACK_AB R167, R47, R48 ;  /* 0x000000302fa7723e */ /* 0x020fe200000000ff */
[----:B------:R-:W4:Y:S01]  /*4620*/  MUFU.EX2 R39, R39 ;  /* 0x0000002700277308 */ /* 0x000f220000000800 */
[----:B------:R-:W-:-:S02]  /*4630*/  FFMA.FTZ R190, R190, c[0x0][0x2d0], -R187 ;  /* 0x0000b400bebe7a23 */ /* 0x000fc400000108bb */
[----:B------:R-:W-:Y:S02]  /*4640*/  FFMA.FTZ R189, R189, c[0x0][0x2d0], -R187 ;  /* 0x0000b400bdbd7a23 */ /* 0x000fe400000108bb */
[--C-:B------:R-:W-:Y:S01]  /*4650*/  FFMA.FTZ R186, R186, c[0x0][0x2d0], -R181.reuse ;  /* 0x0000b400baba7a23 */ /* 0x100fe200000108b5 */
[C---:B------:R-:W-:Y:S01]  /*4660*/  HMMA.16816.F32 R60, R164.reuse, R64, RZ ;  /* 0x00000040a43c723c */ /* 0x040fe200000018ff */
[----:B------:R-:W-:Y:S01]  /*4670*/  FFMA.FTZ R185, R185, c[0x0][0x2d0], -R181 ;  /* 0x0000b400b9b97a23 */ /* 0x000fe200000108b5 */
[----:B------:R-:W-:Y:S01]  /*4680*/  MUFU.EX2 R42, R42 ;  /* 0x0000002a002a7308 */ /* 0x000fe20000000800 */
[----:B------:R-:W-:Y:S02]  /*4690*/  FADD.FTZ R51, R180, R51 ;  /* 0x00000033b4337221 */ /* 0x000fe40000010000 */
[----:B------:R-:W-:Y:S02]  /*46a0*/  FADD.FTZ R49, R50, R49 ;  /* 0x0000003132317221 */ /* 0x000fe40000010000 */
[----:B------:R-:W-:Y:S01]  /*46b0*/  FADD.FTZ R51, R48, R51 ;  /* 0x0000003330337221 */ /* 0x000fe20000010000 */
[----:B------:R-:W-:Y:S01]  /*46c0*/  HMMA.16816.F32 R64, R164, R66, RZ ;  /* 0x00000042a440723c */ /* 0x000fe200000018ff */
[----:B------:R-:W-:Y:S01]  /*46d0*/  FADD.FTZ R49, R46, R49 ;  /* 0x000000312e317221 */ /* 0x000fe20000010000 */
[----:B------:R-:W5:Y:S01]  /*46e0*/  MUFU.EX2 R35, R35 ;  /* 0x0000002300237308 */ /* 0x000f620000000800 */
[----:B----4-:R-:W-:Y:S01]  /*46f0*/  F2FP.PACK_AB R4, R39, R43 ;  /* 0x0000002b2704723e */ /* 0x010fe200000000ff */
[----:B------:R-:W-:-:S02]  /*4700*/  FADD.FTZ R47, R47, R51 ;  /* 0x000000332f2f7221 */ /* 0x000fc40000010000 */
[----:B------:R-:W-:Y:S02]  /*4710*/  FADD.FTZ R45, R45, R49 ;  /* 0x000000312d2d7221 */ /* 0x000fe40000010000 */
[----:B------:R-:W-:Y:S02]  /*4720*/  HMMA.16816.F32 R52, R164, R56, RZ ;  /* 0x00000038a434723c */ /* 0x000fe400000018ff */
[----:B------:R-:W4:Y:S01]  /*4730*/  MUFU.EX2 R44, R44 ;  /* 0x0000002c002c7308 */ /* 0x000f220000000800 */
[----:B------:R-:W-:-:S04]  /*4740*/  FADD.FTZ R45, R43, R45 ;  /* 0x0000002d2b2d7221 */ /* 0x000fc80000010000 */
[----:B------:R-:W-:Y:S01]  /*4750*/  FADD.FTZ R45, R39, R45 ;  /* 0x0000002d272d7221 */ /* 0x000fe20000010000 */
[----:B------:R-:W-:Y:S02]  /*4760*/  HMMA.16816.F32 R56, R164, R58, RZ ;  /* 0x0000003aa438723c */ /* 0x000fe400000018ff */
[----:B------:R-:W1:Y:S01]  /*4770*/  MUFU.EX2 R41, R41 ;  /* 0x0000002900297308 */ /* 0x000e620000000800 */
[----:B-----5:R-:W-:Y:S01]  /*4780*/  F2FP.PACK_AB R6, R35, R42 ;  /* 0x0000002a2306723e */ /* 0x020fe200000000ff */
[----:B------:R-:W-:-:S04]  /*4790*/  FADD.FTZ R42, R42, R45 ;  /* 0x0000002d2a2a7221 */ /* 0x000fc80000010000 */
[----:B------:R-:W-:Y:S01]  /*47a0*/  HMMA.16816.F32 R108, R164, R112, RZ ;  /* 0x00000070a46c723c */ /* 0x000fe200000018ff */
[----:B------:R-:W-:Y:S01]  /*47b0*/  FADD.FTZ R42, R35, R42 ;  /* 0x0000002a232a7221 */ /* 0x000fe20000010000 */
[----:B------:R-:W-:Y:S01]  /*47c0*/  MUFU.EX2 R40, R40 ;  /* 0x0000002800287308 */ /* 0x000fe20000000800 */
[----:B----4-:R-:W-:-:S05]  /*47d0*/  FADD.FTZ R47, R44, R47 ;  /* 0x0000002f2c2f7221 */ /* 0x010fca0000010000 */
[----:B------:R-:W-:Y:S02]  /*47e0*/  HMMA.16816.F32 R112, R164, R114, RZ ;  /* 0x00000072a470723c */ /* 0x000fe400000018ff */
[----:B------:R-:W4:Y:S01]  /*47f0*/  MUFU.EX2 R37, R37 ;  /* 0x0000002500257308 */ /* 0x000f220000000800 */
[C---:B-1----:R-:W-:Y:S01]  /*4800*/  F2FP.PACK_AB R5, R41.reuse, R44 ;  /* 0x0000002c2905723e */ /* 0x042fe200000000ff */
[----:B------:R-:W-:-:S04]  /*4810*/  FADD.FTZ R47, R41, R47 ;  /* 0x0000002f292f7221 */ /* 0x000fc80000010000 */
[C---:B------:R-:W-:Y:S02]  /*4820*/  HMMA.16816.F32 R68, R164.reuse, R72, RZ ;  /* 0x00000048a444723c */ /* 0x040fe400000018ff */
[----:B------:R-:W-:Y:S06]  /*4830*/  MUFU.EX2 R38, R38 ;  /* 0x0000002600267308 */ /* 0x000fec0000000800 */
[----:B------:R-:W-:Y:S01]  /*4840*/  HMMA.16816.F32 R72, R164, R74, RZ ;  /* 0x0000004aa448723c */ /* 0x000fe200000018ff */
[----:B----4-:R-:W-:Y:S01]  /*4850*/  F2FP.PACK_AB R7, R37, R40 ;  /* 0x000000282507723e */ /* 0x010fe200000000ff */
[----:B------:R-:W1:Y:S01]  /*4860*/  MUFU.EX2 R34, R34 ;  /* 0x0000002200227308 */ /* 0x000e620000000800 */
[----:B------:R-:W-:-:S05]  /*4870*/  FADD.FTZ R40, R40, R47 ;  /* 0x0000002f28287221 */ /* 0x000fca0000010000 */
[----:B------:R-:W-:Y:S01]  /*4880*/  HMMA.16816.F32 R84, R164, R88, RZ ;  /* 0x00000058a454723c */ /* 0x000fe200000018ff */
[----:B------:R-:W-:Y:S01]  /*4890*/  FADD.FTZ R40, R37, R40 ;  /* 0x0000002825287221 */ /* 0x000fe20000010000 */
[----:B------:R-:W-:Y:S06]  /*48a0*/  MUFU.EX2 R33, R33 ;  /* 0x0000002100217308 */ /* 0x000fec0000000800 */
[C---:B--2---:R-:W-:Y:S02]  /*48b0*/  HMMA.16816.F32 R60, R4.reuse, R12, R60 ;  /* 0x0000000c043c723c */ /* 0x044fe4000000183c */
[----:B------:R-:W2:Y:S06]  /*48c0*/  MUFU.EX2 R30, R30 ;  /* 0x0000001e001e7308 */ /* 0x000eac0000000800 */
[C---:B------:R-:W-:Y:S01]  /*48d0*/  HMMA.16816.F32 R64, R4.reuse, R14, R64 ;  /* 0x0000000e0440723c */ /* 0x040fe20000001840 */
[----:B------:R-:W4:Y:S01]  /*48e0*/  LDSM.16.MT88.4 R12, [R242+0x6900] ;  /* 0x00690000f20c783b */ /* 0x000f220000004200 */
[----:B------:R-:W-:Y:S06]  /*48f0*/  MUFU.EX2 R36, R36 ;  /* 0x0000002400247308 */ /* 0x000fec0000000800 */
[C---:B---3--:R-:W-:Y:S02]  /*4900*/  HMMA.16816.F32 R52, R4.reuse, R8, R52 ;  /* 0x000000080434723c */ /* 0x048fe40000001834 */
[----:B------:R-:W3:Y:S06]  /*4910*/  MUFU.EX2 R32, R32 ;  /* 0x0000002000207308 */ /* 0x000eec0000000800 */
[----:B------:R-:W-:Y:S01]  /*4920*/  HMMA.16816.F32 R56, R4, R10, R56 ;  /* 0x0000000a0438723c */ /* 0x000fe20000001838 */
[----:B------:R-:W5:Y:S01]  /*4930*/  LDSM.16.MT88.4 R8, [R238+0x900] ;  /* 0x00090000ee08783b */ /* 0x000f620000004200 */
[----:B------:R-:W-:Y:S06]  /*4940*/  MUFU.EX2 R31, R31 ;  /* 0x0000001f001f7308 */ /* 0x000fec0000000800 */
[C---:B------:R-:W-:Y:S02]  /*4950*/  HMMA.16816.F32 R88, R164.reuse, R90, RZ ;  /* 0x0000005aa458723c */ /* 0x040fe400000018ff */
[----:B------:R-:W1:Y:S06]  /*4960*/  MUFU.EX2 R3, R3 ;  /* 0x0000000300037308 */ /* 0x000e6c0000000800 */
[C---:B------:R-:W-:Y:S02]  /*4970*/  HMMA.16816.F32 R76, R164.reuse, R80, RZ ;  /* 0x00000050a44c723c */ /* 0x040fe400000018ff */
[----:B------:R-:W-:Y:S06]  /*4980*/  MUFU.EX2 R197, R197 ;  /* 0x000000c500c57308 */ /* 0x000fec0000000800 */
[----:B------:R-:W-:Y:S02]  /*4990*/  HMMA.16816.F32 R80, R164, R82, RZ ;  /* 0x00000052a450723c */ /* 0x000fe400000018ff */
[----:B------:R-:W-:Y:S06]  /*49a0*/  MUFU.EX2 R198, R198 ;  /* 0x000000c600c67308 */ /* 0x000fec0000000800 */
[C---:B----4-:R-:W-:Y:S02]  /*49b0*/  HMMA.16816.F32 R108, R4.reuse, R12, R108 ;  /* 0x0000000c046c723c */ /* 0x050fe4000000186c */
[----:B------:R-:W-:Y:S06]  /*49c0*/  MUFU.EX2 R200, R200 ;  /* 0x000000c800c87308 */ /* 0x000fec0000000800 */
[----:B------:R-:W-:Y:S01]  /*49d0*/  HMMA.16816.F32 R112, R4, R14, R112 ;  /* 0x0000000e0470723c */ /* 0x000fe20000001870 */
[----:B------:R-:W4:Y:S01]  /*49e0*/  LDSM.16.MT88.4 R12, [R240+0x9900] ;  /* 0x00990000f00c783b */ /* 0x000f220000004200 */
[----:B------:R-:W-:Y:S06]  /*49f0*/  MUFU.EX2 R199, R199 ;  /* 0x000000c700c77308 */ /* 0x000fec0000000800 */
[----:B------:R-:W-:Y:S02]  /*4a00*/  HMMA.16816.F32 R176, R164, R172, RZ ;  /* 0x000000aca4b0723c */ /* 0x000fe400000018ff */
[----:B------:R-:W-:Y:S06]  /*4a10*/  MUFU.EX2 R208, R208 ;  /* 0x000000d000d07308 */ /* 0x000fec0000000800 */
[C---:B-----5:R-:W-:Y:S02]  /*4a20*/  HMMA.16816.F32 R68, R4.reuse, R8, R68 ;  /* 0x000000080444723c */ /* 0x060fe40000001844 */
[----:B------:R-:W-:Y:S06]  /*4a30*/  MUFU.EX2 R207, R207 ;  /* 0x000000cf00cf7308 */ /* 0x000fec0000000800 */
[----:B------:R-:W-:Y:S01]  /*4a40*/  HMMA.16816.F32 R72, R4, R10, R72 ;  /* 0x0000000a0448723c */ /* 0x000fe20000001848 */
[----:B------:R-:W5:Y:S01]  /*4a50*/  LDSM.16.MT88.4 R8, [R240+0x6900] ;  /* 0x00690000f008783b */ /* 0x000f620000004200 */
[----:B------:R-:W-:Y:S06]  /*4a60*/  MUFU.EX2 R206, R206 ;  /* 0x000000ce00ce7308 */ /* 0x000fec0000000800 */
[----:B------:R-:W-:Y:S02]  /*4a70*/  HMMA.16816.F32 R172, R164, R174, RZ ;  /* 0x000000aea4ac723c */ /* 0x000fe400000018ff */
[----:B------:R-:W-:Y:S06]  /*4a80*/  MUFU.EX2 R204, R204 ;  /* 0x000000cc00cc7308 */ /* 0x000fec0000000800 */
[C---:B------:R-:W-:Y:S02]  /*4a90*/  HMMA.16816.F32 R84, R4.reuse, R24, R84 ;  /* 0x000000180454723c */ /* 0x040fe40000001854 */
[----:B------:R-:W-:Y:S06]  /*4aa0*/  MUFU.EX2 R205, R205 ;  /* 0x000000cd00cd7308 */ /* 0x000fec0000000800 */
[----:B------:R-:W-:Y:S01]  /*4ab0*/  HMMA.16816.F32 R88, R4, R26, R88 ;  /* 0x0000001a0458723c */ /* 0x000fe20000001858 */
[----:B------:R-:W1:Y:S01]  /*4ac0*/  LDSM.16.MT88.4 R24, [R238+0x9100] ;  /* 0x00910000ee18783b */ /* 0x000e620000004200 */
[----:B------:R-:W-:Y:S06]  /*4ad0*/  MUFU.EX2 R203, R203 ;  /* 0x000000cb00cb7308 */ /* 0x000fec0000000800 */
[C---:B------:R-:W-:Y:S02]  /*4ae0*/  HMMA.16816.F32 R148, R164.reuse, R152, RZ ;  /* 0x00000098a494723c */ /* 0x040fe400000018ff */
[----:B------:R-:W-:Y:S06]  /*4af0*/  MUFU.EX2 R202, R202 ;  /* 0x000000ca00ca7308 */ /* 0x000fec0000000800 */
[----:B------:R-:W-:Y:S02]  /*4b00*/  HMMA.16816.F32 R152, R164, R154, RZ ;  /* 0x0000009aa498723c */ /* 0x000fe400000018ff */
[----:B------:R-:W-:Y:S06]  /*4b10*/  MUFU.EX2 R201, R201 ;  /* 0x000000c900c97308 */ /* 0x000fec0000000800 */
[C---:B------:R-:W-:Y:S02]  /*4b20*/  HMMA.16816.F32 R76, R4.reuse, R116, R76 ;  /* 0x00000074044c723c */ /* 0x040fe4000000184c */
[----:B------:R-:W-:Y:S06]  /*4b30*/  MUFU.EX2 R191, R191 ;  /* 0x000000bf00bf7308 */ /* 0x000fec0000000800 */
[----:B------:R-:W-:Y:S02]  /*4b40*/  HMMA.16816.F32 R80, R4, R118, R80 ;  /* 0x000000760450723c */ /* 0x000fe40000001850 */
[----:B------:R-:W-:Y:S06]  /*4b50*/  MUFU.EX2 R190, R190 ;  /* 0x000000be00be7308 */ /* 0x000fec0000000800 */
[C---:B------:R-:W-:Y:S02]  /*4b60*/  HMMA.16816.F32 R116, R164.reuse, R120, RZ ;  /* 0x00000078a474723c */ /* 0x040fe400000018ff */
[----:B------:R-:W-:Y:S06]  /*4b70*/  MUFU.EX2 R189, R189 ;  /* 0x000000bd00bd7308 */ /* 0x000fec0000000800 */
[----:B------:R-:W-:Y:S02]  /*4b80*/  HMMA.16816.F32 R120, R164, R122, RZ ;  /* 0x0000007aa478723c */ /* 0x000fe400000018ff */
[----:B------:R-:W-:Y:S06]  /*4b90*/  MUFU.EX2 R186, R186 ;  /* 0x000000ba00ba7308 */ /* 0x000fec0000000800 */
[C---:B------:R-:W-:Y:S02]  /*4ba0*/  HMMA.16816.F32 R176, R4.reuse, R16, R176 ;  /* 0x0000001004b0723c */ /* 0x040fe400000018b0 */
[----:B------:R-:W-:Y:S06]  /*4bb0*/  MUFU.EX2 R185, R185 ;  /* 0x000000b900b97308 */ /* 0x000fec0000000800 */
[C---:B------:R-:W-:Y:S01]  /*4bc0*/  HMMA.16816.F32 R172, R4.reuse, R18, R172 ;  /* 0x0000001204ac723c */ /* 0x040fe200000018ac */
[----:B------:R-:W1:Y:S07]  /*4bd0*/  LDSM.16.MT88.4 R16, [R238+0x3900] ;  /* 0x00390000ee10783b */ /* 0x000e6e0000004200 */
[C---:B----4-:R-:W-:Y:S08]  /*4be0*/  HMMA.16816.F32 R148, R4.reuse, R12, R148 ;  /* 0x0000000c0494723c */ /* 0x050ff00000001894 */
[----:B------:R-:W-:Y:S01]  /*4bf0*/  HMMA.16816.F32 R152, R4, R14, R152 ;  /* 0x0000000e0498723c */ /* 0x000fe20000001898 */
[----:B------:R-:W4:Y:S07]  /*4c00*/  LDSM.16.MT88.4 R12, [R238+0x9900] ;  /* 0x00990000ee0c783b */ /* 0x000f2e0000004200 */
[C---:B------:R-:W-:Y:S08]  /*4c10*/  HMMA.16816.F32 R92, R164.reuse, R96, RZ ;  /* 0x00000060a45c723c */ /* 0x040ff000000018ff */
[----:B------:R-:W-:Y:S08]  /*4c20*/  HMMA.16816.F32 R100, R164, R104, RZ ;  /* 0x00000068a464723c */ /* 0x000ff000000018ff */
[C---:B-----5:R-:W-:Y:S08]  /*4c30*/  HMMA.16816.F32 R116, R4.reuse, R8, R116 ;  /* 0x000000080474723c */ /* 0x060ff00000001874 */
[----:B------:R-:W-:Y:S01]  /*4c40*/  HMMA.16816.F32 R120, R4, R10, R120 ;  /* 0x0000000a0478723c */ /* 0x000fe20000001878 */
[----:B------:R-:W5:Y:S07]  /*4c50*/  LDSM.16.MT88.4 R8, [R239+0x9900] ;  /* 0x00990000ef08783b */ /* 0x000f6e0000004200 */
        /* <DEDUP_REMOVED lines=10> */
[C---:B-1----:R-:W-:Y:S08]  /*4d00*/  HMMA.16816.F32 R168, R164.reuse, R24, RZ ;  /* 0x00000018a4a8723c */ /* 0x042ff000000018ff */
[----:B------:R-:W-:Y:S01]  /*4d10*/  HMMA.16816.F32 R164, R164, R26, RZ ;  /* 0x0000001aa4a4723c */ /* 0x000fe200000018ff */
[----:B------:R-:W-:Y:S07]  /*4d20*/  LDSM.16.MT88.4 R24, [R239+0x1100] ;  /* 0x00110000ef18783b */ /* 0x000fee0000004200 */
[C---:B------:R-:W-:Y:S08]  /*4d30*/  HMMA.16816.F32 R92, R4.reuse, R20, R92 ;  /* 0x00000014045c723c */ /* 0x040ff0000000185c */
[C---:B------:R-:W-:Y:S01]  /*4d40*/  HMMA.16816.F32 R96, R4.reuse, R22, R96 ;  /* 0x000000160460723c */ /* 0x040fe20000001860 */
[----:B------:R-:W1:Y:S07]  /*4d50*/  LDSM.16.MT88.4 R20, [R238+0x6900] ;  /* 0x00690000ee14783b */ /* 0x000e6e0000004200 */
[C---:B------:R-:W-:Y:S08]  /*4d60*/  HMMA.16816.F32 R100, R4.reuse, R16, R100 ;  /* 0x000000100464723c */ /* 0x040ff00000001864 */
[C---:B------:R-:W-:Y:S01]  /*4d70*/  HMMA.16816.F32 R104, R4.reuse, R18, R104 ;  /* 0x000000120468723c */ /* 0x040fe20000001868 */
[----:B------:R-:W1:Y:S07]  /*4d80*/  LDSM.16.MT88.4 R16, [R242+0x9900] ;  /* 0x00990000f210783b */ /* 0x000e6e0000004200 */
[C---:B----4-:R-:W-:Y:S08]  /*4d90*/  HMMA.16816.F32 R168, R4.reuse, R12, R168 ;  /* 0x0000000c04a8723c */ /* 0x050ff000000018a8 */
[C---:B------:R-:W-:Y:S01]  /*4da0*/  HMMA.16816.F32 R164, R4.reuse, R14, R164 ;  /* 0x0000000e04a4723c */ /* 0x040fe200000018a4 */
[----:B------:R-:W4:Y:S07]  /*4db0*/  LDSM.16.MT88.4 R12, [R242+0x1100] ;  /* 0x00110000f20c783b */ /* 0x000f2e0000004200 */
[C---:B-----5:R-:W-:Y:S08]  /*4dc0*/  HMMA.16816.F32 R156, R4.reuse, R8, R156 ;  /* 0x00000008049c723c */ /* 0x060ff0000000189c */
[C---:B------:R-:W-:Y:S01]  /*4dd0*/  HMMA.16816.F32 R160, R4.reuse, R10, R160 ;  /* 0x0000000a04a0723c */ /* 0x040fe200000018a0 */
[----:B------:R-:W5:Y:S07]  /*4de0*/  LDSM.16.MT88.4 R8, [R240+0x1100] ;  /* 0x00110000f008783b */ /* 0x000f6e0000004200 */
[C---:B------:R-:W-:Y:S07]  /*4df0*/  HMMA.16816.F32 R124, R4.reuse, R192, R124 ;  /* 0x000000c0047c723c */ /* 0x040fee000000187c */
[--C-:B------:R-:W-:Y:S01]  /*4e00*/  FFMA.FTZ R193, R211, c[0x0][0x2d0], -R187.reuse ;  /* 0x0000b400d3c17a23 */ /* 0x100fe200000108bb */
[----:B------:R-:W-:Y:S01]  /*4e10*/  HMMA.16816.F32 R128, R4, R194, R128 ;  /* 0x000000c20480723c */ /* 0x000fe20000001880 */
[----:B------:R-:W-:-:S04]  /*4e20*/  FFMA.FTZ R192, R210, c[0x0][0x2d0], -R187 ;  /* 0x0000b400d2c07a23 */ /* 0x000fc800000108bb */
[----:B------:R-:W-:Y:S02]  /*4e30*/  MUFU.EX2 R193, R193 ;  /* 0x000000c100c17308 */ /* 0x000fe40000000800 */
[----:B------:R-:W-:Y:S01]  /*4e40*/  FFMA.FTZ R194, R212, c[0x0][0x2d0], -R187 ;  /* 0x0000b400d4c27a23 */ /* 0x000fe200000108bb */
[C---:B-1----:R-:W-:Y:S01]  /*4e50*/  HMMA.16816.F32 R132, R4.reuse, R20, R132 ;  /* 0x000000140484723c */ /* 0x042fe20000001884 */
[----:B------:R-:W-:Y:S02]  /*4e60*/  FFMA.FTZ R195, R209, c[0x0][0x2d0], -R181 ;  /* 0x0000b400d1c37a23 */ /* 0x000fe400000108b5 */
[----:B------:R-:W-:Y:S02]  /*4e70*/  FFMA.FTZ R187, R188, c[0x0][0x2d0], -R187 ;  /* 0x0000b400bcbb7a23 */ /* 0x000fe400000108bb */
[----:B------:R-:W1:Y:S01]  /*4e80*/  MUFU.EX2 R194, R194 ;  /* 0x000000c200c27308 */ /* 0x000e620000000800 */
[--C-:B------:R-:W-:Y:S02]  /*4e90*/  FFMA.FTZ R188, R196, c[0x0][0x2d0], -R181.reuse ;  /* 0x0000b400c4bc7a23 */ /* 0x100fe400000108b5 */
[----:B------:R-:W-:Y:S01]  /*4ea0*/  HMMA.16816.F32 R136, R4, R22, R136 ;  /* 0x000000160488723c */ /* 0x000fe20000001888 */
[----:B------:R-:W-:Y:S01]  /*4eb0*/  LDSM.16.MT88.4 R20, [R239+0x4100] ;  /* 0x00410000ef14783b */ /* 0x000fe20000004200 */
[----:B------:R-:W-:-:S03]  /*4ec0*/  FFMA.FTZ R181, R184, c[0x0][0x2d0], -R181 ;  /* 0x0000b400b8b57a23 */ /* 0x000fc600000108b5 */
[----:B------:R-:W1:Y:S03]  /*4ed0*/  MUFU.EX2 R192, R192 ;  /* 0x000000c000c07308 */ /* 0x000e660000000800 */
[C---:B------:R-:W-:Y:S05]  /*4ee0*/  HMMA.16816.F32 R140, R4.reuse, R16, R140 ;  /* 0x00000010048c723c */ /* 0x040fea000000188c */
[----:B------:R-:W1:Y:S03]  /*4ef0*/  MUFU.EX2 R195, R195 ;  /* 0x000000c300c37308 */ /* 0x000e660000000800 */
[----:B------:R-:W-:Y:S01]  /*4f00*/  HMMA.16816.F32 R144, R4, R18, R144 ;  /* 0x000000120490723c */ /* 0x000fe20000001890 */
[----:B------:R-:W1:Y:S04]  /*4f10*/  LDSM.16.MT88.4 R16, [R238+0x1100] ;  /* 0x00110000ee10783b */ /* 0x000e680000004200 */
[----:B------:R-:W-:Y:S02]  /*4f20*/  MUFU.EX2 R187, R187 ;  /* 0x000000bb00bb7308 */ /* 0x000fe40000000800 */
[----:B------:R-:W-:Y:S01]  /*4f30*/  F2FP.PACK_AB R4, R34, R38 ;  /* 0x000000262204723e */ /* 0x000fe200000000ff */
[----:B------:R-:W-:Y:S01]  /*4f40*/  FADD.FTZ R38, R38, R42 ;  /* 0x0000002a26267221 */ /* 0x000fe20000010000 */
[----:B--2---:R-:W-:-:S02]  /*4f50*/  F2FP.PACK_AB R6, R30, R33 ;  /* 0x000000211e06723e */ /* 0x004fc400000000ff */
[----:B---3--:R-:W-:Y:S01]  /*4f60*/  F2FP.PACK_AB R5, R32, R36 ;  /* 0x000000242005723e */ /* 0x008fe200000000ff */
[----:B------:R-:W-:Y:S01]  /*4f70*/  FADD.FTZ R36, R36, R40 ;  /* 0x0000002824247221 */ /* 0x000fe20000010000 */
[----:B------:R-:W-:Y:S01]  /*4f80*/  F2FP.PACK_AB R7, R3, R31 ;  /* 0x0000001f0307723e */ /* 0x000fe200000000ff */
[----:B------:R-:W2:Y:S01]  /*4f90*/  MUFU.EX2 R188, R188 ;  /* 0x000000bc00bc7308 */ /* 0x000ea20000000800 */
[----:B------:R-:W-:Y:S02]  /*4fa0*/  FADD.FTZ R38, R34, R38 ;  /* 0x0000002622267221 */ /* 0x000fe40000010000 */
[----:B------:R-:W-:Y:S02]  /*4fb0*/  FADD.FTZ R36, R32, R36 ;  /* 0x0000002420247221 */ /* 0x000fe40000010000 */
[----:B------:R-:W-:Y:S01]  /*4fc0*/  FADD.FTZ R33, R33, R38 ;  /* 0x0000002621217221 */ /* 0x000fe20000010000 */
[----:B----4-:R-:W-:Y:S01]  /*4fd0*/  HMMA.16816.F32 R176, R4, R12, R176 ;  /* 0x0000000c04b0723c */ /* 0x010fe200000018b0 */
[----:B------:R-:W-:Y:S01]  /*4fe0*/  FADD.FTZ R31, R31, R36 ;  /* 0x000000241f1f7221 */ /* 0x000fe20000010000 */
[----:B------:R-:W3:Y:S01]  /*4ff0*/  MUFU.EX2 R181, R181 ;  /* 0x000000b500b57308 */ /* 0x000ee20000000800 */
[----:B------:R-:W-:-:S02]  /*5000*/  FADD.FTZ R33, R30, R33 ;  /* 0x000000211e217221 */ /* 0x000fc40000010000 */
[----:B------:R-:W-:-:S03]  /*5010*/  FADD.FTZ R31, R3, R31 ;  /* 0x0000001f031f7221 */ /* 0x000fc60000010000 */
[C---:B------:R-:W-:Y:S01]  /*5020*/  HMMA.16816.F32 R172, R4.reuse, R14, R172 ;  /* 0x0000000e04ac723c */ /* 0x040fe200000018ac */
[----:B------:R-:W4:Y:S07]  /*5030*/  LDSM.16.MT88.4 R12, [R242+0x4100] ;  /* 0x00410000f20c783b */ /* 0x000f2e0000004200 */
[C---:B-----5:R-:W-:Y:S08]  /*5040*/  HMMA.16816.F32 R52, R4.reuse, R8, R52 ;  /* 0x000000080434723c */ /* 0x060ff00000001834 */
[C---:B------:R-:W-:Y:S01]  /*5050*/  HMMA.16816.F32 R56, R4.reuse, R10, R56 ;  /* 0x0000000a0438723c */ /* 0x040fe20000001838 */
[----:B------:R-:W5:Y:S07]  /*5060*/  LDSM.16.MT88.4 R8, [R240+0x4100] ;  /* 0x00410000f008783b */ /* 0x000f6e0000004200 */
[C---:B-1----:R-:W-:Y:S08]  /*5070*/  HMMA.16816.F32 R68, R4.reuse, R16, R68 ;  /* 0x000000100444723c */ /* 0x042ff00000001844 */
[C---:B------:R-:W-:Y:S01]  /*5080*/  HMMA.16816.F32 R72, R4.reuse, R18, R72 ;  /* 0x000000120448723c */ /* 0x040fe20000001848 */
[----:B------:R-:W-:Y:S07]  /*5090*/  LDSM.16.MT88.4 R16, [R238+0x4100] ;  /* 0x00410000ee10783b */ /* 0x000fee0000004200 */
[C---:B------:R-:W-:Y:S08]  /*50a0*/  HMMA.16816.F32 R60, R4.reuse, R24, R60 ;  /* 0x00000018043c723c */ /* 0x040ff0000000183c */
[C---:B----4-:R-:W-:Y:S08]  /*50b0*/  HMMA.16816.F32 R76, R4.reuse, R12, R76 ;  /* 0x0000000c044c723c */ /* 0x050ff0000000184c */
[C---:B------:R-:W-:Y:S01]  /*50c0*/  HMMA.16816.F32 R80, R4.reuse, R14, R80 ;  /* 0x0000000e0450723c */ /* 0x040fe20000001850 */
[----:B------:R-:W1:Y:S07]  /*50d0*/  LDSM.16.MT88.4 R12, [R242+0x7100] ;  /* 0x00710000f20c783b */ /* 0x000e6e0000004200 */
[C---:B-----5:R-:W-:Y:S08]  /*50e0*/  HMMA.16816.F32 R84, R4.reuse, R8, R84 ;  /* 0x000000080454723c */ /* 0x060ff00000001854 */
[C---:B------:R-:W-:Y:S01]  /*50f0*/  HMMA.16816.F32 R88, R4.reuse, R10, R88 ;  /* 0x0000000a0458723c */ /* 0x040fe20000001858 */
[----:B------:R-:W4:Y:S07]  /*5100*/  LDSM.16.MT88.4 R8, [R240+0x7100] ;  /* 0x00710000f008783b */ /* 0x000f2e0000004200 */
[C---:B------:R-:W-:Y:S01]  /*5110*/  HMMA.16816.F32 R64, R4.reuse, R26, R64 ;  /* 0x0000001a0440723c */ /* 0x040fe20000001840 */
[----:B------:R-:W5:Y:S07]  /*5120*/  LDSM.16.MT88.4 R24, [R239+0x7100] ;  /* 0x00710000ef18783b */ /* 0x000f6e0000004200 */
[C---:B------:R-:W-:Y:S08]  /*5130*/  HMMA.16816.F32 R92, R4.reuse, R20, R92 ;  /* 0x00000014045c723c */ /* 0x040ff0000000185c */
[C---:B------:R-:W-:Y:S01]  /*5140*/  HMMA.16816.F32 R96, R4.reuse, R22, R96 ;  /* 0x000000160460723c */ /* 0x040fe20000001860 */
[----:B------:R-:W-:Y:S07]  /*5150*/  LDSM.16.MT88.4 R20, [R238+0x7100] ;  /* 0x00710000ee14783b */ /* 0x000fee0000004200 */
[C---:B-1----:R-:W-:Y:S08]  /*5160*/  HMMA.16816.F32 R108, R4.reuse, R12, R108 ;  /* 0x0000000c046c723c */ /* 0x042ff0000000186c */
[C---:B------:R-:W-:Y:S01]  /*5170*/  HMMA.16816.F32 R112, R4.reuse, R14, R112 ;  /* 0x0000000e0470723c */ /* 0x040fe20000001870 */
[----:B------:R-:W1:Y:S07]  /*5180*/  LDSM.16.MT88.4 R12, [R240+0xa100] ;  /* 0x00a10000f00c783b */ /* 0x000e6e0000004200 */
[C---:B----4-:R-:W-:Y:S08]  /*5190*/  HMMA.16816.F32 R116, R4.reuse, R8, R116 ;  /* 0x000000080474723c */ /* 0x050ff00000001874 */
[C---:B------:R-:W-:Y:S01]  /*51a0*/  HMMA.16816.F32 R120, R4.reuse, R10, R120 ;  /* 0x0000000a0478723c */ /* 0x040fe20000001878 */
[----:B------:R-:W4:Y:S07]  /*51b0*/  LDSM.16.MT88.4 R8, [R239+0xa100] ;  /* 0x00a10000ef08783b */ /* 0x000f2e0000004200 */
[C---:B------:R-:W-:Y:S08]  /*51c0*/  HMMA.16816.F32 R100, R4.reuse, R16, R100 ;  /* 0x000000100464723c */ /* 0x040ff00000001864 */
[C---:B------:R-:W-:Y:S01]  /*51d0*/  HMMA.16816.F32 R104, R4.reuse, R18, R104 ;  /* 0x000000120468723c */ /* 0x040fe20000001868 */
[----:B------:R-:W2:Y:S07]  /*51e0*/  LDSM.16.MT88.4 R16, [R242+0xa100] ;  /* 0x00a10000f210783b */ /* 0x000eae0000004200 */
[C---:B-----5:R-:W-:Y:S08]  /*51f0*/  HMMA.16816.F32 R124, R4.reuse, R24, R124 ;  /* 0x00000018047c723c */ /* 0x060ff0000000187c */
[C---:B-1----:R-:W-:Y:S08]  /*5200*/  HMMA.16816.F32 R148, R4.reuse, R12, R148 ;  /* 0x0000000c0494723c */ /* 0x042ff00000001894 */
[C---:B------:R-:W-:Y:S01]  /*5210*/  HMMA.16816.F32 R152, R4.reuse, R14, R152 ;  /* 0x0000000e0498723c */ /* 0x040fe20000001898 */
[----:B------:R-:W1:Y:S07]  /*5220*/  LDSM.16.MT88.4 R12, [R238+0xa100] ;  /* 0x00a10000ee0c783b */ /* 0x000e6e0000004200 */
[C---:B----4-:R-:W-:Y:S08]  /*5230*/  HMMA.16816.F32 R156, R4.reuse, R8, R156 ;  /* 0x00000008049c723c */ /* 0x050ff0000000189c */
[C---:B------:R-:W-:Y:S01]  /*5240*/  HMMA.16816.F32 R160, R4.reuse, R10, R160 ;  /* 0x0000000a04a0723c */ /* 0x040fe200000018a0 */
[----:B------:R-:W4:Y:S07]  /*5250*/  LDSM.16.MT88.4 R8, [R239+0x1900] ;  /* 0x00190000ef08783b */ /* 0x000f2e0000004200 */
[C---:B------:R-:W-:Y:S01]  /*5260*/  HMMA.16816.F32 R128, R4.reuse, R26, R128 ;  /* 0x0000001a0480723c */ /* 0x040fe20000001880 */
[----:B------:R-:W-:Y:S07]  /*5270*/  LDSM.16.MT88.4 R24, [R238+0x4900] ;  /* 0x00490000ee18783b */ /* 0x000fee0000004200 */
[C---:B------:R-:W-:Y:S08]  /*5280*/  HMMA.16816.F32 R132, R4.reuse, R20, R132 ;  /* 0x000000140484723c */ /* 0x040ff00000001884 */
[C---:B------:R-:W-:Y:S01]  /*5290*/  HMMA.16816.F32 R136, R4.reuse, R22, R136 ;  /* 0x000000160488723c */ /* 0x040fe20000001888 */
[----:B------:R-:W-:Y:S07]  /*52a0*/  LDSM.16.MT88.4 R20, [R238+0x1900] ;  /* 0x00190000ee14783b */ /* 0x000fee0000004200 */
[C---:B--2---:R-:W-:Y:S08]  /*52b0*/  HMMA.16816.F32 R140, R4.reuse, R16, R140 ;  /* 0x00000010048c723c */ /* 0x044ff0000000188c */
[C---:B------:R-:W-:Y:S01]  /*52c0*/  HMMA.16816.F32 R144, R4.reuse, R18, R144 ;  /* 0x000000120490723c */ /* 0x040fe20000001890 */
[----:B------:R-:W2:Y:S07]  /*52d0*/  LDSM.16.MT88.4 R16, [R242+0x1900] ;  /* 0x00190000f210783b */ /* 0x000eae0000004200 */
[C---:B-1----:R-:W-:Y:S08]  /*52e0*/  HMMA.16816.F32 R168, R4.reuse, R12, R168 ;  /* 0x0000000c04a8723c */ /* 0x042ff000000018a8 */
[----:B------:R-:W-:Y:S01]  /*52f0*/  HMMA.16816.F32 R164, R4, R14, R164 ;  /* 0x0000000e04a4723c */ /* 0x000fe200000018a4 */
[----:B------:R-:W1:Y:S06]  /*5300*/  LDSM.16.MT88.4 R12, [R240+0x1900] ;  /* 0x00190000f00c783b */ /* 0x000e6c0000004200 */
[----:B------:R-:W-:Y:S01]  /*5310*/  F2FP.PACK_AB R4, R194, R197 ;  /* 0x000000c5c204723e */ /* 0x000fe200000000ff */
[----:B------:R-:W-:Y:S01]  /*5320*/  FADD.FTZ R197, R197, R33 ;  /* 0x00000021c5c57221 */ /* 0x000fe20000010000 */
[----:B------:R-:W-:-:S02]  /*5330*/  F2FP.PACK_AB R6, R192, R193 ;  /* 0x000000c1c006723e */ /* 0x000fc400000000ff */
[----:B------:R-:W-:Y:S01]  /*5340*/  F2FP.PACK_AB R5, R198, R195 ;  /* 0x000000c3c605723e */ /* 0x000fe200000000ff */
[----:B------:R-:W-:Y:S01]  /*5350*/  FADD.FTZ R195, R195, R31 ;  /* 0x0000001fc3c37221 */ /* 0x000fe20000010000 */
[----:B------:R-:W-:Y:S01]  /*5360*/  F2FP.PACK_AB R7, R199, R200 ;  /* 0x000000c8c707723e */ /* 0x000fe200000000ff */
[----:B------:R-:W-:Y:S02]  /*5370*/  FADD.FTZ R197, R194, R197 ;  /* 0x000000c5c2c57221 */ /* 0x000fe40000010000 */
[----:B------:R-:W-:Y:S02]  /*5380*/  FADD.FTZ R195, R198, R195 ;  /* 0x000000c3c6c37221 */ /* 0x000fe40000010000 */
[----:B------:R-:W-:Y:S02]  /*5390*/  FADD.FTZ R193, R193, R197 ;  /* 0x000000c5c1c17221 */ /* 0x000fe40000010000 */
[----:B----4-:R-:W-:Y:S01]  /*53a0*/  HMMA.16816.F32 R60, R4, R8, R60 ;  /* 0x00000008043c723c */ /* 0x010fe2000000183c */
[----:B------:R-:W-:-:S02]  /*53b0*/  FADD.FTZ R200, R200, R195 ;  /* 0x000000c3c8c87221 */ /* 0x000fc40000010000 */
[----:B------:R-:W-:Y:S02]  /*53c0*/  FADD.FTZ R193, R192, R193 ;  /* 0x000000c1c0c17221 */ /* 0x000fe40000010000 */
[----:B------:R-:W-:-:S03]  /*53d0*/  FADD.FTZ R200, R199, R200 ;  /* 0x000000c8c7c87221 */ /* 0x000fc60000010000 */
[C---:B------:R-:W-:Y:S01]  /*53e0*/  HMMA.16816.F32 R64, R4.reuse, R10, R64 ;  /* 0x0000000a0440723c */ /* 0x040fe20000001840 */
[----:B------:R-:W4:Y:S07]  /*53f0*/  LDSM.16.MT88.4 R8, [R239+0x4900] ;  /* 0x00490000ef08783b */ /* 0x000f2e0000004200 */
[C---:B--2---:R-:W-:Y:S08]  /*5400*/  HMMA.16816.F32 R176, R4.reuse, R16, R176 ;  /* 0x0000001004b0723c */ /* 0x044ff000000018b0 */
[C---:B------:R-:W-:Y:S01]  /*5410*/  HMMA.16816.F32 R172, R4.reuse, R18, R172 ;  /* 0x0000001204ac723c */ /* 0x040fe200000018ac */
[----:B------:R-:W2:Y:S07]  /*5420*/  LDSM.16.MT88.4 R16, [R242+0x4900] ;  /* 0x00490000f210783b */ /* 0x000eae0000004200 */
[C---:B-1----:R-:W-:Y:S08]  /*5430*/  HMMA.16816.F32 R52, R4.reuse, R12, R52 ;  /* 0x0000000c0434723c */ /* 0x042ff00000001834 */
[C---:B------:R-:W-:Y:S01]  /*5440*/  HMMA.16816.F32 R56, R4.reuse, R14, R56 ;  /* 0x0000000e0438723c */ /* 0x040fe20000001838 */
[----:B------:R-:W1:Y:S07]  /*5450*/  LDSM.16.MT88.4 R12, [R240+0x4900] ;  /* 0x00490000f00c783b */ /* 0x000e6e0000004200 */
[C---:B------:R-:W-:Y:S08]  /*5460*/  HMMA.16816.F32 R68, R4.reuse, R20, R68 ;  /* 0x000000140444723c */ /* 0x040ff00000001844 */
[C---:B----4-:R-:W-:Y:S08]  /*5470*/  HMMA.16816.F32 R92, R4.reuse, R8, R92 ;  /* 0x00000008045c723c */ /* 0x050ff0000000185c */
[C---:B------:R-:W-:Y:S01]  /*5480*/  HMMA.16816.F32 R96, R4.reuse, R10, R96 ;  /* 0x0000000a0460723c */ /* 0x040fe20000001860 */
[----:B------:R-:W4:Y:S07]  /*5490*/  LDSM.16.MT88.4 R8, [R238+0x7900] ;  /* 0x00790000ee08783b */ /* 0x000f2e0000004200 */
[C---:B------:R-:W-:Y:S01]  /*54a0*/  HMMA.16816.F32 R72, R4.reuse, R22, R72 ;  /* 0x000000160448723c */ /* 0x040fe20000001848 */
[----:B------:R-:W5:Y:S07]  /*54b0*/  LDSM.16.MT88.4 R20, [R242+0x7900] ;  /* 0x00790000f214783b */ /* 0x000f6e0000004200 */
[C---:B--2---:R-:W-:Y:S08]  /*54c0*/  HMMA.16816.F32 R76, R4.reuse, R16, R76 ;  /* 0x00000010044c723c */ /* 0x044ff0000000184c */
[C---:B------:R-:W-:Y:S01]  /*54d0*/  HMMA.16816.F32 R80, R4.reuse, R18, R80 ;  /* 0x000000120450723c */ /* 0x040fe20000001850 */
[----:B------:R-:W2:Y:S07]  /*54e0*/  LDSM.16.MT88.4 R16, [R240+0x7900] ;  /* 0x00790000f010783b */ /* 0x000eae0000004200 */
[C---:B-1----:R-:W-:Y:S08]  /*54f0*/  HMMA.16816.F32 R84, R4.reuse, R12, R84 ;  /* 0x0000000c0454723c */ /* 0x042ff00000001854 */
        /* <DEDUP_REMOVED lines=19> */
[----:B------:R-:W-:Y:S07]  /*5630*/  LDSM.16.MT88.4 R24, [R240+0x2100] ;  /* 0x00210000f018783b */ /* 0x000fee0000004200 */
[C---:B-----5:R-:W-:Y:S08]  /*5640*/  HMMA.16816.F32 R140, R4.reuse, R20, R140 ;  /* 0x00000014048c723c */ /* 0x060ff0000000188c */
        /* <DEDUP_REMOVED lines=20> */
[----:B------:R-:W-:Y:S02]  /*5790*/  FADD.FTZ R202, R201, R202 ;  /* 0x000000cac9ca7221 */ /* 0x000fe40000010000 */
[----:B------:R-:W-:Y:S01]  /*57a0*/  FADD.FTZ R206, R191, R206 ;  /* 0x000000cebfce7221 */ /* 0x000fe20000010000 */
[----:B------:R-:W-:Y:S01]  /*57b0*/  HMMA.16816.F32 R172, R4, R10, R172 ;  /* 0x0000000a04ac723c */ /* 0x000fe200000018ac */
[----:B------:R-:W4:Y:S01]  /*57c0*/  LDSM.16.MT88.4 R8, [R242+0x5100] ;  /* 0x00510000f208783b */ /* 0x000f220000004200 */
[----:B------:R-:W-:Y:S02]  /*57d0*/  FADD.FTZ R202, R188, R202 ;  /* 0x000000cabcca7221 */ /* 0x000fe40000010000 */
[----:B------:R-:W-:Y:S02]  /*57e0*/  FADD.FTZ R206, R190, R206 ;  /* 0x000000cebece7221 */ /* 0x000fe40000010000 */
[----:B------:R-:W-:-:S02]  /*57f0*/  FADD.FTZ R202, R186, R202 ;  /* 0x000000cabaca7221 */ /* 0x000fc40000010000 */
[----:B--2---:R-:W-:Y:S01]  /*5800*/  HMMA.16816.F32 R60, R4, R16, R60 ;  /* 0x00000010043c723c */ /* 0x004fe2000000183c */
[----:B------:R-:W-:Y:S02]  /*5810*/  FADD.FTZ R206, R189, R206 ;  /* 0x000000cebdce7221 */ /* 0x000fe40000010000 */
[----:B------:R-:W-:-:S04]  /*5820*/  FADD.FTZ R202, R185, R202 ;  /* 0x000000cab9ca7221 */ /* 0x000fc80000010000 */
[----:B---3--:R-:W-:Y:S01]  /*5830*/  FADD.FTZ R3, R181, R202 ;  /* 0x000000cab5037221 */ /* 0x008fe20000010000 */
[C---:B------:R-:W-:Y:S01]  /*5840*/  HMMA.16816.F32 R64, R4.reuse, R18, R64 ;  /* 0x000000120440723c */ /* 0x040fe20000001840 */
[----:B------:R-:W2:Y:S04]  /*5850*/  LDSM.16.MT88.4 R16, [R239+0x5100] ;  /* 0x00510000ef10783b */ /* 0x000ea80000004200 */
[----:B------:R-:W-:Y:S03]  /*5860*/  STL [R1+0x58], R3 ;  /* 0x0000580301007387 */ /* 0x000fe60000100800 */
[C---:B-1----:R-:W-:Y:S08]  /*5870*/  HMMA.16816.F32 R68, R4.reuse, R12, R68 ;  /* 0x0000000c0444723c */ /* 0x042ff00000001844 */
[C---:B------:R-:W-:Y:S01]  /*5880*/  HMMA.16816.F32 R72, R4.reuse, R14, R72 ;  /* 0x0000000e0448723c */ /* 0x040fe20000001848 */
[----:B------:R-:W-:Y:S07]  /*5890*/  LDSM.16.MT88.4 R12, [R238+0x5100] ;  /* 0x00510000ee0c783b */ /* 0x000fee0000004200 */
[C---:B------:R-:W-:Y:S08]  /*58a0*/  HMMA.16816.F32 R84, R4.reuse, R20, R84 ;  /* 0x000000140454723c */ /* 0x040ff00000001854 */
[C---:B----4-:R-:W-:Y:S08]  /*58b0*/  HMMA.16816.F32 R76, R4.reuse, R8, R76 ;  /* 0x00000008044c723c */ /* 0x050ff0000000184c */
[C---:B------:R-:W-:Y:S01]  /*58c0*/  HMMA.16816.F32 R80, R4.reuse, R10, R80 ;  /* 0x0000000a0450723c */ /* 0x040fe20000001850 */
[----:B------:R-:W1:Y:S07]  /*58d0*/  LDSM.16.MT88.4 R8, [R242+0x8100] ;  /* 0x00810000f208783b */ /* 0x000e6e0000004200 */
[C---:B------:R-:W-:Y:S01]  /*58e0*/  HMMA.16816.F32 R88, R4.reuse, R22, R88 ;  /* 0x000000160458723c */ /* 0x040fe20000001858 */
[----:B------:R-:W3:Y:S07]  /*58f0*/  LDSM.16.MT88.4 R20, [R239+0x8100] ;  /* 0x00810000ef14783b */ /* 0x000eee0000004200 */
[C---:B--2---:R-:W-:Y:S08]  /*5900*/  HMMA.16816.F32 R92, R4.reuse, R16, R92 ;  /* 0x00000010045c723c */ /* 0x044ff0000000185c */
[C---:B------:R-:W-:Y:S01]  /*5910*/  HMMA.16816.F32 R96, R4.reuse, R18, R96 ;  /* 0x000000120460723c */ /* 0x040fe20000001860 */
[----:B------:R-:W2:Y:S07]  /*5920*/  LDSM.16.MT88.4 R16, [R238+0x8100] ;  /* 0x00810000ee10783b */ /* 0x000eae0000004200 */
[C---:B------:R-:W-:Y:S08]  /*5930*/  HMMA.16816.F32 R52, R4.reuse, R24, R52 ;  /* 0x000000180434723c */ /* 0x040ff00000001834 */
[C---:B------:R-:W-:Y:S01]  /*5940*/  HMMA.16816.F32 R56, R4.reuse, R26, R56 ;  /* 0x0000001a0438723c */ /* 0x040fe20000001838 */
[----:B------:R-:W-:Y:S07]  /*5950*/  LDSM.16.MT88.4 R24, [R240+0x8100] ;  /* 0x00810000f018783b */ /* 0x000fee0000004200 */
[C---:B-1----:R-:W-:Y:S08]  /*5960*/  HMMA.16816.F32 R108, R4.reuse, R8, R108 ;  /* 0x00000008046c723c */ /* 0x042ff0000000186c */
[C---:B------:R-:W-:Y:S01]  /*5970*/  HMMA.16816.F32 R112, R4.reuse, R10, R112 ;  /* 0x0000000a0470723c */ /* 0x040fe20000001870 */
[----:B------:R-:W1:Y:S07]  /*5980*/  LDSM.16.MT88.4 R8, [R240+0xb100] ;  /* 0x00b10000f008783b */ /* 0x000e6e0000004200 */
[C---:B------:R-:W-:Y:S08]  /*5990*/  HMMA.16816.F32 R100, R4.reuse, R12, R100 ;  /* 0x0000000c0464723c */ /* 0x040ff00000001864 */
[C---:B------:R-:W-:Y:S01]  /*59a0*/  HMMA.16816.F32 R104, R4.reuse, R14, R104 ;  /* 0x0000000e0468723c */ /* 0x040fe20000001868 */
[----:B------:R-:W4:Y:S07]  /*59b0*/  LDSM.16.MT88.4 R12, [R242+0xb100] ;  /* 0x00b10000f20c783b */ /* 0x000f2e0000004200 */
[C---:B---3--:R-:W-:Y:S08]  /*59c0*/  HMMA.16816.F32 R124, R4.reuse, R20, R124 ;  /* 0x00000014047c723c */ /* 0x048ff0000000187c */
[C---:B------:R-:W-:Y:S01]  /*59d0*/  HMMA.16816.F32 R128, R4.reuse, R22, R128 ;  /* 0x000000160480723c */ /* 0x040fe20000001880 */
[----:B------:R-:W3:Y:S07]  /*59e0*/  LDSM.16.MT88.4 R20, [R239+0xb100] ;  /* 0x00b10000ef14783b */ /* 0x000eee0000004200 */
[C---:B--2---:R-:W-:Y:S08]  /*59f0*/  HMMA.16816.F32 R132, R4.reuse, R16, R132 ;  /* 0x000000100484723c */ /* 0x044ff00000001884 */
[C---:B------:R-:W-:Y:S01]  /*5a00*/  HMMA.16816.F32 R136, R4.reuse, R18, R136 ;  /* 0x000000120488723c */ /* 0x040fe20000001888 */
[----:B------:R-:W2:Y:S07]  /*5a10*/  LDSM.16.MT88.4 R16, [R238+0xb100] ;  /* 0x00b10000ee10783b */ /* 0x000eae0000004200 */
[C---:B-1----:R-:W-:Y:S08]  /*5a20*/  HMMA.16816.F32 R148, R4.reuse, R8, R148 ;  /* 0x000000080494723c */ /* 0x042ff00000001894 */
[C---:B------:R-:W-:Y:S01]  /*5a30*/  HMMA.16816.F32 R152, R4.reuse, R10, R152 ;  /* 0x0000000a0498723c */ /* 0x040fe20000001898 */
[----:B------:R-:W1:Y:S07]  /*5a40*/  LDSM.16.MT88.4 R8, [R240+0x2900] ;  /* 0x00290000f008783b */ /* 0x000e6e0000004200 */
[C---:B------:R-:W-:Y:S08]  /*5a50*/  HMMA.16816.F32 R116, R4.reuse, R24, R116 ;  /* 0x000000180474723c */ /* 0x040ff00000001874 */
[C---:B------:R-:W-:Y:S01]  /*5a60*/  HMMA.16816.F32 R120, R4.reuse, R26, R120 ;  /* 0x0000001a0478723c */ /* 0x040fe20000001878 */
[----:B------:R-:W-:Y:S07]  /*5a70*/  LDSM.16.MT88.4 R24, [R239+0x2900] ;  /* 0x00290000ef18783b */ /* 0x000fee0000004200 */
[C---:B----4-:R-:W-:Y:S08]  /*5a80*/  HMMA.16816.F32 R140, R4.reuse, R12, R140 ;  /* 0x0000000c048c723c */ /* 0x050ff0000000188c */
[C---:B------:R-:W-:Y:S01]  /*5a90*/  HMMA.16816.F32 R144, R4.reuse, R14, R144 ;  /* 0x0000000e0490723c */ /* 0x040fe20000001890 */
[----:B------:R-:W4:Y:S07]  /*5aa0*/  LDSM.16.MT88.4 R12, [R242+0x2900] ;  /* 0x00290000f20c783b */ /* 0x000f2e0000004200 */
[C---:B---3--:R-:W-:Y:S08]  /*5ab0*/  HMMA.16816.F32 R156, R4.reuse, R20, R156 ;  /* 0x00000014049c723c */ /* 0x048ff0000000189c */
[C---:B------:R-:W-:Y:S01]  /*5ac0*/  HMMA.16816.F32 R160, R4.reuse, R22, R160 ;  /* 0x0000001604a0723c */ /* 0x040fe200000018a0 */
[----:B------:R-:W-:Y:S07]  /*5ad0*/  LDSM.16.MT88.4 R20, [R238+0x2900] ;  /* 0x00290000ee14783b */ /* 0x000fee0000004200 */
[C---:B--2---:R-:W-:Y:S08]  /*5ae0*/  HMMA.16816.F32 R168, R4.reuse, R16, R168 ;  /* 0x0000001004a8723c */ /* 0x044ff000000018a8 */
[----:B------:R-:W-:Y:S01]  /*5af0*/  HMMA.16816.F32 R164, R4, R18, R164 ;  /* 0x0000001204a4723c */ /* 0x000fe200000018a4 */
[----:B------:R-:W2:Y:S06]  /*5b00*/  LDSM.16.MT88.4 R16, [R242+0x5900] ;  /* 0x00590000f210783b */ /* 0x000eac0000004200 */
[----:B------:R-:W-:-:S02]  /*5b10*/  F2FP.PACK_AB R4, R190, R191 ;  /* 0x000000bfbe04723e */ /* 0x000fc400000000ff */
[----:B------:R-:W-:Y:S02]  /*5b20*/  F2FP.PACK_AB R6, R187, R189 ;  /* 0x000000bdbb06723e */ /* 0x000fe400000000ff */
[----:B------:R-:W-:Y:S02]  /*5b30*/  F2FP.PACK_AB R5, R186, R188 ;  /* 0x000000bcba05723e */ /* 0x000fe400000000ff */
[----:B------:R-:W-:-:S07]  /*5b40*/  F2FP.PACK_AB R7, R181, R185 ;  /* 0x000000b9b507723e */ /* 0x000fce00000000ff */
[C---:B-1----:R-:W-:Y:S08]  /*5b50*/  HMMA.16816.F32 R52, R4.reuse, R8, R52 ;  /* 0x000000080434723c */ /* 0x042ff00000001834 */
[C---:B------:R-:W-:Y:S01]  /*5b60*/  HMMA.16816.F32 R56, R4.reuse, R10, R56 ;  /* 0x0000000a0438723c */ /* 0x040fe20000001838 */
[----:B------:R-:W1:Y:S07]  /*5b70*/  LDSM.16.MT88.4 R8, [R240+0x5900] ;  /* 0x00590000f008783b */ /* 0x000e6e0000004200 */
[C---:B----4-:R-:W-:Y:S08]  /*5b80*/  HMMA.16816.F32 R176, R4.reuse, R12, R176 ;  /* 0x0000000c04b0723c */ /* 0x050ff000000018b0 */
[C---:B------:R-:W-:Y:S01]  /*5b90*/  HMMA.16816.F32 R172, R4.reuse, R14, R172 ;  /* 0x0000000e04ac723c */ /* 0x040fe200000018ac */
[----:B------:R-:W3:Y:S07]  /*5ba0*/  LDSM.16.MT88.4 R12, [R239+0x5900] ;  /* 0x00590000ef0c783b */ /* 0x000eee0000004200 */
[C---:B--2---:R-:W-:Y:S08]  /*5bb0*/  HMMA.16816.F32 R76, R4.reuse, R16, R76 ;  /* 0x00000010044c723c */ /* 0x044ff0000000184c */
[C---:B------:R-:W-:Y:S01]  /*5bc0*/  HMMA.16816.F32 R80, R4.reuse, R18, R80 ;  /* 0x000000120450723c */ /* 0x040fe20000001850 */
[----:B------:R-:W-:Y:S07]  /*5bd0*/  LDSM.16.MT88.4 R16, [R240+0x8900] ;  /* 0x00890000f010783b */ /* 0x000fee0000004200 */
[C---:B------:R-:W-:Y:S08]  /*5be0*/  HMMA.16816.F32 R60, R4.reuse, R24, R60 ;  /* 0x00000018043c723c */ /* 0x040ff0000000183c */
[C---:B-1----:R-:W-:Y:S08]  /*5bf0*/  HMMA.16816.F32 R84, R4.reuse, R8, R84 ;  /* 0x000000080454723c */ /* 0x042ff00000001854 */
[C---:B------:R-:W-:Y:S01]  /*5c00*/  HMMA.16816.F32 R88, R4.reuse, R10, R88 ;  /* 0x0000000a0458723c */ /* 0x040fe20000001858 */
[----:B------:R-:W1:Y:S07]  /*5c10*/  LDSM.16.MT88.4 R8, [R239+0x8900] ;  /* 0x00890000ef08783b */ /* 0x000e6e0000004200 */
[C---:B---3--:R-:W-:Y:S08]  /*5c20*/  HMMA.16816.F32 R92, R4.reuse, R12, R92 ;  /* 0x0000000c045c723c */ /* 0x048ff0000000185c */
[C---:B------:R-:W-:Y:S01]  /*5c30*/  HMMA.16816.F32 R96, R4.reuse, R14, R96 ;  /* 0x0000000e0460723c */ /* 0x040fe20000001860 */
[----:B------:R-:W2:Y:S07]  /*5c40*/  LDSM.16.MT88.4 R12, [R238+0x8900] ;  /* 0x00890000ee0c783b */ /* 0x000eae0000004200 */
[C---:B------:R-:W-:Y:S01]  /*5c50*/  HMMA.16816.F32 R64, R4.reuse, R26, R64 ;  /* 0x0000001a0440723c */ /* 0x040fe20000001840 */
[----:B------:R-:W3:Y:S07]  /*5c60*/  LDSM.16.MT88.4 R24, [R238+0x5900] ;  /* 0x00590000ee18783b */ /* 0x000eee0000004200 */
        /* <DEDUP_REMOVED lines=9> */
[C---:B--2---:R-:W-:Y:S08]  /*5d00*/  HMMA.16816.F32 R132, R4.reuse, R12, R132 ;  /* 0x0000000c0484723c */ /* 0x044ff00000001884 */
[C---:B------:R-:W-:Y:S01]  /*5d10*/  HMMA.16816.F32 R136, R4.reuse, R14, R136 ;  /* 0x0000000e0488723c */ /* 0x040fe20000001888 */
[----:B------:R-:W2:Y:S07]  /*5d20*/  LDSM.16.MT88.4 R12, [R239+0xb900] ;  /* 0x00b90000ef0c783b */ /* 0x000eae0000004200 */
[C---:B---3--:R-:W-:Y:S08]  /*5d30*/  HMMA.16816.F32 R100, R4.reuse, R24, R100 ;  /* 0x000000180464723c */ /* 0x048ff00000001864 */
[C---:B-1----:R-:W-:Y:S08]  /*5d40*/  HMMA.16816.F32 R140, R4.reuse, R8, R140 ;  /* 0x00000008048c723c */ /* 0x042ff0000000188c */
[C---:B------:R-:W-:Y:S01]  /*5d50*/  HMMA.16816.F32 R144, R4.reuse, R10, R144 ;  /* 0x0000000a0490723c */ /* 0x040fe20000001890 */
[----:B------:R-:W1:Y:S07]  /*5d60*/  LDSM.16.MT88.4 R8, [R238+0xb900] ;  /* 0x00b90000ee08783b */ /* 0x000e6e0000004200 */
[C---:B------:R-:W-:Y:S08]  /*5d70*/  HMMA.16816.F32 R104, R4.reuse, R26, R104 ;  /* 0x0000001a0468723c */ /* 0x040ff00000001868 */
[C---:B------:R-:W-:Y:S08]  /*5d80*/  HMMA.16816.F32 R108, R4.reuse, R20, R108 ;  /* 0x00000014046c723c */ /* 0x040ff0000000186c */
[C---:B------:R-:W-:Y:S08]  /*5d90*/  HMMA.16816.F32 R112, R4.reuse, R22, R112 ;  /* 0x000000160470723c */ /* 0x040ff00000001870 */
[C---:B----4-:R-:W-:Y:S08]  /*5da0*/  HMMA.16816.F32 R148, R4.reuse, R16, R148 ;  /* 0x000000100494723c */ /* 0x050ff00000001894 */
[C---:B------:R-:W-:Y:S08]  /*5db0*/  HMMA.16816.F32 R152, R4.reuse, R18, R152 ;  /* 0x000000120498723c */ /* 0x040ff00000001898 */
[C---:B--2---:R-:W-:Y:S08]  /*5dc0*/  HMMA.16816.F32 R156, R4.reuse, R12, R156 ;  /* 0x0000000c049c723c */ /* 0x044ff0000000189c */
[C---:B------:R-:W-:Y:S08]  /*5dd0*/  HMMA.16816.F32 R160, R4.reuse, R14, R160 ;  /* 0x0000000e04a0723c */ /* 0x040ff000000018a0 */
[C---:B-1----:R-:W-:Y:S08]  /*5de0*/  HMMA.16816.F32 R168, R4.reuse, R8, R168 ;  /* 0x0000000804a8723c */ /* 0x042ff000000018a8 */
[----:B------:R-:W-:Y:S07]  /*5df0*/  HMMA.16816.F32 R164, R4, R10, R164 ;  /* 0x0000000a04a4723c */ /* 0x000fee00000018a4 */
[----:B------:R-:W-:-:S05]  /*5e00*/  FADD.FTZ R4, R187, R206 ;  /* 0x000000cebb047221 */ /* 0x000fca0000010000 */
[----:B------:R1:W-:Y:S01]  /*5e10*/  STL [R1+0x5c], R4 ;  /* 0x00005c0401007387 */ /* 0x0003e20000100800 */
[----:B------:R-:W-:Y:S05]  /*5e20*/  @P0 BRA `(.L_x_771) ;  /* 0x00004b0000000947 */ /* 0x000fea0003800000 */
[----:B------:R-:W-:Y:S01]  /*5e30*/  IADD3 R213, R215, 0xc0, RZ ;  /* 0x000000c0d7d57810 */ /* 0x000fe20007ffe0ff */
[----:B------:R-:W-:Y:S01]  /*5e40*/  IMAD.MOV.U32 R3, RZ, RZ, R0 ;  /* 0x000000ffff037224 */ /* 0x000fe200078e0000 */
[----:B------:R-:W-:Y:S01]  /*5e50*/  SHF.R.S32.HI R5, RZ, 0x1f, R29 ;  /* 0x0000001fff057819 */ /* 0x000fe2000001141d */
[----:B------:R-:W-:Y:S01]  /*5e60*/  IMAD.MOV.U32 R180, RZ, RZ, R2 ;  /* 0x000000ffffb47224 */ /* 0x000fe200078e0002 */
[----:B-1----:R-:W-:Y:S01]  /*5e70*/  SHF.R.S32.HI R4, RZ, 0x1f, R28 ;  /* 0x0000001fff047819 */ /* 0x002fe2000001141c */
[----:B------:R-:W-:Y:S01]  /*5e80*/  UIADD3 UR9, UR9, -0x2, URZ ;  /* 0xfffffffe09097890 */ /* 0x000fe2000fffe03f */
[----:B------:R-:W-:Y:S02]  /*5e90*/  SHF.R.S32.HI R6, RZ, 0x1f, R213 ;  /* 0x0000001fff067819 */ /* 0x000fe400000114d5 */
[----:B------:R-:W-:Y:S02]  /*5ea0*/  LEA.HI R5, R5, R29, RZ, 0x3 ;  /* 0x0000001d05057211 */ /* 0x000fe400078f18ff */
[----:B------:R-:W-:-:S02]  /*5eb0*/  LEA.HI R4, R4, R28, RZ, 0x3 ;  /* 0x0000001c04047211 */ /* 0x000fc400078f18ff */
[----:B------:R-:W-:Y:S02]  /*5ec0*/  LEA.HI R6, R6, R213, RZ, 0x3 ;  /* 0x000000d506067211 */ /* 0x000fe400078f18ff */
[----:B------:R-:W-:Y:S02]  /*5ed0*/  LOP3.LUT R5, R5, 0xfffffff8, RZ, 0xc0, !PT ;  /* 0xfffffff805057812 */ /* 0x000fe400078ec0ff */
[----:B------:R-:W-:Y:S02]  /*5ee0*/  LOP3.LUT R4, R4, 0xfffffff8, RZ, 0xc0, !PT ;  /* 0xfffffff804047812 */ /* 0x000fe400078ec0ff */
[----:B------:R-:W-:Y:S02]  /*5ef0*/  LOP3.LUT R0, R6, 0xfffffff8, RZ, 0xc0, !PT ;  /* 0xfffffff806007812 */ /* 0x000fe400078ec0ff */
[----:B------:R-:W-:Y:S02]  /*5f00*/  SHF.R.S32.HI R7, RZ, 0x1f, R5 ;  /* 0x0000001fff077819 */ /* 0x000fe40000011405 */
[----:B------:R-:W-:-:S02]  /*5f10*/  SHF.R.S32.HI R6, RZ, 0x1f, R4 ;  /* 0x0000001fff067819 */ /* 0x000fc40000011404 */
[----:B------:R-:W-:Y:S02]  /*5f20*/  SHF.R.S32.HI R2, RZ, 0x1f, R0 ;  /* 0x0000001fff027819 */ /* 0x000fe40000011400 */
[C---:B------:R-:W-:Y:S01]  /*5f30*/  SHF.L.U64.HI R8, R5.reuse, 0x1, R7 ;  /* 0x0000000105087819 */ /* 0x040fe20000010207 */
[----:B------:R-:W-:Y:S01]  /*5f40*/  IMAD.SHL.U32 R7, R5, 0x2, RZ ;  /* 0x0000000205077824 */ /* 0x000fe200078e00ff */
[C---:B------:R-:W-:Y:S01]  /*5f50*/  SHF.L.U64.HI R5, R4.reuse, 0x1, R6 ;  /* 0x0000000104057819 */ /* 0x040fe20000010206 */
[----:B------:R-:W-:Y:S01]  /*5f60*/  IMAD.SHL.U32 R4, R4, 0x2, RZ ;  /* 0x0000000204047824 */ /* 0x000fe200078e00ff */
[----:B------:R-:W-:Y:S01]  /*5f70*/  SEL R6, RZ, 0x10, P6 ;  /* 0x00000010ff067807 */ /* 0x000fe20003000000 */
[----:B------:R-:W-:Y:S01]  /*5f80*/  STL [R1+0x38], R8 ;  /* 0x0000380801007387 */ /* 0x000fe20000100800 */
[C---:B------:R-:W-:Y:S01]  /*5f90*/  SHF.L.U64.HI R2, R0.reuse, 0x1, R2 ;  /* 0x0000000100027819 */ /* 0x040fe20000010202 */
[----:B------:R-:W-:Y:S01]  /*5fa0*/  IMAD.SHL.U32 R0, R0, 0x2, RZ ;  /* 0x0000000200007824 */ /* 0x000fe200078e00ff */
[----:B------:R-:W-:Y:S01]  /*5fb0*/  ISETP.NE.U32.AND P1, PT, R6, RZ, PT ;  /* 0x000000ff0600720c */ /* 0x000fe20003f25070 */
[----:B------:R1:W-:Y:S01]  /*5fc0*/  STL [R1+0x3c], R7 ;  /* 0x00003c0701007387 */ /* 0x0003e20000100800 */
[----:B------:R-:W-:-:S02]  /*5fd0*/  LOP3.LUT R214, R214, 0xfffffff7, RZ, 0xc0, !PT ;  /* 0xfffffff7d6d67812 */ /* 0x000fc400078ec0ff */
[----:B------:R-:W-:Y:S01]  /*5fe0*/  ISETP.GE.AND P2, PT, R213, c[0x0][0x1d4], PT ;  /* 0x00007500d5007a0c */ /* 0x000fe20003f46270 */
[----:B------:R2:W-:Y:S04]  /*5ff0*/  STL [R1+0x40], R5 ;  /* 0x0000400501007387 */ /* 0x0005e80000100800 */
[----:B------:R3:W-:Y:S04]  /*6000*/  STL [R1+0x44], R4 ;  /* 0x0000440401007387 */ /* 0x0007e80000100800 */
[----:B------:R4:W-:Y:S01]  /*6010*/  STL [R1+0x48], R2 ;  /* 0x0000480201007387 */ /* 0x0009e20000100800 */
[----:B------:R-:W-:-:S03]  /*6020*/  @P1 LOP3.LUT R214, R214, 0x8, RZ, 0xfc, !PT ;  /* 0x00000008d6d61812 */ /* 0x000fc600078efcff */
[----:B------:R5:W-:Y:S01]  /*6030*/  STL [R1+0x4c], R0 ;  /* 0x00004c0001007387 */ /* 0x000be20000100800 */
[----:B------:R-:W-:-:S03]  /*6040*/  LOP3.LUT R214, R214, 0xfffffffb, RZ, 0xc0, !PT ;  /* 0xfffffffbd6d67812 */ /* 0x000fc600078ec0ff */
[----:B------:R5:W-:Y:S01]  /*6050*/  STL [R1+0x30], R6 ;  /* 0x0000300601007387 */ /* 0x000be20000100800 */
[----:B-1----:R-:W-:Y:S01]  /*6060*/  SEL R7, RZ, 0x10, P4 ;  /* 0x00000010ff077807 */ /* 0x002fe20002000000 */
[----:B--2---:R-:W-:Y:S01]  /*6070*/  IMAD.SHL.U32 R5, R252, 0x2, RZ ;  /* 0x00000002fc057824 */ /* 0x004fe200078e00ff */
[C---:B---3--:R-:W-:Y:S02]  /*6080*/  LEA R4, P0, R215.reuse, RZ, 0x1 ;  /* 0x000000ffd7047211 */ /* 0x048fe400078008ff */
[----:B----4-:R-:W-:Y:S02]  /*6090*/  SEL R2, RZ, 0x10, P5 ;  /* 0x00000010ff027807 */ /* 0x010fe40002800000 */
[----:B------:R-:W-:Y:S02]  /*60a0*/  LEA.HI.X.SX32 R5, R215, RZ, 0x1, P0 ;  /* 0x000000ffd7057211 */ /* 0x000fe400000f0eff */
[----:B------:R-:W-:Y:S01]  /*60b0*/  ISETP.NE.U32.AND P0, PT, R2, RZ, PT ;  /* 0x000000ff0200720c */ /* 0x000fe20003f05070 */
[----:B------:R-:W-:Y:S01]  /*60c0*/  STL [R1+0x2c], R2 ;  /* 0x00002c0201007387 */ /* 0x000fe20000100800 */
[----:B-----5:R-:W-:-:S02]  /*60d0*/  SEL R0, RZ, 0x10, P2 ;  /* 0x00000010ff007807 */ /* 0x020fc40001000000 */
[----:B------:R-:W-:Y:S01]  /*60e0*/  IADD3 R6, -R6, 0x10, RZ ;  /* 0x0000001006067810 */ /* 0x000fe20007ffe1ff */
[----:B------:R-:W-:Y:S01]  /*60f0*/  STL [R1+0x28], R7 ;  /* 0x0000280701007387 */ /* 0x000fe20000100800 */
[----:B------:R-:W-:Y:S02]  /*6100*/  ISETP.NE.U32.AND P2, PT, R0, RZ, PT ;  /* 0x000000ff0000720c */ /* 0x000fe40003f45070 */
[----:B------:R-:W-:Y:S01]  /*6110*/  LOP3.LUT R6, R6, 0xf, RZ, 0xc0, !PT ;  /* 0x0000000f06067812 */ /* 0x000fe200078ec0ff */
[----:B------:R1:W-:Y:S04]  /*6120*/  STL.64 [R1+0x50], R4 ;  /* 0x0000500401007387 */ /* 0x0003e80000100a00 */
[----:B------:R-:W-:Y:S01]  /*6130*/  @P0 LOP3.LUT R214, R214, 0x4, RZ, 0xfc, !PT ;  /* 0x00000004d6d60812 */ /* 0x000fe200078efcff */
[----:B------:R2:W-:Y:S01]  /*6140*/  STL [R1+0x24], R6 ;  /* 0x0000240601007387 */ /* 0x0005e20000100800 */
[----:B------:R-:W-:-:S02]  /*6150*/  ISETP.NE.U32.AND P0, PT, R7, RZ, PT ;  /* 0x000000ff0700720c */ /* 0x000fc40003f05070 */
[----:B------:R-:W-:-:S11]  /*6160*/  LOP3.LUT R214, R214, 0xfffffffd, RZ, 0xc0, !PT ;  /* 0xfffffffdd6d67812 */ /* 0x000fd600078ec0ff */
[----:B------:R-:W-:Y:S02]  /*6170*/  @P0 LOP3.LUT R214, R214, 0x2, RZ, 0xfc, !PT ;  /* 0x00000002d6d60812 */ /* 0x000fe400078efcff */
[----:B-1----:R-:W-:Y:S02]  /*6180*/  IADD3 R5, -R2, 0x10, RZ ;  /* 0x0000001002057810 */ /* 0x002fe40007ffe1ff */
[----:B------:R-:W-:Y:S02]  /*6190*/  IADD3 R4, -R7, 0x10, RZ ;  /* 0x0000001007047810 */ /* 0x000fe40007ffe1ff */
[----:B------:R-:W-:Y:S02]  /*61a0*/  IADD3 R2, -R0, 0x10, RZ ;  /* 0x0000001000027810 */ /* 0x000fe40007ffe1ff */
[----:B------:R-:W-:Y:S02]  /*61b0*/  LOP3.LUT R5, R5, 0xf, RZ, 0xc0, !PT ;  /* 0x0000000f05057812 */ /* 0x000fe400078ec0ff */
[----:B------:R-:W-:-:S02]  /*61c0*/  LOP3.LUT R4, R4, 0xf, RZ, 0xc0, !PT ;  /* 0x0000000f04047812 */ /* 0x000fc400078ec0ff */
[----:B------:R-:W-:Y:S01]  /*61d0*/  LOP3.LUT R2, R2, 0xf, RZ, 0xc0, !PT ;  /* 0x0000000f02027812 */ /* 0x000fe200078ec0ff */
[----:B------:R2:W-:Y:S04]  /*61e0*/  STL [R1+0x20], R5 ;  /* 0x0000200501007387 */ /* 0x0005e80000100800 */
[----:B------:R2:W-:Y:S04]  /*61f0*/  STL [R1+0x1c], R4 ;  /* 0x00001c0401007387 */ /* 0x0005e80000100800 */
[----:B------:R2:W-:Y:S04]  /*6200*/  STL [R1+0x18], R2 ;  /* 0x0000180201007387 */ /* 0x0005e80000100800 */
[----:B------:R2:W-:Y:S01]  /*6210*/  STL [R1+0x10], R214 ;  /* 0x000010d601007387 */ /* 0x0005e20000100800 */
[----:B------:R-:W-:Y:S05]  /*6220*/  BRA `(.L_x_772) ;  /* 0x0000051000007947 */ /* 0x000fea0003800000 */
.L_x_774:
[----:B------:R-:W2:Y:S01]  /*6230*/  LDL R0, [R1+0x4] ;  /* 0x0000040001007983 */ /* 0x000ea20000100800 */
[----:B------:R-:W-:Y:S01]  /*6240*/  UIMAD UR4, UR9, 0x60, UR11 ;  /* 0x00000060090478a4 */ /* 0x000fe2000f8e020b */
[----:B------:R-:W-:Y:S01]  /*6250*/  PLOP3.LUT P0, PT, PT, PT, UP0, 0x80, 0x0 ;  /* 0x000000000000781c */ /* 0x000fe20003f0f008 */
[----:B------:R-:W-:Y:S01]  /*6260*/  IMAD.MOV.U32 R249, RZ, RZ, RZ ;  /* 0x000000fffff97224 */ /* 0x000fe200078e00ff */
[----:B------:R-:W3:Y:S01]  /*6270*/  LDL.64 R204, [R1+0x50] ;  /* 0x0000500001cc7983 */ /* 0x000ee20000100a00 */
[----:B------:R-:W-:Y:S02]  /*6280*/  IMAD.SHL.U32 R213, R252, 0x2, RZ ;  /* 0x00000002fcd57824 */ /* 0x000fe400078e00ff */
[----:B------:R-:W-:Y:S01]  /*6290*/  IMAD.U32 R250, RZ, RZ, UR4 ;  /* 0x00000004fffa7e24 */ /* 0x000fe2000f8e00ff */
[----:B------:R-:W4:Y:S04]  /*62a0*/  LDL R203, [R1+0x3c] ;  /* 0x00003c0001cb7983 */ /* 0x000f280000100800 */
[----:B------:R-:W5:Y:S04]  /*62b0*/  LDL R200, [R1+0x38] ;  /* 0x0000380001c87983 */ /* 0x000f680000100800 */
[----:B------:R-:W3:Y:S04]  /*62c0*/  LDL R201, [R1+0x44] ;  /* 0x0000440001c97983 */ /* 0x000ee80000100800 */
[----:B------:R-:W3:Y:S04]  /*62d0*/  LDL R214, [R1+0x40] ;  /* 0x0000400001d67983 */ /* 0x000ee80000100800 */
[----:B------:R-:W3:Y:S04]  /*62e0*/  LDL R215, [R1+0x4c] ;  /* 0x00004c0001d77983 */ /* 0x000ee80000100800 */
[----:B------:R-:W3:Y:S01]  /*62f0*/  LDL R212, [R1+0x48] ;  /* 0x0000480001d47983 */ /* 0x000ee20000100800 */
[----:B--2---:R-:W-:Y:S05]  /*6300*/  IADD3 R250, R250, -0x60, R0 ;  /* 0xffffffa0fafa7810 */ /* 0x004fea0007ffe000 */
[----:B------:R-:W-:Y:S01]  /*6310*/  @P0 IMAD.HI.U32 R2, R250, c[0x0][0x2bc], RZ ;  /* 0x0000af00fa020a27 */ /* 0x000fe200078e00ff */
[----:B------:R-:W-:Y:S03]  /*6320*/  PLOP3.LUT P0, PT, PT, PT, UP0, 0x80, 0x0 ;  /* 0x000000000000781c */ /* 0x000fe60003f0f008 */
[----:B------:R-:W-:Y:S10]  /*6330*/  IMAD.MOV.U32 R0, RZ, RZ, R250 ;  /* 0x000000ffff007224 */ /* 0x000ff400078e00fa */
[----:B------:R-:W-:Y:S04]  /*6340*/  @P0 SHF.R.U32.HI R0, RZ, c[0x0][0x2c0], R2 ;  /* 0x0000b000ff000a19 */ /* 0x000fe80000011602 */
[C---:B------:R-:W-:Y:S04]  /*6350*/  @!P3 IADD3 R181, P0, R0.reuse, UR16, RZ ;  /* 0x0000001000b5bc10 */ /* 0x040fe8000ff1e0ff */
[----:B------:R-:W-:Y:S01]  /*6360*/  @!P3 LEA.HI.X.SX32 R2, R0, UR14, 0x1, P0 ;  /* 0x0000000e0002bc11 */ /* 0x000fe200080f0eff */
[----:B------:R-:W-:Y:S01]  /*6370*/  IMAD.MOV R0, RZ, RZ, -R0 ;  /* 0x000000ffff007224 */ /* 0x000fe200078e0a00 */
[C---:B------:R-:W-:Y:S03]  /*6380*/  @!P3 LEA R184, P0, R181.reuse, c[0x0][0x2a0], 0x2 ;  /* 0x0000a800b5b8ba11 */ /* 0x040fe600078010ff */
[----:B------:R-:W-:Y:S01]  /*6390*/  IMAD R250, R0, c[0x0][0x2b8], R250 ;  /* 0x0000ae0000fa7a24 */ /* 0x000fe200078e02fa */
[----:B------:R-:W-:Y:S04]  /*63a0*/  @!P3 LEA.HI.X R185, R181, c[0x0][0x2a4], R2, 0x2, P0 ;  /* 0x0000a900b5b9ba11 */ /* 0x000fe800000f1402 */
[----:B------:R-:W-:Y:S01]  /*63b0*/  SHF.R.S32.HI R0, RZ, 0x1f, R250 ;  /* 0x0000001fff007819 */ /* 0x000fe200000114fa */
[----:B------:R1:W2:Y:S04]  /*63c0*/  @!P3 LDG.E R249, [R184.64] ;  /* 0x0000000cb8f9b981 */ /* 0x0002a8000c1e1900 */
        /* <DEDUP_REMOVED lines=11> */
[----:B------:R-:W-:Y:S01]  /*6480*/  LEA.HI.X R0, R181, c[0x0][0x1cc], R0, 0x1, P0 ;  /* 0x00007300b5007a11 */ /* 0x000fe200000f0c00 */
[----:B------:R-:W3:Y:S04]  /*6490*/  SHFL.IDX PT, R192, R2, RZ, 0x181f ;  /* 0x00181fff02c07589 */ /* 0x000ee800000e0000 */
[----:B------:R-:W1:Y:S04]  /*64a0*/  SHFL.IDX PT, R181, R0, RZ, 0x181f ;  /* 0x00181fff00b57589 */ /* 0x000e6800000e0000 */
[----:B------:R-:W-:Y:S04]  /*64b0*/  SHFL.IDX PT, R184, R0, 0x1, 0x181f ;  /* 0x00381f0000b87f89 */ /* 0x000fe800000e0000 */
[----:B------:R-:W-:Y:S01]  /*64c0*/  SHFL.IDX PT, R0, R0, 0x2, 0x181f ;  /* 0x00581f0000007f89 */ /* 0x000fe200000e0000 */
[----:B---3--:R-:W-:Y:S05]  /*64d0*/  IADD3 R186, P0, R204, R192, RZ ;  /* 0x000000c0ccba7210 */ /* 0x008fea0007f1e0ff */
[----:B-1----:R-:W-:Y:S01]  /*64e0*/  IMAD.X R187, R205, 0x1, R181, P0 ;  /* 0x00000001cdbb7824 */ /* 0x002fe200000e06b5 */
[C---:B----4-:R-:W-:Y:S04]  /*64f0*/  IADD3 R198, P0, R192.reuse, R203, RZ ;  /* 0x000000cbc0c67210 */ /* 0x050fe80007f1e0ff */
[----:B------:R1:W-:Y:S01]  /*6500*/  LDGSTS.E.BYPASS.LTC128B.128 [R213+0xc100], [R186.64], !P6 ;  /* 0x0c100000bad57fae */ /* 0x0003e2000f101d4c */
[C---:B-----5:R-:W-:Y:S01]  /*6510*/  IMAD.X R199, R181.reuse, 0x1, R200, P0 ;  /* 0x00000001b5c77824 */ /* 0x060fe200000e06c8 */
[C---:B------:R-:W-:Y:S04]  /*6520*/  IADD3 R194, P0, R192.reuse, R201, RZ ;  /* 0x000000c9c0c27210 */ /* 0x040fe80007f1e0ff */
[----:B------:R2:W-:Y:S01]  /*6530*/  LDGSTS.E.BYPASS.LTC128B.128 [R213+0xf100], [R198.64], !P5 ;  /* 0x0f100000c6d57fae */ /* 0x0005e2000e901d4c */
[C---:B------:R-:W-:Y:S01]  /*6540*/  IMAD.X R195, R181.reuse, 0x1, R214, P0 ;  /* 0x00000001b5c37824 */ /* 0x040fe200000e06d6 */
[----:B------:R-:W-:Y:S04]  /*6550*/  IADD3 R192, P0, R192, R215, RZ ;  /* 0x000000d7c0c07210 */ /* 0x000fe80007f1e0ff */
[----:B------:R3:W-:Y:S01]  /*6560*/  LDGSTS.E.BYPASS.LTC128B.128 [R213+0x12100], [R194.64], !P4 ;  /* 0x12100000c2d57fae */ /* 0x0007e2000e101d4c */
[----:B------:R-:W-:Y:S03]  /*6570*/  IMAD.X R193, R181, 0x1, R212, P0 ;  /* 0x00000001b5c17824 */ /* 0x000fe600000e06d4 */
[----:B------:R-:W4:Y:S04]  /*6580*/  SHFL.IDX PT, R181, R2, 0x1, 0x181f ;  /* 0x00381f0002b57f89 */ /* 0x000f2800000e0000 */
[----:B------:R-:W5:Y:S04]  /*6590*/  SHFL.IDX PT, R2, R2, 0x2, 0x181f ;  /* 0x00581f0002027f89 */ /* 0x000f6800000e0000 */
[----:B------:R1:W-:Y:S01]  /*65a0*/  LDGSTS.E.BYPASS.LTC128B.128 [R213+0x15100], [R192.64], !P1 ;  /* 0x15100000c0d57fae */ /* 0x0003e2000c901d4c */
[----:B----4-:R-:W-:Y:S05]  /*65b0*/  IADD3 R190, P0, R204, R181, RZ ;  /* 0x000000b5ccbe7210 */ /* 0x010fea0007f1e0ff */
[----:B------:R-:W-:Y:S01]  /*65c0*/  IMAD.X R191, R205, 0x1, R184, P0 ;  /* 0x00000001cdbf7824 */ /* 0x000fe200000e06b8 */
[C---:B------:R-:W-:Y:S04]  /*65d0*/  IADD3 R188, P0, R181.reuse, R203, RZ ;  /* 0x000000cbb5bc7210 */ /* 0x040fe80007f1e0ff */
[----:B------:R4:W-:Y:S01]  /*65e0*/  LDGSTS.E.BYPASS.LTC128B.128 [R213+0xd100], [R190.64], !P6 ;  /* 0x0d100000bed57fae */ /* 0x0009e2000f101d4c */
[C---:B------:R-:W-:Y:S01]  /*65f0*/  IMAD.X R189, R184.reuse, 0x1, R200, P0 ;  /* 0x00000001b8bd7824 */ /* 0x040fe200000e06c8 */
[C---:B-1----:R-:W-:Y:S04]  /*6600*/  IADD3 R186, P0, R181.reuse, R201, RZ ;  /* 0x000000c9b5ba7210 */ /* 0x042fe80007f1e0ff */
[----:B------:R4:W-:Y:S01]  /*6610*/  LDGSTS.E.BYPASS.LTC128B.128 [R213+0x10100], [R188.64], !P5 ;  /* 0x10100000bcd57fae */ /* 0x0009e2000e901d4c */
[C---:B------:R-:W-:Y:S01]  /*6620*/  IMAD.X R187, R184.reuse, 0x1, R214, P0 ;  /* 0x00000001b8bb7824 */ /* 0x040fe200000e06d6 */
[----:B------:R-:W-:Y:S04]  /*6630*/  IADD3 R196, P0, R181, R215, RZ ;  /* 0x000000d7b5c47210 */ /* 0x000fe80007f1e0ff */
[----:B------:R4:W-:Y:S01]  /*6640*/  LDGSTS.E.BYPASS.LTC128B.128 [R213+0x13100], [R186.64], !P4 ;  /* 0x13100000bad57fae */ /* 0x0009e2000e101d4c */
[----:B------:R-:W-:Y:S01]  /*6650*/  IMAD.X R197, R184, 0x1, R212, P0 ;  /* 0x00000001b8c57824 */ /* 0x000fe200000e06d4 */
[----:B-----5:R-:W-:Y:S04]  /*6660*/  IADD3 R184, P0, R204, R2, RZ ;  /* 0x00000002ccb87210 */ /* 0x020fe80007f1e0ff */
[----:B------:R4:W-:Y:S01]  /*6670*/  LDGSTS.E.BYPASS.LTC128B.128 [R213+0x16100], [R196.64], !P1 ;  /* 0x16100000c4d57fae */ /* 0x0009e2000c901d4c */
[----:B------:R-:W-:Y:S01]  /*6680*/  IMAD.X R185, R205, 0x1, R0, P0 ;  /* 0x00000001cdb97824 */ /* 0x000fe200000e0600 */
[----:B---3--:R-:W-:Y:S04]  /*6690*/  IADD3 R194, P0, R2, R203, RZ ;  /* 0x000000cb02c27210 */ /* 0x008fe80007f1e0ff */
[----:B------:R4:W-:Y:S01]  /*66a0*/  LDGSTS.E.BYPASS.LTC128B.128 [R213+0xe100], [R184.64], !P6 ;  /* 0x0e100000b8d57fae */ /* 0x0009e2000f101d4c */
[----:B------:R-:W-:Y:S01]  /*66b0*/  IMAD.X R195, R0, 0x1, R200, P0 ;  /* 0x0000000100c37824 */ /* 0x000fe200000e06c8 */
[----:B------:R-:W-:Y:S04]  /*66c0*/  IADD3 R192, P0, R2, R201, RZ ;  /* 0x000000c902c07210 */ /* 0x000fe80007f1e0ff */
[----:B------:R4:W-:Y:S01]  /*66d0*/  LDGSTS.E.BYPASS.LTC128B.128 [R213+0x11100], [R194.64], !P5 ;  /* 0x11100000c2d57fae */ /* 0x0009e2000e901d4c */
[----:B------:R-:W-:Y:S01]  /*66e0*/  IMAD.X R193, R0, 0x1, R214, P0 ;  /* 0x0000000100c17824 */ /* 0x000fe200000e06d6 */
[----:B--2---:R-:W-:Y:S04]  /*66f0*/  IADD3 R198, P0, R2, R215, RZ ;  /* 0x000000d702c67210 */ /* 0x004fe80007f1e0ff */
[----:B------:R4:W-:Y:S01]  /*6700*/  LDGSTS.E.BYPASS.LTC128B.128 [R213+0x14100], [R192.64], !P4 ;  /* 0x14100000c0d57fae */ /* 0x0009e2000e101d4c */
[----:B------:R-:W-:Y:S05]  /*6710*/  IMAD.X R199, R0, 0x1, R212, P0 ;  /* 0x0000000100c77824 */ /* 0x000fea00000e06d4 */
[----:B------:R4:W-:Y:S01]  /*6720*/  LDGSTS.E.BYPASS.LTC128B.128 [R213+0x17100], [R198.64], !P1 ;  /* 0x17100000c6d57fae */ /* 0x0009e2000c901d4c */
[----:B------:R-:W-:-:S05]  /*6730*/  BRA `(.L_x_773) ;  /* 0x000018c000007947 */ /* 0x000fca0003800000 */
.L_x_772:
[----:B------:R-:W3:Y:S01]  /*6740*/  LDL R13, [R1+0x24] ;  /* 0x00002400010d7983 */ /* 0x000ee20000100800 */
[----:B------:R-:W-:Y:S01]  /*6750*/  SHF.R.S32.HI R0, RZ, 0x1f, R250 ;  /* 0x0000001fff007819 */ /* 0x000fe200000114fa */
[----:B--2---:R-:W-:Y:S01]  /*6760*/  IMAD.WIDE.U32 R4, R250, c[0x0][0x208], RZ ;  /* 0x00008200fa047a25 */ /* 0x004fe200078e00ff */
[----:B------:R-:W-:Y:S01]  /*6770*/  SHF.R.S32.HI R2, RZ, 0x1f, R249 ;  /* 0x0000001fff027819 */ /* 0x000fe200000114f9 */
[----:B------:R-:W3:Y:S01]  /*6780*/  LDL.64 R18, [R1+0x50] ;  /* 0x0000500001127983 */ /* 0x000ee20000100a00 */
[----:B------:R-:W-:Y:S04]  /*6790*/  DEPBAR.LE SB0, 0x0 ;  /* 0x000080000000791a */ /* 0x000fe80000000000 */
[----:B------:R-:W2:Y:S01]  /*67a0*/  LDL R12, [R1+0x20] ;  /* 0x00002000010c7983 */ /* 0x000ea20000100800 */
[----:B------:R-:W-:Y:S01]  /*67b0*/  IMAD R0, R0, c[0x0][0x208], RZ ;  /* 0x0000820000007a24 */ /* 0x000fe200078e02ff */
[----:B------:R-:W-:Y:S01]  /*67c0*/  UISETP.GE.AND UP1, UPT, UR9, 0x1, UPT ;  /* 0x000000010900788c */ /* 0x000fe2000bf26270 */
[----:B------:R-:W-:Y:S01]  /*67d0*/  IMAD R2, R2, c[0x0][0x218], RZ ;  /* 0x0000860002027a24 */ /* 0x000fe200078e02ff */
[----:B------:R-:W2:Y:S01]  /*67e0*/  LDL R17, [R1+0x3c] ;  /* 0x00003c0001117983 */ /* 0x000ea20000100800 */
[----:B------:R-:W-:Y:S02]  /*67f0*/  IMAD R0, R250, c[0x0][0x20c], R0 ;  /* 0x00008300fa007a24 */ /* 0x000fe400078e0200 */
[----:B------:R-:W-:Y:S01]  /*6800*/  IMAD R2, R249, c[0x0][0x21c], R2 ;  /* 0x00008700f9027a24 */ /* 0x000fe200078e0202 */
[----:B------:R-:W4:Y:S01]  /*6810*/  LDL R7, [R1+0x1c] ;  /* 0x00001c0001077983 */ /* 0x000f220000100800 */
[----:B------:R-:W-:Y:S03]  /*6820*/  IMAD.IADD R5, R5, 0x1, R0 ;  /* 0x0000000105057824 */ /* 0x000fe600078e0200 */
[----:B------:R-:W5:Y:S01]  /*6830*/  LDL R16, [R1+0x38] ;  /* 0x0000380001107983 */ /* 0x000f620000100800 */
[----:B------:R-:W-:Y:S03]  /*6840*/  IMAD.WIDE.U32 R4, R249, c[0x0][0x218], R4 ;  /* 0x00008600f9047a25 */ /* 0x000fe600078e0004 */
[----:B------:R-:W4:Y:S04]  /*6850*/  LDL R11, [R1+0x44] ;  /* 0x00004400010b7983 */ /* 0x000f280000100800 */
[----:B------:R-:W-:Y:S01]  /*6860*/  BAR.SYNC.DEFER_BLOCKING 0x0 ;  /* 0x0000000000007b1d */ /* 0x000fe20000010000 */
[----:B------:R-:W-:Y:S04]  /*6870*/  IADD3 R0, P0, R4, UR22, RZ ;  /* 0x0000001604007c10 */ /* 0x000fe8000ff1e0ff */
[----:B------:R-:W-:Y:S02]  /*6880*/  IADD3.X R2, R5, UR5, R2, P0, !PT ;  /* 0x0000000505027c10 */ /* 0x000fe400087fe402 */
[C---:B------:R-:W-:Y:S04]  /*6890*/  LEA R30, P0, R0.reuse, c[0x0][0x1f8], 0x1 ;  /* 0x00007e00001e7a11 */ /* 0x040fe800078008ff */
[----:B------:R-:W-:Y:S01]  /*68a0*/  LEA.HI.X R0, R0, c[0x0][0x1fc], R2, 0x1, P0 ;  /* 0x00007f0000007a11 */ /* 0x000fe200000f0c02 */
[----:B------:R-:W-:Y:S04]  /*68b0*/  LDSM.16.M88.4 R48, [R248] ;  /* 0x00000000f830783b */ /* 0x000fe80000000200 */
[----:B------:R-:W2:Y:S04]  /*68c0*/  LDL R6, [R1+0x18] ;  /* 0x0000180001067983 */ /* 0x000ea80000100800 */
[----:B------:R-:W2:Y:S04]  /*68d0*/  LDL R10, [R1+0x40] ;  /* 0x00004000010a7983 */ /* 0x000ea80000100800 */
[----:B------:R-:W2:Y:S04]  /*68e0*/  LDL R9, [R1+0x4c] ;  /* 0x00004c0001097983 */ /* 0x000ea80000100800 */
[----:B------:R-:W2:Y:S04]  /*68f0*/  LDL R8, [R1+0x48] ;  /* 0x0000480001087983 */ /* 0x000ea80000100800 */
[----:B------:R-:W2:Y:S04]  /*6900*/  LDL.LU R181, [R1+0x10] ;  /* 0x0000100001b57983 */ /* 0x000ea80000300800 */
[----:B------:R-:W3:Y:S04]  /*6910*/  SHFL.IDX PT, R44, R30, 0x2, 0x181f ;  /* 0x00581f001e2c7f89 */ /* 0x000ee800000e0000 */
[----:B------:R-:W1:Y:S04]  /*6920*/  SHFL.IDX PT, R2, R0, 0x2, 0x181f ;  /* 0x00581f0000027f89 */ /* 0x000e6800000e0000 */
[----:B------:R-:W1:Y:S04]  /*6930*/  SHFL.IDX PT, R14, R30, RZ, 0x181f ;  /* 0x00181fff1e0e7589 */ /* 0x000e6800000e0000 */
[----:B------:R-:W-:Y:S04]  /*6940*/  SHFL.IDX PT, R30, R30, 0x1, 0x181f ;  /* 0x00381f001e1e7f89 */ /* 0x000fe800000e0000 */
[----:B------:R-:W-:Y:S04]  /*6950*/  LDSM.16.M88.4 R24, [R247+0xd100] ;  /* 0x00d10000f718783b */ /* 0x000fe80000000200 */
[----:B------:R-:W-:Y:S04]  /*6960*/  LDSM.16.M88.4 R32, [R247+0xd900] ;  /* 0x00d90000f720783b */ /* 0x000fe80000000200 */
[----:B------:R-:W-:Y:S04]  /*6970*/  LDSM.16.M88.4 R40, [R247+0xe100] ;  /* 0x00e10000f728783b */ /* 0x000fe80000000200 */
[----:B------:R-:W-:Y:S04]  /*6980*/  LDSM.16.M88.4 R184, [R247+0xe900] ;  /* 0x00e90000f7b8783b */ /* 0x000fe80000000200 */
[----:B------:R-:W-:Y:S04]  /*6990*/  LDSM.16.M88.4 R188, [R246] ;  /* 0x00000000f6bc783b */ /* 0x000fe80000000200 */
[----:B------:R-:W-:Y:S04]  /*69a0*/  LDSM.16.M88.4 R192, [R245] ;  /* 0x00000000f5c0783b */ /* 0x000fe80000000200 */
[----:B------:R-:W-:Y:S04]  /*69b0*/  LDSM.16.M88.4 R196, [R237] ;  /* 0x00000000edc4783b */ /* 0x000fe80000000200 */
[----:B------:R-:W-:Y:S04]  /*69c0*/  LDSM.16.M88.4 R200, [R236] ;  /* 0x00000000ecc8783b */ /* 0x000fe80000000200 */
[----:B------:R-:W-:Y:S04]  /*69d0*/  LDSM.16.M88.4 R204, [R235] ;  /* 0x00000000ebcc783b */ /* 0x000fe80000000200 */
[----:B------:R-:W-:Y:S04]  /*69e0*/  LDSM.16.M88.4 R208, [R234] ;  /* 0x00000000ead0783b */ /* 0x000fe80000000200 */
[----:B------:R-:W-:Y:S01]  /*69f0*/  LDSM.16.M88.4 R212, [R233] ;  /* 0x00000000e9d4783b */ /* 0x000fe20000000200 */
[----:B--2---:R-:W-:Y:S02]  /*6a00*/  LOP3.LUT R181, R181, 0xffffffef, RZ, 0xc0, !PT ;  /* 0xffffffefb5b57812 */ /* 0x004fe400078ec0ff */
[----:B---3--:R-:W-:Y:S02]  /*6a10*/  IADD3 R28, P1, P0, R13, R44, R18 ;  /* 0x0000002c0d1c7210 */ /* 0x008fe4000783e012 */
[----:B------:R-:W-:Y:S02]  /*6a20*/  @P3 LOP3.LUT R181, R181, 0x10, RZ, 0xfc, !PT ;  /* 0x00000010b5b53812 */ /* 0x000fe400078efcff */
[----:B-1----:R-:W-:Y:S02]  /*6a30*/  IADD3.X R29, RZ, R2, R19, P1, P0 ;  /* 0x00000002ff1d7210 */ /* 0x002fe40000fe0413 */
[----:B------:R-:W-:Y:S01]  /*6a40*/  IADD3 R38, P1, P0, R12, R44, R17 ;  /* 0x0000002c0c267210 */ /* 0x000fe2000783e011 */
[----:B------:R-:W-:Y:S03]  /*6a50*/  STL [R1+0x10], R181 ;  /* 0x000010b501007387 */ /* 0x000fe60000100800 */
[----:B-----5:R-:W-:Y:S02]  /*6a60*/  IADD3.X R39, RZ, R2, R16, P1, P0 ;  /* 0x00000002ff277210 */ /* 0x020fe40000fe0410 */
[----:B----4-:R-:W-:Y:S04]  /*6a70*/  IADD3 R36, P1, P0, R7, R44, R11 ;  /* 0x0000002c07247210 */ /* 0x010fe8000783e00b */
[----:B------:R-:W-:Y:S02]  /*6a80*/  IADD3.X R37, RZ, R2, R10, P1, P0 ;  /* 0x00000002ff257210 */ /* 0x000fe40000fe040a */
[----:B------:R-:W-:Y:S04]  /*6a90*/  IADD3 R44, P1, P0, R6, R44, R9 ;  /* 0x0000002c062c7210 */ /* 0x000fe8000783e009 */
[----:B------:R-:W-:Y:S02]  /*6aa0*/  IADD3.X R45, RZ, R2, R8, P1, P0 ;  /* 0x00000002ff2d7210 */ /* 0x000fe40000fe0408 */
[----:B------:R-:W1:Y:S01]  /*6ab0*/  SHFL.IDX PT, R2, R0, RZ, 0x181f ;  /* 0x00181fff00027589 */ /* 0x000e6200000e0000 */
[----:B------:R-:W-:Y:S03]  /*6ac0*/  IADD3 R46, P0, R18, R14, RZ ;  /* 0x0000000e122e7210 */ /* 0x000fe60007f1e0ff */
[----:B------:R-:W2:Y:S02]  /*6ad0*/  SHFL.IDX PT, R0, R0, 0x1, 0x181f ;  /* 0x00381f0000007f89 */ /* 0x000ea400000e0000 */
[C---:B-1----:R-:W-:Y:S01]  /*6ae0*/  IMAD.X R47, R19.reuse, 0x1, R2, P0 ;  /* 0x00000001132f7824 */ /* 0x042fe200000e0602 */
[----:B------:R-:W-:Y:S05]  /*6af0*/  IADD3 R6, P0, R14, R17, RZ ;  /* 0x000000110e067210 */ /* 0x000fea0007f1e0ff */
[----:B------:R-:W-:Y:S01]  /*6b00*/  IMAD.X R7, R2, 0x1, R16, P0 ;  /* 0x0000000102077824 */ /* 0x000fe200000e0610 */
[----:B------:R-:W-:Y:S05]  /*6b10*/  IADD3 R4, P0, R14, R11, RZ ;  /* 0x0000000b0e047210 */ /* 0x000fea0007f1e0ff */
[----:B------:R-:W-:Y:S01]  /*6b20*/  IMAD.X R5, R2, 0x1, R10, P0 ;  /* 0x0000000102057824 */ /* 0x000fe200000e060a */
[----:B------:R-:W-:Y:S05]  /*6b30*/  IADD3 R14, P0, R14, R9, RZ ;  /* 0x000000090e0e7210 */ /* 0x000fea0007f1e0ff */
[----:B------:R-:W-:Y:S01]  /*6b40*/  IMAD.X R15, R2, 0x1, R8, P0 ;  /* 0x00000001020f7824 */ /* 0x000fe200000e0608 */
[----:B------:R-:W-:Y:S01]  /*6b50*/  IADD3 R12, P0, R18, R30, RZ ;  /* 0x0000001e120c7210 */ /* 0x000fe20007f1e0ff */
[----:B------:R-:W-:Y:S04]  /*6b60*/  IMAD.SHL.U32 R2, R252, 0x2, RZ ;  /* 0x00000002fc027824 */ /* 0x000fe800078e00ff */
[----:B--2---:R-:W-:Y:S01]  /*6b70*/  IMAD.X R13, R19, 0x1, R0, P0 ;  /* 0x00000001130d7824 */ /* 0x004fe200000e0600 */
[----:B------:R-:W-:Y:S05]  /*6b80*/  IADD3 R22, P0, R30, R17, RZ ;  /* 0x000000111e167210 */ /* 0x000fea0007f1e0ff */
[----:B------:R-:W-:Y:S01]  /*6b90*/  IMAD.X R23, R0, 0x1, R16, P0 ;  /* 0x0000000100177824 */ /* 0x000fe200000e0610 */
[----:B------:R-:W-:Y:S01]  /*6ba0*/  IADD3 R20, P0, R30, R11, RZ ;  /* 0x0000000b1e147210 */ /* 0x000fe20007f1e0ff */
[----:B------:R-:W-:Y:S04]  /*6bb0*/  LDSM.16.M88.4 R16, [R247+0xc900] ;  /* 0x00c90000f710783b */ /* 0x000fe80000000200 */
[----:B------:R-:W-:Y:S01]  /*6bc0*/  IMAD.X R21, R0, 0x1, R10, P0 ;  /* 0x0000000100157824 */ /* 0x000fe200000e060a */
[----:B------:R-:W-:Y:S05]  /*6bd0*/  IADD3 R30, P0, R30, R9, RZ ;  /* 0x000000091e1e7210 */ /* 0x000fea0007f1e0ff */
[----:B------:R-:W-:Y:S02]  /*6be0*/  IMAD.X R31, R0, 0x1, R8, P0 ;  /* 0x00000001001f7824 */ /* 0x000fe400000e0608 */
[----:B------:R-:W2:Y:S04]  /*6bf0*/  LDL R0, [R1+0x8] ;  /* 0x0000080001007983 */ /* 0x000ea80000100800 */
[----:B------:R-:W1:Y:S04]  /*6c00*/  LDSM.16.M88.4 R8, [R247+0xc100] ;  /* 0x00c10000f708783b */ /* 0x000e680000000200 */
[----:B------:R-:W-:Y:S01]  /*6c10*/  @!PT LDS RZ, [RZ] ;  /* 0x00000000fffff984 */ /* 0x000fe20000000800 */
[----:B------:R-:W-:Y:S01]  /*6c20*/  @!PT LDS RZ, [RZ] ;  /* 0x00000000fffff984 */ /* 0x000fe20000000800 */
[----:B------:R-:W-:Y:S01]  /*6c30*/  @!PT LDS RZ, [RZ] ;  /* 0x00000000fffff984 */ /* 0x000fe20000000800 */
[----:B------:R3:W-:Y:S04]  /*6c40*/  LDGSTS.E.BYPASS.LTC128B.128 [R2+0x100], [R46.64], !P6 ;  /* 0x001000002e027fae */ /* 0x0007e8000f101d4c */
[----:B------:R1:W-:Y:S04]  /*6c50*/  LDGSTS.E.BYPASS.LTC128B.128 [R2+0x3100], [R6.64], !P5 ;  /* 0x0310000006027fae */ /* 0x0003e8000e901d4c */
[----:B------:R1:W-:Y:S04]  /*6c60*/  LDGSTS.E.BYPASS.LTC128B.128 [R2+0x6100], [R4.64], !P4 ;  /* 0x0610000004027fae */ /* 0x0003e8000e101d4c */
[----:B---3--:R-:W3:Y:S04]  /*6c70*/  LDL R46, [R1+0x30] ;  /* 0x00003000012e7983 */ /* 0x008ee80000100800 */
[----:B------:R-:W4:Y:S01]  /*6c80*/  LDL R47, [R1+0x2c] ;  /* 0x00002c00012f7983 */ /* 0x000f220000100800 */
[C---:B-1----:R-:W-:Y:S08]  /*6c90*/  HMMA.16816.F32 R4, R48.reuse, R8, RZ ;  /* 0x000000083004723c */ /* 0x042ff000000018ff */
[C---:B------:R-:W-:Y:S01]  /*6ca0*/  HMMA.16816.F32 R8, R48.reuse, R10, RZ ;  /* 0x0000000a3008723c */ /* 0x040fe200000018ff */
[----:B--2---:R-:W-:Y:S02]  /*6cb0*/  ISETP.GE.AND P1, PT, R0, c[0x0][0x1d4], PT ;  /* 0x0000750000007a0c */ /* 0x004fe40003f26270 */
[----:B------:R-:W2:Y:S11]  /*6cc0*/  LDL R0, [R1+0x28] ;  /* 0x0000280001007983 */ /* 0x000eb60000100800 */
[----:B------:R1:W-:Y:S04]  /*6cd0*/  LDGSTS.E.BYPASS.LTC128B.128 [R2+0x9100], [R14.64], !P1 ;  /* 0x091000000e027fae */ /* 0x0003e8000c901d4c */
[----:B------:R1:W-:Y:S04]  /*6ce0*/  LDGSTS.E.BYPASS.LTC128B.128 [R2+0x1100], [R12.64], !P6 ;  /* 0x011000000c027fae */ /* 0x0003e8000f101d4c */
[----:B------:R5:W-:Y:S04]  /*6cf0*/  LDGSTS.E.BYPASS.LTC128B.128 [R2+0x4100], [R22.64], !P5 ;  /* 0x0410000016027fae */ /* 0x000be8000e901d4c */
[----:B------:R5:W-:Y:S04]  /*6d00*/  LDGSTS.E.BYPASS.LTC128B.128 [R2+0x7100], [R20.64], !P4 ;  /* 0x0710000014027fae */ /* 0x000be8000e101d4c */
[----:B------:R5:W-:Y:S01]  /*6d10*/  LDGSTS.E.BYPASS.LTC128B.128 [R2+0xa100], [R30.64], !P1 ;  /* 0x0a1000001e027fae */ /* 0x000be2000c901d4c */
[----:B---3--:R-:W-:Y:S02]  /*6d20*/  ISETP.NE.U32.AND P0, PT, R46, RZ, PT ;  /* 0x000000ff2e00720c */ /* 0x008fe40003f05070 */
[----:B----4-:R-:W-:Y:S01]  /*6d30*/  ISETP.NE.U32.AND P3, PT, R47, RZ, PT ;  /* 0x000000ff2f00720c */ /* 0x010fe20003f65070 */
[C---:B-1----:R-:W-:Y:S10]  /*6d40*/  HMMA.16816.F32 R12, R48.reuse, R16, RZ ;  /* 0x00000010300c723c */ /* 0x042ff400000018ff */
[----:B------:R1:W-:Y:S01]  /*6d50*/  LDGSTS.E.BYPASS.LTC128B.128.ZFILL [R2+0x2100], [R28.64], P0 ;  /* 0x021000001c027fae */ /* 0x0003e20008141d4c */
[C---:B------:R-:W-:Y:S03]  /*6d60*/  HMMA.16816.F32 R16, R48.reuse, R18, RZ ;  /* 0x000000123010723c */ /* 0x040fe600000018ff */
[----:B------:R3:W-:Y:S01]  /*6d70*/  LDGSTS.E.BYPASS.LTC128B.128.ZFILL [R2+0x5100], [R38.64], P3 ;  /* 0x0510000026027fae */ /* 0x0007e20009941d4c */
[----:B------:R-:W-:Y:S04]  /*6d80*/  LOP3.LUT P3, RZ, R181, 0x10, RZ, 0xc0, !PT ;  /* 0x00000010b5ff7812 */ /* 0x000fe8000786c0ff */
[C---:B-----5:R-:W-:Y:S08]  /*6d90*/  HMMA.16816.F32 R20, R48.reuse, R24, RZ ;  /* 0x000000183014723c */ /* 0x060ff000000018ff */
[C---:B------:R-:W-:Y:S08]  /*6da0*/  HMMA.16816.F32 R24, R48.reuse, R26, RZ ;  /* 0x0000001a3018723c */ /* 0x040ff000000018ff */
[C---:B-1----:R-:W-:Y:S08]  /*6db0*/  HMMA.16816.F32 R28, R48.reuse, R32, RZ ;  /* 0x00000020301c723c */ /* 0x042ff000000018ff */
[C---:B------:R-:W-:Y:S01]  /*6dc0*/  HMMA.16816.F32 R32, R48.reuse, R34, RZ ;  /* 0x000000223020723c */ /* 0x040fe200000018ff */
[----:B--2---:R-:W-:Y:S11]  /*6dd0*/  ISETP.NE.U32.AND P0, PT, R0, RZ, PT ;  /* 0x000000ff0000720c */ /* 0x004ff60003f05070 */
[----:B------:R-:W-:Y:S02]  /*6de0*/  @!UPT UIADD3 URZ, URZ, URZ, URZ ;  /* 0x0000003f3f3ff290 */ /* 0x000fe4000fffe03f */
[----:B------:R3:W-:Y:S01]  /*6df0*/  LDGSTS.E.BYPASS.LTC128B.128.ZFILL [R2+0x8100], [R36.64], P0 ;  /* 0x0810000024027fae */ /* 0x0007e20008141d4c */
[----:B------:R-:W-:Y:S03]  /*6e00*/  PLOP3.LUT P0, PT, PT, PT, UP1, 0x80, 0x0 ;  /* 0x000000000000781c */ /* 0x000fe60003f0f018 */
[----:B------:R1:W-:Y:S04]  /*6e10*/  LDGSTS.E.BYPASS.LTC128B.128.ZFILL [R2+0xb100], [R44.64], P2 ;  /* 0x0b1000002c027fae */ /* 0x0003e80009141d4c */
[----:B------:R-:W0:Y:S01]  /*6e20*/  LDGDEPBAR ;  /* 0x00000000000079af */ /* 0x000e220000000000 */
[C---:B---3--:R-:W-:Y:S08]  /*6e30*/  HMMA.16816.F32 R36, R48.reuse, R40, RZ ;  /* 0x000000283024723c */ /* 0x048ff000000018ff */
[C---:B------:R-:W-:Y:S08]  /*6e40*/  HMMA.16816.F32 R40, R48.reuse, R42, RZ ;  /* 0x0000002a3028723c */ /* 0x040ff000000018ff */
[C---:B-1----:R-:W-:Y:S08]  /*6e50*/  HMMA.16816.F32 R44, R48.reuse, R184, RZ ;  /* 0x000000b8302c723c */ /* 0x042ff000000018ff */
[----:B------:R-:W-:Y:S01]  /*6e60*/  HMMA.16816.F32 R48, R48, R186, RZ ;  /* 0x000000ba3030723c */ /* 0x000fe200000018ff */
[----:B------:R-:W-:Y:S07]  /*6e70*/  LDSM.16.M88.4 R184, [R244] ;  /* 0x00000000f4b8783b */ /* 0x000fee0000000200 */
        /* <DEDUP_REMOVED lines=8> */
[----:B------:R-:W3:Y:S07]  /*6f00*/  LDSM.16.M88.4 R200, [R241+0xd100] ;  /* 0x00d10000f1c8783b */ /* 0x000eee0000000200 */
[C---:B------:R-:W-:Y:S08]  /*6f10*/  HMMA.16816.F32 R28, R188.reuse, R204, R28 ;  /* 0x000000ccbc1c723c */ /* 0x040ff0000000181c */
[C---:B------:R-:W-:Y:S01]  /*6f20*/  HMMA.16816.F32 R32, R188.reuse, R206, R32 ;  /* 0x000000cebc20723c */ /* 0x040fe20000001820 */
[----:B------:R-:W4:Y:S07]  /*6f30*/  LDSM.16.M88.4 R204, [R241+0xd900] ;  /* 0x00d90000f1cc783b */ /* 0x000f2e0000000200 */
[C---:B------:R-:W-:Y:S08]  /*6f40*/  HMMA.16816.F32 R36, R188.reuse, R208, R36 ;  /* 0x000000d0bc24723c */ /* 0x040ff00000001824 */
[C---:B------:R-:W-:Y:S01]  /*6f50*/  HMMA.16816.F32 R40, R188.reuse, R210, R40 ;  /* 0x000000d2bc28723c */ /* 0x040fe20000001828 */
[----:B------:R-:W-:Y:S07]  /*6f60*/  LDSM.16.M88.4 R208, [R241+0xe900] ;  /* 0x00e90000f1d0783b */ /* 0x000fee0000000200 */
[C---:B------:R-:W-:Y:S08]  /*6f70*/  HMMA.16816.F32 R44, R188.reuse, R212, R44 ;  /* 0x000000d4bc2c723c */ /* 0x040ff0000000182c */
[----:B------:R-:W-:Y:S01]  /*6f80*/  HMMA.16816.F32 R48, R188, R214, R48 ;  /* 0x000000d6bc30723c */ /* 0x000fe20000001830 */
[----:B------:R-:W5:Y:S07]  /*6f90*/  LDSM.16.M88.4 R188, [R241+0xe100] ;  /* 0x00e10000f1bc783b */ /* 0x000f6e0000000200 */
[C---:B-1----:R-:W-:Y:S08]  /*6fa0*/  HMMA.16816.F32 R4, R184.reuse, R192, R4 ;  /* 0x000000c0b804723c */ /* 0x042ff00000001804 */
[C---:B------:R-:W-:Y:S01]  /*6fb0*/  HMMA.16816.F32 R8, R184.reuse, R194, R8 ;  /* 0x000000c2b808723c */ /* 0x040fe20000001808 */
[----:B------:R-:W-:Y:S07]  /*6fc0*/  LDSM.16.M88.4 R192, [R232] ;  /* 0x00000000e8c0783b */ /* 0x000fee0000000200 */
[C---:B--2---:R-:W-:Y:S08]  /*6fd0*/  HMMA.16816.F32 R12, R184.reuse, R196, R12 ;  /* 0x000000c4b80c723c */ /* 0x044ff0000000180c */
[C---:B------:R-:W-:Y:S01]  /*6fe0*/  HMMA.16816.F32 R16, R184.reuse, R198, R16 ;  /* 0x000000c6b810723c */ /* 0x040fe20000001810 */
[----:B------:R-:W-:Y:S07]  /*6ff0*/  LDSM.16.M88.4 R196, [R232+0x800] ;  /* 0x00080000e8c4783b */ /* 0x000fee0000000200 */
[C---:B---3--:R-:W-:Y:S08]  /*7000*/  HMMA.16816.F32 R20, R184.reuse, R200, R20 ;  /* 0x000000c8b814723c */ /* 0x048ff00000001814 */
[C---:B------:R-:W-:Y:S01]  /*7010*/  HMMA.16816.F32 R24, R184.reuse, R202, R24 ;  /* 0x000000cab818723c */ /* 0x040fe20000001818 */
[----:B------:R-:W-:Y:S07]  /*7020*/  LDSM.16.M88.4 R200, [R232+0x1000] ;  /* 0x00100000e8c8783b */ /* 0x000fee0000000200 */
[C---:B----4-:R-:W-:Y:S08]  /*7030*/  HMMA.16816.F32 R28, R184.reuse, R204, R28 ;  /* 0x000000ccb81c723c */ /* 0x050ff0000000181c */
[C---:B------:R-:W-:Y:S01]  /*7040*/  HMMA.16816.F32 R32, R184.reuse, R206, R32 ;  /* 0x000000ceb820723c */ /* 0x040fe20000001820 */
[----:B------:R-:W-:Y:S07]  /*7050*/  LDSM.16.M88.4 R204, [R232+0x1800] ;  /* 0x00180000e8cc783b */ /* 0x000fee0000000200 */
[C---:B-----5:R-:W-:Y:S08]  /*7060*/  HMMA.16816.F32 R36, R184.reuse, R188, R36 ;  /* 0x000000bcb824723c */ /* 0x060ff00000001824 */
[C---:B------:R-:W-:Y:S01]  /*7070*/  HMMA.16816.F32 R40, R184.reuse, R190, R40 ;  /* 0x000000beb828723c */ /* 0x040fe20000001828 */
[----:B------:R-:W1:Y:S07]  /*7080*/  LDSM.16.M88.4 R188, [R243] ;  /* 0x00000000f3bc783b */ /* 0x000e6e0000000200 */
[C---:B------:R-:W-:Y:S08]  /*7090*/  HMMA.16816.F32 R44, R184.reuse, R208, R44 ;  /* 0x000000d0b82c723c */ /* 0x040ff0000000182c */
[----:B------:R-:W-:Y:S01]  /*70a0*/  HMMA.16816.F32 R48, R184, R210, R48 ;  /* 0x000000d2b830723c */ /* 0x000fe20000001830 */
[----:B------:R-:W2:Y:S04]  /*70b0*/  LDSM.16.M88.4 R184, [R232+0x2000] ;  /* 0x00200000e8b8783b */ /* 0x000ea80000000200 */
[----:B------:R-:W3:Y:S03]  /*70c0*/  LDSM.16.M88.4 R208, [R232+0x2800] ;  /* 0x00280000e8d0783b */ /* 0x000ee60000000200 */
        /* <DEDUP_REMOVED lines=15> */
[C---:B---3--:R-:W-:Y:S08]  /*71c0*/  HMMA.16816.F32 R44, R188.reuse, R208, R44 ;  /* 0x000000d0bc2c723c */ /* 0x048ff0000000182c */
[----:B------:R-:W-:Y:S01]  /*71d0*/  HMMA.16816.F32 R48, R188, R210, R48 ;  /* 0x000000d2bc30723c */ /* 0x000fe20000001830 */
[----:B------:R-:W2:Y:S04]  /*71e0*/  LDSM.16.M88.4 R188, [R247+0x11100] ;  /* 0x01110000f7bc783b */ /* 0x000ea80000000200 */
[----:B------:R-:W3:Y:S03]  /*71f0*/  LDSM.16.M88.4 R208, [R247+0x11900] ;  /* 0x01190000f7d0783b */ /* 0x000ee60000000200 */
[C---:B-1----:R-:W-:Y:S08]  /*7200*/  HMMA.16816.F32 R4, R184.reuse, R192, R4 ;  /* 0x000000c0b804723c */ /* 0x042ff00000001804 */
[C---:B------:R-:W-:Y:S01]  /*7210*/  HMMA.16816.F32 R8, R184.reuse, R194, R8 ;  /* 0x000000c2b808723c */ /* 0x040fe20000001808 */
[----:B------:R-:W-:Y:S07]  /*7220*/  LDSM.16.M88.4 R192, [R231] ;  /* 0x00000000e7c0783b */ /* 0x000fee0000000200 */
[C---:B------:R-:W-:Y:S08]  /*7230*/  HMMA.16816.F32 R12, R184.reuse, R196, R12 ;  /* 0x000000c4b80c723c */ /* 0x040ff0000000180c */
        /* <DEDUP_REMOVED lines=8> */
[C---:B--2---:R-:W-:Y:S08]  /*72c0*/  HMMA.16816.F32 R36, R184.reuse, R188, R36 ;  /* 0x000000bcb824723c */ /* 0x044ff00000001824 */
[C---:B------:R-:W-:Y:S01]  /*72d0*/  HMMA.16816.F32 R40, R184.reuse, R190, R40 ;  /* 0x000000beb828723c */ /* 0x040fe20000001828 */
[----:B------:R-:W1:Y:S07]  /*72e0*/  LDSM.16.M88.4 R188, [R246+0x4000] ;  /* 0x00400000f6bc783b */ /* 0x000e6e0000000200 */
[C---:B---3--:R-:W-:Y:S08]  /*72f0*/  HMMA.16816.F32 R44, R184.reuse, R208, R44 ;  /* 0x000000d0b82c723c */ /* 0x048ff0000000182c */
[----:B------:R-:W-:Y:S01]  /*7300*/  HMMA.16816.F32 R48, R184, R210, R48 ;  /* 0x000000d2b830723c */ /* 0x000fe20000001830 */
[----:B------:R-:W2:Y:S04]  /*7310*/  LDSM.16.M88.4 R184, [R227] ;  /* 0x00000000e3b8783b */ /* 0x000ea80000000200 */
[----:B------:R-:W3:Y:S03]  /*7320*/  LDSM.16.M88.4 R208, [R226] ;  /* 0x00000000e2d0783b */ /* 0x000ee60000000200 */
        /* <DEDUP_REMOVED lines=190> */
[----:B------:R-:W-:Y:S04]  /*7f10*/  DEPBAR.LE SB0, 0x0 ;  /* 0x000080000000791a */ /* 0x000fe80000000000 */
[----:B------:R-:W-:Y:S01]  /*7f20*/  BAR.SYNC.DEFER_BLOCKING 0x0 ;  /* 0x0000000000007b1d */ /* 0x000fe20000010000 */
[C---:B-1----:R-:W-:Y:S08]  /*7f30*/  HMMA.16816.F32 R4, R188.reuse, R192, R4 ;  /* 0x000000c0bc04723c */ /* 0x042ff00000001804 */
        /* <DEDUP_REMOVED lines=9> */
[C---:B---3--:R-:W-:Y:S08]  /*7fd0*/  HMMA.16816.F32 R44, R188.reuse, R208, R44 ;  /* 0x000000d0bc2c723c */ /* 0x048ff0000000182c */
[----:B------:R-:W-:Y:S01]  /*7fe0*/  HMMA.16816.F32 R48, R188, R210, R48 ;  /* 0x000000d2bc30723c */ /* 0x000fe20000001830 */
[----:B------:R-:W-:-:S07]  /*7ff0*/  @P0 BRA `(.L_x_774) ;  /* 0xffffe23000000947 */ /* 0x000fce000383ffff */
.L_x_773:
[----:B----4-:R-:W-:Y:S01]  /*8000*/  FMNMX.FTZ R184, R4, R180, !PT ;  /* 0x000000b404b87209 */ /* 0x010fe20007810000 */
[----:B------:R-:W2:Y:S01]  /*8010*/  LDL.LU R204, [R1+0x5c] ;  /* 0x00005c0001cc7983 */ /* 0x000ea20000300800 */
[----:B------:R-:W-:Y:S01]  /*8020*/  FMNMX.FTZ R0, R6, R3, !PT ;  /* 0x0000000306007209 */ /* 0x000fe20007810000 */
[----:B------:R-:W-:Y:S01]  /*8030*/  UIADD3 UR4, UR9, -0x1, URZ ;  /* 0xffffffff09047890 */ /* 0x000fe2000fffe03f */
[----:B------:R-:W-:Y:S01]  /*8040*/  FMNMX.FTZ R184, R5, R184, !PT ;  /* 0x000000b805b87209 */ /* 0x000fe20007810000 */
[----:B------:R-:W3:Y:S01]  /*8050*/  LDL.LU R201, [R1+0x58] ;  /* 0x0000580001c97983 */ /* 0x000ee20000300800 */
[----:B------:R-:W-:Y:S02]  /*8060*/  FMNMX.FTZ R0, R7, R0, !PT ;  /* 0x0000000007007209 */ /* 0x000fe40007810000 */
[----:B------:R-:W-:Y:S01]  /*8070*/  FMNMX.FTZ R184, R8, R184, !PT ;  /* 0x000000b808b87209 */ /* 0x000fe20007810000 */
        /* <DEDUP_REMOVED lines=44> */
[----:B------:R-:W-:Y:S01]  /*8340*/  ISETP.LT.AND P0, PT, RZ, UR9, PT ;  /* 0x00000009ff007c0c */ /* 0x000fe2000bf01270 */
[----:B------:R-:W1:Y:S01]  /*8350*/  SHFL.BFLY PT, R2, R184, 0x2, 0x1f ;  /* 0x0c401f00b8027f89 */ /* 0x000e6200000e0000 */
[----:B------:R-:W-:Y:S07]  /*8360*/  UMOV UR9, UR4 ;  /* 0x0000000400097c82 */ /* 0x000fee0008000000 */
[----:B------:R-:W4:Y:S01]  /*8370*/  SHFL.BFLY PT, R181, R0, 0x2, 0x1f ;  /* 0x0c401f0000b57f89 */ /* 0x000f2200000e0000 */
[----:B-1----:R-:W-:Y:S07]  /*8380*/  FMNMX.FTZ R184, R184, R2, !PT ;  /* 0x00000002b8b87209 */ /* 0x002fee0007810000 */
[----:B------:R-:W1:Y:S01]  /*8390*/  SHFL.BFLY PT, R2, R184, 0x1, 0x1f ;  /* 0x0c201f00b8027f89 */ /* 0x000e6200000e0000 */
[----:B----4-:R-:W-:Y:S07]  /*83a0*/  FMNMX.FTZ R181, R0, R181, !PT ;  /* 0x000000b500b57209 */ /* 0x010fee0007810000 */
[----:B------:R-:W4:Y:S01]  /*83b0*/  SHFL.BFLY PT, R0, R181, 0x1, 0x1f ;  /* 0x0c201f00b5007f89 */ /* 0x000f2200000e0000 */
[----:B-1----:R-:W-:Y:S07]  /*83c0*/  FMNMX.FTZ R2, R184, R2, !PT ;  /* 0x00000002b8027209 */ /* 0x002fee0007810000 */
[----:B------:R-:W1:Y:S01]  /*83d0*/  LDSM.16.MT88.4 R184, [R242+0x100] ;  /* 0x00010000f2b8783b */ /* 0x000e620000004200 */
[C---:B------:R-:W-:Y:S02]  /*83e0*/  FADD.FTZ R180, -R2.reuse, R180 ;  /* 0x000000b402b47221 */ /* 0x040fe40000010100 */
[----:B------:R-:W-:Y:S01]  /*83f0*/  FMUL.FTZ R199, R2, c[0x0][0x2d0] ;  /* 0x0000b40002c77a20 */ /* 0x000fe20000410000 */
[----:B----4-:R-:W-:Y:S01]  /*8400*/  FMNMX.FTZ R0, R181, R0, !PT ;  /* 0x00000000b5007209 */ /* 0x010fe20007810000 */
[----:B------:R-:W-:Y:S02]  /*8410*/  FMUL.FTZ R180, R180, c[0x0][0x2d0] ;  /* 0x0000b400b4b47a20 */ /* 0x000fe40000410000 */
[----:B------:R-:W-:Y:S02]  /*8420*/  FFMA.FTZ R192, R8, c[0x0][0x2d0], -R199 ;  /* 0x0000b40008c07a23 */ /* 0x000fe400000108c7 */
[C---:B------:R-:W-:Y:S02]  /*8430*/  FADD.FTZ R3, -R0.reuse, R3 ;  /* 0x0000000300037221 */ /* 0x040fe40000010100 */
[----:B------:R-:W4:Y:S01]  /*8440*/  MUFU.EX2 R180, R180 ;  /* 0x000000b400b47308 */ /* 0x000f220000000800 */
[----:B------:R-:W-:Y:S02]  /*8450*/  FMUL.FTZ R188, R0, c[0x0][0x2d0] ;  /* 0x0000b40000bc7a20 */ /* 0x000fe40000410000 */
[----:B------:R-:W-:Y:S02]  /*8460*/  FMUL.FTZ R3, R3, c[0x0][0x2d0] ;  /* 0x0000b40003037a20 */ /* 0x000fe40000410000 */
[--C-:B------:R-:W-:Y:S02]  /*8470*/  FFMA.FTZ R189, R9, c[0x0][0x2d0], -R199.reuse ;  /* 0x0000b40009bd7a23 */ /* 0x100fe400000108c7 */
[--C-:B------:R-:W-:Y:S02]  /*8480*/  FFMA.FTZ R194, R10, c[0x0][0x2d0], -R188.reuse ;  /* 0x0000b4000ac27a23 */ /* 0x100fe400000108bc */
[--C-:B------:R-:W-:Y:S01]  /*8490*/  FFMA.FTZ R190, R11, c[0x0][0x2d0], -R188.reuse ;  /* 0x0000b4000bbe7a23 */ /* 0x100fe200000108bc */
[----:B------:R-:W5:Y:S01]  /*84a0*/  MUFU.EX2 R3, R3 ;  /* 0x0000000300037308 */ /* 0x000f620000000800 */
        /* <DEDUP_REMOVED lines=8> */
[C---:B----4-:R-:W-:Y:S02]  /*8530*/  FMUL.FTZ R8, R180.reuse, R172 ;  /* 0x000000acb4087220 */ /* 0x050fe40000410000 */
[C---:B------:R-:W-:Y:S02]  /*8540*/  FMUL.FTZ R9, R180.reuse, R173 ;  /* 0x000000adb4097220 */ /* 0x040fe40000410000 */
[C---:B------:R-:W-:Y:S01]  /*8550*/  FMUL.FTZ R4, R180.reuse, R176 ;  /* 0x000000b0b4047220 */ /* 0x040fe20000410000 */
[----:B------:R-:W4:Y:S01]  /*8560*/  MUFU.EX2 R193, R193 ;  /* 0x000000c100c17308 */ /* 0x000f220000000800 */
[C---:B------:R-:W-:Y:S02]  /*8570*/  FMUL.FTZ R5, R180.reuse, R177 ;  /* 0x000000b1b4057220 */ /* 0x040fe40000410000 */
[C---:B------:R-:W-:Y:S02]  /*8580*/  FMUL.FTZ R52, R180.reuse, R52 ;  /* 0x00000034b4347220 */ /* 0x040fe40000410000 */
[C---:B-----5:R-:W-:Y:S02]  /*8590*/  FMUL.FTZ R10, R3.reuse, R174 ;  /* 0x000000ae030a7220 */ /* 0x060fe40000410000 */
[C---:B------:R-:W-:Y:S02]  /*85a0*/  FMUL.FTZ R11, R3.reuse, R175 ;  /* 0x000000af030b7220 */ /* 0x040fe40000410000 */
[----:B------:R-:W5:Y:S01]  /*85b0*/  LDSM.16.MT88.4 R172, [R240+0x100] ;  /* 0x00010000f0ac783b */ /* 0x000f620000004200 */
[----:B------:R-:W-:Y:S01]  /*85c0*/  MUFU.EX2 R192, R192 ;  /* 0x000000c000c07308 */ /* 0x000fe20000000800 */
[C---:B------:R-:W-:Y:S02]  /*85d0*/  FMUL.FTZ R6, R3.reuse, R178 ;  /* 0x000000b203067220 */ /* 0x040fe40000410000 */
[C---:B------:R-:W-:Y:S02]  /*85e0*/  FMUL.FTZ R7, R3.reuse, R179 ;  /* 0x000000b303077220 */ /* 0x040fe40000410000 */
[C---:B------:R-:W-:Y:S02]  /*85f0*/  FMUL.FTZ R53, R180.reuse, R53 ;  /* 0x00000035b4357220 */ /* 0x040fe40000410000 */
[C---:B------:R-:W-:Y:S02]  /*8600*/  FMUL.FTZ R54, R3.reuse, R54 ;  /* 0x0000003603367220 */ /* 0x040fe40000410000 */
[----:B------:R-:W-:Y:S01]  /*8610*/  FMUL.FTZ R55, R3, R55 ;  /* 0x0000003703377220 */ /* 0x000fe20000410000 */
[----:B------:R-:W-:Y:S01]  /*8620*/  MUFU.EX2 R197, R197 ;  /* 0x000000c500c57308 */ /* 0x000fe20000000800 */
[C---:B------:R-:W-:Y:S02]  /*8630*/  FMUL.FTZ R56, R180.reuse, R56 ;  /* 0x00000038b4387220 */ /* 0x040fe40000410000 */
[C---:B------:R-:W-:Y:S01]  /*8640*/  FMUL.FTZ R57, R180.reuse, R57 ;  /* 0x00000039b4397220 */ /* 0x040fe20000410000 */
[----:B----4-:R-:W-:Y:S01]  /*8650*/  F2FP.PACK_AB R176, R193, R198 ;  /* 0x000000c6c1b0723e */ /* 0x010fe200000000ff */
[C---:B------:R-:W-:Y:S02]  /*8660*/  FMUL.FTZ R58, R3.reuse, R58 ;  /* 0x0000003a033a7220 */ /* 0x040fe40000410000 */
[C---:B------:R-:W-:Y:S02]  /*8670*/  FMUL.FTZ R59, R3.reuse, R59 ;  /* 0x0000003b033b7220 */ /* 0x040fe40000410000 */
[C---:B------:R-:W-:Y:S01]  /*8680*/  FMUL.FTZ R60, R180.reuse, R60 ;  /* 0x0000003cb43c7220 */ /* 0x040fe20000410000 */
[----:B------:R-:W4:Y:S01]  /*8690*/  MUFU.EX2 R195, R195 ;  /* 0x000000c300c37308 */ /* 0x000f220000000800 */
        /* <DEDUP_REMOVED lines=12> */
[----:B------:R-:W-:Y:S02]  /*8760*/  FMUL.FTZ R71, R3, R71 ;  /* 0x0000004703477220 */ /* 0x000fe40000410000 */
        /* <DEDUP_REMOVED lines=12> */
[----:B------:R-:W-:Y:S02]  /*8830*/  FMUL.FTZ R81, R180, R81 ;  /* 0x00000051b4517220 */ /* 0x000fe40000410000 */
[C---:B------:R-:W-:Y:S01]  /*8840*/  FMUL.FTZ R82, R3.reuse, R82 ;  /* 0x0000005203527220 */ /* 0x040fe20000410000 */
[----:B-1----:R-:W-:Y:S01]  /*8850*/  F2FP.PACK_AB R179, R190, R194 ;  /* 0x000000c2beb3723e */ /* 0x002fe200000000ff */
[C---:B------:R-:W-:Y:S02]  /*8860*/  FMUL.FTZ R83, R3.reuse, R83 ;  /* 0x0000005303537220 */ /* 0x040fe40000410000 */
[C---:B------:R-:W-:Y:S02]  /*8870*/  FMUL.FTZ R84, R180.reuse, R84 ;  /* 0x00000054b4547220 */ /* 0x040fe40000410000 */
[C---:B------:R-:W-:Y:S01]  /*8880*/  FMUL.FTZ R85, R180.reuse, R85 ;  /* 0x00000055b4557220 */ /* 0x040fe20000410000 */
[----:B------:R-:W-:Y:S01]  /*8890*/  MUFU.EX2 R191, R191 ;  /* 0x000000bf00bf7308 */ /* 0x000fe20000000800 */
[C---:B------:R-:W-:Y:S02]  /*88a0*/  FMUL.FTZ R86, R3.reuse, R86 ;  /* 0x0000005603567220 */ /* 0x040fe40000410000 */
[----:B------:R-:W-:Y:S01]  /*88b0*/  FMUL.FTZ R87, R3, R87 ;  /* 0x0000005703577220 */ /* 0x000fe20000410000 */
[----:B----4-:R-:W-:Y:S01]  /*88c0*/  F2FP.PACK_AB R178, R189, R192 ;  /* 0x000000c0bdb2723e */ /* 0x010fe200000000ff */
[----:B------:R-:W-:Y:S02]  /*88d0*/  FMUL.FTZ R12, R180, R168 ;  /* 0x000000a8b40c7220 */ /* 0x000fe40000410000 */
[----:B------:R-:W-:Y:S02]  /*88e0*/  FMUL.FTZ R14, R3, R170 ;  /* 0x000000aa030e7220 */ /* 0x000fe40000410000 */
[--C-:B------:R-:W-:Y:S01]  /*88f0*/  FFMA.FTZ R20, R20, c[0x0][0x2d0], -R199.reuse ;  /* 0x0000b40014147a23 */ /* 0x100fe200000108c7 */
[----:B------:R-:W-:Y:S01]  /*8900*/  MUFU.EX2 R181, R181 ;  /* 0x000000b500b57308 */ /* 0x000fe20000000800 */
[C---:B------:R-:W-:Y:S05]  /*8910*/  HMMA.16816.F32 R4, R176.reuse, R184, R4 ;  /* 0x000000b8b004723c */ /* 0x040fea0000001804 */
[--C-:B------:R-:W-:Y:S02]  /*8920*/  FFMA.FTZ R21, R21, c[0x0][0x2d0], -R199.reuse ;  /* 0x0000b40015157a23 */ /* 0x100fe400000108c7 */
[--C-:B------:R-:W-:Y:S01]  /*8930*/  FFMA.FTZ R24, R24, c[0x0][0x2d0], -R199.reuse ;  /* 0x0000b40018187a23 */ /* 0x100fe200000108c7 */
[C---:B------:R-:W-:Y:S04]  /*8940*/  HMMA.16816.F32 R8, R176.reuse, R186, R8 ;  /* 0x000000bab008723c */ /* 0x040fe80000001808 */
[--C-:B------:R-:W-:Y:S02]  /*8950*/  FFMA.FTZ R25, R25, c[0x0][0x2d0], -R199.reuse ;  /* 0x0000b40019197a23 */ /* 0x100fe400000108c7 */
[--C-:B------:R-:W-:Y:S02]  /*8960*/  FFMA.FTZ R26, R26, c[0x0][0x2d0], -R188.reuse ;  /* 0x0000b4001a1a7a23 */ /* 0x100fe400000108bc */
[C---:B-----5:R-:W-:Y:S04]  /*8970*/  HMMA.16816.F32 R52, R176.reuse, R172, R52 ;  /* 0x000000acb034723c */ /* 0x060fe80000001834 */
[--C-:B------:R-:W-:Y:S02]  /*8980*/  FFMA.FTZ R27, R27, c[0x0][0x2d0], -R188.reuse ;  /* 0x0000b4001b1b7a23 */ /* 0x100fe400000108bc */
[--C-:B------:R-:W-:Y:S02]  /*8990*/  FFMA.FTZ R29, R29, c[0x0][0x2d0], -R199.reuse ;  /* 0x0000b4001d1d7a23 */ /* 0x100fe400000108c7 */
[C---:B------:R-:W-:Y:S01]  /*89a0*/  HMMA.16816.F32 R56, R176.reuse, R174, R56 ;  /* 0x000000aeb038723c */ /* 0x040fe20000001838 */
[----:B------:R-:W1:Y:S03]  /*89b0*/  LDSM.16.MT88.4 R172, [R239+0x100] ;  /* 0x00010000efac783b */ /* 0x000e660000004200 */
        /* <DEDUP_REMOVED lines=85> */
[--C-:B------:R-:W-:Y:S02]  /*8f10*/  FFMA.FTZ R187, R13, c[0x0][0x2d0], -R199.reuse ;  /* 0x0000b4000dbb7a23 */ /* 0x100fe400000108c7 */
[C---:B------:R-:W-:Y:S02]  /*8f20*/  FMUL.FTZ R13, R180.reuse, R169 ;  /* 0x000000a9b40d7220 */ /* 0x040fe40000410000 */
[----:B------:R-:W-:Y:S02]  /*8f30*/  FFMA.FTZ R186, R15, c[0x0][0x2d0], -R188 ;  /* 0x0000b4000fba7a23 */ /* 0x000fe400000108bc */
[C---:B------:R-:W-:Y:S01]  /*8f40*/  FMUL.FTZ R15, R3.reuse, R171 ;  /* 0x000000ab030f7220 */ /* 0x040fe20000410000 */
[----:B------:R-:W4:Y:S01]  /*8f50*/  MUFU.EX2 R187, R187 ;  /* 0x000000bb00bb7308 */ /* 0x000f220000000800 */
[----:B------:R-:W-:Y:S01]  /*8f60*/  LDSM.16.MT88.4 R168, [R242+0x900] ;  /* 0x00090000f2a8783b */ /* 0x000fe20000004200 */
[C---:B-1----:R-:W-:Y:S03]  /*8f70*/  HMMA.16816.F32 R84, R176.reuse, R172, R84 ;  /* 0x000000acb054723c */ /* 0x042fe60000001854 */
[C---:B------:R-:W-:Y:S02]  /*8f80*/  FMUL.FTZ R164, R180.reuse, R164 ;  /* 0x000000a4b4a47220 */ /* 0x040fe40000410000 */
[----:B------:R-:W-:Y:S02]  /*8f90*/  FMUL.FTZ R165, R180, R165 ;  /* 0x000000a5b4a57220 */ /* 0x000fe40000410000 */
[C---:B------:R-:W-:Y:S01]  /*8fa0*/  FMUL.FTZ R166, R3.reuse, R166 ;  /* 0x000000a603a67220 */ /* 0x040fe20000410000 */
[C---:B------:R-:W-:Y:S01]  /*8fb0*/  HMMA.16816.F32 R88, R176.reuse, R174, R88 ;  /* 0x000000aeb058723c */ /* 0x040fe20000001858 */
[----:B------:R-:W1:Y:S01]  /*8fc0*/  LDSM.16.MT88.4 R172, [R239+0x3100] ;  /* 0x00310000efac783b */ /* 0x000e620000004200 */
[----:B------:R-:W5:Y:S02]  /*8fd0*/  MUFU.EX2 R186, R186 ;  /* 0x000000ba00ba7308 */ /* 0x000f640000000800 */
[----:B------:R-:W-:Y:S02]  /*8fe0*/  FMUL.FTZ R167, R3, R167 ;  /* 0x000000a703a77220 */ /* 0x000fe40000410000 */
[--C-:B------:R-:W-:Y:S02]  /*8ff0*/  FFMA.FTZ R203, R45, c[0x0][0x2d0], -R199.reuse ;  /* 0x0000b4002dcb7a23 */ /* 0x100fe400000108c7 */
[--C-:B------:R-:W-:Y:S04]  /*9000*/  FFMA.FTZ R200, R28, c[0x0][0x2d0], -R199.reuse ;  /* 0x0000b4001cc87a23 */ /* 0x100fe800000108c7 */
[----:B------:R-:W-:Y:S01]  /*9010*/  MUFU.EX2 R45, R20 ;  /* 0x00000014002d7308 */ /* 0x000fe20000000800 */
[--C-:B------:R-:W-:Y:S02]  /*9020*/  FFMA.FTZ R28, R32, c[0x0][0x2d0], -R199.reuse ;  /* 0x0000b400201c7a23 */ /* 0x100fe400000108c7 */
[----:B--2---:R-:W-:Y:S02]  /*9030*/  FFMA.FTZ R32, R180, R204, R198 ;  /* 0x000000ccb4207223 */ /* 0x004fe400000100c6 */
[--C-:B------:R-:W-:Y:S02]  /*9040*/  FFMA.FTZ R204, R34, c[0x0][0x2d0], -R188.reuse ;  /* 0x0000b40022cc7a23 */ /* 0x100fe400000108bc */
[----:B------:R-:W-:Y:S02]  /*9050*/  FFMA.FTZ R202, R33, c[0x0][0x2d0], -R199 ;  /* 0x0000b40021ca7a23 */ /* 0x000fe400000108c7 */
[----:B---3--:R-:W-:Y:S01]  /*9060*/  FFMA.FTZ R33, R3, R201, R197 ;  /* 0x000000c903217223 */ /* 0x008fe200000100c5 */
[----:B------:R-:W-:Y:S01]  /*9070*/  MUFU.EX2 R180, R26 ;  /* 0x0000001a00b47308 */ /* 0x000fe20000000800 */
[--C-:B------:R-:W-:Y:S02]  /*9080*/  FFMA.FTZ R201, R31, c[0x0][0x2d0], -R188.reuse ;  /* 0x0000b4001fc97a23 */ /* 0x100fe400000108bc */
[--C-:B------:R-:W-:Y:S02]  /*9090*/  FFMA.FTZ R206, R36, c[0x0][0x2d0], -R199.reuse ;  /* 0x0000b40024ce7a23 */ /* 0x100fe400000108c7 */
[--C-:B------:R-:W-:Y:S02]  /*90a0*/  FFMA.FTZ R36, R41, c[0x0][0x2d0], -R199.reuse ;  /* 0x0000b40029247a23 */ /* 0x100fe400000108c7 */
[--C-:B------:R-:W-:Y:S02]  /*90b0*/  FFMA.FTZ R205, R37, c[0x0][0x2d0], -R199.reuse ;  /* 0x0000b40025cd7a23 */ /* 0x100fe400000108c7 */
[--C-:B------:R-:W-:Y:S01]  /*90c0*/  FFMA.FTZ R37, R40, c[0x0][0x2d0], -R199.reuse ;  /* 0x0000b40028257a23 */ /* 0x100fe200000108c7 */
[----:B------:R-:W-:Y:S01]  /*90d0*/  MUFU.EX2 R41, R24 ;  /* 0x0000001800297308 */ /* 0x000fe20000000800 */
[--C-:B------:R-:W-:Y:S01]  /*90e0*/  FFMA.FTZ R185, R16, c[0x0][0x2d0], -R199.reuse ;  /* 0x0000b40010b97a23 */ /* 0x100fe200000108c7 */
[----:B----4-:R-:W-:Y:S01]  /*90f0*/  F2FP.PACK_AB R16, R187, R196 ;  /* 0x000000c4bb10723e */ /* 0x010fe200000000ff */
[--C-:B------:R-:W-:Y:S01]  /*9100*/  FFMA.FTZ R184, R17, c[0x0][0x2d0], -R199.reuse ;  /* 0x0000b40011b87a23 */ /* 0x100fe200000108c7 */
[----:B-----5:R-:W-:Y:S01]  /*9110*/  F2FP.PACK_AB R17, R186, R191 ;  /* 0x000000bfba11723e */ /* 0x020fe200000000ff */
[--C-:B------:R-:W-:Y:S02]  /*9120*/  FFMA.FTZ R18, R18, c[0x0][0x2d0], -R188.reuse ;  /* 0x0000b40012127a23 */ /* 0x100fe400000108bc */
[--C-:B------:R-:W-:Y:S01]  /*9130*/  FFMA.FTZ R42, R42, c[0x0][0x2d0], -R188.reuse ;  /* 0x0000b4002a2a7a23 */ /* 0x100fe200000108bc */
[C---:B-1----:R-:W-:Y:S02]  /*9140*/  HMMA.16816.F32 R92, R176.reuse, R172, R92 ;  /* 0x000000acb05c723c */ /* 0x042fe4000000185c */
[----:B------:R-:W-:Y:S01]  /*9150*/  MUFU.EX2 R40, R25 ;  /* 0x0000001900287308 */ /* 0x000fe20000000800 */
[--C-:B------:R-:W-:Y:S02]  /*9160*/  FFMA.FTZ R43, R43, c[0x0][0x2d0], -R188.reuse ;  /* 0x0000b4002b2b7a23 */ /* 0x100fe400000108bc */
[--C-:B------:R-:W-:Y:S03]  /*9170*/  FFMA.FTZ R47, R47, c[0x0][0x2d0], -R188.reuse ;  /* 0x0000b4002f2f7a23 */ /* 0x100fe600000108bc */
[C---:B------:R-:W-:Y:S01]  /*9180*/  HMMA.16816.F32 R96, R176.reuse, R174, R96 ;  /* 0x000000aeb060723c */ /* 0x040fe20000001860 */
[----:B------:R-:W1:Y:S03]  /*9190*/  LDSM.16.MT88.4 R172, [R238+0x3100] ;  /* 0x00310000eeac783b */ /* 0x000e660000004200 */
[----:B------:R2:W-:Y:S10]  /*91a0*/  MUFU.EX2 R3, R27 ;  /* 0x0000001b00037308 */ /* 0x0005f40000000800 */
[----:B------:R-:W-:Y:S10]  /*91b0*/  MUFU.EX2 R198, R29 ;  /* 0x0000001d00c67308 */ /* 0x000ff40000000800 */
[----:B------:R-:W-:Y:S01]  /*91c0*/  MUFU.EX2 R197, R28 ;  /* 0x0000001c00c57308 */ /* 0x000fe20000000800 */
[----:B--2---:R-:W-:Y:S09]  /*91d0*/  LDSM.16.MT88.4 R24, [R240+0x1100] ;  /* 0x00110000f018783b */ /* 0x004ff20000004200 */
[----:B------:R-:W-:Y:S01]  /*91e0*/  MUFU.EX2 R185, R185 ;  /* 0x000000b900b97308 */ /* 0x000fe20000000800 */
[C---:B-1----:R-:W-:Y:S09]  /*91f0*/  HMMA.16816.F32 R100, R176.reuse, R172, R100 ;  /* 0x000000acb064723c */ /* 0x042ff20000001864 */
[----:B------:R-:W1:Y:S01]  /*9200*/  MUFU.EX2 R184, R184 ;  /* 0x000000b800b87308 */ /* 0x000e620000000800 */
[C---:B------:R-:W-:Y:S01]  /*9210*/  HMMA.16816.F32 R104, R176.reuse, R174, R104 ;  /* 0x000000aeb068723c */ /* 0x040fe20000001868 */
[----:B------:R-:W2:Y:S08]  /*9220*/  LDSM.16.MT88.4 R172, [R242+0x6100] ;  /* 0x00610000f2ac783b */ /* 0x000eb00000004200 */
[----:B------:R-:W-:Y:S10]  /*9230*/  MUFU.EX2 R201, R201 ;  /* 0x000000c900c97308 */ /* 0x000ff40000000800 */
[----:B------:R-:W-:Y:S10]  /*9240*/  MUFU.EX2 R202, R202 ;  /* 0x000000ca00ca7308 */ /* 0x000ff40000000800 */
[----:B------:R-:W-:Y:S10]  /*9250*/  MUFU.EX2 R204, R204 ;  /* 0x000000cc00cc7308 */ /* 0x000ff40000000800 */
[----:B------:R-:W-:Y:S01]  /*9260*/  MUFU.EX2 R42, R42 ;  /* 0x0000002a002a7308 */ /* 0x000fe20000000800 */
[C---:B--2---:R-:W-:Y:S09]  /*9270*/  HMMA.16816.F32 R108, R176.reuse, R172, R108 ;  /* 0x000000acb06c723c */ /* 0x044ff2000000186c */
[----:B------:R-:W-:Y:S01]  /*9280*/  MUFU.EX2 R43, R43 ;  /* 0x0000002b002b7308 */ /* 0x000fe20000000800 */
[C---:B------:R-:W-:Y:S01]  /*9290*/  HMMA.16816.F32 R112, R176.reuse, R174, R112 ;  /* 0x000000aeb070723c */ /* 0x040fe20000001870 */
[----:B------:R-:W2:Y:S08]  /*92a0*/  LDSM.16.MT88.4 R172, [R240+0x6100] ;  /* 0x00610000f0ac783b */ /* 0x000eb00000004200 */
[----:B------:R-:W-:Y:S10]  /*92b0*/  MUFU.EX2 R203, R203 ;  /* 0x000000cb00cb7308 */ /* 0x000ff40000000800 */
[----:B------:R-:W-:Y:S01]  /*92c0*/  MUFU.EX2 R47, R47 ;  /* 0x0000002f002f7308 */ /* 0x000fe20000000800 */
        /* <DEDUP_REMOVED lines=19> */
[----:B------:R-:W-:Y:S01]  /*9400*/  HMMA.16816.F32 R164, R176, R174, R164 ;  /* 0x000000aeb0a4723c */ /* 0x000fe200000018a4 */
[----:B------:R1:W2:Y:S01]  /*9410*/  MUFU.EX2 R176, R18 ;  /* 0x0000001200b07308 */ /* 0x0002a20000000800 */
[----:B------:R-:W-:Y:S05]  /*9420*/  LDSM.16.MT88.4 R172, [R238+0x9900] ;  /* 0x00990000eeac783b */ /* 0x000fea0000004200 */
[--C-:B------:R-:W-:Y:S02]  /*9430*/  FFMA.FTZ R179, R44, c[0x0][0x2d0], -R199.reuse ;  /* 0x0000b4002cb37a23 */ /* 0x100fe400000108c7 */
[--C-:B------:R-:W-:Y:S02]  /*9440*/  FFMA.FTZ R178, R48, c[0x0][0x2d0], -R199.reuse ;  /* 0x0000b40030b27a23 */ /* 0x100fe400000108c7 */
[----:B------:R3:W4:Y:S01]  /*9450*/  MUFU.EX2 R44, R21 ;  /* 0x00000015002c7308 */ /* 0x0007220000000800 */
[--C-:B------:R-:W-:Y:S02]  /*9460*/  FFMA.FTZ R48, R22, c[0x0][0x2d0], -R188.reuse ;  /* 0x0000b40016307a23 */ /* 0x100fe400000108bc */
[----:B------:R-:W-:Y:S02]  /*9470*/  FFMA.FTZ R177, R49, c[0x0][0x2d0], -R199 ;  /* 0x0000b40031b17a23 */ /* 0x000fe400000108c7 */
[--C-:B------:R-:W-:Y:S05]  /*9480*/  FFMA.FTZ R49, R23, c[0x0][0x2d0], -R188.reuse ;  /* 0x0000b40017317a23 */ /* 0x100fea00000108bc */
[----:B------:R5:W-:Y:S01]  /*9490*/  MUFU.EX2 R199, R200 ;  /* 0x000000c800c77308 */ /* 0x000be20000000800 */
[----:B-1----:R-:W-:Y:S02]  /*94a0*/  F2FP.PACK_AB R18, R184, R185 ;  /* 0x000000b9b812723e */ /* 0x002fe400000000ff */
[----:B--2---:R-:W-:Y:S07]  /*94b0*/  F2FP.PACK_AB R19, R181, R176 ;  /* 0x000000b0b513723e */ /* 0x004fee00000000ff */
[----:B------:R-:W-:Y:S01]  /*94c0*/  MUFU.EX2 R48, R48 ;  /* 0x0000003000307308 */ /* 0x000fe20000000800 */
[C---:B------:R-:W-:Y:S01]  /*94d0*/  HMMA.16816.F32 R4, R16.reuse, R168, R4 ;  /* 0x000000a81004723c */ /* 0x040fe20000001804 */
[----:B---3--:R-:W-:Y:S08]  /*94e0*/  LDSM.16.MT88.4 R20, [R242+0x1100] ;  /* 0x00110000f214783b */ /* 0x008ff00000004200 */
[----:B------:R-:W1:Y:S01]  /*94f0*/  MUFU.EX2 R49, R49 ;  /* 0x0000003100317308 */ /* 0x000e620000000800 */
[C---:B------:R-:W-:Y:S01]  /*9500*/  HMMA.16816.F32 R8, R16.reuse, R170, R8 ;  /* 0x000000aa1008723c */ /* 0x040fe20000001808 */
[----:B------:R-:W2:Y:S02]  /*9510*/  LDSM.16.MT88.4 R168, [R240+0x900] ;  /* 0x00090000f0a8783b */ /* 0x000ea40000004200 */
[----:B-----5:R-:W-:Y:S06]  /*9520*/  FFMA.FTZ R200, R30, c[0x0][0x2d0], -R188 ;  /* 0x0000b4001ec87a23 */ /* 0x020fec00000108bc */
[----:B------:R-:W-:Y:S01]  /*9530*/  LDSM.16.MT88.4 R28, [R239+0x1900] ;  /* 0x00190000ef1c783b */ /* 0x000fe20000004200 */
[----:B------:R-:W3:Y:S01]  /*9540*/  MUFU.EX2 R200, R200 ;  /* 0x000000c800c87308 */ /* 0x000ee20000000800 */
        /* <DEDUP_REMOVED lines=42> */
[C---:B------:R-:W-:Y:S07]  /*97f0*/  HMMA.16816.F32 R12, R16.reuse, R172, R12 ;  /* 0x000000ac100c723c */ /* 0x040fee000000180c */
[----:B------:R-:W-:Y:S01]  /*9800*/  FADD.FTZ R172, R193, R32 ;  /* 0x00000020c1ac7221 */ /* 0x000fe20000010000 */
[----:B------:R-:W-:Y:S04]  /*9810*/  HMMA.16816.F32 R164, R16, R174, R164 ;  /* 0x000000ae10a4723c */ /* 0x000fe800000018a4 */
[----:B------:R-:W-:Y:S02]  /*9820*/  FADD.FTZ R173, R195, R33 ;  /* 0x00000021c3ad7221 */ /* 0x000fe40000010000 */
[--C-:B------:R-:W-:Y:S01]  /*9830*/  FFMA.FTZ R193, R39, c[0x0][0x2d0], -R188.reuse ;  /* 0x0000b40027c17a23 */ /* 0x100fe200000108bc */
[----:B----4-:R-:W-:Y:S01]  /*9840*/  F2FP.PACK_AB R16, R44, R45 ;  /* 0x0000002d2c10723e */ /* 0x010fe200000000ff */
[----:B------:R-:W-:Y:S01]  /*9850*/  FADD.FTZ R173, R194, R173 ;  /* 0x000000adc2ad7221 */ /* 0x000fe20000010000 */
[----:B-1----:R-:W-:Y:S01]  /*9860*/  F2FP.PACK_AB R17, R49, R48 ;  /* 0x000000303111723e */ /* 0x002fe200000000ff */
[----:B------:R-:W-:Y:S02]  /*9870*/  MUFU.EX2 R194, R36 ;  /* 0x0000002400c27308 */ /* 0x000fe40000000800 */
[----:B------:R-:W-:Y:S01]  /*9880*/  F2FP.PACK_AB R18, R40, R41 ;  /* 0x000000292812723e */ /* 0x000fe200000000ff */
[----:B------:R-:W-:Y:S01]  /*9890*/  FFMA.FTZ R174, R46, c[0x0][0x2d0], -R188 ;  /* 0x0000b4002eae7a23 */ /* 0x000fe200000108bc */
[----:B------:R-:W-:Y:S01]  /*98a0*/  F2FP.PACK_AB R19, R3, R180 ;  /* 0x000000b40313723e */ /* 0x000fe200000000ff */
[----:B------:R-:W-:Y:S02]  /*98b0*/  FADD.FTZ R195, R190, R173 ;  /* 0x000000adbec37221 */ /* 0x000fe40000010000 */
[----:B------:R-:W-:Y:S02]  /*98c0*/  FADD.FTZ R172, R192, R172 ;  /* 0x000000acc0ac7221 */ /* 0x000fe40000010000 */
[----:B------:R-:W-:Y:S01]  /*98d0*/  FFMA.FTZ R192, R38, c[0x0][0x2d0], -R188 ;  /* 0x0000b40026c07a23 */ /* 0x000fe200000108bc */
[----:B------:R-:W-:Y:S01]  /*98e0*/  MUFU.EX2 R46, R179 ;  /* 0x000000b3002e7308 */ /* 0x000fe20000000800 */
[C---:B------:R-:W-:Y:S03]  /*98f0*/  HMMA.16816.F32 R4, R16.reuse, R20, R4 ;  /* 0x000000141004723c */ /* 0x040fe60000001804 */
[----:B------:R-:W-:Y:S02]  /*9900*/  FADD.FTZ R189, R189, R172 ;  /* 0x000000acbdbd7221 */ /* 0x000fe40000010000 */
[----:B------:R-:W-:Y:S02]  /*9910*/  FFMA.FTZ R172, R50, c[0x0][0x2d0], -R188 ;  /* 0x0000b40032ac7a23 */ /* 0x000fe400000108bc */
[----:B------:R-:W-:Y:S01]  /*9920*/  FADD.FTZ R196, R196, R189 ;  /* 0x000000bdc4c47221 */ /* 0x000fe20000010000 */
[C---:B------:R-:W-:Y:S01]  /*9930*/  HMMA.16816.F32 R8, R16.reuse, R22, R8 ;  /* 0x000000161008723c */ /* 0x040fe20000001808 */
[----:B------:R-:W1:Y:S01]  /*9940*/  LDSM.16.MT88.4 R20, [R238+0x1100] ;  /* 0x00110000ee14783b */ /* 0x000e620000004200 */
[----:B------:R-:W-:Y:S02]  /*9950*/  MUFU.EX2 R50, R174 ;  /* 0x000000ae00327308 */ /* 0x000fe40000000800 */
[----:B------:R-:W-:Y:S04]  /*9960*/  FADD.FTZ R195, R191, R195 ;  /* 0x000000c3bfc37221 */ /* 0x000fe80000010000 */
[C---:B------:R-:W-:Y:S04]  /*9970*/  HMMA.16816.F32 R52, R16.reuse, R24, R52 ;  /* 0x000000181034723c */ /* 0x040fe80000001834 */
[----:B------:R4:W-:Y:S01]  /*9980*/  MUFU.EX2 R190, R172 ;  /* 0x000000ac00be7308 */ /* 0x0009e20000000800 */
[----:B------:R-:W-:Y:S03]  /*9990*/  FADD.FTZ R186, R186, R195 ;  /* 0x000000c3baba7221 */ /* 0x000fe60000010000 */
[C---:B------:R-:W-:Y:S01]  /*99a0*/  HMMA.16816.F32 R56, R16.reuse, R26, R56 ;  /* 0x0000001a1038723c */ /* 0x040fe20000001838 */
[----:B------:R-:W5:Y:S05]  /*99b0*/  LDSM.16.MT88.4 R24, [R242+0x4100] ;  /* 0x00410000f218783b */ /* 0x000f6a0000004200 */
[----:B------:R3:W-:Y:S02]  /*99c0*/  MUFU.EX2 R189, R177 ;  /* 0x000000b100bd7308 */ /* 0x0007e40000000800 */
[C---:B--2---:R-:W-:Y:S08]  /*99d0*/  HMMA.16816.F32 R60, R16.reuse, R168, R60 ;  /* 0x000000a8103c723c */ /* 0x044ff0000000183c */
[C---:B------:R-:W-:Y:S01]  /*99e0*/  HMMA.16816.F32 R64, R16.reuse, R170, R64 ;  /* 0x000000aa1040723c */ /* 0x040fe20000001840 */
[----:B------:R-:W2:Y:S01]  /*99f0*/  LDSM.16.MT88.4 R168, [R240+0x4100] ;  /* 0x00410000f0a8783b */ /* 0x000ea20000004200 */
[----:B------:R-:W-:Y:S06]  /*9a00*/  MUFU.EX2 R192, R192 ;  /* 0x000000c000c07308 */ /* 0x000fec0000000800 */
[C---:B-1----:R-:W-:Y:S01]  /*9a10*/  HMMA.16816.F32 R68, R16.reuse, R20, R68 ;  /* 0x000000141044723c */ /* 0x042fe20000001844 */
[----:B----4-:R-:W-:Y:S03]  /*9a20*/  LDSM.16.MT88.4 R172, [R242+0x2900] ;  /* 0x00290000f2ac783b */ /* 0x010fe60000004200 */
[----:B------:R-:W-:Y:S01]  /*9a30*/  MUFU.EX2 R193, R193 ;  /* 0x000000c100c17308 */ /* 0x000fe20000000800 */
[----:B---3--:R-:W-:Y:S03]  /*9a40*/  FADD.FTZ R177, R187, R196 ;  /* 0x000000c4bbb17221 */ /* 0x008fe60000010000 */
[C---:B------:R-:W-:Y:S01]  /*9a50*/  HMMA.16816.F32 R72, R16.reuse, R22, R72 ;  /* 0x000000161048723c */ /* 0x040fe20000001848 */
[----:B------:R-:W1:Y:S03]  /*9a60*/  LDSM.16.MT88.4 R20, [R239+0x4100] ;  /* 0x00410000ef14783b */ /* 0x000e660000004200 */
[----:B------:R-:W-:Y:S02]  /*9a70*/  FADD.FTZ R177, R185, R177 ;  /* 0x000000b1b9b17221 */ /* 0x000fe40000010000 */
[----:B------:R-:W-:Y:S02]  /*9a80*/  FADD.FTZ R185, R176, R186 ;  /* 0x000000bab0b97221 */ /* 0x000fe40000010000 */
[C---:B-----5:R-:W-:Y:S04]  /*9a90*/  HMMA.16816.F32 R76, R16.reuse, R24, R76 ;  /* 0x00000018104c723c */ /* 0x060fe8000000184c */
[----:B------:R-:W-:Y:S02]  /*9aa0*/  FADD.FTZ R184, R184, R177 ;  /* 0x000000b1b8b87221 */ /* 0x000fe40000010000 */
[----:B------:R-:W-:Y:S02]  /*9ab0*/  FADD.FTZ R185, R181, R185 ;  /* 0x000000b9b5b97221 */ /* 0x000fe40000010000 */
[C---:B------:R-:W-:Y:S01]  /*9ac0*/  HMMA.16816.F32 R80, R16.reuse, R26, R80 ;  /* 0x0000001a1050723c */ /* 0x040fe20000001850 */
[----:B------:R-:W3:Y:S03]  /*9ad0*/  LDSM.16.MT88.4 R24, [R238+0x4100] ;  /* 0x00410000ee18783b */ /* 0x000ee60000004200 */
[----:B------:R-:W-:Y:S02]  /*9ae0*/  FADD.FTZ R185, R48, R185 ;  /* 0x000000b930b97221 */ /* 0x000fe40000010000 */
[----:B------:R-:W-:Y:S02]  /*9af0*/  FADD.FTZ R184, R45, R184 ;  /* 0x000000b82db87221 */ /* 0x000fe40000010000 */
[C---:B--2---:R-:W-:Y:S04]  /*9b00*/  HMMA.16816.F32 R84, R16.reuse, R168, R84 ;  /* 0x000000a81054723c */ /* 0x044fe80000001854 */
[----:B------:R-:W-:Y:S02]  /*9b10*/  FADD.FTZ R49, R49, R185 ;  /* 0x000000b931317221 */ /* 0x000fe40000010000 */
[----:B------:R-:W-:Y:S02]  /*9b20*/  FADD.FTZ R44, R44, R184 ;  /* 0x000000b82c2c7221 */ /* 0x000fe40000010000 */
[C---:B------:R-:W-:Y:S01]  /*9b30*/  HMMA.16816.F32 R88, R16.reuse, R170, R88 ;  /* 0x000000aa1058723c */ /* 0x040fe20000001858 */
[----:B------:R-:W2:Y:S03]  /*9b40*/  LDSM.16.MT88.4 R168, [R242+0x7100] ;  /* 0x00710000f2a8783b */ /* 0x000ea60000004200 */
[----:B------:R-:W-:Y:S01]  /*9b50*/  FADD.FTZ R49, R180, R49 ;  /* 0x00000031b4317221 */ /* 0x000fe20000010000 */
[----:B------:R-:W-:Y:S01]  /*9b60*/  MOV R180, R2 ;  /* 0x0000000200b47202 */ /* 0x000fe20000000f00 */
[----:B------:R-:W-:Y:S02]  /*9b70*/  FADD.FTZ R44, R41, R44 ;  /* 0x0000002c292c7221 */ /* 0x000fe40000010000 */
[----:B------:R-:W-:Y:S01]  /*9b80*/  FADD.FTZ R3, R3, R49 ;  /* 0x0000003103037221 */ /* 0x000fe20000010000 */
[C---:B-1----:R-:W-:Y:S03]  /*9b90*/  HMMA.16816.F32 R92, R16.reuse, R20, R92 ;  /* 0x00000014105c723c */ /* 0x042fe6000000185c */
[----:B------:R-:W-:Y:S02]  /*9ba0*/  FADD.FTZ R3, R200, R3 ;  /* 0x00000003c8037221 */ /* 0x000fe40000010000 */
[----:B------:R-:W-:Y:S03]  /*9bb0*/  FADD.FTZ R40, R40, R44 ;  /* 0x0000002c28287221 */ /* 0x000fe60000010000 */
[C---:B------:R-:W-:Y:S01]  /*9bc0*/  HMMA.16816.F32 R96, R16.reuse, R22, R96 ;  /* 0x000000161060723c */ /* 0x040fe20000001860 */
[----:B------:R-:W1:Y:S03]  /*9bd0*/  LDSM.16.MT88.4 R20, [R240+0x7100] ;  /* 0x00710000f014783b */ /* 0x000e660000004200 */
[----:B------:R-:W-:Y:S04]  /*9be0*/  FADD.FTZ R40, R199, R40 ;  /* 0x00000028c7287221 */ /* 0x000fe80000010000 */
        /* <DEDUP_REMOVED lines=12> */
[C---:B--2---:R-:W-:Y:S08]  /*9cb0*/  HMMA.16816.F32 R132, R16.reuse, R168, R132 ;  /* 0x000000a81084723c */ /* 0x044ff00000001884 */
[C---:B------:R-:W-:Y:S01]  /*9cc0*/  HMMA.16816.F32 R136, R16.reuse, R170, R136 ;  /* 0x000000aa1088723c */ /* 0x040fe20000001888 */
[----:B------:R-:W-:Y:S07]  /*9cd0*/  LDSM.16.MT88.4 R168, [R238+0xa100] ;  /* 0x00a10000eea8783b */ /* 0x000fee0000004200 */
[C---:B-1----:R-:W-:Y:S08]  /*9ce0*/  HMMA.16816.F32 R140, R16.reuse, R20, R140 ;  /* 0x00000014108c723c */ /* 0x042ff0000000188c */
[C---:B------:R-:W-:Y:S01]  /*9cf0*/  HMMA.16816.F32 R144, R16.reuse, R22, R144 ;  /* 0x000000161090723c */ /* 0x040fe20000001890 */
[----:B------:R-:W1:Y:S07]  /*9d00*/  LDSM.16.MT88.4 R20, [R239+0xa100] ;  /* 0x00a10000ef14783b */ /* 0x000e6e0000004200 */
[C---:B---3--:R-:W-:Y:S08]  /*9d10*/  HMMA.16816.F32 R148, R16.reuse, R24, R148 ;  /* 0x000000181094723c */ /* 0x048ff00000001894 */
[C---:B------:R-:W-:Y:S01]  /*9d20*/  HMMA.16816.F32 R152, R16.reuse, R26, R152 ;  /* 0x0000001a1098723c */ /* 0x040fe20000001898 */
[----:B------:R-:W-:Y:S07]  /*9d30*/  LDSM.16.MT88.4 R24, [R240+0x1900] ;  /* 0x00190000f018783b */ /* 0x000fee0000004200 */
[C---:B-1----:R-:W-:Y:S08]  /*9d40*/  HMMA.16816.F32 R156, R16.reuse, R20, R156 ;  /* 0x00000014109c723c */ /* 0x042ff0000000189c */
[C---:B------:R-:W-:Y:S01]  /*9d50*/  HMMA.16816.F32 R160, R16.reuse, R22, R160 ;  /* 0x0000001610a0723c */ /* 0x040fe200000018a0 */
[----:B------:R-:W1:Y:S07]  /*9d60*/  LDSM.16.MT88.4 R20, [R242+0x1900] ;  /* 0x00190000f214783b */ /* 0x000e6e0000004200 */
[C---:B------:R-:W-:Y:S01]  /*9d70*/  HMMA.16816.F32 R12, R16.reuse, R168, R12 ;  /* 0x000000a8100c723c */ /* 0x040fe2000000180c */
[----:B------:R-:W2:Y:S06]  /*9d80*/  MUFU.EX2 R169, R206 ;  /* 0x000000ce00a97308 */ /* 0x000eac0000000800 */
[--C-:B------:R-:W-:Y:S01]  /*9d90*/  FFMA.FTZ R168, R35, c[0x0][0x2d0], -R188.reuse ;  /* 0x0000b40023a87a23 */ /* 0x100fe200000108bc */
[----:B------:R-:W-:Y:S01]  /*9da0*/  HMMA.16816.F32 R164, R16, R170, R164 ;  /* 0x000000aa10a4723c */ /* 0x000fe200000018a4 */
[----:B------:R-:W3:Y:S02]  /*9db0*/  LDSM.16.MT88.4 R32, [R238+0x1900] ;  /* 0x00190000ee20783b */ /* 0x000ee40000004200 */
[----:B------:R4:W-:Y:S01]  /*9dc0*/  MUFU.EX2 R170, R37 ;  /* 0x0000002500aa7308 */ /* 0x0009e20000000800 */
[----:B------:R-:W-:Y:S03]  /*9dd0*/  FFMA.FTZ R188, R51, c[0x0][0x2d0], -R188 ;  /* 0x0000b40033bc7a23 */ /* 0x000fe600000108bc */
[C---:B------:R-:W-:Y:S01]  /*9de0*/  F2FP.PACK_AB R16, R198.reuse, R199 ;  /* 0x000000c7c610723e */ /* 0x040fe200000000ff */
[----:B------:R-:W-:Y:S01]  /*9df0*/  FADD.FTZ R198, R198, R40 ;  /* 0x00000028c6c67221 */ /* 0x000fe20000010000 */
[C---:B------:R-:W-:Y:S03]  /*9e00*/  F2FP.PACK_AB R17, R201.reuse, R200 ;  /* 0x000000c8c911723e */ /* 0x040fe600000000ff */
[----:B------:R-:W-:Y:S01]  /*9e10*/  F2FP.PACK_AB R18, R202, R197 ;  /* 0x000000c5ca12723e */ /* 0x000fe200000000ff */
[----:B------:R-:W5:Y:S01]  /*9e20*/  MUFU.EX2 R168, R168 ;  /* 0x000000a800a87308 */ /* 0x000f620000000800 */
[----:B------:R-:W-:Y:S02]  /*9e30*/  FADD.FTZ R201, R201, R3 ;  /* 0x00000003c9c97221 */ /* 0x000fe40000010000 */
[----:B------:R-:W-:Y:S02]  /*9e40*/  FADD.FTZ R198, R197, R198 ;  /* 0x000000c6c5c67221 */ /* 0x000fe40000010000 */
[----:B------:R-:W-:Y:S02]  /*9e50*/  FADD.FTZ R201, R204, R201 ;  /* 0x000000c9ccc97221 */ /* 0x000fe40000010000 */
[----:B------:R-:W-:Y:S03]  /*9e60*/  FADD.FTZ R202, R202, R198 ;  /* 0x000000c6caca7221 */ /* 0x000fe60000010000 */
[----:B------:R-:W-:Y:S01]  /*9e70*/  MUFU.EX2 R51, R178 ;  /* 0x000000b200337308 */ /* 0x000fe20000000800 */
[----:B--2---:R-:W-:Y:S01]  /*9e80*/  FADD.FTZ R202, R169, R202 ;  /* 0x000000caa9ca7221 */ /* 0x004fe20000010000 */
[----:B----4-:R-:W-:Y:S08]  /*9e90*/  LDSM.16.MT88.4 R36, [R240+0x5100] ;  /* 0x00510000f024783b */ /* 0x010ff00000004200 */
[----:B------:R-:W-:Y:S01]  /*9ea0*/  MUFU.EX2 R188, R188 ;  /* 0x000000bc00bc7308 */ /* 0x000fe20000000800 */
[C---:B-----5:R-:W-:Y:S01]  /*9eb0*/  F2FP.PACK_AB R19, R168.reuse, R204 ;  /* 0x000000cca813723e */ /* 0x060fe200000000ff */
[----:B------:R-:W-:Y:S04]  /*9ec0*/  FADD.FTZ R168, R168, R201 ;  /* 0x000000c9a8a87221 */ /* 0x000fe80000010000 */
[----:B------:R-:W-:Y:S04]  /*9ed0*/  FADD.FTZ R168, R192, R168 ;  /* 0x000000a8c0a87221 */ /* 0x000fe80000010000 */
[----:B------:R-:W2:Y:S01]  /*9ee0*/  MUFU.EX2 R171, R205 ;  /* 0x000000cd00ab7308 */ /* 0x000ea20000000800 */
[C---:B-1----:R-:W-:Y:S08]  /*9ef0*/  HMMA.16816.F32 R4, R16.reuse, R20, R4 ;  /* 0x000000141004723c */ /* 0x042ff00000001804 */
[C---:B------:R-:W-:Y:S01]  /*9f00*/  HMMA.16816.F32 R8, R16.reuse, R22, R8 ;  /* 0x000000161008723c */ /* 0x040fe20000001808 */
[----:B------:R-:W1:Y:S07]  /*9f10*/  LDSM.16.MT88.4 R20, [R242+0x4900] ;  /* 0x00490000f214783b */ /* 0x000e6e0000004200 */
[C---:B------:R-:W-:Y:S08]  /*9f20*/  HMMA.16816.F32 R52, R16.reuse, R24, R52 ;  /* 0x000000181034723c */ /* 0x040ff00000001834 */
[C---:B------:R-:W-:Y:S01]  /*9f30*/  HMMA.16816.F32 R56, R16.reuse, R26, R56 ;  /* 0x0000001a1038723c */ /* 0x040fe20000001838 */
[----:B------:R-:W4:Y:S07]  /*9f40*/  LDSM.16.MT88.4 R24, [R240+0x4900] ;  /* 0x00490000f018783b */ /* 0x000f2e0000004200 */
[C---:B------:R-:W-:Y:S08]  /*9f50*/  HMMA.16816.F32 R60, R16.reuse, R28, R60 ;  /* 0x0000001c103c723c */ /* 0x040ff0000000183c */
[C---:B------:R-:W-:Y:S01]  /*9f60*/  HMMA.16816.F32 R64, R16.reuse, R30, R64 ;  /* 0x0000001e1040723c */ /* 0x040fe20000001840 */
[----:B------:R-:W5:Y:S07]  /*9f70*/  LDSM.16.MT88.4 R28, [R239+0x4900] ;  /* 0x00490000ef1c783b */ /* 0x000f6e0000004200 */
[C---:B---3--:R-:W-:Y:S08]  /*9f80*/  HMMA.16816.F32 R68, R16.reuse, R32, R68 ;  /* 0x000000201044723c */ /* 0x048ff00000001844 */
[C---:B------:R-:W-:Y:S01]  /*9f90*/  HMMA.16816.F32 R72, R16.reuse, R34, R72 ;  /* 0x000000221048723c */ /* 0x040fe20000001848 */
[----:B------:R-:W-:Y:S07]  /*9fa0*/  LDSM.16.MT88.4 R32, [R242+0x7900] ;  /* 0x00790000f220783b */ /* 0x000fee0000004200 */
[C---:B-1----:R-:W-:Y:S08]  /*9fb0*/  HMMA.16816.F32 R76, R16.reuse, R20, R76 ;  /* 0x00000014104c723c */ /* 0x042ff0000000184c */
[C---:B------:R-:W-:Y:S01]  /*9fc0*/  HMMA.16816.F32 R80, R16.reuse, R22, R80 ;  /* 0x000000161050723c */ /* 0x040fe20000001850 */
[----:B------:R-:W1:Y:S07]  /*9fd0*/  LDSM.16.MT88.4 R20, [R238+0x4900] ;  /* 0x00490000ee14783b */ /* 0x000e6e0000004200 */
[C---:B----4-:R-:W-:Y:S08]  /*9fe0*/  HMMA.16816.F32 R84, R16.reuse, R24, R84 ;  /* 0x000000181054723c */ /* 0x050ff00000001854 */
[C---:B------:R-:W-:Y:S01]  /*9ff0*/  HMMA.16816.F32 R88, R16.reuse, R26, R88 ;  /* 0x0000001a1058723c */ /* 0x040fe20000001858 */
[----:B------:R-:W3:Y:S07]  /*a000*/  LDSM.16.MT88.4 R24, [R240+0x7900] ;  /* 0x00790000f018783b */ /* 0x000eee0000004200 */
[C---:B-----5:R-:W-:Y:S08]  /*a010*/  HMMA.16816.F32 R92, R16.reuse, R28, R92 ;  /* 0x0000001c105c723c */ /* 0x060ff0000000185c */
        /* <DEDUP_REMOVED lines=10> */
[----:B------:R-:W-:Y:S07]  /*a0c0*/  LDSM.16.MT88.4 R24, [R239+0xa900] ;  /* 0x00a90000ef18783b */ /* 0x000fee0000004200 */
[C---:B-1----:R-:W-:Y:S08]  /*a0d0*/  HMMA.16816.F32 R124, R16.reuse, R20, R124 ;  /* 0x00000014107c723c */ /* 0x042ff0000000187c */
[C---:B------:R-:W-:Y:S01]  /*a0e0*/  HMMA.16816.F32 R128, R16.reuse, R22, R128 ;  /* 0x000000161080723c */ /* 0x040fe20000001880 */
[----:B------:R-:W1:Y:S07]  /*a0f0*/  LDSM.16.MT88.4 R20, [R240+0xa900] ;  /* 0x00a90000f014783b */ /* 0x000e6e0000004200 */
[C---:B------:R-:W-:Y:S08]  /*a100*/  HMMA.16816.F32 R132, R16.reuse, R28, R132 ;  /* 0x0000001c1084723c */ /* 0x040ff00000001884 */
[C---:B------:R-:W-:Y:S01]  /*a110*/  HMMA.16816.F32 R136, R16.reuse, R30, R136 ;  /* 0x0000001e1088723c */ /* 0x040fe20000001888 */
[----:B------:R-:W3:Y:S07]  /*a120*/  LDSM.16.MT88.4 R28, [R238+0xa900] ;  /* 0x00a90000ee1c783b */ /* 0x000eee0000004200 */
[C---:B----4-:R-:W-:Y:S08]  /*a130*/  HMMA.16816.F32 R140, R16.reuse, R32, R140 ;  /* 0x00000020108c723c */ /* 0x050ff0000000188c */
        /* <DEDUP_REMOVED lines=9> */
[----:B------:R-:W-:Y:S01]  /*a1d0*/  HMMA.16816.F32 R164, R16, R30, R164 ;  /* 0x0000001e10a4723c */ /* 0x000fe200000018a4 */
[----:B------:R-:W3:Y:S06]  /*a1e0*/  LDSM.16.MT88.4 R28, [R238+0x2100] ;  /* 0x00210000ee1c783b */ /* 0x000eec0000004200 */
[C---:B--2---:R-:W-:Y:S01]  /*a1f0*/  F2FP.PACK_AB R16, R171.reuse, R169 ;  /* 0x000000a9ab10723e */ /* 0x044fe200000000ff */
[----:B------:R-:W-:Y:S01]  /*a200*/  FADD.FTZ R171, R171, R202 ;  /* 0x000000caabab7221 */ /* 0x000fe20000010000 */
[C---:B------:R-:W-:Y:S03]  /*a210*/  F2FP.PACK_AB R17, R193.reuse, R192 ;  /* 0x000000c0c111723e */ /* 0x040fe600000000ff */
[----:B------:R-:W-:Y:S01]  /*a220*/  F2FP.PACK_AB R18, R194, R170 ;  /* 0x000000aac212723e */ /* 0x000fe200000000ff */
[----:B------:R-:W-:Y:S01]  /*a230*/  FADD.FTZ R193, R193, R168 ;  /* 0x000000a8c1c17221 */ /* 0x000fe20000010000 */
[C---:B------:R-:W-:Y:S01]  /*a240*/  F2FP.PACK_AB R19, R43.reuse, R42 ;  /* 0x0000002a2b13723e */ /* 0x040fe200000000ff */
[----:B------:R-:W-:Y:S02]  /*a250*/  FADD.FTZ R171, R170, R171 ;  /* 0x000000abaaab7221 */ /* 0x000fe40000010000 */
[----:B------:R-:W-:Y:S02]  /*a260*/  FADD.FTZ R193, R42, R193 ;  /* 0x000000c12ac17221 */ /* 0x000fe40000010000 */
[----:B------:R-:W-:Y:S02]  /*a270*/  FADD.FTZ R194, R194, R171 ;  /* 0x000000abc2c27221 */ /* 0x000fe40000010000 */
[C---:B-1----:R-:W-:Y:S03]  /*a280*/  HMMA.16816.F32 R4, R16.reuse, R20, R4 ;  /* 0x000000141004723c */ /* 0x042fe60000001804 */
[----:B------:R-:W-:Y:S02]  /*a290*/  FADD.FTZ R194, R46, R194 ;  /* 0x000000c22ec27221 */ /* 0x000fe40000010000 */
[----:B------:R-:W-:Y:S03]  /*a2a0*/  FADD.FTZ R43, R43, R193 ;  /* 0x000000c12b2b7221 */ /* 0x000fe60000010000 */
[C---:B------:R-:W-:Y:S01]  /*a2b0*/  HMMA.16816.F32 R8, R16.reuse, R22, R8 ;  /* 0x000000161008723c */ /* 0x040fe20000001808 */
[----:B------:R-:W1:Y:S03]  /*a2c0*/  LDSM.16.MT88.4 R20, [R242+0x5100] ;  /* 0x00510000f214783b */ /* 0x000e660000004200 */
[----:B------:R-:W-:Y:S04]  /*a2d0*/  FADD.FTZ R43, R50, R43 ;  /* 0x0000002b322b7221 */ /* 0x000fe80000010000 */
[C---:B------:R-:W-:Y:S08]  /*a2e0*/  HMMA.16816.F32 R52, R16.reuse, R32, R52 ;  /* 0x000000201034723c */ /* 0x040ff00000001834 */
[C---:B------:R-:W-:Y:S01]  /*a2f0*/  HMMA.16816.F32 R56, R16.reuse, R34, R56 ;  /* 0x000000221038723c */ /* 0x040fe20000001838 */
[----:B------:R-:W2:Y:S07]  /*a300*/  LDSM.16.MT88.4 R32, [R239+0x5100] ;  /* 0x00510000ef20783b */ /* 0x000eae0000004200 */
[C---:B----4-:R-:W-:Y:S08]  /*a310*/  HMMA.16816.F32 R60, R16.reuse, R24, R60 ;  /* 0x00000018103c723c */ /* 0x050ff0000000183c */
        /* <DEDUP_REMOVED lines=11> */
[C---:B--2---:R-:W-:Y:S08]  /*a3d0*/  HMMA.16816.F32 R92, R16.reuse, R32, R92 ;  /* 0x00000020105c723c */ /* 0x044ff0000000185c */
[C---:B------:R-:W-:Y:S01]  /*a3e0*/  HMMA.16816.F32 R96, R16.reuse, R34, R96 ;  /* 0x000000221060723c */ /* 0x040fe20000001860 */
[----:B------:R-:W2:Y:S07]  /*a3f0*/  LDSM.16.MT88.4 R32, [R238+0x8100] ;  /* 0x00810000ee20783b */ /* 0x000eae0000004200 */
        /* <DEDUP_REMOVED lines=18> */
[C---:B------:R-:W-:Y:S08]  /*a520*/  HMMA.16816.F32 R148, R16.reuse, R24, R148 ;  /* 0x000000181094723c */ /* 0x040ff00000001894 */
[C---:B------:R-:W-:Y:S01]  /*a530*/  HMMA.16816.F32 R152, R16.reuse, R26, R152 ;  /* 0x0000001a1098723c */ /* 0x040fe20000001898 */
[----:B------:R-:W2:Y:S07]  /*a540*/  LDSM.16.MT88.4 R24, [R239+0x2900] ;  /* 0x00290000ef18783b */ /* 0x000eae0000004200 */
[C---:B----4-:R-:W-:Y:S08]  /*a550*/  HMMA.16816.F32 R156, R16.reuse, R28, R156 ;  /* 0x0000001c109c723c */ /* 0x050ff0000000189c */
[C---:B------:R-:W-:Y:S01]  /*a560*/  HMMA.16816.F32 R160, R16.reuse, R30, R160 ;  /* 0x0000001e10a0723c */ /* 0x040fe200000018a0 */
[----:B------:R-:W4:Y:S07]  /*a570*/  LDSM.16.MT88.4 R28, [R238+0x2900] ;  /* 0x00290000ee1c783b */ /* 0x000f2e0000004200 */
[C---:B---3--:R-:W-:Y:S08]  /*a580*/  HMMA.16816.F32 R12, R16.reuse, R36, R12 ;  /* 0x00000024100c723c */ /* 0x048ff0000000180c */
[----:B------:R-:W-:Y:S01]  /*a590*/  HMMA.16816.F32 R164, R16, R38, R164 ;  /* 0x0000002610a4723c */ /* 0x000fe200000018a4 */
[----:B------:R-:W3:Y:S06]  /*a5a0*/  LDSM.16.MT88.4 R36, [R240+0x5900] ;  /* 0x00590000f024783b */ /* 0x000eec0000004200 */
[C---:B------:R-:W-:Y:S01]  /*a5b0*/  F2FP.PACK_AB R16, R203.reuse, R46 ;  /* 0x0000002ecb10723e */ /* 0x040fe200000000ff */
[----:B------:R-:W-:Y:S01]  /*a5c0*/  FADD.FTZ R203, R203, R194 ;  /* 0x000000c2cbcb7221 */ /* 0x000fe20000010000 */
[----:B------:R-:W-:Y:S03]  /*a5d0*/  F2FP.PACK_AB R17, R47, R50 ;  /* 0x000000322f11723e */ /* 0x000fe600000000ff */
[----:B------:R-:W-:Y:S01]  /*a5e0*/  F2FP.PACK_AB R18, R189, R51 ;  /* 0x00000033bd12723e */ /* 0x000fe200000000ff */
[----:B------:R-:W-:Y:S01]  /*a5f0*/  FADD.FTZ R203, R51, R203 ;  /* 0x000000cb33cb7221 */ /* 0x000fe20000010000 */
[----:B------:R-:W-:Y:S01]  /*a600*/  F2FP.PACK_AB R19, R188, R190 ;  /* 0x000000bebc13723e */ /* 0x000fe200000000ff */
[----:B------:R-:W-:Y:S04]  /*a610*/  FADD.FTZ R47, R47, R43 ;  /* 0x0000002b2f2f7221 */ /* 0x000fe80000010000 */
[----:B------:R-:W-:Y:S02]  /*a620*/  FADD.FTZ R47, R190, R47 ;  /* 0x0000002fbe2f7221 */ /* 0x000fe40000010000 */
[C---:B------:R-:W-:Y:S01]  /*a630*/  HMMA.16816.F32 R176, R16.reuse, R172, R4 ;  /* 0x000000ac10b0723c */ /* 0x040fe20000001804 */
[----:B------:R-:W5:Y:S02]  /*a640*/  LDSM.16.MT88.4 R4, [R239+0x5900] ;  /* 0x00590000ef04783b */ /* 0x000f640000004200 */
[----:B------:R-:W-:Y:S05]  /*a650*/  FADD.FTZ R3, R188, R47 ;  /* 0x0000002fbc037221 */ /* 0x000fea0000010000 */
        /* <DEDUP_REMOVED lines=11> */
[C---:B------:R-:W-:Y:S08]  /*a710*/  HMMA.16816.F32 R76, R16.reuse, R32, R76 ;  /* 0x00000020104c723c */ /* 0x040ff0000000184c */
[C---:B------:R-:W-:Y:S01]  /*a720*/  HMMA.16816.F32 R80, R16.reuse, R34, R80 ;  /* 0x000000221050723c */ /* 0x040fe20000001850 */
[----:B------:R-:W1:Y:S07]  /*a730*/  LDSM.16.MT88.4 R32, [R238+0x8900] ;  /* 0x00890000ee20783b */ /* 0x000e6e0000004200 */
[C---:B---3--:R-:W-:Y:S08]  /*a740*/  HMMA.16816.F32 R84, R16.reuse, R36, R84 ;  /* 0x000000241054723c */ /* 0x048ff00000001854 */
[C---:B------:R-:W-:Y:S08]  /*a750*/  HMMA.16816.F32 R88, R16.reuse, R38, R88 ;  /* 0x000000261058723c */ /* 0x040ff00000001858 */
[C---:B-----5:R-:W-:Y:S08]  /*a760*/  HMMA.16816.F32 R92, R16.reuse, R4, R92 ;  /* 0x00000004105c723c */ /* 0x060ff0000000185c */
[C---:B------:R-:W-:Y:S01]  /*a770*/  HMMA.16816.F32 R96, R16.reuse, R6, R96 ;  /* 0x000000061060723c */ /* 0x040fe20000001860 */
[----:B------:R-:W3:Y:S07]  /*a780*/  LDSM.16.MT88.4 R4, [R242+0xb900] ;  /* 0x00b90000f204783b */ /* 0x000eee0000004200 */
[C---:B------:R-:W-:Y:S08]  /*a790*/  HMMA.16816.F32 R100, R16.reuse, R8, R100 ;  /* 0x000000081064723c */ /* 0x040ff00000001864 */
[C---:B------:R-:W-:Y:S01]  /*a7a0*/  HMMA.16816.F32 R104, R16.reuse, R10, R104 ;  /* 0x0000000a1068723c */ /* 0x040fe20000001868 */
[----:B------:R-:W5:Y:S07]  /*a7b0*/  LDSM.16.MT88.4 R8, [R240+0xb900] ;  /* 0x00b90000f008783b */ /* 0x000f6e0000004200 */
[C---:B-1----:R-:W-:Y:S08]  /*a7c0*/  HMMA.16816.F32 R108, R16.reuse, R20, R108 ;  /* 0x00000014106c723c */ /* 0x042ff0000000186c */
[C---:B------:R-:W-:Y:S01]  /*a7d0*/  HMMA.16816.F32 R112, R16.reuse, R22, R112 ;  /* 0x000000161070723c */ /* 0x040fe20000001870 */
[----:B------:R-:W1:Y:S07]  /*a7e0*/  LDSM.16.MT88.4 R20, [R239+0xb900] ;  /* 0x00b90000ef14783b */ /* 0x000e6e0000004200 */
[C---:B--2---:R-:W-:Y:S08]  /*a7f0*/  HMMA.16816.F32 R116, R16.reuse, R24, R116 ;  /* 0x000000181074723c */ /* 0x044ff00000001874 */
[C---:B------:R-:W-:Y:S08]  /*a800*/  HMMA.16816.F32 R120, R16.reuse, R26, R120 ;  /* 0x0000001a1078723c */ /* 0x040ff00000001878 */
[C---:B----4-:R-:W-:Y:S08]  /*a810*/  HMMA.16816.F32 R124, R16.reuse, R28, R124 ;  /* 0x0000001c107c723c */ /* 0x050ff0000000187c */
[C---:B------:R-:W-:Y:S08]  /*a820*/  HMMA.16816.F32 R128, R16.reuse, R30, R128 ;  /* 0x0000001e1080723c */ /* 0x040ff00000001880 */
[C---:B------:R-:W-:Y:S08]  /*a830*/  HMMA.16816.F32 R132, R16.reuse, R32, R132 ;  /* 0x000000201084723c */ /* 0x040ff00000001884 */
[C---:B------:R-:W-:Y:S08]  /*a840*/  HMMA.16816.F32 R136, R16.reuse, R34, R136 ;  /* 0x000000221088723c */ /* 0x040ff00000001888 */
[C---:B---3--:R-:W-:Y:S08]  /*a850*/  HMMA.16816.F32 R140, R16.reuse, R4, R140 ;  /* 0x00000004108c723c */ /* 0x048ff0000000188c */
[C---:B------:R-:W-:Y:S01]  /*a860*/  HMMA.16816.F32 R144, R16.reuse, R6, R144 ;  /* 0x000000061090723c */ /* 0x040fe20000001890 */
[----:B------:R-:W2:Y:S07]  /*a870*/  LDSM.16.MT88.4 R4, [R238+0xb900] ;  /* 0x00b90000ee04783b */ /* 0x000eae0000004200 */
[C---:B-----5:R-:W-:Y:S08]  /*a880*/  HMMA.16816.F32 R148, R16.reuse, R8, R148 ;  /* 0x000000081094723c */ /* 0x060ff00000001894 */
[C---:B------:R-:W-:Y:S08]  /*a890*/  HMMA.16816.F32 R152, R16.reuse, R10, R152 ;  /* 0x0000000a1098723c */ /* 0x040ff00000001898 */
[C---:B-1----:R-:W-:Y:S08]  /*a8a0*/  HMMA.16816.F32 R156, R16.reuse, R20, R156 ;  /* 0x00000014109c723c */ /* 0x042ff0000000189c */
[C---:B------:R-:W-:Y:S08]  /*a8b0*/  HMMA.16816.F32 R160, R16.reuse, R22, R160 ;  /* 0x0000001610a0723c */ /* 0x040ff000000018a0 */
[C---:B--2---:R-:W-:Y:S07]  /*a8c0*/  HMMA.16816.F32 R168, R16.reuse, R4, R12 ;  /* 0x0000000410a8723c */ /* 0x044fee000000180c */
[----:B------:R-:W-:Y:S01]  /*a8d0*/  FADD.FTZ R4, R189, R203 ;  /* 0x000000cbbd047221 */ /* 0x000fe20000010000 */
[----:B------:R-:W-:Y:S04]  /*a8e0*/  HMMA.16816.F32 R164, R16, R6, R164 ;  /* 0x0000000610a4723c */ /* 0x000fe800000018a4 */
[----:B------:R-:W-:Y:S04]  /*a8f0*/  STL [R1+0x5c], R4 ;  /* 0x00005c0401007387 */ /* 0x000fe80000100800 */
[----:B------:R1:W-:Y:S04]  /*a900*/  STL [R1+0x58], R3 ;  /* 0x0000580301007387 */ /* 0x0003e80000100800 */
[----:B-1----:R-:W-:Y:S01]  /*a910*/  MOV R3, R0 ;  /* 0x0000000000037202 */ /* 0x002fe20000000f00 */
[----:B------:R-:W-:-:S05]  /*a920*/  @P0 BRA `(.L_x_772) ;  /* 0xffffbe1000000947 */ /* 0x000fca000383ffff */
.L_x_771:
[----:B------:R-:W2:Y:S01]  /*a930*/  LDL.LU R5, [R1+0x5c] ;  /* 0x00005c0001057983 */ /* 0x000ea20000300800 */
[----:B------:R-:W-:-:S03]  /*a940*/  MOV R11, RZ ;  /* 0x000000ff000b7202 */ /* 0x000fc60000000f00 */
[----:B------:R-:W3:Y:S01]  /*a950*/  S2R R8, SR_TID.X ;  /* 0x0000000000087919 */ /* 0x000ee20000002100 */
[----:B------:R-:W4:Y:S01]  /*a960*/  S2UR UR7, SR_CTAID.Y ;  /* 0x00000000000779c3 */ /* 0x000f220000002600 */
[----:B------:R-:W-:Y:S02]  /*a970*/  ULDC.64 UR4, c[0x0][0x490] ;  /* 0x0001240000047ab9 */ /* 0x000fe40000000a00 */
[----:B-1----:R-:W2:Y:S04]  /*a980*/  LDL.LU R4, [R1+0x58] ;  /* 0x0000580001047983 */ /* 0x002ea80000300800 */
[----:B------:R-:W2:Y:S04]  /*a990*/  LDL.LU R15, [R1] ;  /* 0x00000000010f7983 */ /* 0x000ea80000300800 */
[----:B------:R-:W2:Y:S01]  /*a9a0*/  LDL.LU R17, [R1+0x14] ;  /* 0x0000140001117983 */ /* 0x000ea20000300800 */
[----:B---3--:R-:W-:Y:S01]  /*a9b0*/  SHF.R.S32.HI R9, RZ, 0x1f, R8 ;  /* 0x0000001fff097819 */ /* 0x008fe20000011408 */
[----:B----4-:R-:W-:Y:S01]  /*a9c0*/  USHF.R.S32.HI UR6, URZ, 0x1f, UR7 ;  /* 0x0000001f3f067899 */ /* 0x010fe20008011407 */
[----:B------:R-:W-:-:S03]  /*a9d0*/  MOV R16, 0xff800000 ;  /* 0xff80000000107802 */ /* 0x000fc60000000f00 */
[----:B------:R-:W-:Y:S02]  /*a9e0*/  UIMAD UR8, UR6, UR4, URZ ;  /* 0x00000004060872a4 */ /* 0x000fe4000f8e023f */
[----:B------:R-:W-:Y:S02]  /*a9f0*/  UIMAD.WIDE.U32 UR10, UR7, UR4, URZ ;  /* 0x00000004070a72a5 */ /* 0x000fe4000f8e003f */
[----:B------:R-:W-:-:S03]  /*aa00*/  UIMAD UR8, UR7, UR5, UR8 ;  /* 0x00000005070872a4 */ /* 0x000fc6000f8e0208 */
[----:B------:R-:W-:Y:S02]  /*aa10*/  ULDC.64 UR4, c[0x0][0x3e8] ;  /* 0x0000fa0000047ab9 */ /* 0x000fe40000000a00 */
[----:B------:R-:W-:Y:S02]  /*aa20*/  UIMAD UR6, UR6, UR4, URZ ;  /* 0x00000004060672a4 */ /* 0x000fe4000f8e023f */
[----:B------:R-:W-:Y:S02]  /*aa30*/  UIMAD.WIDE.U32 UR14, UR7, UR4, URZ ;  /* 0x00000004070e72a5 */ /* 0x000fe4000f8e003f */
[----:B------:R-:W-:Y:S02]  /*aa40*/  UIMAD UR5, UR7, UR5, UR6 ;  /* 0x00000005070572a4 */ /* 0x000fe4000f8e0206 */
[----:B------:R-:W-:Y:S02]  /*aa50*/  UIADD3 UR8, UR11, UR8, URZ ;  /* 0x000000080b087290 */ /* 0x000fe4000fffe03f */
[----:B------:R-:W-:Y:S01]  /*aa60*/  UIADD3 UR5, UR15, UR5, URZ ;  /* 0x000000050f057290 */ /* 0x000fe2000fffe03f */
[----:B------:R-:W-:Y:S06]  /*aa70*/  BAR.SYNC.DEFER_BLOCKING 0x1, 0x100 ;  /* 0x0044000000007b1d */ /* 0x000fec0000010000 */
[----:B--2---:R-:W1:Y:S04]  /*aa80*/  SHFL.BFLY PT, R6, R5, 0x2, 0x1f ;  /* 0x0c401f0005067f89 */ /* 0x004e6800000e0000 */
[----:B------:R-:W2:Y:S01]  /*aa90*/  SHFL.BFLY PT, R3, R4, 0x2, 0x1f ;  /* 0x0c401f0004037f89 */ /* 0x000ea200000e0000 */
[----:B------:R-:W-:Y:S01]  /*aaa0*/  MOV R7, R15 ;  /* 0x0000000f00077202 */ /* 0x000fe20000000f00 */
[----:B-1----:R-:W-:-:S05]  /*aab0*/  FADD.FTZ R6, R6, R5 ;  /* 0x0000000506067221 */ /* 0x002fca0000010000 */
[----:B------:R-:W1:Y:S01]  /*aac0*/  SHFL.BFLY PT, R5, R6, 0x1, 0x1f ;  /* 0x0c201f0006057f89 */ /* 0x000e6200000e0000 */
[----:B--2---:R-:W-:-:S05]  /*aad0*/  FADD.FTZ R3, R3, R4 ;  /* 0x0000000403037221 */ /* 0x004fca0000010000 */
[----:B------:R-:W2:Y:S01]  /*aae0*/  SHFL.BFLY PT, R4, R3, 0x1, 0x1f ;  /* 0x0c201f0003047f89 */ /* 0x000ea200000e0000 */
[----:B-1----:R-:W-:Y:S01]  /*aaf0*/  FADD.FTZ R5, R6, R5 ;  /* 0x0000000506057221 */ /* 0x002fe20000010000 */
[----:B------:R-:W-:-:S04]  /*ab00*/  MOV R6, c[0x0][0x4e8] ;  /* 0x00013a0000067a02 */ /* 0x000fc80000000f00 */
[----:B------:R-:W-:Y:S02]  /*ab10*/  FSETP.NE.FTZ.AND P1, PT, R5, RZ, PT ;  /* 0x000000ff0500720b */ /* 0x000fe40003f35000 */
[----:B------:R-:W-:Y:S01]  /*ab20*/  ISETP.NE.AND P4, PT, R6, 0x1, PT ;  /* 0x000000010600780c */ /* 0x000fe20003f85270 */
[----:B--2---:R-:W-:Y:S01]  /*ab30*/  FADD.FTZ R4, R3, R4 ;  /* 0x0000000403047221 */ /* 0x004fe20000010000 */
[CC--:B------:R-:W-:Y:S02]  /*ab40*/  LEA.HI R3, R9.reuse, R8.reuse, RZ, 0x5 ;  /* 0x0000000809037211 */ /* 0x0c0fe400078f28ff */
[----:B------:R-:W-:Y:S02]  /*ab50*/  LEA.HI R9, R9, R8, RZ, 0x2 ;  /* 0x0000000809097211 */ /* 0x000fe400078f10ff */
[----:B------:R-:W-:Y:S02]  /*ab60*/  FSETP.NE.FTZ.AND P0, PT, R4, RZ, PT ;  /* 0x000000ff0400720b */ /* 0x000fe40003f15000 */
[----:B------:R-:W-:-:S02]  /*ab70*/  LOP3.LUT R12, R3, 0xffffffe0, RZ, 0xc0, !PT ;  /* 0xffffffe0030c7812 */ /* 0x000fc400078ec0ff */
[----:B------:R-:W-:Y:S01]  /*ab80*/  LOP3.LUT R14, R9, 0xfffffffc, RZ, 0xc0, !PT ;  /* 0xfffffffc090e7812 */ /* 0x000fe200078ec0ff */
[----:B------:R-:W1:Y:S01]  /*ab90*/  @P1 MUFU.RCP R11, R5 ;  /* 0x00000005000b1308 */ /* 0x000e620000001000 */
[-C--:B------:R-:W-:Y:S01]  /*aba0*/  IADD3 R12, -R12, R8.reuse, RZ ;  /* 0x000000080c0c7210 */ /* 0x080fe20007ffe1ff */
[----:B------:R-:W-:Y:S01]  /*abb0*/  @P4 IMAD.HI.U32 R10, R15, c[0x0][0x4ec], RZ ;  /* 0x00013b000f0a4a27 */ /* 0x000fe200078e00ff */
[----:B------:R-:W-:Y:S02]  /*abc0*/  IADD3 R8, -R14, R8, RZ ;  /* 0x000000080e087210 */ /* 0x000fe40007ffe1ff */
[----:B------:R-:W-:Y:S02]  /*abd0*/  LOP3.LUT P3, RZ, R12, 0x3, RZ, 0xc0, !PT ;  /* 0x000000030cff7812 */ /* 0x000fe4000786c0ff */
[----:B------:R-:W-:Y:S01]  /*abe0*/  @P4 SHF.R.U32.HI R7, RZ, c[0x0][0x4f0], R10 ;  /* 0x00013c00ff074a19 */ /* 0x000fe2000001160a */
[C---:B-1----:R-:W-:Y:S02]  /*abf0*/  FMUL.FTZ R81, R11.reuse, R81 ;  /* 0x000000510b517220 */ /* 0x042fe40000410000 */
[----:B------:R-:W-:Y:S01]  /*ac00*/  FMUL.FTZ R80, R11, R80 ;  /* 0x000000500b507220 */ /* 0x000fe20000410000 */
[----:B------:R-:W1:Y:S01]  /*ac10*/  @P0 MUFU.LG2 R14, R4 ;  /* 0x00000004000e0308 */ /* 0x000e620000000c00 */
[----:B------:R-:W-:-:S02]  /*ac20*/  IADD3 R13, -R7, RZ, RZ ;  /* 0x000000ff070d7210 */ /* 0x000fc40007ffe1ff */
[----:B------:R-:W-:Y:S02]  /*ac30*/  MOV R10, RZ ;  /* 0x000000ff000a7202 */ /* 0x000fe40000000f00 */
[----:B------:R-:W-:Y:S01]  /*ac40*/  F2FP.PACK_AB R80, R81, R80 ;  /* 0x000000505150723e */ /* 0x000fe200000000ff */
[----:B------:R-:W-:Y:S01]  /*ac50*/  IMAD R12, R13, c[0x0][0x4e8], R15 ;  /* 0x00013a000d0c7a24 */ /* 0x000fe200078e020f */
[----:B------:R2:W5:Y:S01]  /*ac60*/  LDL R81, [R1+0xc] ;  /* 0x00000c0001517983 */ /* 0x0005620000100800 */
[--C-:B------:R-:W-:Y:S01]  /*ac70*/  SHF.R.S32.HI R13, RZ, 0x2, R9.reuse ;  /* 0x00000002ff0d7819 */ /* 0x100fe20000011409 */
[----:B------:R3:W-:Y:S01]  /*ac80*/  @P0 MUFU.RCP R10, R4 ;  /* 0x00000004000a0308 */ /* 0x0007e20000001000 */
[----:B------:R-:W-:-:S04]  /*ac90*/  SHF.R.S32.HI R9, RZ, 0x1f, R9 ;  /* 0x0000001fff097819 */ /* 0x000fc80000011409 */
[----:B------:R-:W-:-:S03]  /*aca0*/  LEA.HI R9, R9, R13, RZ, 0x3 ;  /* 0x0000000d09097211 */ /* 0x000fc600078f18ff */
[----:B------:R-:W4:Y:S01]  /*acb0*/  @P1 MUFU.LG2 R5, R5 ;  /* 0x0000000500051308 */ /* 0x000f220000000c00 */
[----:B-1----:R-:W-:Y:S01]  /*acc0*/  @P0 FMUL.FTZ R14, R14, 0.69314718246459960938 ;  /* 0x3f3172180e0e0820 */ /* 0x002fe20000410000 */
[----:B------:R-:W-:Y:S02]  /*acd0*/  LOP3.LUT R9, R9, 0xfffffff8, RZ, 0xc0, !PT ;  /* 0xfffffff809097812 */ /* 0x000fe400078ec0ff */
[----:B---3--:R-:W-:Y:S02]  /*ace0*/  @P0 MOV R4, 0x3f317218 ;  /* 0x3f31721800040802 */ /* 0x008fe40000000f00 */
[----:B------:R-:W-:-:S03]  /*acf0*/  MOV R15, 0xff800000 ;  /* 0xff800000000f7802 */ /* 0x000fc60000000f00 */
[----:B------:R-:W-:Y:S01]  /*ad00*/  @P0 FMUL.FTZ R4, R4, c[0x0][0x2d0] ;  /* 0x0000b40004040a20 */ /* 0x000fe20000410000 */
[----:B------:R-:W-:-:S03]  /*ad10*/  IADD3 R13, R13, -R9, RZ ;  /* 0x800000090d0d7210 */ /* 0x000fc60007ffe0ff */
[----:B------:R-:W-:Y:S01]  /*ad20*/  @P0 FFMA.FTZ R15, R4, R0, R14 ;  /* 0x00000000040f0223 */ /* 0x000fe2000001000e */
[----:B------:R-:W-:Y:S01]  /*ad30*/  @P1 MOV R9, 0x3f317218 ;  /* 0x3f31721800091802 */ /* 0x000fe20000000f00 */
[----:B------:R-:W1:Y:S01]  /*ad40*/  S2R R0, SR_CTAID.Z ;  /* 0x0000000000007919 */ /* 0x000e620000002700 */
[----:B----4-:R-:W-:Y:S01]  /*ad50*/  @P1 FMUL.FTZ R5, R5, 0.69314718246459960938 ;  /* 0x3f31721805051820 */ /* 0x010fe20000410000 */
[----:B------:R-:W-:Y:S02]  /*ad60*/  SHF.R.S32.HI R3, RZ, 0x5, R3 ;  /* 0x00000005ff037819 */ /* 0x000fe40000011403 */
[----:B------:R-:W-:-:S04]  /*ad70*/  @P1 FMUL.FTZ R9, R9, c[0x0][0x2d0] ;  /* 0x0000b40009091a20 */ /* 0x000fc80000410000 */
[----:B------:R-:W-:Y:S01]  /*ad80*/  @P1 FFMA.FTZ R16, R9, R2, R5 ;  /* 0x0000000209101223 */ /* 0x000fe20000010005 */
[----:B------:R-:W-:Y:S01]  /*ad90*/  SHF.R.S32.HI R2, RZ, 0x1f, R3 ;  /* 0x0000001fff027819 */ /* 0x000fe20000011403 */
[----:B------:R-:W3:Y:S01]  /*ada0*/  S2R R5, SR_CTAID.X ;  /* 0x0000000000057919 */ /* 0x000ee20000002500 */
[----:B------:R-:W-:Y:S02]  /*adb0*/  LEA.HI R4, R8, R8, RZ, 0x1 ;  /* 0x0000000808047211 */ /* 0x000fe400078f08ff */
[----:B------:R-:W-:Y:S02]  /*adc0*/  LEA.HI R9, R2, R3, RZ, 0x3 ;  /* 0x0000000302097211 */ /* 0x000fe400078f18ff */
[----:B------:R-:W-:Y:S02]  /*add0*/  LOP3.LUT R14, R4, 0x1ffffffe, RZ, 0xc0, !PT ;  /* 0x1ffffffe040e7812 */ /* 0x000fe400078ec0ff */
[----:B------:R-:W-:Y:S02]  /*ade0*/  LOP3.LUT R9, R9, 0xffffff8, RZ, 0xc0, !PT ;  /* 0x0ffffff809097812 */ /* 0x000fe400078ec0ff */
[----:B------:R-:W-:-:S02]  /*adf0*/  IADD3 R14, R8, -R14, RZ ;  /* 0x8000000e080e7210 */ /* 0x000fc40007ffe0ff */
[C---:B------:R-:W-:Y:S02]  /*ae00*/  IADD3 R9, R3.reuse, -R9, RZ ;  /* 0x8000000903097210 */ /* 0x040fe40007ffe0ff */
[----:B------:R-:W-:Y:S02]  /*ae10*/  LEA R3, R3, R8, 0x9 ;  /* 0x0000000803037211 */ /* 0x000fe400078e48ff */
[----:B-1----:R-:W-:Y:S02]  /*ae20*/  SHF.R.S32.HI R2, RZ, 0x1f, R0 ;  /* 0x0000001fff027819 */ /* 0x002fe40000011400 */
[----:B------:R-:W-:Y:S02]  /*ae30*/  SHF.R.S32.HI R8, RZ, 0x2, R17 ;  /* 0x00000002ff087819 */ /* 0x000fe40000011411 */
[C---:B------:R-:W-:Y:S02]  /*ae40*/  R2P PR, R13.reuse, 0x6 ;  /* 0x000000060d007804 */ /* 0x040fe40000000000 */
[----:B------:R-:W-:-:S02]  /*ae50*/  LOP3.LUT R17, R13, 0x1, RZ, 0xc0, !PT ;  /* 0x000000010d117812 */ /* 0x000fc400078ec0ff */
[----:B------:R-:W-:Y:S01]  /*ae60*/  SHF.L.U32 R13, R13, 0x6, RZ ;  /* 0x000000060d0d7819 */ /* 0x000fe200000006ff */
[C---:B------:R-:W-:Y:S01]  /*ae70*/  IMAD R4, R2.reuse, c[0x0][0x3f0], RZ ;  /* 0x0000fc0002047a24 */ /* 0x040fe200078e02ff */
[----:B------:R-:W-:Y:S02]  /*ae80*/  MOV R21, UR11 ;  /* 0x0000000b00157c02 */ /* 0x000fe40008000f00 */
[----:B------:R-:W-:Y:S01]  /*ae90*/  MOV R19, UR15 ;  /* 0x0000000f00137c02 */ /* 0x000fe20008000f00 */
[----:B------:R-:W-:Y:S01]  /*aea0*/  IMAD R2, R2, c[0x0][0x498], RZ ;  /* 0x0001260002027a24 */ /* 0x000fe200078e02ff */
[----:B------:R-:W-:Y:S02]  /*aeb0*/  MOV R20, UR10 ;  /* 0x0000000a00147c02 */ /* 0x000fe40008000f00 */
[----:B------:R-:W-:Y:S02]  /*aec0*/  MOV R18, UR14 ;  /* 0x0000000e00127c02 */ /* 0x000fe40008000f00 */
[----:B------:R-:W-:-:S02]  /*aed0*/  MOV R21, UR8 ;  /* 0x0000000800157c02 */ /* 0x000fc40008000f00 */
[----:B------:R-:W-:Y:S02]  /*aee0*/  MOV R19, UR5 ;  /* 0x0000000500137c02 */ /* 0x000fe40008000f00 */
[----:B------:R-:W-:Y:S02]  /*aef0*/  LEA R8, R9, R8, 0x4 ;  /* 0x0000000809087211 */ /* 0x000fe400078e20ff */
[----:B------:R-:W-:Y:S01]  /*af00*/  LOP3.LUT R13, R13, 0x1c0, RZ, 0xc0, !PT ;  /* 0x000001c00d0d7812 */ /* 0x000fe200078ec0ff */
[----:B------:R-:W-:Y:S01]  /*af10*/  IMAD R4, R0, c[0x0][0x3f4], R4 ;  /* 0x0000fd0000047a24 */ /* 0x000fe200078e0204 */
[----:B------:R-:W-:Y:S01]  /*af20*/  LEA R14, R14, R8, 0x3 ;  /* 0x000000080e0e7211 */ /* 0x000fe200078e18ff */
[----:B------:R-:W-:Y:S01]  /*af30*/  IMAD.WIDE.U32 R18, R0, c[0x0][0x3f0], R18 ;  /* 0x0000fc0000127a25 */ /* 0x000fe200078e0012 */
[----:B------:R-:W-:-:S03]  /*af40*/  LEA.HI R13, R13, R13, RZ, 0x1d ;  /* 0x0000000d0d0d7211 */ /* 0x000fc600078fe8ff */
[C---:B------:R-:W-:Y:S02]  /*af50*/  IMAD R2, R0.reuse, c[0x0][0x49c], R2 ;  /* 0x0001270000027a24 */ /* 0x040fe400078e0202 */
[----:B------:R-:W-:Y:S01]  /*af60*/  IMAD.WIDE.U32 R20, R0, c[0x0][0x498], R20 ;  /* 0x0001260000147a25 */ /* 0x000fe200078e0014 */
[----:B------:R-:W-:Y:S02]  /*af70*/  SHF.R.S32.HI R0, RZ, 0x1f, R7 ;  /* 0x0000001fff007819 */ /* 0x000fe40000011407 */
[----:B---3--:R-:W-:Y:S01]  /*af80*/  LEA R8, R5, R8, 0x7 ;  /* 0x0000000805087211 */ /* 0x008fe200078e38ff */
[----:B------:R-:W-:Y:S01]  /*af90*/  IMAD R6, R6, c[0x0][0x388], RZ ;  /* 0x0000e20006067a24 */ /* 0x000fe200078e02ff */
[----:B------:R-:W-:Y:S02]  /*afa0*/  ISETP.NE.U32.AND P0, PT, R17, 0x1, PT ;  /* 0x000000011100780c */ /* 0x000fe40003f05070 */
[----:B------:R-:W-:Y:S01]  /*afb0*/  LEA R14, R5, R14, 0x7 ;  /* 0x0000000e050e7211 */ /* 0x000fe200078e38ff */
[----:B------:R-:W-:Y:S01]  /*afc0*/  IMAD R0, R0, c[0x0][0x3e0], RZ ;  /* 0x0000f80000007a24 */ /* 0x000fe200078e02ff */
[----:B------:R-:W-:-:S02]  /*afd0*/  IADD3 R19, R19, R4, RZ ;  /* 0x0000000413137210 */ /* 0x000fc40007ffe0ff */
[----:B------:R-:W-:Y:S02]  /*afe0*/  LEA R3, R3, R13, 0x1 ;  /* 0x0000000d03037211 */ /* 0x000fe400078e08ff */
[-C--:B------:R-:W-:Y:S01]  /*aff0*/  ISETP.GE.OR P5, PT, R8, R6.reuse, P3 ;  /* 0x000000060800720c */ /* 0x080fe20001fa6670 */
[----:B------:R-:W-:Y:S01]  /*b000*/  @P4 IMAD.HI.U32 R5, R14, c[0x0][0x4ec], RZ ;  /* 0x00013b000e054a27 */ /* 0x000fe200078e00ff */
[----:B------:R-:W-:Y:S02]  /*b010*/  IADD3 R8, R8, 0x8, RZ ;  /* 0x0000000808087810 */ /* 0x000fe40007ffe0ff */
[----:B------:R-:W-:Y:S01]  /*b020*/  SHF.L.U32 R3, R3, 0x1, RZ ;  /* 0x0000000103037819 */ /* 0x000fe200000006ff */
[C---:B------:R-:W-:Y:S02]  /*b030*/  IMAD R0, R7.reuse, c[0x0][0x3e4], R0 ;  /* 0x0000f90007007a24 */ /* 0x040fe400078e0200 */
[----:B------:R-:W-:Y:S01]  /*b040*/  IMAD.WIDE.U32 R18, R7, c[0x0][0x3e0], R18 ;  /* 0x0000f80007127a25 */ /* 0x000fe200078e0012 */
[----:B------:R-:W-:-:S02]  /*b050*/  ISETP.GE.OR P3, PT, R8, R6, P3 ;  /* 0x000000060800720c */ /* 0x000fc40001f66670 */
[----:B------:R-:W-:Y:S02]  /*b060*/  MOV R7, R14 ;  /* 0x0000000e00077202 */ /* 0x000fe40000000f00 */
[----:B------:R-:W-:Y:S02]  /*b070*/  IADD3 R8, R3, 0x80, RZ ;  /* 0x0000008003087810 */ /* 0x000fe40007ffe0ff */
[----:B------:R-:W-:Y:S02]  /*b080*/  @P4 SHF.R.U32.HI R7, RZ, c[0x0][0x4f0], R5 ;  /* 0x00013c00ff074a19 */ /* 0x000fe40000011605 */
[----:B------:R-:W-:Y:S02]  /*b090*/  IADD3 R19, R19, R0, RZ ;  /* 0x0000000013137210 */ /* 0x000fe40007ffe0ff */
[----:B------:R-:W-:Y:S02]  /*b0a0*/  IADD3 R0, R3, 0x70, RZ ;  /* 0x0000007003007810 */ /* 0x000fe40007ffe0ff */
[----:B------:R-:W-:-:S02]  /*b0b0*/  @P0 IADD3 R0, R8, 0x10, RZ ;  /* 0x0000001008000810 */ /* 0x000fc40007ffe0ff */
[----:B------:R-:W-:Y:S02]  /*b0c0*/  SHF.R.S32.HI R8, RZ, 0x1f, R7 ;  /* 0x0000001fff087819 */ /* 0x000fe40000011407 */
[C---:B------:R-:W-:Y:S02]  /*b0d0*/  IADD3 R20, P0, R7.reuse, R20, RZ ;  /* 0x0000001407147210 */ /* 0x040fe40007f1e0ff */
[----:B------:R-:W-:-:S05]  /*b0e0*/  IADD3 R7, -R7, RZ, RZ ;  /* 0x000000ff07077210 */ /* 0x000fca0007ffe1ff */
[----:B------:R-:W-:Y:S01]  /*b0f0*/  IMAD R7, R7, c[0x0][0x4e8], R14 ;  /* 0x00013a0007077a24 */ /* 0x000fe200078e020e */
[----:B------:R-:W-:Y:S01]  /*b100*/  MOV R5, 0x20 ;  /* 0x0000002000057802 */ /* 0x000fe20000000f00 */
[C---:B------:R-:W-:Y:S01]  /*b110*/  FMUL.FTZ R177, R11.reuse, R177 ;  /* 0x000000b10bb17220 */ /* 0x040fe20000410000 */
[----:B------:R-:W-:Y:S01]  /*b120*/  SHF.R.S32.HI R4, RZ, 0x1f, R12 ;  /* 0x0000001fff047819 */ /* 0x000fe2000001140c */
[C---:B------:R-:W-:Y:S01]  /*b130*/  FMUL.FTZ R176, R11.reuse, R176 ;  /* 0x000000b00bb07220 */ /* 0x040fe20000410000 */
[----:B------:R-:W-:Y:S01]  /*b140*/  IADD3.X R21, R8, R21, R2, P0, !PT ;  /* 0x0000001508157210 */ /* 0x000fe200007fe402 */
[C---:B------:R-:W-:Y:S01]  /*b150*/  FMUL.FTZ R179, R10.reuse, R179 ;  /* 0x000000b30ab37220 */ /* 0x040fe20000410000 */
[----:B------:R-:W-:Y:S01]  /*b160*/  SHF.R.S32.HI R9, RZ, 0x1f, R7 ;  /* 0x0000001fff097819 */ /* 0x000fe20000011407 */
[----:B------:R-:W-:Y:S01]  /*b170*/  FMUL.FTZ R178, R10, R178 ;  /* 0x000000b20ab27220 */ /* 0x000fe20000410000 */
[----:B------:R-:W-:Y:S01]  /*b180*/  MOV R2, 0x40 ;  /* 0x0000004000027802 */ /* 0x000fe20000000f00 */
[----:B------:R-:W-:-:S02]  /*b190*/  FMUL.FTZ R173, R11, R173 ;  /* 0x000000ad0bad7220 */ /* 0x000fc40000410000 */
[----:B------:R-:W-:Y:S02]  /*b1a0*/  FMUL.FTZ R172, R11, R172 ;  /* 0x000000ac0bac7220 */ /* 0x000fe40000410000 */
[C---:B------:R-:W-:Y:S02]  /*b1b0*/  FMUL.FTZ R175, R10.reuse, R175 ;  /* 0x000000af0aaf7220 */ /* 0x040fe40000410000 */
[C---:B------:R-:W-:Y:S01]  /*b1c0*/  FMUL.FTZ R174, R10.reuse, R174 ;  /* 0x000000ae0aae7220 */ /* 0x040fe20000410000 */
[----:B------:R-:W-:Y:S01]  /*b1d0*/  SEL R5, R5, 0xffffffe0, !P1 ;  /* 0xffffffe005057807 */ /* 0x000fe20004800000 */
[C---:B------:R-:W-:Y:S02]  /*b1e0*/  FMUL.FTZ R53, R11.reuse, R53 ;  /* 0x000000350b357220 */ /* 0x040fe40000410000 */
[----:B------:R-:W-:Y:S02]  /*b1f0*/  FMUL.FTZ R52, R11, R52 ;  /* 0x000000340b347220 */ /* 0x000fe40000410000 */
[----:B------:R-:W-:-:S02]  /*b200*/  FMUL.FTZ R55, R10, R55 ;  /* 0x000000370a377220 */ /* 0x000fc40000410000 */
[C---:B------:R-:W-:Y:S02]  /*b210*/  FMUL.FTZ R54, R10.reuse, R54 ;  /* 0x000000360a367220 */ /* 0x040fe40000410000 */
[C---:B------:R-:W-:Y:S02]  /*b220*/  FMUL.FTZ R57, R11.reuse, R57 ;  /* 0x000000390b397220 */ /* 0x040fe40000410000 */
[----:B------:R-:W-:Y:S02]  /*b230*/  FMUL.FTZ R56, R11, R56 ;  /* 0x000000380b387220 */ /* 0x000fe40000410000 */
[C---:B------:R-:W-:Y:S02]  /*b240*/  FMUL.FTZ R59, R10.reuse, R59 ;  /* 0x0000003b0a3b7220 */ /* 0x040fe40000410000 */
[----:B------:R-:W-:Y:S01]  /*b250*/  FMUL.FTZ R58, R10, R58 ;  /* 0x0000003a0a3a7220 */ /* 0x000fe20000410000 */
[----:B------:R-:W-:Y:S01]  /*b260*/  F2FP.PACK_AB R176, R177, R176 ;  /* 0x000000b0b1b0723e */ /* 0x000fe200000000ff */
[----:B------:R-:W-:Y:S01]  /*b270*/  FMUL.FTZ R61, R11, R61 ;  /* 0x0000003d0b3d7220 */ /* 0x000fe20000410000 */
[----:B------:R-:W-:Y:S01]  /*b280*/  F2FP.PACK_AB R178, R179, R178 ;  /* 0x000000b2b3b2723e */ /* 0x000fe200000000ff */
[----:B------:R-:W-:Y:S01]  /*b290*/  FMUL.FTZ R60, R11, R60 ;  /* 0x0000003c0b3c7220 */ /* 0x000fe20000410000 */
[----:B------:R-:W-:Y:S01]  /*b2a0*/  SEL R2, R2, 0xffffffc0, !P2 ;  /* 0xffffffc002027807 */ /* 0x000fe20005000000 */
[----:B------:R-:W-:-:S02]  /*b2b0*/  FMUL.FTZ R63, R10, R63 ;  /* 0x0000003f0a3f7220 */ /* 0x000fc40000410000 */
[C---:B------:R-:W-:Y:S01]  /*b2c0*/  FMUL.FTZ R62, R10.reuse, R62 ;  /* 0x0000003e0a3e7220 */ /* 0x040fe20000410000 */
[----:B------:R-:W-:Y:S01]  /*b2d0*/  F2FP.PACK_AB R172, R173, R172 ;  /* 0x000000acadac723e */ /* 0x000fe200000000ff */
[----:B------:R-:W-:Y:S01]  /*b2e0*/  FMUL.FTZ R65, R11, R65 ;  /* 0x000000410b417220 */ /* 0x000fe20000410000 */
[----:B------:R-:W-:Y:S01]  /*b2f0*/  F2FP.PACK_AB R174, R175, R174 ;  /* 0x000000aeafae723e */ /* 0x000fe200000000ff */
[----:B------:R-:W-:Y:S02]  /*b300*/  FMUL.FTZ R64, R11, R64 ;  /* 0x000000400b407220 */ /* 0x000fe40000410000 */
[C---:B------:R-:W-:Y:S02]  /*b310*/  FMUL.FTZ R67, R10.reuse, R67 ;  /* 0x000000430a437220 */ /* 0x040fe40000410000 */
[----:B------:R-:W-:Y:S02]  /*b320*/  FMUL.FTZ R66, R10, R66 ;  /* 0x000000420a427220 */ /* 0x000fe40000410000 */
[----:B------:R-:W-:-:S02]  /*b330*/  IMAD R4, R4, c[0x0][0x3d8], RZ ;  /* 0x0000f60004047a24 */ /* 0x000fc400078e02ff */
[----:B------:R-:W-:Y:S01]  /*b340*/  IMAD R9, R9, c[0x0][0x488], RZ ;  /* 0x0001220009097a24 */ /* 0x000fe200078e02ff */
[----:B------:R-:W-:Y:S01]  /*b350*/  F2FP.PACK_AB R52, R53, R52 ;  /* 0x000000343534723e */ /* 0x000fe200000000ff */
[----:B------:R-:W-:Y:S01]  /*b360*/  FMUL.FTZ R69, R11, R69 ;  /* 0x000000450b457220 */ /* 0x000fe20000410000 */
[----:B------:R-:W-:Y:S01]  /*b370*/  F2FP.PACK_AB R54, R55, R54 ;  /* 0x000000363736723e */ /* 0x000fe200000000ff */
[----:B------:R-:W-:Y:S01]  /*b380*/  FMUL.FTZ R68, R11, R68 ;  /* 0x000000440b447220 */ /* 0x000fe20000410000 */
[----:B------:R-:W-:Y:S01]  /*b390*/  IADD3 R8, R3, R5, RZ ;  /* 0x0000000503087210 */ /* 0x000fe20007ffe0ff */
[C---:B------:R-:W-:Y:S02]  /*b3a0*/  FMUL.FTZ R71, R10.reuse, R71 ;  /* 0x000000470a477220 */ /* 0x040fe40000410000 */
[C---:B------:R-:W-:Y:S01]  /*b3b0*/  FMUL.FTZ R70, R10.reuse, R70 ;  /* 0x000000460a467220 */ /* 0x040fe20000410000 */
[----:B------:R-:W-:Y:S01]  /*b3c0*/  F2FP.PACK_AB R56, R57, R56 ;  /* 0x000000383938723e */ /* 0x000fe200000000ff */
[----:B------:R-:W-:Y:S01]  /*b3d0*/  FMUL.FTZ R73, R11, R73 ;  /* 0x000000490b497220 */ /* 0x000fe20000410000 */
[----:B------:R-:W-:Y:S01]  /*b3e0*/  F2FP.PACK_AB R58, R59, R58 ;  /* 0x0000003a3b3a723e */ /* 0x000fe200000000ff */
[----:B------:R-:W-:Y:S01]  /*b3f0*/  FMUL.FTZ R72, R11, R72 ;  /* 0x000000480b487220 */ /* 0x000fe20000410000 */
[----:B------:R-:W-:Y:S01]  /*b400*/  IADD3 R5, R5, R0, RZ ;  /* 0x0000000005057210 */ /* 0x000fe20007ffe0ff */
[----:B------:R-:W-:-:S02]  /*b410*/  FMUL.FTZ R75, R10, R75 ;  /* 0x0000004b0a4b7220 */ /* 0x000fc40000410000 */
[C---:B------:R-:W-:Y:S01]  /*b420*/  FMUL.FTZ R74, R10.reuse, R74 ;  /* 0x0000004a0a4a7220 */ /* 0x040fe20000410000 */
        /* <DEDUP_REMOVED lines=8> */
[C---:B------:R-:W-:Y:S01]  /*b4b0*/  FMUL.FTZ R83, R10.reuse, R83 ;  /* 0x000000530a537220 */ /* 0x040fe20000410000 */
[----:B------:R-:W-:Y:S01]  /*b4c0*/  F2FP.PACK_AB R66, R67, R66 ;  /* 0x000000424342723e */ /* 0x000fe200000000ff */
[----:B------:R-:W-:Y:S01]  /*b4d0*/  FMUL.FTZ R82, R10, R82 ;  /* 0x000000520a527220 */ /* 0x000fe20000410000 */
[----:B------:R-:W-:Y:S01]  /*b4e0*/  STS [R3+0x80], R176 ;  /* 0x000080b003007388 */ /* 0x000fe20000000800 */
[----:B------:R-:W-:-:S02]  /*b4f0*/  IMAD R4, R12, c[0x0][0x3dc], R4 ;  /* 0x0000f7000c047a24 */ /* 0x000fc400078e0204 */
[----:B------:R-:W-:Y:S01]  /*b500*/  IMAD.WIDE.U32 R20, R7, c[0x0][0x488], R20 ;  /* 0x0001220007147a25 */ /* 0x000fe200078e0014 */
[----:B------:R-:W-:Y:S01]  /*b510*/  STS [R3+0x480], R178 ;  /* 0x000480b203007388 */ /* 0x000fe20000000800 */
[----:B------:R-:W-:Y:S02]  /*b520*/  F2FP.PACK_AB R68, R69, R68 ;  /* 0x000000444544723e */ /* 0x000fe400000000ff */
[----:B------:R-:W-:Y:S01]  /*b530*/  IMAD R9, R7, c[0x0][0x48c], R9 ;  /* 0x0001230007097a24 */ /* 0x000fe200078e0209 */
[----:B------:R-:W-:Y:S01]  /*b540*/  IADD3 R7, R2, R0, RZ ;  /* 0x0000000002077210 */ /* 0x000fe20007ffe0ff */
[----:B------:R-:W-:Y:S01]  /*b550*/  FMUL.FTZ R85, R11, R85 ;  /* 0x000000550b557220 */ /* 0x000fe20000410000 */
[----:B------:R-:W-:Y:S01]  /*b560*/  F2FP.PACK_AB R70, R71, R70 ;  /* 0x000000464746723e */ /* 0x000fe200000000ff */
[----:B------:R-:W-:Y:S01]  /*b570*/  FMUL.FTZ R84, R11, R84 ;  /* 0x000000540b547220 */ /* 0x000fe20000410000 */
[----:B------:R-:W-:Y:S01]  /*b580*/  STS [R0], R172 ;  /* 0x000000ac00007388 */ /* 0x000fe20000000800 */
[----:B------:R-:W-:-:S02]  /*b590*/  FMUL.FTZ R87, R10, R87 ;  /* 0x000000570a577220 */ /* 0x000fc40000410000 */
[----:B------:R-:W-:Y:S01]  /*b5a0*/  FMUL.FTZ R86, R10, R86 ;  /* 0x000000560a567220 */ /* 0x000fe20000410000 */
[----:B------:R-:W-:Y:S01]  /*b5b0*/  STS [R0+0x400], R174 ;  /* 0x000400ae00007388 */ /* 0x000fe20000000800 */
[----:B------:R-:W-:Y:S01]  /*b5c0*/  IMAD.WIDE.U32 R12, R12, c[0x0][0x3d8], R18 ;  /* 0x0000f6000c0c7a25 */ /* 0x000fe200078e0012 */
[----:B------:R-:W-:Y:S02]  /*b5d0*/  IADD3 R18, R2, R8, RZ ;  /* 0x0000000802127210 */ /* 0x000fe40007ffe0ff */
[----:B------:R-:W-:Y:S01]  /*b5e0*/  F2FP.PACK_AB R72, R73, R72 ;  /* 0x000000484948723e */ /* 0x000fe200000000ff */
[----:B------:R-:W-:Y:S01]  /*b5f0*/  FMUL.FTZ R89, R11, R89 ;  /* 0x000000590b597220 */ /* 0x000fe20000410000 */
[----:B------:R-:W-:Y:S01]  /*b600*/  F2FP.PACK_AB R74, R75, R74 ;  /* 0x0000004a4b4a723e */ /* 0x000fe200000000ff */
[----:B------:R-:W-:Y:S01]  /*b610*/  FMUL.FTZ R88, R11, R88 ;  /* 0x000000580b587220 */ /* 0x000fe20000410000 */
[----:B------:R-:W-:Y:S01]  /*b620*/  STS [R8+0x80], R52 ;  /* 0x0000803408007388 */ /* 0x000fe20000000800 */
[C---:B------:R-:W-:Y:S01]  /*b630*/  FMUL.FTZ R91, R10.reuse, R91 ;  /* 0x0000005b0a5b7220 */ /* 0x040fe20000410000 */
[----:B------:R-:W-:Y:S01]  /*b640*/  IADD3 R2, R5, R2, RZ ;  /* 0x0000000205027210 */ /* 0x000fe20007ffe0ff */
[C---:B------:R-:W-:Y:S01]  /*b650*/  FMUL.FTZ R90, R10.reuse, R90 ;  /* 0x0000005a0a5a7220 */ /* 0x040fe20000410000 */
[----:B------:R-:W-:Y:S01]  /*b660*/  STS [R8+0x480], R54 ;  /* 0x0004803608007388 */ /* 0x000fe20000000800 */
[----:B------:R-:W-:Y:S01]  /*b670*/  FMUL.FTZ R93, R11, R93 ;  /* 0x0000005d0b5d7220 */ /* 0x000fe20000410000 */
[----:B------:R-:W-:Y:S01]  /*b680*/  F2FP.PACK_AB R76, R77, R76 ;  /* 0x0000004c4d4c723e */ /* 0x000fe200000000ff */
[----:B------:R-:W-:Y:S01]  /*b690*/  FMUL.FTZ R92, R11, R92 ;  /* 0x0000005c0b5c7220 */ /* 0x000fe20000410000 */
[----:B------:R-:W-:Y:S01]  /*b6a0*/  F2FP.PACK_AB R78, R79, R78 ;  /* 0x0000004e4f4e723e */ /* 0x000fe200000000ff */
[C---:B------:R-:W-:Y:S01]  /*b6b0*/  FMUL.FTZ R95, R10.reuse, R95 ;  /* 0x0000005f0a5f7220 */ /* 0x040fe20000410000 */
[----:B------:R-:W-:Y:S01]  /*b6c0*/  STS [R5], R56 ;  /* 0x0000003805007388 */ /* 0x000fe20000000800 */
[----:B------:R-:W-:Y:S01]  /*b6d0*/  FMUL.FTZ R94, R10, R94 ;  /* 0x0000005e0a5e7220 */ /* 0x000fe20000410000 */
[----:B------:R-:W-:Y:S01]  /*b6e0*/  F2FP.PACK_AB R82, R83, R82 ;  /* 0x000000525352723e */ /* 0x000fe200000000ff */
[C---:B------:R-:W-:Y:S01]  /*b6f0*/  FMUL.FTZ R97, R11.reuse, R97 ;  /* 0x000000610b617220 */ /* 0x040fe20000410000 */
[----:B------:R-:W-:Y:S01]  /*b700*/  STS [R5+0x400], R58 ;  /* 0x0004003a05007388 */ /* 0x000fe20000000800 */
[----:B------:R-:W-:-:S02]  /*b710*/  FMUL.FTZ R96, R11, R96 ;  /* 0x000000600b607220 */ /* 0x000fc40000410000 */
[C---:B------:R-:W-:Y:S01]  /*b720*/  FMUL.FTZ R99, R10.reuse, R99 ;  /* 0x000000630a637220 */ /* 0x040fe20000410000 */
[----:B------:R-:W-:Y:S01]  /*b730*/  STS [R14+0x80], R60 ;  /* 0x0000803c0e007388 */ /* 0x000fe20000000800 */
[C---:B------:R-:W-:Y:S01]  /*b740*/  FMUL.FTZ R98, R10.reuse, R98 ;  /* 0x000000620a627220 */ /* 0x040fe20000410000 */
[----:B------:R-:W-:Y:S01]  /*b750*/  F2FP.PACK_AB R84, R85, R84 ;  /* 0x000000545554723e */ /* 0x000fe200000000ff */
[C---:B------:R-:W-:Y:S01]  /*b760*/  FMUL.FTZ R101, R11.reuse, R101 ;  /* 0x000000650b657220 */ /* 0x040fe20000410000 */
[----:B------:R-:W-:Y:S01]  /*b770*/  STS [R14+0x480], R62 ;  /* 0x0004803e0e007388 */ /* 0x000fe20000000800 */
[----:B------:R-:W-:Y:S01]  /*b780*/  FMUL.FTZ R100, R11, R100 ;  /* 0x000000640b647220 */ /* 0x000fe20000410000 */
[----:B------:R-:W-:Y:S01]  /*b790*/  F2FP.PACK_AB R86, R87, R86 ;  /* 0x000000565756723e */ /* 0x000fe200000000ff */
[C---:B------:R-:W-:Y:S01]  /*b7a0*/  FMUL.FTZ R103, R10.reuse, R103 ;  /* 0x000000670a677220 */ /* 0x040fe20000410000 */
[----:B------:R-:W-:Y:S01]  /*b7b0*/  STS [R7], R64 ;  /* 0x0000004007007388 */ /* 0x000fe20000000800 */
[C---:B------:R-:W-:Y:S01]  /*b7c0*/  FMUL.FTZ R102, R10.reuse, R102 ;  /* 0x000000660a667220 */ /* 0x040fe20000410000 */
[----:B------:R-:W-:Y:S01]  /*b7d0*/  F2FP.PACK_AB R88, R89, R88 ;  /* 0x000000585958723e */ /* 0x000fe200000000ff */
[C---:B------:R-:W-:Y:S01]  /*b7e0*/  FMUL.FTZ R105, R11.reuse, R105 ;  /* 0x000000690b697220 */ /* 0x040fe20000410000 */
[----:B------:R-:W-:Y:S01]  /*b7f0*/  STS [R7+0x400], R66 ;  /* 0x0004004207007388 */ /* 0x000fe20000000800 */
[----:B------:R-:W-:Y:S01]  /*b800*/  FMUL.FTZ R104, R11, R104 ;  /* 0x000000680b687220 */ /* 0x000fe20000410000 */
[----:B------:R-:W-:Y:S01]  /*b810*/  F2FP.PACK_AB R90, R91, R90 ;  /* 0x0000005a5b5a723e */ /* 0x000fe200000000ff */
        /* <DEDUP_REMOVED lines=120> */
[----:B------:R-:W-:Y:S01]  /*bfa0*/  FMUL.FTZ R165, R11, R165 ;  /* 0x000000a50ba57220 */ /* 0x000fe20000410000 */
[----:B------:R-:W-:Y:S01]  /*bfb0*/  STS [R7+0x8000], R128 ;  /* 0x0080008007007388 */ /* 0x000fe20000000800 */
[----:B------:R-:W-:-:S02]  /*bfc0*/  FMUL.FTZ R171, R10, R171 ;  /* 0x000000ab0aab7220 */ /* 0x000fc40000410000 */
[C---:B------:R-:W-:Y:S01]  /*bfd0*/  FMUL.FTZ R170, R10.reuse, R170 ;  /* 0x000000aa0aaa7220 */ /* 0x040fe20000410000 */
[----:B------:R-:W-:Y:S01]  /*bfe0*/  STS [R7+0x8400], R130 ;  /* 0x0084008207007388 */ /* 0x000fe20000000800 */
[C---:B------:R-:W-:Y:S01]  /*bff0*/  FMUL.FTZ R167, R10.reuse, R167 ;  /* 0x000000a70aa77220 */ /* 0x040fe20000410000 */
[----:B------:R-:W-:Y:S01]  /*c000*/  F2FP.PACK_AB R152, R153, R152 ;  /* 0x000000989998723e */ /* 0x000fe200000000ff */
[----:B------:R-:W-:Y:S01]  /*c010*/  FMUL.FTZ R11, R11, R164 ;  /* 0x000000a40b0b7220 */ /* 0x000fe20000410000 */
[----:B------:R-:W-:Y:S01]  /*c020*/  F2FP.PACK_AB R154, R155, R154 ;  /* 0x0000009a9b9a723e */ /* 0x000fe200000000ff */
[----:B------:R-:W-:Y:S01]  /*c030*/  FMUL.FTZ R10, R10, R166 ;  /* 0x000000a60a0a7220 */ /* 0x000fe20000410000 */
[----:B------:R-:W-:Y:S01]  /*c040*/  STS [R18+0x8080], R132 ;  /* 0x0080808412007388 */ /* 0x000fe20000000800 */
[----:B------:R-:W-:Y:S02]  /*c050*/  F2FP.PACK_AB R156, R157, R156 ;  /* 0x0000009c9d9c723e */ /* 0x000fe400000000ff */
[----:B------:R-:W-:Y:S01]  /*c060*/  F2FP.PACK_AB R158, R159, R158 ;  /* 0x0000009e9f9e723e */ /* 0x000fe200000000ff */
[----:B------:R-:W-:Y:S01]  /*c070*/  STS [R18+0x8480], R134 ;  /* 0x0084808612007388 */ /* 0x000fe20000000800 */
[----:B------:R-:W-:-:S02]  /*c080*/  LEA R17, P0, R20, c[0x0][0x450], 0x2 ;  /* 0x0001140014117a11 */ /* 0x000fc400078010ff */
[----:B------:R-:W-:Y:S01]  /*c090*/  IADD3 R9, R21, R9, RZ ;  /* 0x0000000915097210 */ /* 0x000fe20007ffe0ff */
[----:B------:R-:W-:Y:S01]  /*c0a0*/  STS [R2+0x8000], R136 ;  /* 0x0080008802007388 */ /* 0x000fe20000000800 */
[----:B------:R-:W-:Y:S02]  /*c0b0*/  F2FP.PACK_AB R160, R161, R160 ;  /* 0x000000a0a1a0723e */ /* 0x000fe400000000ff */
[----:B------:R-:W-:Y:S01]  /*c0c0*/  F2FP.PACK_AB R162, R163, R162 ;  /* 0x000000a2a3a2723e */ /* 0x000fe200000000ff */
[----:B------:R-:W-:Y:S01]  /*c0d0*/  STS [R2+0x8400], R138 ;  /* 0x0084008a02007388 */ /* 0x000fe20000000800 */
[----:B------:R-:W-:Y:S02]  /*c0e0*/  F2FP.PACK_AB R168, R169, R168 ;  /* 0x000000a8a9a8723e */ /* 0x000fe400000000ff */
[----:B------:R-:W-:Y:S01]  /*c0f0*/  F2FP.PACK_AB R170, R171, R170 ;  /* 0x000000aaabaa723e */ /* 0x000fe200000000ff */
        /* <DEDUP_REMOVED lines=19> */
[----:B------:R-:W-:Y:S04]  /*c230*/  SHFL.IDX PT, R20, R17, RZ, 0x1c1f ;  /* 0x001c1fff11147589 */ /* 0x000fe800000e0000 */
[----:B------:R-:W3:Y:S04]  /*c240*/  SHFL.IDX PT, R21, R9, RZ, 0x1c1f ;  /* 0x001c1fff09157589 */ /* 0x000ee800000e0000 */
[----:B------:R-:W-:Y:S06]  /*c250*/  BAR.SYNC.DEFER_BLOCKING 0x1, 0x100 ;  /* 0x0044000000007b1d */ /* 0x000fec0000010000 */
[----:B------:R-:W-:Y:S04]  /*c260*/  SHFL.IDX PT, R22, R17, 0x1, 0x1c1f ;  /* 0x003c1f0011167f89 */ /* 0x000fe800000e0000 */
[----:B------:R-:W4:Y:S01]  /*c270*/  SHFL.IDX PT, R23, R9, 0x1, 0x1c1f ;  /* 0x003c1f0009177f89 */ /* 0x000f2200000e0000 */
[----:B-1----:R-:W-:-:S03]  /*c280*/  SHF.L.U32 R14, R252, 0x1, RZ ;  /* 0x00000001fc0e7819 */ /* 0x002fc600000006ff */
[----:B---3--:R2:W-:Y:S04]  /*c290*/  @!P5 ST.E [R20.64], R16 ;  /* 0x000000101400d985 */ /* 0x0085e8000c10190c */
[----:B----4-:R2:W-:Y:S04]  /*c2a0*/  @!P3 ST.E [R22.64], R15 ;  /* 0x0000000f1600b985 */ /* 0x0105e8000c10190c */
[----:B------:R2:W1:Y:S04]  /*c2b0*/  LDS.128 R56, [R14+0x1080] ;  /* 0x001080000e387984 */ /* 0x0004680000000c00 */
        /* <DEDUP_REMOVED lines=11> */
[----:B------:R-:W-:-:S02]  /*c370*/  IADD3 R4, R13, R4, RZ ;  /* 0x000000040d047210 */ /* 0x000fc40007ffe0ff */
[----:B------:R-:W-:-:S04]  /*c380*/  LEA R0, P0, R12, c[0x0][0x380], 0x1 ;  /* 0x0000e0000c007a11 */ /* 0x000fc800078008ff */
[----:B------:R-:W-:Y:S02]  /*c390*/  LEA.HI.X R73, R12, c[0x0][0x384], R4, 0x1, P0 ;  /* 0x0000e1000c497a11 */ /* 0x000fe400000f0c04 */
[----:B------:R-:W-:Y:S01]  /*c3a0*/  ISETP.GE.AND P0, PT, R251, R6, PT ;  /* 0x00000006fb00720c */ /* 0x000fe20003f06270 */
[----:B------:R2:W1:Y:S01]  /*c3b0*/  SHFL.IDX PT, R74, R0, RZ, 0x181f ;  /* 0x00181fff004a7589 */ /* 0x00046200000e0000 */
[----:B------:R-:W-:Y:S03]  /*c3c0*/  BSSY B0, `(.L_x_775) ;  /* 0x000001f000007945 */ /* 0x000fe60003800000 */
[----:B------:R2:W1:Y:S08]  /*c3d0*/  SHFL.IDX PT, R75, R73, RZ, 0x181f ;  /* 0x00181fff494b7589 */ /* 0x00047000000e0000 */
[----:B------:R-:W-:Y:S05]  /*c3e0*/  @P0 BRA `(.L_x_776) ;  /* 0x000001c000000947 */ /* 0x000fea0003800000 */
[----:B---34-:R-:W3:Y:S01]  /*c3f0*/  LDS.128 R68, [R14+0x80] ;  /* 0x000080000e447984 */ /* 0x018ee20000000c00 */
[----:B-----5:R-:W-:-:S02]  /*c400*/  IADD3 R72, R81, 0x40, RZ ;  /* 0x0000004051487810 */ /* 0x020fc40007ffe0ff */
[C---:B------:R-:W-:Y:S01]  /*c410*/  IADD3 R5, R81.reuse, 0x80, RZ ;  /* 0x0000008051057810 */ /* 0x040fe20007ffe0ff */
[----:B------:R-:W4:Y:S01]  /*c420*/  LDS.128 R64, [R14+0x4080] ;  /* 0x004080000e407984 */ /* 0x000f220000000c00 */
[----:B------:R-:W-:Y:S02]  /*c430*/  IADD3 R3, R81, 0xc0, RZ ;  /* 0x000000c051037810 */ /* 0x000fe40007ffe0ff */
[----:B------:R-:W-:Y:S01]  /*c440*/  ISETP.GE.AND P2, PT, R72, c[0x0][0x3c8], PT ;  /* 0x0000f20048007a0c */ /* 0x000fe20003f46270 */
[----:B------:R-:W2:Y:S01]  /*c450*/  LDS.128 R60, [R14+0x8080] ;  /* 0x008080000e3c7984 */ /* 0x000ea20000000c00 */
[----:B------:R-:W-:Y:S02]  /*c460*/  ISETP.GE.AND P1, PT, R5, c[0x0][0x3c8], PT ;  /* 0x0000f20005007a0c */ /* 0x000fe40003f26270 */
[----:B------:R-:W-:Y:S01]  /*c470*/  ISETP.GE.AND P0, PT, R3, c[0x0][0x3c8], PT ;  /* 0x0000f20003007a0c */ /* 0x000fe20003f06270 */
[----:B--2---:R-:W2:Y:S01]  /*c480*/  LDS.128 R12, [R14+0xc080] ;  /* 0x00c080000e0c7984 */ /* 0x004ea20000000c00 */
[----:B------:R-:W-:-:S07]  /*c490*/  ISETP.GE.AND P3, PT, R81, c[0x0][0x3c8], PT ;  /* 0x0000f20051007a0c */ /* 0x000fce0003f66270 */
[----:B------:R-:W-:Y:S02]  /*c4a0*/  @!P2 SHF.R.S32.HI R7, RZ, 0x1f, R72 ;  /* 0x0000001fff07a819 */ /* 0x000fe40000011448 */
[----:B------:R-:W-:Y:S02]  /*c4b0*/  @!P1 SHF.R.S32.HI R4, RZ, 0x1f, R5 ;  /* 0x0000001fff049819 */ /* 0x000fe40000011405 */
[----:B------:R-:W-:Y:S02]  /*c4c0*/  @!P0 SHF.R.S32.HI R2, RZ, 0x1f, R3 ;  /* 0x0000001fff028819 */ /* 0x000fe40000011403 */
[----:B------:R-:W-:Y:S01]  /*c4d0*/  @!P2 LEA.HI R7, R7, R72, RZ, 0x3 ;  /* 0x000000480707a211 */ /* 0x000fe200078f18ff */
[----:B-1----:R-:W-:Y:S01]  /*c4e0*/  @!P3 IMAD.WIDE R76, R81, 0x2, R74 ;  /* 0x00000002514cb825 */ /* 0x002fe200078e024a */
[----:B------:R-:W-:Y:S02]  /*c4f0*/  @!P1 LEA.HI R4, R4, R5, RZ, 0x3 ;  /* 0x0000000504049211 */ /* 0x000fe400078f18ff */
[----:B------:R-:W-:-:S02]  /*c500*/  @!P0 LEA.HI R2, R2, R3, RZ, 0x3 ;  /* 0x0000000302028211 */ /* 0x000fc400078f18ff */
[----:B------:R-:W-:Y:S02]  /*c510*/  @!P2 LOP3.LUT R7, R7, 0xfffffff8, RZ, 0xc0, !PT ;  /* 0xfffffff80707a812 */ /* 0x000fe400078ec0ff */
[----:B------:R-:W-:Y:S02]  /*c520*/  @!P1 LOP3.LUT R4, R4, 0xfffffff8, RZ, 0xc0, !PT ;  /* 0xfffffff804049812 */ /* 0x000fe400078ec0ff */
[----:B------:R-:W-:Y:S01]  /*c530*/  @!P0 LOP3.LUT R2, R2, 0xfffffff8, RZ, 0xc0, !PT ;  /* 0xfffffff802028812 */ /* 0x000fe200078ec0ff */
[--C-:B------:R-:W-:Y:S01]  /*c540*/  @!P2 IMAD.WIDE R78, R7, 0x2, R74.reuse ;  /* 0x00000002074ea825 */ /* 0x100fe200078e024a */
[----:B---3--:R1:W-:Y:S03]  /*c550*/  @!P3 ST.E.128 [R76.64], R68 ;  /* 0x000000444c00b985 */ /* 0x0083e6000c101d0c */
[--C-:B------:R-:W-:Y:S01]  /*c560*/  @!P1 IMAD.WIDE R4, R4, 0x2, R74.reuse ;  /* 0x0000000204049825 */ /* 0x100fe200078e024a */
[----:B----4-:R1:W-:Y:S03]  /*c570*/  @!P2 ST.E.128 [R78.64], R64 ;  /* 0x000000404e00a985 */ /* 0x0103e6000c101d0c */
[----:B------:R-:W-:Y:S01]  /*c580*/  @!P0 IMAD.WIDE R2, R2, 0x2, R74 ;  /* 0x0000000202028825 */ /* 0x000fe200078e024a */
[----:B------:R1:W-:Y:S04]  /*c590*/  @!P1 ST.E.128 [R4.64], R60 ;  /* 0x0000003c04009985 */ /* 0x0003e8000c101d0c */
[----:B--2---:R1:W-:Y:S02]  /*c5a0*/  @!P0 ST.E.128 [R2.64], R12 ;  /* 0x0000000c02008985 */ /* 0x0043e4000c101d0c */
.L_x_776:
[----:B---34-:R-:W-:Y:S05]  /*c5b0*/  BSYNC B0 ;  /* 0x0000000000007941 */ /* 0x018fea0003800000 */
.L_x_775:
[----:B-1----:R-:W-:Y:S01]  /*c5c0*/  IADD3 R2, R251, 0x20, RZ ;  /* 0x00000020fb027810 */ /* 0x002fe20007ffe0ff */
[----:B--2---:R1:W2:Y:S01]  /*c5d0*/  SHFL.IDX PT, R15, R73, 0x1, 0x181f ;  /* 0x00381f00490f7f89 */ /* 0x0042a200000e0000 */
[----:B------:R-:W-:Y:S02]  /*c5e0*/  BSSY B0, `(.L_x_777) ;  /* 0x000001c000007945 */ /* 0x000fe40003800000 */
[----:B------:R-:W-:Y:S01]  /*c5f0*/  ISETP.GE.AND P0, PT, R2, R6, PT ;  /* 0x000000060200720c */ /* 0x000fe20003f06270 */
[----:B------:R1:W3:-:S12]  /*c600*/  SHFL.IDX PT, R14, R0, 0x1, 0x181f ;  /* 0x00381f00000e7f89 */ /* 0x0002d800000e0000 */
        /* <DEDUP_REMOVED lines=25> */
.L_x_778:
[----:B------:R-:W-:Y:S05]  /*c7a0*/  BSYNC B0 ;  /* 0x0000000000007941 */ /* 0x000fea0003800000 */
.L_x_777:
[----:B--2---:R-:W-:Y:S01]  /*c7b0*/  IADD3 R2, R251, 0x40, RZ ;  /* 0x00000040fb027810 */ /* 0x004fe20007ffe0ff */
[----:B------:R2:W4:Y:S01]  /*c7c0*/  SHFL.IDX PT, R15, R73, 0x2, 0x181f ;  /* 0x00581f00490f7f89 */ /* 0x00052200000e0000 */
        /* <DEDUP_REMOVED lines=28> */
.L_x_780:
[----:B------:R-:W-:Y:S05]  /*c990*/  BSYNC B0 ;  /* 0x0000000000007941 */ /* 0x000fea0003800000 */
.L_x_779:
[----:B------:R-:W-:Y:S01]  /*c9a0*/  IADD3 R251, R251, 0x60, RZ ;  /* 0x00000060fbfb7810 */ /* 0x000fe20007ffe0ff */
[----:B---3--:R3:W1:Y:S03]  /*c9b0*/  SHFL.IDX PT, R13, R73, 0x3, 0x181f ;  /* 0x00781f00490d7f89 */ /* 0x00866600000e0000 */
[----:B------:R-:W-:Y:S01]  /*c9c0*/  ISETP.GE.AND P0, PT, R251, R6, PT ;  /* 0x00000006fb00720c */ /* 0x000fe20003f06270 */
[----:B------:R3:W2:-:S12]  /*c9d0*/  SHFL.IDX PT, R12, R0, 0x3, 0x181f ;  /* 0x00781f00000c7f89 */ /* 0x00069800000e0000 */
[----:B------:R-:W-:Y:S05]  /*c9e0*/  @P0 EXIT ;  /* 0x000000000000094d */ /* 0x000fea0003800000 */
[C---:B-----5:R-:W-:Y:S02]  /*c9f0*/  IADD3 R4, R81.reuse, 0x40, RZ ;  /* 0x0000004051047810 */ /* 0x060fe40007ffe0ff */
[C---:B------:R-:W-:Y:S02]  /*ca00*/  IADD3 R2, R81.reuse, 0x80, RZ ;  /* 0x0000008051027810 */ /* 0x040fe40007ffe0ff */
[----:B------:R-:W-:Y:S02]  /*ca10*/  ISETP.GE.AND P1, PT, R4, c[0x0][0x3c8], PT ;  /* 0x0000f20004007a0c */ /* 0x000fe40003f26270 */
[----:B------:R-:W-:Y:S02]  /*ca20*/  ISETP.GE.AND P0, PT, R2, c[0x0][0x3c8], PT ;  /* 0x0000f20002007a0c */ /* 0x000fe40003f06270 */
[----:B------:R-:W-:-:S09]  /*ca30*/  ISETP.GE.AND P2, PT, R81, c[0x0][0x3c8], PT ;  /* 0x0000f20051007a0c */ /* 0x000fd20003f46270 */
[----:B------:R-:W-:Y:S02]  /*ca40*/  @!P1 SHF.R.S32.HI R3, RZ, 0x1f, R4 ;  /* 0x0000001fff039819 */ /* 0x000fe40000011404 */
[----:B-123--:R-:W-:Y:S02]  /*ca50*/  @!P0 SHF.R.S32.HI R0, RZ, 0x1f, R2 ;  /* 0x0000001fff008819 */ /* 0x00efe40000011402 */
[----:B------:R-:W-:Y:S01]  /*ca60*/  @!P1 LEA.HI R3, R3, R4, RZ, 0x3 ;  /* 0x0000000403039211 */ /* 0x000fe200078f18ff */
[--C-:B------:R-:W-:Y:S01]  /*ca70*/  @!P2 IMAD.WIDE R4, R81, 0x2, R12.reuse ;  /* 0x000000025104a825 */ /* 0x100fe200078e020c */
[----:B------:R-:W-:Y:S02]  /*ca80*/  @!P0 LEA.HI R0, R0, R2, RZ, 0x3 ;  /* 0x0000000200008211 */ /* 0x000fe400078f18ff */
[----:B------:R-:W-:Y:S02]  /*ca90*/  @!P1 LOP3.LUT R3, R3, 0xfffffff8, RZ, 0xc0, !PT ;  /* 0xfffffff803039812 */ /* 0x000fe400078ec0ff */
[----:B------:R-:W-:Y:S01]  /*caa0*/  @!P0 LOP3.LUT R0, R0, 0xfffffff8, RZ, 0xc0, !PT ;  /* 0xfffffff800008812 */ /* 0x000fe200078ec0ff */
[----:B------:R-:W-:Y:S02]  /*cab0*/  @!P2 ST.E.128 [R4.64], R48 ;  /* 0x000000300400a985 */ /* 0x000fe4000c101d0c */
[----:B------:R-:W-:-:S04]  /*cac0*/  @!P1 IMAD.WIDE R2, R3, 0x2, R12 ;  /* 0x0000000203029825 */ /* 0x000fc800078e020c */
[----:B------:R-:W-:Y:S01]  /*cad0*/  @!P0 IMAD.WIDE R6, R0, 0x2, R12 ;  /* 0x0000000200068825 */ /* 0x000fe200078e020c */
[----:B------:R1:W-:Y:S04]  /*cae0*/  @!P1 ST.E.128 [R2.64], R36 ;  /* 0x0000002402009985 */ /* 0x0003e8000c101d0c */
[----:B------:R2:W-:Y:S01]  /*caf0*/  @!P0 ST.E.128 [R6.64], R24 ;  /* 0x0000001806008985 */ /* 0x0005e2000c101d0c */
[----:B-1----:R-:W-:-:S04]  /*cb00*/  IADD3 R2, R81, 0xc0, RZ ;  /* 0x000000c051027810 */ /* 0x002fc80007ffe0ff */
[----:B------:R-:W-:-:S13]  /*cb10*/  ISETP.GE.AND P0, PT, R2, c[0x0][0x3c8], PT ;  /* 0x0000f20002007a0c */ /* 0x000fda0003f06270 */
[----:B------:R-:W-:Y:S05]  /*cb20*/  @P0 EXIT ;  /* 0x000000000000094d */ /* 0x000fea0003800000 */
[----:B--2---:R-:W-:-:S04]  /*cb30*/  SHF.R.S32.HI R0, RZ, 0x1f, R2 ;  /* 0x0000001fff007819 */ /* 0x004fc80000011402 */
[----:B------:R-:W-:-:S04]  /*cb40*/  LEA.HI R0, R0, R2, RZ, 0x3 ;  /* 0x0000000200007211 */ /* 0x000fc800078f18ff */
[----:B------:R-:W-:-:S05]  /*cb50*/  LOP3.LUT R0, R0, 0xfffffff8, RZ, 0xc0, !PT ;  /* 0xfffffff800007812 */ /* 0x000fca00078ec0ff */
[----:B------:R-:W-:-:S05]  /*cb60*/  IMAD.WIDE R12, R0, 0x2, R12 ;  /* 0x00000002000c7825 */ /* 0x000fca00078e020c */
[----:B------:R-:W-:Y:S01]  /*cb70*/  ST.E.128 [R12.64], R8 ;  /* 0x000000080c007985 */ /* 0x000fe2000c101d0c */
[----:B------:R-:W-:Y:S05]  /*cb80*/  EXIT ;  /* 0x000000000000794d */ /* 0x000fea0003800000 */
.L_x_781:
        /* <DEDUP_REMOVED lines=15> */
.L_x_1779:


//--------------------- .text._ZN7cutlass13device_kernelIN5flash19enable_sm80_to_sm89INS1_16FlashAttnFwdSm80INS1_25CollectiveMainloopFwdSm80ILi8ELi1ELb0EN4cute5tupleIJNS5_1CILi128EEENS7_ILi96EEENS7_ILi256EEEEEELi256ENS_6half_tEfNS_4arch4Sm80ELb0ELb0ELb0ELb1ELb1ELb0ELb1ELb0EEENS1_21CollectiveEpilogueFwdINS6_IJS8_SA_S9_EEENS6_IJNS7_ILi1EEESI_SI_EEESC_SE_Li256ELb1ELb1ELb0ELb0EEENS1_19SingleTileSchedulerILb1ELb0ELb1ELi128EEEEEEEEEvNT_6ParamsE --------------------------
	.section	.text._ZN7cutlass13device_kernelIN5flash19enable_sm80_to_sm89INS1_16FlashAttnFwdSm80INS1_25CollectiveMainloopFwdSm80ILi8ELi1ELb0EN4cute5tupleIJNS5_1CILi128EEENS7_ILi96EEENS7_ILi256EEEEEELi256ENS_6half_tEfNS_4arch4Sm80ELb0ELb0ELb0ELb1ELb1ELb0ELb1ELb0EEENS1_21CollectiveEpilogueFwdINS6_IJS8_SA_S9_EEENS6_IJNS7_ILi1EEESI_SI_EEESC_SE_Li256ELb1ELb1ELb0ELb0EEENS1_19SingleTileSchedulerILb1ELb0ELb1ELi128EEEEEEEEEvNT_6ParamsE,"ax",@progbits
	.sectioninfo	@"SHI_REGISTERS=255"
	.align	128
.text._ZN7cutlass13device_kernelIN5flash19enable_sm80_to_sm89INS1_16FlashAttnFwdSm80INS1_25CollectiveMainloopFwdSm80ILi8ELi1ELb0EN4cute5tupleIJNS5_1CILi128EEENS7_ILi96EEENS7_ILi256EEEEEELi256ENS_6half_tEfNS_4arch4Sm80ELb0ELb0ELb0ELb1ELb1ELb0ELb1ELb0EEENS1_21CollectiveEpilogueFwdINS6_IJS8_SA_S9_EEENS6_IJNS7_ILi1EEESI_SI_EEESC_SE_Li256ELb1ELb1ELb0ELb0EEENS1_19SingleTileSchedulerILb1ELb0ELb1ELi128EEEEEEEEEvNT_6ParamsE:
        .type           _ZN7cutlass13device_kernelIN5flash19enable_sm80_to_sm89INS1_16FlashAttnFwdSm80INS1_25CollectiveMainloopFwdSm80ILi8ELi1ELb0EN4cute5tupleIJNS5_1CILi128EEENS7_ILi96EEENS7_ILi256EEEEEELi256ENS_6half_tEfNS_4arch4Sm80ELb0ELb0ELb0ELb1ELb1ELb0ELb1ELb0EEENS1_21CollectiveEpilogueFwdINS6_IJS8_SA_S9_EEENS6_IJNS7_ILi1EEESI_SI_EEESC_SE_Li256ELb1ELb1ELb0ELb0EEENS1_19SingleTileSchedulerILb1ELb0ELb1ELi128EEEEEEEEEvNT_6ParamsE,@function
        .size           _ZN7cutlass13device_kernelIN5flash19enable_sm80_to_sm89INS1_16FlashAttnFwdSm80INS1_25CollectiveMainloopFwdSm80ILi8ELi1ELb0EN4cute5tupleIJNS5_1CILi128EEENS7_ILi96EEENS7_ILi256EEEEEELi256ENS_6half_tEfNS_4arch4Sm80ELb0ELb0ELb0ELb1ELb1ELb0ELb1ELb0EEENS1_21CollectiveEpilogueFwdINS6_IJS8_SA_S9_EEENS6_IJNS7_ILi1EEESI_SI_EEESC_SE_Li256ELb1ELb1ELb0ELb0EEENS1_19SingleTileSchedulerILb1ELb0ELb1ELi128EEEEEEEEEvNT_6ParamsE,(.L_x_1780 - _ZN7cutlass13device_kernelIN5flash19enable_sm80_to_sm89INS1_16FlashAttnFwdSm80INS1_25CollectiveMainloopFwdSm80ILi8ELi1ELb0EN4cute5tupleIJNS5_1CILi128EEENS7_ILi96EEENS7_ILi256EEEEEELi256ENS_6half_tEfNS_4arch4Sm80ELb0ELb0ELb0ELb1ELb1ELb0ELb1ELb0EEENS1_21CollectiveEpilogueFwdINS6_IJS8_SA_S9_EEENS6_IJNS7_ILi1EEESI_SI_EEESC_SE_Li256ELb1ELb1ELb0ELb0EEENS1_19SingleTileSchedulerILb1ELb0ELb1ELi128EEEEEEEEEvNT_6ParamsE)
        .other          _ZN7cutlass13device_kernelIN5flash19enable_sm80_to_sm89INS1_16FlashAttnFwdSm80INS1_25CollectiveMainloopFwdSm80ILi8ELi1ELb0EN4cute5tupleIJNS5_1CILi128EEENS7_ILi96EEENS7_ILi256EEEEEELi256ENS_6half_tEfNS_4arch4Sm80ELb0ELb0ELb0ELb1ELb1ELb0ELb1ELb0EEENS1_21CollectiveEpilogueFwdINS6_IJS8_SA_S9_EEENS6_IJNS7_ILi1EEESI_SI_EEESC_SE_Li256ELb1ELb1ELb0ELb0EEENS1_19SingleTileSchedulerILb1ELb0ELb1ELi128EEEEEEEEEvNT_6ParamsE,@"STO_CUDA_ENTRY STV_DEFAULT"
_ZN7cutlass13device_kernelIN5flash19enable_sm80_to_sm89INS1_16FlashAttnFwdSm80INS1_25CollectiveMainloopFwdSm80ILi8ELi1ELb0EN4cute5tupleIJNS5_1CILi128EEENS7_ILi96EEENS7_ILi256EEEEEELi256ENS_6half_tEfNS_4arch4Sm80ELb0ELb0ELb0ELb1ELb1ELb0ELb1ELb0EEENS1_21CollectiveEpilogueFwdINS6_IJS8_SA_S9_EEENS6_IJNS7_ILi1EEESI_SI_EEESC_SE_Li256ELb1ELb1ELb0ELb0EEENS1_19SingleTileSchedulerILb1ELb0ELb1ELi128EEEEEEEEEvNT_6ParamsE:
        /* <DEDUP_REMOVED lines=21> */
.L_x_783:
        /* <DEDUP_REMOVED lines=13> */
.L_x_785:
[----:B------:R-:W-:Y:S02]  /*0220*/  ULDC UR6, c[0x0][0x54c] ;  /* 0x0001530000067ab9 */ /* 0x000fe40000000800 */
.L_x_784:
[----:B------:R-:W-:Y:S02]  /*0230*/  ULDC UR4, c[0x0][0x548] ;  /* 0x0001520000047ab9 */ /* 0x000fe40000000800 */
[----:B------:R-:W-:-:S02]  /*0240*/  USHF.L.U32 UR5, UR5, 0x7, URZ ;  /* 0x0000000705057899 */ /* 0x000fc4000800063f */
[----:B------:R-:W-:-:S04]  /*0250*/  UIMAD UR4, UR6, UR4, URZ ;  /* 0x00000004060472a4 */ /* 0x000fc8000f8e023f */
[----:B------:R-:W-:-:S04]  /*0260*/  UISETP.GE.AND UP0, UPT, UR5, UR4, UPT ;  /* 0x000000040500728c */ /* 0x000fc8000bf06270 */
[----:B------:R-:W-:Y:S01]  /*0270*/  USEL UR11, UR11, 0xffffffff, !UP0 ;  /* 0xffffffff0b0b7887 */ /* 0x000fe2000c000000 */
[----:B------:R-:W-:Y:S05]  /*0280*/  BRA `(.L_x_786) ;  /* 0x000001b000007947 */ /* 0x000fea0003800000 */
.L_x_782:
        /* <DEDUP_REMOVED lines=8> */
.L_x_787:
        /* <DEDUP_REMOVED lines=13> */
.L_x_789:
[----:B------:R-:W-:Y:S02]  /*03e0*/  ULDC UR6, c[0x0][0x54c] ;  /* 0x0001530000067ab9 */ /* 0x000fe40000000800 */
.L_x_788:
[----:B------:R-:W-:Y:S02]  /*03f0*/  ULDC UR4, c[0x0][0x548] ;  /* 0x0001520000047ab9 */ /* 0x000fe40000000800 */
[----:B------:R-:W-:-:S02]  /*0400*/  USHF.L.U32 UR5, UR5, 0x7, URZ ;  /* 0x0000000705057899 */ /* 0x000fc4000800063f */
[----:B------:R-:W-:-:S04]  /*0410*/  UIMAD UR4, UR6, UR4, URZ ;  /* 0x00000004060472a4 */ /* 0x000fc8000f8e023f */
[----:B------:R-:W-:-:S04]  /*0420*/  UISETP.GE.AND UP0, UPT, UR5, UR4, UPT ;  /* 0x000000040500728c */ /* 0x000fc8000bf06270 */
[----:B------:R-:W-:-:S06]  /*0430*/  USEL UR11, UR11, 0xffffffff, !UP0 ;  /* 0xffffffff0b0b7887 */ /* 0x000fcc000c000000 */
.L_x_786:
        /* <DEDUP_REMOVED lines=39> */
[----:B-1-3--:R-:W-:Y:S05]  /*06b0*/  @P1 BRA `(.L_x_790) ;  /* 0x0000004000001947 */ /* 0x00afea0003800000 */
[----:B------:R-:W-:Y:S05]  /*06c0*/  @!P0 BRA `(.L_x_790) ;  /* 0x0000003000008947 */ /* 0x000fea0003800000 */
[----:B-----5:R1:W3:Y:S04]  /*06d0*/  LDG.E R0, [R8.64] ;  /* 0x0000000c08007981 */ /* 0x0202e8000c1e1900 */
[----:B-1----:R-:W3:Y:S02]  /*06e0*/  LDG.E R8, [R8.64+0x4] ;  /* 0x0000040c08087981 */ /* 0x002ee4000c1e1900 */
[----:B---3--:R-:W-:-:S02]  /*06f0*/  IADD3 R0, -R0, R8, RZ ;  /* 0x0000000800007210 */ /* 0x008fc40007ffe1ff */
.L_x_790:
[----:B------:R-:W-:-:S04]  /*0700*/  ISETP.NE.U32.AND P0, PT, RZ, c[0x0][0x368], PT ;  /* 0x0000da00ff007a0c */ /* 0x000fc80003f05070 */
[----:B------:R-:W-:-:S13]  /*0710*/  ISETP.NE.AND.EX P0, PT, RZ, c[0x0][0x36c], PT, P0 ;  /* 0x0000db00ff007a0c */ /* 0x000fda0003f05300 */
[----:B------:R-:W-:Y:S05]  /*0720*/  @!P0 BRA `(.L_x_791) ;  /* 0x0000007000008947 */ /* 0x000fea0003800000 */
[----:B------:R-:W-:Y:S02]  /*0730*/  ULDC.64 UR4, c[0x0][0x368] ;  /* 0x0000da0000047ab9 */ /* 0x000fe40000000a00 */
[----:B------:R-:W-:-:S06]  /*0740*/  UIMAD.WIDE UR4, UR11, UR15, UR4 ;  /* 0x0000000f0b0472a5 */ /* 0x000fcc000f8e0204 */
[----:B------:R-:W-:Y:S02]  /*0750*/  MOV R4, UR4 ;  /* 0x0000000400047c02 */ /* 0x000fe40008000f00 */
[----:B------:R-:W-:-:S05]  /*0760*/  MOV R5, UR5 ;  /* 0x0000000500057c02 */ /* 0x000fca0008000f00 */
[----:B------:R-:W3:Y:S02]  /*0770*/  LDG.E R4, [R4.64] ;  /* 0x0000000c04047981 */ /* 0x000ee4000c1e1900 */
[----:B---3--:R1:W3:Y:S02]  /*0780*/  R2UR UR4, R4 ;  /* 0x00000000040473c2 */ /* 0x0082e400000e0000 */
[----:B-1-3--:R-:W-:Y:S05]  /*0790*/  BRA `(.L_x_792) ;  /* 0x000000c000007947 */ /* 0x00afea0003800000 */
.L_x_791:
[----:B------:R-:W-:-:S04]  /*07a0*/  ISETP.NE.U32.AND P0, PT, RZ, c[0x0][0x350], PT ;  /* 0x0000d400ff007a0c */ /* 0x000fc80003f05070 */
[----:B------:R-:W-:-:S13]  /*07b0*/  ISETP.NE.AND.EX P0, PT, RZ, c[0x0][0x354], PT, P0 ;  /* 0x0000d500ff007a0c */ /* 0x000fda0003f05300 */
[----:B------:R-:W-:Y:S05]  /*07c0*/  @!P0 BRA `(.L_x_792) ;  /* 0x0000009000008947 */ /* 0x000fea0003800000 */
[----:B------:R-:W-:Y:S02]  /*07d0*/  ULDC.64 UR4, c[0x0][0x350] ;  /* 0x0000d40000047ab9 */ /* 0x000fe40000000a00 */
[----:B------:R-:W-:-:S06]  /*07e0*/  UIMAD.WIDE UR4, UR11, UR15, UR4 ;  /* 0x0000000f0b0472a5 */ /* 0x000fcc000f8e0204 */
[----:B------:R-:W-:Y:S02]  /*07f0*/  MOV R6, UR4 ;  /* 0x0000000400067c02 */ /* 0x000fe40008000f00 */
[----:B------:R-:W-:-:S05]  /*0800*/  MOV R7, UR5 ;  /* 0x0000000500077c02 */ /* 0x000fca0008000f00 */
[----:B------:R-:W3:Y:S04]  /*0810*/  LDG.E R4, [R6.64] ;  /* 0x0000000c06047981 */ /* 0x000ee8000c1e1900 */
[----:B------:R-:W4:Y:S01]  /*0820*/  LDG.E R3, [R6.64+0x4] ;  /* 0x0000040c06037981 */ /* 0x000f22000c1e1900 */
[----:B---3--:R-:W1:Y:S08]  /*0830*/  R2UR UR5, R4 ;  /* 0x00000000040573c2 */ /* 0x008e7000000e0000 */
[----:B----4-:R-:W1:Y:S02]  /*0840*/  R2UR UR4, R3 ;  /* 0x00000000030473c2 */ /* 0x010e6400000e0000 */
[----:B-1----:R-:W-:-:S06]  /*0850*/  UIADD3 UR4, -UR5, UR4, URZ ;  /* 0x0000000405047290 */ /* 0x002fcc000fffe13f */
.L_x_792:
[----:B--2---:R-:W-:Y:S01]  /*0860*/  UIADD3 UR7, -UR10, UR4, URZ ;  /* 0x000000040a077290 */ /* 0x004fe2000fffe13f */
[----:B------:R-:W-:Y:S01]  /*0870*/  PLOP3.LUT P2, PT, PT, PT, PT, 0x80, 0x0 ;  /* 0x000000000000781c */ /* 0x000fe20003f4f070 */
[----:B------:R-:W-:Y:S01]  /*0880*/  CS2R R4, SRZ ;  /* 0x0000000000047805 */ /* 0x000fe2000001ff00 */
[----:B------:R-:W-:Y:S01]  /*0890*/  IMAD.MOV.U32 R166, RZ, RZ, RZ ;  /* 0x000000ffffa67224 */ /* 0x000fe200078e00ff */
[----:B------:R-:W-:Y:S01]  /*08a0*/  UISETP.GE.AND UP0, UPT, UR7, 0x1, UPT ;  /* 0x000000010700788c */ /* 0x000fe2000bf06270 */
[----:B------:R-:W-:Y:S01]  /*08b0*/  IMAD.MOV.U32 R164, RZ, RZ, RZ ;  /* 0x000000ffffa47224 */ /* 0x000fe200078e00ff */
[----:B------:R-:W-:Y:S01]  /*08c0*/  UIADD3 UR4, UR7, 0x5f, URZ ;  /* 0x0000005f07047890 */ /* 0x000fe2000fffe03f */
[----:B------:R-:W-:Y:S01]  /*08d0*/  CS2R R162, SRZ ;  /* 0x0000000000a27805 */ /* 0x000fe2000001ff00 */
[----:B------:R-:W-:Y:S01]  /*08e0*/  CS2R R160, SRZ ;  /* 0x0000000000a07805 */ /* 0x000fe2000001ff00 */
[----:B------:R-:W-:Y:S01]  /*08f0*/  CS2R R158, SRZ ;  /* 0x00000000009e7805 */ /* 0x000fe2000001ff00 */
[----:B------:R-:W-:Y:S01]  /*0900*/  PLOP3.LUT P0, PT, PT, PT, UP0, 0x80, 0x0 ;  /* 0x000000000000781c */ /* 0x000fe20003f0f008 */
[----:B------:R-:W-:Y:S01]  /*0910*/  UIMAD.WIDE UR4, UR4, 0x2aaaaaab, URZ ;  /* 0x2aaaaaab040478a5 */ /* 0x000fe2000f8e023f */
[----:B------:R-:W-:Y:S01]  /*0920*/  CS2R R156, SRZ ;  /* 0x00000000009c7805 */ /* 0x000fe2000001ff00 */
[----:B------:R-:W-:Y:S01]  /*0930*/  CS2R R154, SRZ ;  /* 0x00000000009a7805 */ /* 0x000fe2000001ff00 */
[----:B------:R-:W-:Y:S01]  /*0940*/  CS2R R152, SRZ ;  /* 0x0000000000987805 */ /* 0x000fe2000001ff00 */
[----:B------:R-:W-:Y:S01]  /*0950*/  USHF.R.U32.HI UR6, URZ, 0x1f, UR5 ;  /* 0x0000001f3f067899 */ /* 0x000fe20008011605 */
[----:B------:R-:W-:Y:S01]  /*0960*/  CS2R R170, SRZ ;  /* 0x0000000000aa7805 */ /* 0x000fe2000001ff00 */
[----:B------:R-:W-:Y:S01]  /*0970*/  CS2R R168, SRZ ;  /* 0x0000000000a87805 */ /* 0x000fe2000001ff00 */
[----:B------:R-:W-:Y:S01]  /*0980*/  CS2R R150, SRZ ;  /* 0x0000000000967805 */ /* 0x000fe2000001ff00 */
[----:B------:R-:W-:Y:S01]  /*0990*/  ULEA.HI.SX32 UR6, UR5, UR6, 0x1c ;  /* 0x0000000605067291 */ /* 0x000fe2000f8fe23f */
        /* <DEDUP_REMOVED lines=64> */
[----:B------:R-:W1:Y:S01]  /*0da0*/  S2R R10, SR_CTAID.X ;  /* 0x00000000000a7919 */ /* 0x000e620000002500 */
[----:B------:R-:W-:Y:S01]  /*0db0*/  SHF.R.S32.HI R6, RZ, 0x1f, R2 ;  /* 0x0000001fff067819 */ /* 0x000fe20000011402 */
[----:B------:R-:W-:Y:S02]  /*0dc0*/  USHF.R.S32.HI UR15, URZ, 0x1f, UR14 ;  /* 0x0000001f3f0f7899 */ /* 0x000fe4000801140e */
[----:B------:R2:W3:Y:S01]  /*0dd0*/  @P1 LDG.E R3, [R4.64] ;  /* 0x0000000c04031981 */ /* 0x0004e2000c1e1900 */
[CC--:B------:R-:W-:Y:S01]  /*0de0*/  LEA.HI R30, R6.reuse, R2.reuse, RZ, 0x3 ;  /* 0x00000002061e7211 */ /* 0x0c0fe200078f18ff */
[----:B------:R-:W-:Y:S01]  /*0df0*/  ULDC.64 UR4, c[0x0][0x178] ;  /* 0x00005e0000047ab9 */ /* 0x000fe20000000a00 */
[----:B------:R-:W-:Y:S01]  /*0e00*/  LEA.HI R11, R6, R2, RZ, 0x4 ;  /* 0x00000002060b7211 */ /* 0x000fe200078f20ff */
[----:B------:R-:W-:Y:S01]  /*0e10*/  UIMAD UR15, UR15, UR4, URZ ;  /* 0x000000040f0f72a4 */ /* 0x000fe2000f8e023f */
[----:B------:R-:W-:Y:S01]  /*0e20*/  LOP3.LUT R12, R30, 0xfffffff8, RZ, 0xc0, !PT ;  /* 0xfffffff81e0c7812 */ /* 0x000fe200078ec0ff */
[----:B------:R-:W-:Y:S01]  /*0e30*/  UIMAD.WIDE.U32 UR16, UR14, UR4, URZ ;  /* 0x000000040e1072a5 */ /* 0x000fe2000f8e003f */
[----:B------:R-:W-:Y:S01]  /*0e40*/  SHF.R.S32.HI R30, RZ, 0x3, R30 ;  /* 0x00000003ff1e7819 */ /* 0x000fe2000001141e */
[----:B------:R-:W-:Y:S01]  /*0e50*/  UIMAD UR15, UR14, UR5, UR15 ;  /* 0x000000050e0f72a4 */ /* 0x000fe2000f8e020f */
[----:B------:R-:W-:Y:S01]  /*0e60*/  BSSY B0, `(.L_x_794) ;  /* 0x000005f000007945 */ /* 0x000fe20003800000 */
[----:B------:R-:W-:Y:S01]  /*0e70*/  IMAD.IADD R12, R2, 0x1, -R12 ;  /* 0x00000001020c7824 */ /* 0x000fe200078e0a0c */
[----:B------:R-:W-:Y:S01]  /*0e80*/  ULDC.64 UR4, c[0x0][0x1b8] ;  /* 0x00006e0000047ab9 */ /* 0x000fe20000000a00 */
[----:B------:R-:W-:Y:S01]  /*0e90*/  IMAD.SHL.U32 R249, R30, 0x40, RZ ;  /* 0x000000401ef97824 */ /* 0x000fe200078e00ff */
[----:B------:R-:W-:Y:S01]  /*0ea0*/  UIADD3 UR17, UR17, UR15, URZ ;  /* 0x0000000f11117290 */ /* 0x000fe2000fffe03f */
[C---:B------:R-:W-:Y:S01]  /*0eb0*/  IMAD R108, R12.reuse, 0x20, R30 ;  /* 0x000000200c6c7824 */ /* 0x040fe200078e021e */
[----:B------:R-:W-:Y:S01]  /*0ec0*/  USHF.R.S32.HI UR15, URZ, 0x1f, UR11 ;  /* 0x0000001f3f0f7899 */ /* 0x000fe2000801140b */
[----:B------:R-:W-:Y:S01]  /*0ed0*/  IMAD.SHL.U32 R33, R12, 0x8, RZ ;  /* 0x000000080c217824 */ /* 0x000fe200078e00ff */
[----:B------:R-:W-:Y:S01]  /*0ee0*/  UIMAD UR14, UR8, UR4, URZ ;  /* 0x00000004080e72a4 */ /* 0x000fe2000f8e023f */
[----:B------:R-:W-:Y:S01]  /*0ef0*/  LOP3.LUT R249, R249, 0x1c0, RZ, 0xc0, !PT ;  /* 0x000001c0f9f97812 */ /* 0x000fe200078ec0ff */
[----:B------:R-:W-:Y:S01]  /*0f00*/  USEL UR15, UR15, URZ, !UP1 ;  /* 0x0000003f0f0f7287 */ /* 0x000fe2000c800000 */
[C---:B-1----:R-:W-:Y:S01]  /*0f10*/  IMAD R8, R10.reuse, 0x80, R108 ;  /* 0x000000800a087824 */ /* 0x042fe200078e026c */
[----:B------:R-:W-:Y:S01]  /*0f20*/  UIMAD UR14, UR9, UR5, UR14 ;  /* 0x00000005090e72a4 */ /* 0x000fe2000f8e020e */
[----:B------:R1:W-:Y:S01]  /*0f30*/  STL [R1], R108 ;  /* 0x0000006c01007387 */ /* 0x0003e20000100800 */
[----:B------:R-:W-:Y:S01]  /*0f40*/  UIMAD.WIDE.U32 UR18, UR9, UR4, UR16 ;  /* 0x00000004091272a5 */ /* 0x000fe2000f8e0010 */
[----:B------:R-:W-:Y:S01]  /*0f50*/  IMAD.MOV.U32 R7, RZ, RZ, R8 ;  /* 0x000000ffff077224 */ /* 0x000fe200078e0008 */
[----:B------:R-:W-:Y:S01]  /*0f60*/  USEL UR16, UR11, URZ, !UP1 ;  /* 0x0000003f0b107287 */ /* 0x000fe2000c800000 */
[----:B--2---:R-:W-:Y:S01]  /*0f70*/  IMAD.MOV.U32 R4, RZ, RZ, c[0x0][0x2c4] ;  /* 0x0000b100ff047624 */ /* 0x004fe200078e00ff */
[----:B------:R-:W-:Y:S01]  /*0f80*/  ULDC.64 UR4, c[0x0][0x1c0] ;  /* 0x0000700000047ab9 */ /* 0x000fe20000000a00 */
[----:B------:R-:W-:Y:S01]  /*0f90*/  IMAD R10, R10, 0x80, R30 ;  /* 0x000000800a0a7824 */ /* 0x000fe200078e021e */
[----:B------:R-:W-:Y:S01]  /*0fa0*/  UIMAD UR15, UR15, UR4, URZ ;  /* 0x000000040f0f72a4 */ /* 0x000fe2000f8e023f */
[C---:B------:R-:W-:Y:S01]  /*0fb0*/  IADD3 R13, R33.reuse, 0x40, RZ ;  /* 0x00000040210d7810 */ /* 0x040fe20007ffe0ff */
[----:B------:R-:W-:Y:S01]  /*0fc0*/  UIADD3 UR19, UR19, UR14, URZ ;  /* 0x0000000e13137290 */ /* 0x000fe2000fffe03f */
[----:B------:R-:W-:Y:S01]  /*0fd0*/  ISETP.NE.AND P0, PT, R4, 0x1, PT ;  /* 0x000000010400780c */ /* 0x000fe20003f05270 */
[----:B------:R-:W-:Y:S01]  /*0fe0*/  UIMAD UR5, UR16, UR5, UR15 ;  /* 0x00000005100572a4 */ /* 0x000fe2000f8e020f */
[C---:B------:R-:W-:Y:S01]  /*0ff0*/  IADD3 R32, R33.reuse, 0x80, RZ ;  /* 0x0000008021207810 */ /* 0x040fe20007ffe0ff */
[----:B------:R-:W-:Y:S01]  /*1000*/  UIMAD.WIDE.U32 UR16, UR16, UR4, UR18 ;  /* 0x00000004101072a5 */ /* 0x000fe2000f8e0012 */
[----:B------:R-:W-:-:S02]  /*1010*/  ISETP.GE.AND P4, PT, R33, c[0x0][0x198], PT ;  /* 0x0000660021007a0c */ /* 0x000fc40003f86270 */
[----:B------:R-:W-:Y:S01]  /*1020*/  ISETP.GE.AND P3, PT, R13, c[0x0][0x198], PT ;  /* 0x000066000d007a0c */ /* 0x000fe20003f66270 */
[----:B------:R-:W-:Y:S01]  /*1030*/  UIADD3 UR5, UR17, UR5, URZ ;  /* 0x0000000511057290 */ /* 0x000fe2000fffe03f */
[----:B------:R-:W-:Y:S01]  /*1040*/  ISETP.GE.AND P6, PT, R32, c[0x0][0x198], PT ;  /* 0x0000660020007a0c */ /* 0x000fe20003fc6270 */
[----:B------:R-:W-:Y:S02]  /*1050*/  IMAD.U32 R15, RZ, RZ, UR17 ;  /* 0x00000011ff0f7e24 */ /* 0x000fe4000f8e00ff */
[----:B------:R-:W-:Y:S02]  /*1060*/  IMAD.U32 R14, RZ, RZ, UR16 ;  /* 0x00000010ff0e7e24 */ /* 0x000fe4000f8e00ff */
[----:B------:R-:W-:-:S04]  /*1070*/  @P0 IMAD.HI.U32 R4, R8, c[0x0][0x2c8], RZ ;  /* 0x0000b20008040a27 */ /* 0x000fc800078e00ff */
[----:B------:R-:W-:Y:S01]  /*1080*/  IMAD.U32 R15, RZ, RZ, UR5 ;  /* 0x00000005ff0f7e24 */ /* 0x000fe2000f8e00ff */
[----:B------:R-:W-:-:S04]  /*1090*/  @P0 SHF.R.U32.HI R7, RZ, c[0x0][0x2cc], R4 ;  /* 0x0000b300ff070a19 */ /* 0x000fc80000011604 */
[--C-:B------:R-:W-:Y:S01]  /*10a0*/  SHF.R.S32.HI R5, RZ, 0x1f, R7.reuse ;  /* 0x0000001fff057819 */ /* 0x100fe20000011407 */
[----:B------:R-:W-:Y:S02]  /*10b0*/  IMAD.MOV R4, RZ, RZ, -R7 ;  /* 0x000000ffff047224 */ /* 0x000fe400078e0a07 */
[----:B------:R-:W-:-:S04]  /*10c0*/  IMAD.WIDE.U32 R14, R7, c[0x0][0x1b0], R14 ;  /* 0x00006c00070e7a25 */ /* 0x000fc800078e000e */
[----:B------:R-:W-:Y:S02]  /*10d0*/  IMAD R4, R4, c[0x0][0x2c4], R8 ;  /* 0x0000b10004047a24 */ /* 0x000fe400078e0208 */
[----:B------:R-:W-:-:S03]  /*10e0*/  IMAD R5, R5, c[0x0][0x1b0], RZ ;  /* 0x00006c0005057a24 */ /* 0x000fc600078e02ff */
[----:B------:R-:W-:Y:S01]  /*10f0*/  SHF.R.S32.HI R8, RZ, 0x1f, R4 ;  /* 0x0000001fff087819 */ /* 0x000fe20000011404 */
[----:B------:R-:W-:Y:S01]  /*1100*/  IMAD R5, R7, c[0x0][0x1b4], R5 ;  /* 0x00006d0007057a24 */ /* 0x000fe200078e0205 */
[----:B------:R-:W-:-:S03]  /*1110*/  LOP3.LUT R7, R11, 0xfffffff0, RZ, 0xc0, !PT ;  /* 0xfffffff00b077812 */ /* 0x000fc600078ec0ff */
[----:B------:R-:W-:Y:S02]  /*1120*/  IMAD R8, R8, c[0x0][0x1a8], RZ ;  /* 0x00006a0008087a24 */ /* 0x000fe400078e02ff */
[----:B------:R-:W-:Y:S02]  /*1130*/  IMAD.IADD R15, R15, 0x1, R5 ;  /* 0x000000010f0f7824 */ /* 0x000fe400078e0205 */
[C---:B------:R-:W-:Y:S02]  /*1140*/  IMAD R9, R4.reuse, c[0x0][0x1ac], R8 ;  /* 0x00006b0004097a24 */ /* 0x040fe400078e0208 */
[----:B------:R-:W-:Y:S01]  /*1150*/  IMAD.WIDE.U32 R4, R4, c[0x0][0x1a8], R14 ;  /* 0x00006a0004047a25 */ /* 0x000fe200078e000e */
[----:B------:R-:W-:-:S03]  /*1160*/  LEA.HI R14, R6, R2, RZ, 0x6 ;  /* 0x00000002060e7211 */ /* 0x000fc600078f30ff */
[----:B------:R-:W-:Y:S01]  /*1170*/  IMAD.IADD R9, R5, 0x1, R9 ;  /* 0x0000000105097824 */ /* 0x000fe200078e0209 */
[----:B------:R-:W-:Y:S01]  /*1180*/  LEA R16, P0, R4, c[0x0][0x160], 0x1 ;  /* 0x0000580004107a11 */ /* 0x000fe200078008ff */
[----:B------:R-:W-:Y:S02]  /*1190*/  IMAD.IADD R5, R2, 0x1, -R7 ;  /* 0x0000000102057824 */ /* 0x000fe400078e0a07 */
[----:B-----5:R-:W-:Y:S01]  /*11a0*/  IMAD R8, R0, c[0x0][0x2c4], RZ ;  /* 0x0000b10000087a24 */ /* 0x020fe200078e02ff */
[----:B------:R-:W-:Y:S01]  /*11b0*/  LEA.HI.X R9, R4, c[0x0][0x164], R9, 0x1, P0 ;  /* 0x0000590004097a11 */ /* 0x000fe200000f0c09 */
[----:B------:R-:W-:Y:S01]  /*11c0*/  IMAD.SHL.U32 R14, R14, 0x8, RZ ;  /* 0x000000080e0e7824 */ /* 0x000fe200078e00ff */
[----:B------:R-:W-:Y:S01]  /*11d0*/  SHF.R.S32.HI R7, RZ, 0x1f, R5 ;  /* 0x0000001fff077819 */ /* 0x000fe20000011405 */
[----:B------:R-:W-:Y:S01]  /*11e0*/  IMAD.MOV.U32 R4, RZ, RZ, 0x10 ;  /* 0x00000010ff047424 */ /* 0x000fe200078e00ff */
[----:B------:R-:W-:Y:S01]  /*11f0*/  ISETP.GE.AND P0, PT, R10, R8, PT ;  /* 0x000000080a00720c */ /* 0x000fe20003f06270 */
[----:B------:R1:W2:Y:S01]  /*1200*/  SHFL.IDX PT, R20, R16, RZ, 0x181f ;  /* 0x00181fff10147589 */ /* 0x0002a200000e0000 */
[----:B------:R-:W-:-:S03]  /*1210*/  LEA.HI R7, R7, R5, RZ, 0x3 ;  /* 0x0000000507077211 */ /* 0x000fc600078f18ff */
[----:B------:R1:W4:Y:S01]  /*1220*/  SHFL.IDX PT, R21, R9, RZ, 0x181f ;  /* 0x00181fff09157589 */ /* 0x00032200000e0000 */
[----:B------:R-:W-:-:S05]  /*1230*/  LOP3.LUT R0, R7, 0xfffffff8, RZ, 0xc0, !PT ;  /* 0xfffffff807007812 */ /* 0x000fca00078ec0ff */
[----:B------:R-:W-:Y:S01]  /*1240*/  IMAD.IADD R5, R5, 0x1, -R0 ;  /* 0x0000000105057824 */ /* 0x000fe200078e0a00 */
[----:B------:R-:W-:-:S04]  /*1250*/  IADD3 R0, R33, 0xc0, RZ ;  /* 0x000000c021007810 */ /* 0x000fc80007ffe0ff */
[----:B------:R-:W-:Y:S01]  /*1260*/  ISETP.GE.AND P5, PT, R0, c[0x0][0x198], PT ;  /* 0x0000660000007a0c */ /* 0x000fe20003fa6270 */
[----:B---3--:R3:W1:Y:S03]  /*1270*/  @P1 R2UR UR18, R3 ;  /* 0x00000000031213c2 */ /* 0x00866600000e0000 */
[----:B------:R-:W-:Y:S01]  /*1280*/  R2P PR, R5, 0x6 ;  /* 0x0000000605007804 */ /* 0x000fe20000000000 */
[----:B-1----:R-:W-:-:S04]  /*1290*/  @!UP0 UMOV UR18, UR11 ;  /* 0x0000000b00128c82 */ /* 0x002fc80008000000 */
[----:B------:R-:W-:Y:S02]  /*12a0*/  SEL R4, R4, 0xfffffff0, !P1 ;  /* 0xfffffff004047807 */ /* 0x000fe40004800000 */
[----:B---3--:R-:W-:Y:S02]  /*12b0*/  SHF.R.U32.HI R3, RZ, 0x3, R249 ;  /* 0x00000003ff037819 */ /* 0x008fe400000116f9 */
[----:B------:R-:W-:-:S04]  /*12c0*/  LOP3.LUT R249, R249, 0x38, R33, 0xf8, !PT ;  /* 0x00000038f9f97812 */ /* 0x000fc800078ef821 */
[----:B------:R-:W-:Y:S01]  /*12d0*/  LOP3.LUT R249, R249, R3, RZ, 0x3c, !PT ;  /* 0x00000003f9f97212 */ /* 0x000fe200078e3cff */
[----:B------:R-:W-:-:S03]  /*12e0*/  IMAD.MOV.U32 R3, RZ, RZ, 0x20 ;  /* 0x00000020ff037424 */ /* 0x000fc600078e00ff */
[----:B------:R-:W-:Y:S02]  /*12f0*/  LOP3.LUT R249, R249, 0xfffffe00, R14, 0xf8, !PT ;  /* 0xfffffe00f9f97812 */ /* 0x000fe400078ef80e */
[----:B------:R-:W-:Y:S01]  /*1300*/  SEL R3, R3, 0xffffffe0, !P2 ;  /* 0xffffffe003037807 */ /* 0x000fe20005000000 */
[----:B------:R-:W-:Y:S05]  /*1310*/  @P0 BRA `(.L_x_795) ;  /* 0x0000013000000947 */ /* 0x000fea0003800000 */
[----:B--2-4-:R-:W-:Y:S01]  /*1320*/  SHF.R.S32.HI R17, RZ, 0x1f, R13 ;  /* 0x0000001fff117819 */ /* 0x014fe2000001140d */
        /* <DEDUP_REMOVED lines=18> */
.L_x_795:
[----:B--2-4-:R-:W-:Y:S05]  /*1450*/  BSYNC B0 ;  /* 0x0000000000007941 */ /* 0x014fea0003800000 */
.L_x_794:
[----:B-1----:R-:W-:Y:S01]  /*1460*/  IADD3 R14, R10, 0x20, RZ ;  /* 0x000000200a0e7810 */ /* 0x002fe20007ffe0ff */
[----:B------:R1:W2:Y:S01]  /*1470*/  SHFL.IDX PT, R21, R9, 0x1, 0x181f ;  /* 0x00381f0009157f89 */ /* 0x0002a200000e0000 */
[----:B------:R-:W-:Y:S02]  /*1480*/  BSSY B0, `(.L_x_796) ;  /* 0x0000017000007945 */ /* 0x000fe40003800000 */
[----:B------:R-:W-:Y:S01]  /*1490*/  ISETP.GE.AND P0, PT, R14, R8, PT ;  /* 0x000000080e00720c */ /* 0x000fe20003f06270 */
        /* <DEDUP_REMOVED lines=21> */
.L_x_797:
[----:B------:R-:W-:Y:S05]  /*15f0*/  BSYNC B0 ;  /* 0x0000000000007941 */ /* 0x000fea0003800000 */
.L_x_796:
[----:B--2---:R-:W-:Y:S01]  /*1600*/  IADD3 R14, R10, 0x40, RZ ;  /* 0x000000400a0e7810 */ /* 0x004fe20007ffe0ff */
[----:B------:R2:W4:Y:S01]  /*1610*/  SHFL.IDX PT, R21, R9, 0x2, 0x181f ;  /* 0x00581f0009157f89 */ /* 0x00052200000e0000 */
[----:B------:R-:W-:Y:S02]  /*1620*/  BSSY B0, `(.L_x_798) ;  /* 0x0000017000007945 */ /* 0x000fe40003800000 */
[----:B------:R-:W-:Y:S01]  /*1630*/  ISETP.GE.AND P0, PT, R14, R8, PT ;  /* 0x000000080e00720c */ /* 0x000fe20003f06270 */
        /* <DEDUP_REMOVED lines=21> */
.L_x_799:
[----:B------:R-:W-:Y:S05]  /*1790*/  BSYNC B0 ;  /* 0x0000000000007941 */ /* 0x000fea0003800000 */
.L_x_798:
[----:B-12---:R-:W-:Y:S01]  /*17a0*/  SHFL.IDX PT, R16, R16, 0x3, 0x181f ;  /* 0x00781f0010107f89 */ /* 0x006fe200000e0000 */
[----:B------:R-:W-:Y:S01]  /*17b0*/  IADD3 R10, R10, 0x60, RZ ;  /* 0x000000600a0a7810 */ /* 0x000fe20007ffe0ff */
[----:B------:R-:W-:Y:S01]  /*17c0*/  UMOV UR14, 0x60 ;  /* 0x00000060000e7882 */ /* 0x000fe20000000000 */
[----:B------:R-:W-:Y:S01]  /*17d0*/  SHF.R.S32.HI R31, RZ, 0x1f, R13 ;  /* 0x0000001fff1f7819 */ /* 0x000fe2000001140d */
[----:B------:R-:W1:Y:S01]  /*17e0*/  SHFL.IDX PT, R17, R9, 0x3, 0x181f ;  /* 0x00781f0009117f89 */ /* 0x000e6200000e0000 */
[----:B------:R-:W-:Y:S01]  /*17f0*/  ISETP.GE.AND P0, PT, R10, R8, PT ;  /* 0x000000080a00720c */ /* 0x000fe20003f06270 */
[----:B------:R-:W-:Y:S01]  /*1800*/  UIMAD UR14, UR6, UR14, -0x60 ;  /* 0xffffffa0060e74a4 */ /* 0x000fe2000f8e020e */
[----:B------:R-:W-:Y:S01]  /*1810*/  SHF.R.S32.HI R29, RZ, 0x1f, R32 ;  /* 0x0000001fff1d7819 */ /* 0x000fe20000011420 */
[----:B------:R-:W-:Y:S01]  /*1820*/  IMAD.MOV.U32 R250, RZ, RZ, c[0x0][0x2b8] ;  /* 0x0000ae00fffa7624 */ /* 0x000fe200078e00ff */
[----:B------:R-:W-:Y:S01]  /*1830*/  SHF.R.S32.HI R28, RZ, 0x1f, R0 ;  /* 0x0000001fff1c7819 */ /* 0x000fe20000011400 */
[----:B------:R-:W-:Y:S01]  /*1840*/  IMAD.SHL.U32 R249, R249, 0x2, RZ ;  /* 0x00000002f9f97824 */ /* 0x000fe200078e00ff */
[----:B------:R-:W-:Y:S01]  /*1850*/  LEA.HI R31, R31, R13, RZ, 0x3 ;  /* 0x0000000d1f1f7211 */ /* 0x000fe200078f18ff */
[----:B------:R-:W-:Y:S01]  /*1860*/  USHF.R.S32.HI UR15, URZ, 0x1f, UR18 ;  /* 0x0000001f3f0f7899 */ /* 0x000fe20008011412 */
[----:B------:R-:W-:Y:S01]  /*1870*/  LEA.HI R29, R29, R32, RZ, 0x3 ;  /* 0x000000201d1d7211 */ /* 0x000fe200078f18ff */
[----:B------:R-:W-:Y:S01]  /*1880*/  ULDC.64 UR4, c[0x0][0x2b0] ;  /* 0x0000ac0000047ab9 */ /* 0x000fe20000000a00 */
[----:B------:R-:W-:Y:S01]  /*1890*/  LEA.HI R28, R28, R0, RZ, 0x3 ;  /* 0x000000001c1c7211 */ /* 0x000fe200078f18ff */
[----:B------:R-:W-:Y:S01]  /*18a0*/  UIMAD UR15, UR15, UR4, URZ ;  /* 0x000000040f0f72a4 */ /* 0x000fe2000f8e023f */
[----:B---3--:R-:W-:Y:S01]  /*18b0*/  IADD3 R14, R108, UR14, RZ ;  /* 0x0000000e6c0e7c10 */ /* 0x008fe2000fffe0ff */
[----:B------:R-:W-:Y:S01]  /*18c0*/  UIMAD.WIDE.U32 UR16, UR18, UR4, URZ ;  /* 0x00000004121072a5 */ /* 0x000fe2000f8e003f */
[----:B------:R-:W-:Y:S01]  /*18d0*/  LOP3.LUT R31, R31, 0xfffffff8, RZ, 0xc0, !PT ;  /* 0xfffffff81f1f7812 */ /* 0x000fe200078ec0ff */
[----:B------:R-:W-:Y:S01]  /*18e0*/  UIMAD UR15, UR18, UR5, UR15 ;  /* 0x00000005120f72a4 */ /* 0x000fe2000f8e020f */
[----:B------:R-:W-:Y:S01]  /*18f0*/  LOP3.LUT R29, R29, 0xfffffff8, RZ, 0xc0, !PT ;  /* 0xfffffff81d1d7812 */ /* 0x000fe200078ec0ff */
[----:B------:R-:W-:Y:S01]  /*1900*/  IMAD.MOV.U32 R251, RZ, RZ, RZ ;  /* 0x000000fffffb7224 */ /* 0x000fe200078e00ff */
[----:B------:R-:W-:Y:S01]  /*1910*/  ISETP.NE.AND P2, PT, R250, 0x1, PT ;  /* 0x00000001fa00780c */ /* 0x000fe20003f45270 */
[----:B------:R-:W-:Y:S01]  /*1920*/  UIADD3 UR15, UR17, UR15, URZ ;  /* 0x0000000f110f7290 */ /* 0x000fe2000fffe03f */
[----:B------:R-:W-:Y:S01]  /*1930*/  LOP3.LUT R28, R28, 0xfffffff8, RZ, 0xc0, !PT ;  /* 0xfffffff81c1c7812 */ /* 0x000fe200078ec0ff */
[----:B------:R-:W-:Y:S01]  /*1940*/  IMAD.SHL.U32 R247, R12, 0x40, RZ ;  /* 0x000000400cf77824 */ /* 0x000fe200078e00ff */
[C---:B------:R-:W-:Y:S01]  /*1950*/  IADD3 R252, R14.reuse, UR10, RZ ;  /* 0x0000000a0efc7c10 */ /* 0x040fe2000fffe0ff */
[----:B-1----:R-:W-:Y:S01]  /*1960*/  @!P0 IMAD.WIDE R18, R33, 0x2, R16 ;  /* 0x0000000221128825 */ /* 0x002fe200078e0210 */
[----:B------:R-:W-:Y:S01]  /*1970*/  ISETP.GE.AND P1, PT, R14, UR7, PT ;  /* 0x000000070e007c0c */ /* 0x000fe2000bf26270 */
[----:B------:R-:W-:-:S02]  /*1980*/  ULDC.64 UR4, c[0x0][0x1e8] ;  /* 0x00007a0000047ab9 */ /* 0x000fc40000000a00 */
[----:B------:R-:W-:Y:S01]  /*1990*/  @!P0 IMAD.WIDE R14, R31, 0x2, R16 ;  /* 0x000000021f0e8825 */ /* 0x000fe200078e0210 */
[----:B------:R-:W-:Y:S01]  /*19a0*/  @!PT LDS RZ, [RZ] ;  /* 0x00000000fffff984 */ /* 0x000fe20000000800 */
[----:B------:R1:W-:Y:S01]  /*19b0*/  @!P0 LDGSTS.E.BYPASS.LTC128B.128 [R249+0x1b100], [R18.64], !P4 ;  /* 0x1b10000012f98fae */ /* 0x0003e2000e101d4c */
[----:B------:R-:W-:Y:S02]  /*19c0*/  ISETP.GT.OR P1, PT, R108, 0x5f, P1 ;  /* 0x0000005f6c00780c */ /* 0x000fe40000f24670 */
[----:B------:R-:W-:Y:S01]  /*19d0*/  @P2 IMAD.HI.U32 R9, R252, c[0x0][0x2bc], RZ ;  /* 0x0000af00fc092a27 */ /* 0x000fe200078e00ff */
[----:B------:R2:W-:Y:S03]  /*19e0*/  @!P0 LDGSTS.E.BYPASS.LTC128B.128 [R249+0x1f100], [R14.64], !P3 ;  /* 0x1f1000000ef98fae */ /* 0x0005e6000d901d4c */
[----:B------:R-:W-:Y:S01]  /*19f0*/  IMAD.MOV.U32 R8, RZ, RZ, R252 ;  /* 0x000000ffff087224 */ /* 0x000fe200078e00fc */
[----:B------:R-:W-:-:S06]  /*1a00*/  @P2 SHF.R.U32.HI R8, RZ, c[0x0][0x2c0], R9 ;  /* 0x0000b000ff082a19 */ /* 0x000fcc0000011609 */
[----:B------:R-:W-:-:S04]  /*1a10*/  @!P1 IADD3 R10, P2, R8, UR16, RZ ;  /* 0x00000010080a9c10 */ /* 0x000fc8000ff5e0ff */
[----:B------:R-:W-:Y:S01]  /*1a20*/  @!P1 LEA.HI.X.SX32 R9, R8, UR15, 0x1, P2 ;  /* 0x0000000f08099c11 */ /* 0x000fe200090f0eff */
[----:B-1----:R-:W-:-:S04]  /*1a30*/  @!P0 IMAD.WIDE R18, R29, 0x2, R16 ;  /* 0x000000021d128825 */ /* 0x002fc800078e0210 */
[----:B------:R-:W-:Y:S01]  /*1a40*/  @!P0 IMAD.WIDE R16, R28, 0x2, R16 ;  /* 0x000000021c108825 */ /* 0x000fe200078e0210 */
[----:B------:R1:W-:Y:S01]  /*1a50*/  @!P0 LDGSTS.E.BYPASS.LTC128B.128 [R249+0x23100], [R18.64], !P6 ;  /* 0x2310000012f98fae */ /* 0x0003e2000f101d4c */
[----:B--2---:R-:W-:-:S03]  /*1a60*/  @!P1 LEA R14, P2, R10, c[0x0][0x2a0], 0x2 ;  /* 0x0000a8000a0e9a11 */ /* 0x004fc600078410ff */
[----:B------:R2:W-:Y:S01]  /*1a70*/  @!P0 LDGSTS.E.BYPASS.LTC128B.128 [R249+0x27100], [R16.64], !P5 ;  /* 0x2710000010f98fae */ /* 0x0005e2000e901d4c */
[----:B------:R-:W-:-:S03]  /*1a80*/  @!P1 LEA.HI.X R15, R10, c[0x0][0x2a4], R9, 0x2, P2 ;  /* 0x0000a9000a0f9a11 */ /* 0x000fc600010f1409 */
[----:B------:R-:W0:Y:S04]  /*1a90*/  LDGDEPBAR ;  /* 0x00000000000079af */ /* 0x000e280000000000 */
[----:B------:R-:W-:Y:S06]  /*1aa0*/  BAR.SYNC.DEFER_BLOCKING 0x0 ;  /* 0x0000000000007b1d */ /* 0x000fec0000010000 */
[----:B------:R3:W5:Y:S01]  /*1ab0*/  @!P1 LDG.E R251, [R14.64] ;  /* 0x0000000c0efb9981 */ /* 0x000762000c1e1900 */
[----:B------:R-:W-:Y:S01]  /*1ac0*/  IMAD.MOV R8, RZ, RZ, -R8 ;  /* 0x000000ffff087224 */ /* 0x000fe200078e0a08 */
[----:B------:R-:W-:Y:S01]  /*1ad0*/  LOP3.LUT R247, R247, 0x1c0, RZ, 0xc0, !PT ;  /* 0x000001c0f7f77812 */ /* 0x000fe200078ec0ff */
[----:B------:R-:W-:Y:S01]  /*1ae0*/  UIMAD UR18, UR8, UR4, URZ ;  /* 0x00000004081272a4 */ /* 0x000fe2000f8e023f */
[----:B------:R-:W-:Y:S01]  /*1af0*/  LOP3.LUT P1, RZ, R12, 0x2, RZ, 0xc0, !PT ;  /* 0x000000020cff7812 */ /* 0x000fe2000782c0ff */
[----:B------:R-:W-:Y:S01]  /*1b00*/  IMAD R252, R8, c[0x0][0x2b8], R252 ;  /* 0x0000ae0008fc7a24 */ /* 0x000fe200078e02fc */
[----:B------:R-:W-:Y:S01]  /*1b10*/  UIMAD.WIDE.U32 UR20, UR9, UR4, URZ ;  /* 0x00000004091472a5 */ /* 0x000fe2000f8e003f */
[----:B------:R-:W-:Y:S01]  /*1b20*/  IMAD.SHL.U32 R8, R30, 0x8, RZ ;  /* 0x000000081e087824 */ /* 0x000fe200078e00ff */
[----:B------:R-:W-:Y:S01]  /*1b30*/  UIMAD UR18, UR9, UR5, UR18 ;  /* 0x00000005091272a4 */ /* 0x000fe2000f8e0212 */
[----:B-1----:R-:W-:Y:S01]  /*1b40*/  IMAD.WIDE.U32 R18, R252, c[0x0][0x1e0], RZ ;  /* 0x00007800fc127a25 */ /* 0x002fe200078e00ff */
[----:B------:R-:W-:Y:S01]  /*1b50*/  SHF.R.S32.HI R10, RZ, 0x1f, R252 ;  /* 0x0000001fff0a7819 */ /* 0x000fe200000114fc */
[----:B------:R-:W-:Y:S01]  /*1b60*/  ULDC.64 UR4, c[0x0][0x210] ;  /* 0x0000840000047ab9 */ /* 0x000fe20000000a00 */
[----:B------:R-:W-:Y:S01]  /*1b70*/  LOP3.LUT R8, R247, 0x8, R8, 0xf8, !PT ;  /* 0x00000008f7087812 */ /* 0x000fe200078ef808 */
[----:B------:R-:W-:Y:S01]  /*1b80*/  UIADD3 UR18, UR21, UR18, URZ ;  /* 0x0000001215127290 */ /* 0x000fe2000fffe03f */
[----:B------:R-:W-:Y:S01]  /*1b90*/  SHF.R.U32.HI R247, RZ, 0x3, R247 ;  /* 0x00000003fff77819 */ /* 0x000fe200000116f7 */
[C---:B------:R-:W-:Y:S01]  /*1ba0*/  IMAD R9, R10.reuse, c[0x0][0x1e0], RZ ;  /* 0x000078000a097a24 */ /* 0x040fe200078e02ff */
[----:B------:R-:W-:Y:S01]  /*1bb0*/  UIMAD UR8, UR8, UR4, URZ ;  /* 0x00000004080872a4 */ /* 0x000fe2000f8e023f */
[----:B------:R-:W-:Y:S01]  /*1bc0*/  IMAD R10, R10, c[0x0][0x208], RZ ;  /* 0x000082000a0a7a24 */ /* 0x000fe200078e02ff */
[----:B------:R-:W-:Y:S01]  /*1bd0*/  LOP3.LUT R247, R8, R247, RZ, 0x3c, !PT ;  /* 0x000000f708f77212 */ /* 0x000fe200078e3cff */
[C---:B------:R-:W-:Y:S01]  /*1be0*/  IMAD R9, R252.reuse, c[0x0][0x1e4], R9 ;  /* 0x00007900fc097a24 */ /* 0x040fe200078e0209 */
[----:B------:R-:W-:Y:S01]  /*1bf0*/  UIMAD.WIDE.U32 UR22, UR9, UR4, URZ ;  /* 0x00000004091672a5 */ /* 0x000fe2000f8e003f */
[C---:B--2---:R-:W-:Y:S01]  /*1c00*/  IMAD.WIDE.U32 R16, R252.reuse, c[0x0][0x208], RZ ;  /* 0x00008200fc107a25 */ /* 0x044fe200078e00ff */
[----:B------:R-:W-:Y:S01]  /*1c10*/  UIMAD UR5, UR9, UR5, UR8 ;  /* 0x00000005090572a4 */ /* 0x000fe2000f8e0208 */
[----:B------:R-:W-:Y:S01]  /*1c20*/  ISETP.GE.AND P4, PT, R33, c[0x0][0x1d4], PT ;  /* 0x0000750021007a0c */ /* 0x000fe20003f86270 */
[----:B------:R-:W-:Y:S01]  /*1c30*/  UIADD3 UR4, UR6, -0x1, URZ ;  /* 0xffffffff06047890 */ /* 0x000fe2000fffe03f */
[----:B---3--:R-:W-:Y:S01]  /*1c40*/  SHF.R.S32.HI R14, RZ, 0x4, R11 ;  /* 0x00000004ff0e7819 */ /* 0x008fe2000001140b */
[----:B------:R-:W-:Y:S01]  /*1c50*/  IMAD.IADD R19, R19, 0x1, R9 ;  /* 0x0000000113137824 */ /* 0x000fe200078e0209 */
[----:B------:R-:W-:Y:S01]  /*1c60*/  UIADD3 UR5, UR23, UR5, URZ ;  /* 0x0000000517057290 */ /* 0x000fe2000fffe03f */
[----:B------:R-:W-:Y:S01]  /*1c70*/  IMAD R10, R252, c[0x0][0x20c], R10 ;  /* 0x00008300fc0a7a24 */ /* 0x000fe200078e020a */
[----:B------:R-:W-:Y:S01]  /*1c80*/  LEA.HI R11, R11, R14, RZ, 0x1 ;  /* 0x0000000e0b0b7211 */ /* 0x000fe200078f08ff */
[----:B------:R-:W-:Y:S01]  /*1c90*/  UIMAD UR4, UR4, -0x60, UR7 ;  /* 0xffffffa0040478a4 */ /* 0x000fe2000f8e0207 */
[----:B------:R-:W-:Y:S01]  /*1ca0*/  ISETP.GE.AND P3, PT, R13, c[0x0][0x1d4], PT ;  /* 0x000075000d007a0c */ /* 0x000fe20003f66270 */
[----:B------:R-:W-:Y:S01]  /*1cb0*/  IMAD.IADD R17, R17, 0x1, R10 ;  /* 0x0000000111117824 */ /* 0x000fe200078e020a */
[----:B------:R-:W-:Y:S01]  /*1cc0*/  LOP3.LUT R11, R11, 0xfffffffe, RZ, 0xc0, !PT ;  /* 0xfffffffe0b0b7812 */ /* 0x000fe200078ec0ff */
[----:B------:R-:W-:Y:S01]  /*1cd0*/  IMAD.SHL.U32 R5, R5, 0x40, RZ ;  /* 0x0000004005057824 */ /* 0x000fe200078e00ff */
[----:B------:R-:W-:Y:S01]  /*1ce0*/  ISETP.GE.AND P2, PT, R32, c[0x0][0x1d4], PT ;  /* 0x0000750020007a0c */ /* 0x000fe20003f46270 */
[----:B------:R-:W-:Y:S01]  /*1cf0*/  IMAD.SHL.U32 R7, R7, 0x40, RZ ;  /* 0x0000004007077824 */ /* 0x000fe200078e00ff */
[----:B------:R-:W-:Y:S01]  /*1d00*/  IADD3 R30, -R30, UR4, RZ ;  /* 0x000000041e1e7c10 */ /* 0x000fe2000fffe1ff */
[----:B------:R-:W-:Y:S01]  /*1d10*/  IMAD.IADD R11, R14, 0x1, -R11 ;  /* 0x000000010e0b7824 */ /* 0x000fe200078e0a0b */
[----:B------:R-:W-:Y:S01]  /*1d20*/  LEA.HI R6, R6, R2, RZ, 0x5 ;  /* 0x0000000206067211 */ /* 0x000fe200078f28ff */
[----:B------:R-:W-:Y:S01]  /*1d30*/  UISETP.GE.AND UP0, UPT, UR7, 0x61, UPT ;  /* 0x000000610700788c */ /* 0x000fe2000bf06270 */
[----:B------:R-:W-:Y:S01]  /*1d40*/  LOP3.LUT R5, R5, 0x1c0, RZ, 0xc0, !PT ;  /* 0x000001c005057812 */ /* 0x000fe200078ec0ff */
[----:B------:R-:W-:Y:S01]  /*1d50*/  IMAD R247, R11, 0x200, R247 ;  /* 0x000002000bf77824 */ /* 0x000fe200078e02f7 */
[----:B------:R-:W-:Y:S01]  /*1d60*/  LOP3.LUT R7, R7, 0xfffffe00, RZ, 0xc0, !PT ;  /* 0xfffffe0007077812 */ /* 0x000fe200078ec0ff */
[----:B------:R-:W-:-:S02]  /*1d70*/  IMAD.SHL.U32 R11, R11, 0x8, RZ ;  /* 0x000000080b0b7824 */ /* 0x000fc400078e00ff */
[----:B------:R-:W-:Y:S02]  /*1d80*/  IMAD.SHL.U32 R247, R247, 0x2, RZ ;  /* 0x00000002f7f77824 */ /* 0x000fe400078e00ff */
[----:B------:R-:W-:Y:S01]  /*1d90*/  IMAD.SHL.U32 R248, R6, 0x20, RZ ;  /* 0x0000002006f87824 */ /* 0x000fe200078e00ff */
[----:B------:R-:W-:Y:S02]  /*1da0*/  LOP3.LUT R11, R5, 0x8, R11, 0xf8, !PT ;  /* 0x00000008050b7812 */ /* 0x000fe400078ef80b */
[----:B------:R-:W-:Y:S02]  /*1db0*/  IADD3 R246, R247, 0xc120, RZ ;  /* 0x0000c120f7f67810 */ /* 0x000fe40007ffe0ff */
[----:B------:R-:W-:Y:S02]  /*1dc0*/  SHF.R.U32.HI R5, RZ, 0x3, R5 ;  /* 0x00000003ff057819 */ /* 0x000fe40000011605 */
[----:B------:R-:W-:Y:S02]  /*1dd0*/  LOP3.LUT R248, R248, 0x7ffffc00, RZ, 0xc0, !PT ;  /* 0x7ffffc00f8f87812 */ /* 0x000fe400078ec0ff */
[----:B------:R-:W-:-:S04]  /*1de0*/  LOP3.LUT R5, R11, R5, RZ, 0x3c, !PT ;  /* 0x000000050b057212 */ /* 0x000fc800078e3cff */
[CC--:B------:R-:W-:Y:S02]  /*1df0*/  IADD3 R248, R5.reuse, R7.reuse, R248 ;  /* 0x0000000705f87210 */ /* 0x0c0fe40007ffe0f8 */
[----:B------:R-:W-:-:S03]  /*1e00*/  LOP3.LUT R5, R5, R7, RZ, 0xfc, !PT ;  /* 0x0000000705057212 */ /* 0x000fc600078efcff */
[----:B------:R-:W-:-:S04]  /*1e10*/  IMAD.SHL.U32 R248, R248, 0x2, RZ ;  /* 0x00000002f8f87824 */ /* 0x000fc800078e00ff */
[--C-:B------:R-:W-:Y:S02]  /*1e20*/  IMAD R244, R4, 0x2, R248.reuse ;  /* 0x0000000204f47824 */ /* 0x100fe400078e02f8 */
[C---:B------:R-:W-:Y:S02]  /*1e30*/  IMAD R243, R3.reuse, 0x2, R248 ;  /* 0x0000000203f37824 */ /* 0x040fe400078e02f8 */
[----:B------:R-:W-:Y:S01]  /*1e40*/  IMAD R241, R3, 0x2, R244 ;  /* 0x0000000203f17824 */ /* 0x000fe200078e02f4 */
[----:B-----5:R-:W-:Y:S01]  /*1e50*/  SHF.R.S32.HI R8, RZ, 0x1f, R251 ;  /* 0x0000001fff087819 */ /* 0x020fe200000114fb */
[----:B------:R-:W-:-:S04]  /*1e60*/  IMAD.WIDE.U32 R18, R251, c[0x0][0x1f0], R18 ;  /* 0x00007c00fb127a25 */ /* 0x000fc800078e0012 */
[----:B------:R-:W-:Y:S01]  /*1e70*/  IMAD R14, R8, c[0x0][0x1f0], RZ ;  /* 0x00007c00080e7a24 */ /* 0x000fe200078e02ff */
[----:B------:R-:W-:Y:S01]  /*1e80*/  IADD3 R9, P0, R18, UR20, RZ ;  /* 0x0000001412097c10 */ /* 0x000fe2000ff1e0ff */
[----:B------:R-:W-:Y:S02]  /*1e90*/  IMAD R8, R8, c[0x0][0x218], RZ ;  /* 0x0000860008087a24 */ /* 0x000fe400078e02ff */
[C---:B------:R-:W-:Y:S02]  /*1ea0*/  IMAD R14, R251.reuse, c[0x0][0x1f4], R14 ;  /* 0x00007d00fb0e7a24 */ /* 0x040fe400078e020e */
[----:B------:R-:W-:-:S03]  /*1eb0*/  IMAD.WIDE.U32 R16, R251, c[0x0][0x218], R16 ;  /* 0x00008600fb107a25 */ /* 0x000fc600078e0010 */
[----:B------:R-:W-:Y:S01]  /*1ec0*/  IADD3.X R14, R19, UR18, R14, P0, !PT ;  /* 0x00000012130e7c10 */ /* 0x000fe200087fe40e */
[----:B------:R-:W-:Y:S01]  /*1ed0*/  IMAD R8, R251, c[0x0][0x21c], R8 ;  /* 0x00008700fb087a24 */ /* 0x000fe200078e0208 */
[----:B------:R-:W-:-:S04]  /*1ee0*/  LEA R18, P0, R9, c[0x0][0x1c8], 0x1 ;  /* 0x0000720009127a11 */ /* 0x000fc800078008ff */
[----:B------:R-:W-:Y:S01]  /*1ef0*/  LEA.HI.X R14, R9, c[0x0][0x1cc], R14, 0x1, P0 ;  /* 0x00007300090e7a11 */ /* 0x000fe200000f0c0e */
[----:B------:R-:W-:Y:S01]  /*1f00*/  SHFL.IDX PT, R20, R18, RZ, 0x181f ;  /* 0x00181fff12147589 */ /* 0x000fe200000e0000 */
[----:B------:R-:W-:Y:S01]  /*1f10*/  IADD3 R10, P0, R16, UR22, RZ ;  /* 0x00000016100a7c10 */ /* 0x000fe2000ff1e0ff */
[----:B------:R-:W-:Y:S01]  /*1f20*/  IMAD.U32 R16, RZ, RZ, UR9 ;  /* 0x00000009ff107e24 */ /* 0x000fe2000f8e00ff */
[----:B------:R-:W-:Y:S01]  /*1f30*/  IADD3 R9, R247, 0xc100, RZ ;  /* 0x0000c100f7097810 */ /* 0x000fe20007ffe0ff */
[----:B----4-:R-:W1:Y:S01]  /*1f40*/  SHFL.IDX PT, R21, R14, RZ, 0x181f ;  /* 0x00181fff0e157589 */ /* 0x010e6200000e0000 */
[----:B------:R-:W-:Y:S02]  /*1f50*/  IADD3.X R8, R17, UR5, R8, P0, !PT ;  /* 0x0000000511087c10 */ /* 0x000fe400087fe408 */
[----:B------:R-:W-:Y:S01]  /*1f60*/  LEA R34, P0, R10, c[0x0][0x1f8], 0x1 ;  /* 0x00007e000a227a11 */ /* 0x000fe200078008ff */
[----:B------:R-:W-:Y:S01]  /*1f70*/  SHFL.IDX PT, R18, R18, 0x1, 0x181f ;  /* 0x00381f0012127f89 */ /* 0x000fe200000e0000 */
[----:B------:R-:W-:Y:S01]  /*1f80*/  @P1 IADD3 R246, R9, -0x20, RZ ;  /* 0xffffffe009f61810 */ /* 0x000fe20007ffe0ff */
[----:B------:R-:W-:Y:S01]  /*1f90*/  IMAD R9, R252, c[0x0][0x1e0], RZ ;  /* 0x00007800fc097a24 */ /* 0x000fe200078e02ff */
[----:B------:R-:W-:Y:S01]  /*1fa0*/  LEA.HI.X R8, R10, c[0x0][0x1fc], R8, 0x1, P0 ;  /* 0x00007f000a087a11 */ /* 0x000fe200000f0c08 */
[----:B------:R-:W-:Y:S01]  /*1fb0*/  SHFL.IDX PT, R19, R14, 0x1, 0x181f ;  /* 0x00381f000e137f89 */ /* 0x000fe200000e0000 */
[----:B------:R-:W-:Y:S01]  /*1fc0*/  ISETP.GE.AND P0, PT, R30, 0x1, PT ;  /* 0x000000011e00780c */ /* 0x000fe20003f06270 */
[----:B------:R-:W-:Y:S01]  /*1fd0*/  IMAD R9, R251, c[0x0][0x1f0], R9 ;  /* 0x00007c00fb097a24 */ /* 0x000fe200078e0209 */
[----:B------:R-:W-:Y:S01]  /*1fe0*/  ISETP.GE.AND P1, PT, R0, c[0x0][0x1d4], PT ;  /* 0x0000750000007a0c */ /* 0x000fe20003f26270 */
[----:B------:R-:W-:Y:S01]  /*1ff0*/  SHFL.IDX PT, R17, R14, 0x2, 0x181f ;  /* 0x00581f000e117f89 */ /* 0x000fe200000e0000 */
[----:B------:R-:W-:Y:S01]  /*2000*/  IADD3 R237, R246, 0x800, RZ ;  /* 0x00000800f6ed7810 */ /* 0x000fe20007ffe0ff */
[----:B------:R-:W-:Y:S01]  /*2010*/  IMAD R16, R16, c[0x0][0x1e8], R9 ;  /* 0x00007a0010107a24 */ /* 0x000fe200078e0209 */
[C---:B------:R-:W-:Y:S01]  /*2020*/  IADD3 R236, R246.reuse, 0x1000, RZ ;  /* 0x00001000f6ec7810 */ /* 0x040fe20007ffe0ff */
[----:B------:R-:W2:Y:S01]  /*2030*/  SHFL.IDX PT, R46, R34, RZ, 0x181f ;  /* 0x00181fff222e7589 */ /* 0x000ea200000e0000 */
[----:B------:R-:W-:-:S02]  /*2040*/  IADD3 R235, R246, 0x1800, RZ ;  /* 0x00001800f6eb7810 */ /* 0x000fc40007ffe0ff */
[----:B------:R-:W-:Y:S01]  /*2050*/  LEA R16, R16, c[0x0][0x1c8], 0x1 ;  /* 0x0000720010107a11 */ /* 0x000fe200078e08ff */
[----:B------:R-:W3:Y:S01]  /*2060*/  SHFL.IDX PT, R10, R8, RZ, 0x181f ;  /* 0x00181fff080a7589 */ /* 0x000ee200000e0000 */
[C---:B------:R-:W-:Y:S02]  /*2070*/  IADD3 R234, R246.reuse, 0x2000, RZ ;  /* 0x00002000f6ea7810 */ /* 0x040fe40007ffe0ff */
[C---:B------:R-:W-:Y:S01]  /*2080*/  IADD3 R233, R246.reuse, 0x2800, RZ ;  /* 0x00002800f6e97810 */ /* 0x040fe20007ffe0ff */
[--C-:B-1----:R-:W-:Y:S01]  /*2090*/  @P0 IMAD.WIDE R36, R33, 0x2, R20.reuse ;  /* 0x0000000221240825 */ /* 0x102fe200078e0214 */
[----:B------:R-:W-:Y:S01]  /*20a0*/  SHFL.IDX PT, R16, R16, 0x2, 0x181f ;  /* 0x00581f0010107f89 */ /* 0x000fe200000e0000 */
[C---:B------:R-:W-:Y:S02]  /*20b0*/  IADD3 R231, R246.reuse, 0x3000, RZ ;  /* 0x00003000f6e77810 */ /* 0x040fe40007ffe0ff */
[----:B------:R-:W-:Y:S01]  /*20c0*/  @P0 IMAD.WIDE R26, R31, 0x2, R20 ;  /* 0x000000021f1a0825 */ /* 0x000fe200078e0214 */
[----:B------:R1:W-:Y:S01]  /*20d0*/  @P0 LDGSTS.E.BYPASS.LTC128B.128 [R249+0xc100], [R36.64], !P4 ;  /* 0x0c10000024f90fae */ /* 0x0003e2000e101d4c */
[----:B------:R-:W-:-:S02]  /*20e0*/  IADD3 R230, R246, 0x3800, RZ ;  /* 0x00003800f6e67810 */ /* 0x000fc40007ffe0ff */
[--C-:B------:R-:W-:Y:S01]  /*20f0*/  @P0 IMAD.WIDE R24, R29, 0x2, R20.reuse ;  /* 0x000000021d180825 */ /* 0x100fe200078e0214 */
[----:B------:R4:W-:Y:S01]  /*2100*/  @P0 LDGSTS.E.BYPASS.LTC128B.128 [R249+0xf100], [R26.64], !P3 ;  /* 0x0f1000001af90fae */ /* 0x0009e2000d901d4c */
[----:B------:R-:W-:Y:S02]  /*2110*/  IADD3 R229, R246, 0x4000, RZ ;  /* 0x00004000f6e57810 */ /* 0x000fe40007ffe0ff */
[----:B------:R-:W-:Y:S01]  /*2120*/  @P0 IMAD.WIDE R38, R28, 0x2, R20 ;  /* 0x000000021c260825 */ /* 0x000fe200078e0214 */
[----:B------:R5:W-:Y:S01]  /*2130*/  @P0 LDGSTS.E.BYPASS.LTC128B.128 [R249+0x12100], [R24.64], !P2 ;  /* 0x1210000018f90fae */ /* 0x000be2000d101d4c */
[----:B------:R-:W-:Y:S02]  /*2140*/  IADD3 R228, R246, 0x4800, RZ ;  /* 0x00004800f6e47810 */ /* 0x000fe40007ffe0ff */
[----:B------:R-:W-:Y:S01]  /*2150*/  IMAD.WIDE R20, R33, 0x2, RZ ;  /* 0x0000000221147825 */ /* 0x000fe200078e02ff */
[----:B------:R1:W-:Y:S01]  /*2160*/  @P0 LDGSTS.E.BYPASS.LTC128B.128 [R249+0x15100], [R38.64], !P1 ;  /* 0x1510000026f90fae */ /* 0x0003e2000c901d4c */
[----:B------:R-:W-:-:S02]  /*2170*/  ISETP.GE.AND P0, PT, R30, 0x21, PT ;  /* 0x000000211e00780c */ /* 0x000fc40003f06270 */
[----:B------:R-:W-:Y:S01]  /*2180*/  IADD3 R227, R246, 0x5000, RZ ;  /* 0x00005000f6e37810 */ /* 0x000fe20007ffe0ff */
[----:B------:R-:W1:Y:S01]  /*2190*/  SHFL.IDX PT, R22, R34, 0x1, 0x181f ;  /* 0x00381f0022167f89 */ /* 0x000e6200000e0000 */
[----:B--2---:R-:W-:Y:S02]  /*21a0*/  IADD3 R82, P5, R46, R20, RZ ;  /* 0x000000142e527210 */ /* 0x004fe40007fbe0ff */
[C---:B------:R-:W-:Y:S01]  /*21b0*/  IADD3 R226, R246.reuse, 0x5800, RZ ;  /* 0x00005800f6e27810 */ /* 0x040fe20007ffe0ff */
[----:B------:R-:W2:Y:S01]  /*21c0*/  SHFL.IDX PT, R9, R8, 0x1, 0x181f ;  /* 0x00381f0008097f89 */ /* 0x000ea200000e0000 */
[----:B------:R-:W-:Y:S01]  /*21d0*/  IADD3 R225, R246, 0x6000, RZ ;  /* 0x00006000f6e17810 */ /* 0x000fe20007ffe0ff */
[----:B---3--:R-:W-:Y:S01]  /*21e0*/  IMAD.X R83, R10, 0x1, R21, P5 ;  /* 0x000000010a537824 */ /* 0x008fe200028e0615 */
[C---:B------:R-:W-:Y:S01]  /*21f0*/  IADD3 R224, R246.reuse, 0x6800, RZ ;  /* 0x00006800f6e07810 */ /* 0x040fe20007ffe0ff */
[----:B------:R-:W3:Y:S01]  /*2200*/  SHFL.IDX PT, R34, R34, 0x2, 0x181f ;  /* 0x00581f0022227f89 */ /* 0x000ee200000e0000 */
[C---:B------:R-:W-:Y:S01]  /*2210*/  IADD3 R223, R246.reuse, 0x7000, RZ ;  /* 0x00007000f6df7810 */ /* 0x040fe20007ffe0ff */
[--C-:B------:R-:W-:Y:S01]  /*2220*/  @P0 IMAD.WIDE R14, R31, 0x2, R18.reuse ;  /* 0x000000021f0e0825 */ /* 0x100fe200078e0212 */
[C---:B------:R-:W-:Y:S01]  /*2230*/  IADD3 R222, R246.reuse, 0x7800, RZ ;  /* 0x00007800f6de7810 */ /* 0x040fe20007ffe0ff */
[----:B------:R-:W3:Y:S01]  /*2240*/  SHFL.IDX PT, R8, R8, 0x2, 0x181f ;  /* 0x00581f0008087f89 */ /* 0x000ee200000e0000 */
[C---:B------:R-:W-:Y:S01]  /*2250*/  IADD3 R221, R246.reuse, 0x8000, RZ ;  /* 0x00008000f6dd7810 */ /* 0x040fe20007ffe0ff */
[----:B----4-:R-:W-:Y:S01]  /*2260*/  @P0 IMAD.WIDE R26, R33, 0x2, R18 ;  /* 0x00000002211a0825 */ /* 0x010fe200078e0212 */
[----:B------:R-:W-:-:S02]  /*2270*/  IADD3 R220, R246, 0x8800, RZ ;  /* 0x00008800f6dc7810 */ /* 0x000fc40007ffe0ff */
[C---:B------:R-:W-:Y:S01]  /*2280*/  IADD3 R219, R246.reuse, 0x9000, RZ ;  /* 0x00009000f6db7810 */ /* 0x040fe20007ffe0ff */
[--C-:B-----5:R-:W-:Y:S01]  /*2290*/  @P0 IMAD.WIDE R24, R29, 0x2, R18.reuse ;  /* 0x000000021d180825 */ /* 0x120fe200078e0212 */
[----:B------:R4:W-:Y:S01]  /*22a0*/  @P0 LDGSTS.E.BYPASS.LTC128B.128 [R249+0xd100], [R26.64], !P4 ;  /* 0x0d1000001af90fae */ /* 0x0009e2000e101d4c */
[----:B------:R-:W-:Y:S02]  /*22b0*/  IADD3 R218, R246, 0x9800, RZ ;  /* 0x00009800f6da7810 */ /* 0x000fe40007ffe0ff */
[----:B------:R-:W-:Y:S01]  /*22c0*/  @P0 IMAD.WIDE R18, R28, 0x2, R18 ;  /* 0x000000021c120825 */ /* 0x000fe200078e0212 */
[----:B------:R5:W-:Y:S01]  /*22d0*/  @P0 LDGSTS.E.BYPASS.LTC128B.128 [R249+0x10100], [R14.64], !P3 ;  /* 0x101000000ef90fae */ /* 0x000be2000d901d4c */
[----:B-1----:R-:W-:Y:S02]  /*22e0*/  IADD3 R44, P5, R20, R22, RZ ;  /* 0x00000016142c7210 */ /* 0x002fe40007fbe0ff */
[C---:B------:R-:W-:Y:S01]  /*22f0*/  IADD3 R217, R246.reuse, 0xa000, RZ ;  /* 0x0000a000f6d97810 */ /* 0x040fe20007ffe0ff */
[----:B------:R1:W-:Y:S01]  /*2300*/  @P0 LDGSTS.E.BYPASS.LTC128B.128 [R249+0x13100], [R24.64], !P2 ;  /* 0x1310000018f90fae */ /* 0x0003e2000d101d4c */
[C---:B------:R-:W-:Y:S01]  /*2310*/  IADD3 R216, R246.reuse, 0xa800, RZ ;  /* 0x0000a800f6d87810 */ /* 0x040fe20007ffe0ff */
[----:B--2---:R-:W-:Y:S01]  /*2320*/  IMAD.X R45, R21, 0x1, R9, P5 ;  /* 0x00000001152d7824 */ /* 0x004fe200028e0609 */
[----:B------:R-:W-:Y:S01]  /*2330*/  IADD3 R183, R246, 0xb000, RZ ;  /* 0x0000b000f6b77810 */ /* 0x000fe20007ffe0ff */
[----:B------:R2:W-:Y:S01]  /*2340*/  @P0 LDGSTS.E.BYPASS.LTC128B.128 [R249+0x16100], [R18.64], !P1 ;  /* 0x1610000012f90fae */ /* 0x0005e2000c901d4c */
[----:B------:R-:W-:-:S02]  /*2350*/  ISETP.GT.AND P0, PT, R30, 0x40, PT ;  /* 0x000000401e00780c */ /* 0x000fc40003f04270 */
[----:B---3--:R-:W-:Y:S02]  /*2360*/  IADD3 R20, P5, R20, R34, RZ ;  /* 0x0000002214147210 */ /* 0x008fe40007fbe0ff */
[----:B------:R-:W-:-:S03]  /*2370*/  IADD3 R182, R246, 0xb800, RZ ;  /* 0x0000b800f6b67810 */ /* 0x000fc60007ffe0ff */
[----:B------:R-:W-:Y:S02]  /*2380*/  IMAD.X R21, R21, 0x1, R8, P5 ;  /* 0x0000000115157824 */ /* 0x000fe400028e0608 */
[----:B-----5:R-:W-:-:S04]  /*2390*/  IMAD.WIDE R14, R31, 0x2, RZ ;  /* 0x000000021f0e7825 */ /* 0x020fc800078e02ff */
[----:B-1----:R-:W-:Y:S01]  /*23a0*/  @P0 IMAD.WIDE R24, R33, 0x2, R16 ;  /* 0x0000000221180825 */ /* 0x002fe200078e0210 */
[----:B------:R-:W-:-:S03]  /*23b0*/  IADD3 R54, P5, R46, R14, RZ ;  /* 0x0000000e2e367210 */ /* 0x000fc60007fbe0ff */
[----:B--2---:R-:W-:Y:S01]  /*23c0*/  @P0 IMAD.WIDE R18, R31, 0x2, R16 ;  /* 0x000000021f120825 */ /* 0x004fe200078e0210 */
[----:B------:R1:W-:Y:S03]  /*23d0*/  @P0 LDGSTS.E.BYPASS.LTC128B.128 [R249+0xe100], [R24.64], !P4 ;  /* 0x0e10000018f90fae */ /* 0x0003e6000e101d4c */
[----:B------:R-:W-:Y:S01]  /*23e0*/  IMAD.X R55, R10, 0x1, R15, P5 ;  /* 0x000000010a377824 */ /* 0x000fe200028e060f */
[----:B------:R2:W-:Y:S01]  /*23f0*/  @P0 LDGSTS.E.BYPASS.LTC128B.128 [R249+0x11100], [R18.64], !P3 ;  /* 0x1110000012f90fae */ /* 0x0005e2000d901d4c */
[----:B------:R-:W-:-:S05]  /*2400*/  IADD3 R42, P5, R14, R22, RZ ;  /* 0x000000160e2a7210 */ /* 0x000fca0007fbe0ff */
[----:B------:R-:W-:Y:S01]  /*2410*/  IMAD.X R43, R15, 0x1, R9, P5 ;  /* 0x000000010f2b7824 */ /* 0x000fe200028e0609 */
[----:B------:R-:W-:-:S05]  /*2420*/  IADD3 R14, P5, R14, R34, RZ ;  /* 0x000000220e0e7210 */ /* 0x000fca0007fbe0ff */
[----:B------:R-:W-:Y:S02]  /*2430*/  IMAD.X R15, R15, 0x1, R8, P5 ;  /* 0x000000010f0f7824 */ /* 0x000fe400028e0608 */
[----:B-1----:R-:W-:-:S04]  /*2440*/  @P0 IMAD.WIDE R24, R29, 0x2, R16 ;  /* 0x000000021d180825 */ /* 0x002fc800078e0210 */
[----:B------:R-:W-:Y:S01]  /*2450*/  @P0 IMAD.WIDE R16, R28, 0x2, R16 ;  /* 0x000000021c100825 */ /* 0x000fe200078e0210 */
[----:B------:R4:W-:Y:S03]  /*2460*/  @P0 LDGSTS.E.BYPASS.LTC128B.128 [R249+0x14100], [R24.64], !P2 ;  /* 0x1410000018f90fae */ /* 0x0009e6000d101d4c */
[----:B--2---:R-:W-:Y:S01]  /*2470*/  IMAD.WIDE R18, R29, 0x2, RZ ;  /* 0x000000021d127825 */ /* 0x004fe200078e02ff */
[----:B------:R1:W-:Y:S04]  /*2480*/  @P0 LDGSTS.E.BYPASS.LTC128B.128 [R249+0x17100], [R16.64], !P1 ;  /* 0x1710000010f90fae */ /* 0x0003e8000c901d4c */
[----:B------:R-:W0:Y:S01]  /*2490*/  LDGDEPBAR ;  /* 0x00000000000079af */ /* 0x000e220000000000 */
[----:B------:R-:W-:-:S02]  /*24a0*/  IADD3 R52, P0, R46, R18, RZ ;  /* 0x000000122e347210 */ /* 0x000fc40007f1e0ff */
[----:B------:R-:W-:-:S03]  /*24b0*/  IADD3 R40, P5, R18, R22, RZ ;  /* 0x0000001612287210 */ /* 0x000fc60007fbe0ff */
[----:B------:R-:W-:Y:S01]  /*24c0*/  IMAD.X R53, R10, 0x1, R19, P0 ;  /* 0x000000010a357824 */ /* 0x000fe200000e0613 */
[----:B------:R-:W-:Y:S01]  /*24d0*/  IADD3 R80, P0, R18, R34, RZ ;  /* 0x0000002212507210 */ /* 0x000fe20007f1e0ff */
[----:B------:R-:W-:-:S04]  /*24e0*/  IMAD.X R41, R19, 0x1, R9, P5 ;  /* 0x0000000113297824 */ /* 0x000fc800028e0609 */
[----:B------:R-:W-:Y:S02]  /*24f0*/  IMAD.X R81, R19, 0x1, R8, P0 ;  /* 0x0000000113517824 */ /* 0x000fe400000e0608 */
[----:B-1----:R-:W-:Y:S01]  /*2500*/  IMAD.WIDE R16, R28, 0x2, RZ ;  /* 0x000000021c107825 */ /* 0x002fe200078e02ff */
[----:B------:R-:W-:-:S04]  /*2510*/  DEPBAR.LE SB0, 0x1 ;  /* 0x000080400000791a */ /* 0x000fc80000000000 */
[----:B------:R-:W-:-:S04]  /*2520*/  DEPBAR.LE SB0, 0x0 ;  /* 0x000080000000791a */ /* 0x000fc80000000000 */
[----:B------:R-:W-:Y:S01]  /*2530*/  BAR.SYNC.DEFER_BLOCKING 0x0 ;  /* 0x0000000000007b1d */ /* 0x000fe20000010000 */
[----:B------:R-:W-:Y:S02]  /*2540*/  IADD3 R46, P6, R46, R16, RZ ;  /* 0x000000102e2e7210 */ /* 0x000fe40007fde0ff */
[C---:B------:R-:W-:Y:S02]  /*2550*/  IADD3 R34, P0, R16.reuse, R34, RZ ;  /* 0x0000002210227210 */ /* 0x040fe40007f1e0ff */
[----:B------:R-:W-:Y:S01]  /*2560*/  IADD3 R22, P5, R16, R22, RZ ;  /* 0x0000001610167210 */ /* 0x000fe20007fbe0ff */
[----:B------:R-:W-:Y:S01]  /*2570*/  IMAD.X R47, R10, 0x1, R17, P6 ;  /* 0x000000010a2f7824 */ /* 0x000fe200030e0611 */
[----:B------:R-:W-:Y:S01]  /*2580*/  ISETP.GE.AND P6, PT, R33, c[0x0][0x1d4], PT ;  /* 0x0000750021007a0c */ /* 0x000fe20003fc6270 */
[C---:B------:R-:W-:Y:S02]  /*2590*/  IMAD.X R35, R17.reuse, 0x1, R8, P0 ;  /* 0x0000000111237824 */ /* 0x040fe400000e0608 */
[----:B------:R-:W-:Y:S01]  /*25a0*/  IMAD.X R23, R17, 0x1, R9, P5 ;  /* 0x0000000111177824 */ /* 0x000fe200028e0609 */
[----:B------:R-:W-:-:S02]  /*25b0*/  ISETP.LT.OR P0, PT, R30, 0x1, P6 ;  /* 0x000000011e00780c */ /* 0x000fc40003701670 */
[----:B------:R-:W-:Y:S02]  /*25c0*/  ISETP.GE.AND P5, PT, R13, c[0x0][0x1d4], PT ;  /* 0x000075000d007a0c */ /* 0x000fe40003fa6270 */
[----:B------:R-:W-:Y:S01]  /*25d0*/  ISETP.GE.AND P6, PT, R32, c[0x0][0x1d4], PT ;  /* 0x0000750020007a0c */ /* 0x000fe20003fc6270 */
[----:B------:R-:W-:Y:S04]  /*25e0*/  LDSM.16.M88.4 R64, [R248+0x18100] ;  /* 0x01810000f840783b */ /* 0x000fe80000000200 */
[----:B------:R-:W-:Y:S04]  /*25f0*/  LDSM.16.M88.4 R96, [R244+0x18100] ;  /* 0x01810000f460783b */ /* 0x000fe80000000200 */
[----:B------:R-:W-:Y:S04]  /*2600*/  LDSM.16.M88.4 R48, [R247+0xc100] ;  /* 0x00c10000f730783b */ /* 0x000fe80000000200 */
[----:B------:R-:W-:Y:S04]  /*2610*/  LDSM.16.M88.4 R36, [R247+0xc900] ;  /* 0x00c90000f724783b */ /* 0x000fe80000000200 */
[----:B------:R-:W-:Y:S04]  /*2620*/  LDSM.16.M88.4 R208, [R247+0xd100] ;  /* 0x00d10000f7d0783b */ /* 0x000fe80000000200 */
[----:B----4-:R-:W1:Y:S04]  /*2630*/  LDSM.16.M88.4 R24, [R247+0xd900] ;  /* 0x00d90000f718783b */ /* 0x010e680000000200 */
[----:B------:R-:W-:Y:S04]  /*2640*/  LDSM.16.M88.4 R16, [R247+0xe100] ;  /* 0x00e10000f710783b */ /* 0x000fe80000000200 */
[----:B------:R-:W-:Y:S04]  /*2650*/  LDSM.16.M88.4 R76, [R247+0xe900] ;  /* 0x00e90000f74c783b */ /* 0x000fe80000000200 */
[----:B------:R-:W-:Y:S04]  /*2660*/  LDSM.16.M88.4 R68, [R246] ;  /* 0x00000000f644783b */ /* 0x000fe80000000200 */
[----:B------:R-:W-:Y:S04]  /*2670*/  LDSM.16.M88.4 R8, [R246+0x800] ;  /* 0x00080000f608783b */ /* 0x000fe80000000200 */
[----:B------:R-:W-:Y:S04]  /*2680*/  LDSM.16.M88.4 R72, [R246+0x1000] ;  /* 0x00100000f648783b */ /* 0x000fe80000000200 */
[----:B------:R-:W2:Y:S04]  /*2690*/  LDSM.16.M88.4 R56, [R246+0x1800] ;  /* 0x00180000f638783b */ /* 0x000ea80000000200 */
[----:B------:R-:W3:Y:S04]  /*26a0*/  LDSM.16.M88.4 R60, [R246+0x2000] ;  /* 0x00200000f63c783b */ /* 0x000ee80000000200 */
[----:B------:R-:W-:Y:S04]  /*26b0*/  LDSM.16.M88.4 R100, [R246+0x2800] ;  /* 0x00280000f664783b */ /* 0x000fe80000000200 */
[----:B------:R-:W-:Y:S01]  /*26c0*/  @!PT LDS RZ, [RZ] ;  /* 0x00000000fffff984 */ /* 0x000fe20000000800 */
[----:B------:R-:W-:Y:S01]  /*26d0*/  @!PT LDS RZ, [RZ] ;  /* 0x00000000fffff984 */ /* 0x000fe20000000800 */
[----:B------:R-:W-:Y:S01]  /*26e0*/  @!PT LDS RZ, [RZ] ;  /* 0x00000000fffff984 */ /* 0x000fe20000000800 */
[----:B------:R4:W-:Y:S01]  /*26f0*/  LDGSTS.E.BYPASS.LTC128B.128 [R249+0x100], [R82.64], !P0 ;  /* 0x0010000052f97fae */ /* 0x0009e2000c101d4c */
[C---:B------:R-:W-:Y:S01]  /*2700*/  ISETP.LT.OR P0, PT, R30.reuse, 0x1, P5 ;  /* 0x000000011e00780c */ /* 0x040fe20002f01670 */
[C---:B-1----:R-:W-:Y:S08]  /*2710*/  HMMA.16816.F32 R200, R64.reuse, R24, RZ ;  /* 0x0000001840c8723c */ /* 0x042ff000000018ff */
[----:B------:R-:W-:Y:S04]  /*2720*/  HMMA.16816.F32 R24, R64, R26, RZ ;  /* 0x0000001a4018723c */ /* 0x000fe800000018ff */
[----:B------:R1:W-:Y:S01]  /*2730*/  LDGSTS.E.BYPASS.LTC128B.128 [R249+0x3100], [R54.64], !P0 ;  /* 0x0310000036f97fae */ /* 0x0003e2000c101d4c */
[----:B------:R-:W-:-:S02]  /*2740*/  ISETP.LT.OR P0, PT, R30, 0x1, P6 ;  /* 0x000000011e00780c */ /* 0x000fc40003701670 */
[----:B------:R-:W-:Y:S01]  /*2750*/  ISETP.GE.AND P6, PT, R0, c[0x0][0x1d4], PT ;  /* 0x0000750000007a0c */ /* 0x000fe20003fc6270 */
[----:B------:R-:W-:-:S10]  /*2760*/  IMAD.MOV.U32 R0, RZ, RZ, 0x40 ;  /* 0x00000040ff007424 */ /* 0x000fd400078e00ff */
[----:B------:R1:W-:Y:S01]  /*2770*/  LDGSTS.E.BYPASS.LTC128B.128 [R249+0x6100], [R52.64], !P0 ;  /* 0x0610000034f97fae */ /* 0x0003e2000c101d4c */
[----:B------:R-:W-:Y:S01]  /*2780*/  ISETP.LT.OR P0, PT, R30, 0x1, P6 ;  /* 0x000000011e00780c */ /* 0x000fe20003701670 */
[C---:B--2---:R-:W-:Y:S08]  /*2790*/  HMMA.16816.F32 R200, R96.reuse, R56, R200 ;  /* 0x0000003860c8723c */ /* 0x044ff000000018c8 */
[----:B------:R-:W-:Y:S04]  /*27a0*/  HMMA.16816.F32 R24, R96, R58, R24 ;  /* 0x0000003a6018723c */ /* 0x000fe80000001818 */
[----:B------:R2:W-:Y:S01]  /*27b0*/  LDGSTS.E.BYPASS.LTC128B.128 [R249+0x9100], [R46.64], !P0 ;  /* 0x091000002ef97fae */ /* 0x0005e2000c101d4c */
[----:B------:R-:W-:-:S04]  /*27c0*/  ISETP.GE.AND P0, PT, R33, c[0x0][0x1d4], PT ;  /* 0x0000750021007a0c */ /* 0x000fc80003f06270 */
[C---:B------:R-:W-:Y:S01]  /*27d0*/  ISETP.LT.OR P0, PT, R30.reuse, 0x21, P0 ;  /* 0x000000211e00780c */ /* 0x040fe20000701670 */
[C---:B-1----:R-:W-:Y:S11]  /*27e0*/  HMMA.16816.F32 R52, R64.reuse, R48, RZ ;  /* 0x000000304034723c */ /* 0x042ff600000018ff */
[----:B------:R-:W-:Y:S01]  /*27f0*/  @!UPT UIADD3 URZ, URZ, URZ, URZ ;  /* 0x0000003f3f3ff290 */ /* 0x000fe2000fffe03f */
[----:B------:R2:W-:Y:S01]  /*2800*/  LDGSTS.E.BYPASS.LTC128B.128 [R249+0x1100], [R44.64], !P0 ;  /* 0x011000002cf97fae */ /* 0x0005e2000c101d4c */
[----:B------:R-:W-:Y:S01]  /*2810*/  ISETP.LT.OR P0, PT, R30, 0x21, P5 ;  /* 0x000000211e00780c */ /* 0x000fe20002f01670 */
[----:B------:R-:W-:Y:S11]  /*2820*/  HMMA.16816.F32 R48, R64, R50, RZ ;  /* 0x000000324030723c */ /* 0x000ff600000018ff */
[----:B------:R-:W-:Y:S01]  /*2830*/  @!UPT UIADD3 URZ, URZ, URZ, URZ ;  /* 0x0000003f3f3ff290 */ /* 0x000fe2000fffe03f */
[----:B------:R1:W-:Y:S01]  /*2840*/  LDGSTS.E.BYPASS.LTC128B.128 [R249+0x4100], [R42.64], !P0 ;  /* 0x041000002af97fae */ /* 0x0003e2000c101d4c */
[----:B------:R-:W-:-:S04]  /*2850*/  ISETP.GE.AND P0, PT, R32, c[0x0][0x1d4], PT ;  /* 0x0000750020007a0c */ /* 0x000fc80003f06270 */
[C---:B------:R-:W-:Y:S01]  /*2860*/  ISETP.LT.OR P0, PT, R30.reuse, 0x21, P0 ;  /* 0x000000211e00780c */ /* 0x040fe20000701670 */
[----:B------:R-:W-:Y:S08]  /*2870*/  HMMA.16816.F32 R52, R96, R68, R52 ;  /* 0x000000446034723c */ /* 0x000ff00000001834 */
[----:B--2---:R-:W-:Y:S04]  /*2880*/  HMMA.16816.F32 R44, R64, R36, RZ ;  /* 0x00000024402c723c */ /* 0x004fe800000018ff */
[----:B------:R1:W-:Y:S01]  /*2890*/  LDGSTS.E.BYPASS.LTC128B.128 [R249+0x7100], [R40.64], !P0 ;  /* 0x0710000028f97fae */ /* 0x0003e2000c101d4c */
[----:B------:R-:W-:-:S03]  /*28a0*/  ISETP.LT.OR P0, PT, R30, 0x21, P6 ;  /* 0x000000211e00780c */ /* 0x000fc60003701670 */
[----:B------:R-:W-:Y:S08]  /*28b0*/  HMMA.16816.F32 R36, R64, R38, RZ ;  /* 0x000000264024723c */ /* 0x000ff000000018ff */
[----:B------:R-:W-:Y:S02]  /*28c0*/  HMMA.16816.F32 R48, R96, R70, R48 ;  /* 0x000000466030723c */ /* 0x000fe40000001830 */
[----:B------:R2:W-:Y:S01]  /*28d0*/  LDGSTS.E.BYPASS.LTC128B.128 [R249+0xa100], [R22.64], !P0 ;  /* 0x0a10000016f97fae */ /* 0x0005e2000c101d4c */
[----:B------:R-:W-:-:S04]  /*28e0*/  ISETP.GE.AND P0, PT, R33, c[0x0][0x1d4], PT ;  /* 0x0000750021007a0c */ /* 0x000fc80003f06270 */
[C---:B------:R-:W-:Y:S01]  /*28f0*/  ISETP.LT.OR P0, PT, R30.reuse, 0x41, P0 ;  /* 0x000000411e00780c */ /* 0x040fe20000701670 */
[C---:B------:R-:W-:Y:S08]  /*2900*/  HMMA.16816.F32 R44, R96.reuse, R8, R44 ;  /* 0x00000008602c723c */ /* 0x040ff0000000182c */
[----:B------:R-:W-:Y:S04]  /*2910*/  HMMA.16816.F32 R36, R96, R10, R36 ;  /* 0x0000000a6024723c */ /* 0x000fe80000001824 */
[----:B------:R2:W-:Y:S01]  /*2920*/  LDGSTS.E.BYPASS.LTC128B.128 [R249+0x2100], [R20.64], !P0 ;  /* 0x0210000014f97fae */ /* 0x0005e2000c101d4c */
[----:B------:R-:W-:-:S02]  /*2930*/  ISETP.LT.OR P0, PT, R30, 0x41, P5 ;  /* 0x000000411e00780c */ /* 0x000fc40002f01670 */
[----:B------:R-:W-:Y:S01]  /*2940*/  ISETP.GE.AND P5, PT, R32, c[0x0][0x1d4], PT ;  /* 0x0000750020007a0c */ /* 0x000fe20003fa6270 */
[----:B-1----:R-:W-:Y:S01]  /*2950*/  HMMA.16816.F32 R40, R64, R208, RZ ;  /* 0x000000d04028723c */ /* 0x002fe200000018ff */
[----:B------:R-:W-:Y:S02]  /*2960*/  SHF.R.S32.HI R32, RZ, 0x1f, R29 ;  /* 0x0000001fff207819 */ /* 0x000fe4000001141d */
[----:B------:R-:W-:-:S05]  /*2970*/  ISETP.LT.OR P5, PT, R30, 0x41, P5 ;  /* 0x000000411e00780c */ /* 0x000fca0002fa1670 */
[----:B------:R-:W-:Y:S02]  /*2980*/  HMMA.16816.F32 R208, R64, R210, RZ ;  /* 0x000000d240d0723c */ /* 0x000fe400000018ff */
[----:B------:R1:W-:Y:S01]  /*2990*/  LDGSTS.E.BYPASS.LTC128B.128 [R249+0x5100], [R14.64], !P0 ;  /* 0x051000000ef97fae */ /* 0x0003e2000c101d4c */
[----:B------:R-:W-:-:S04]  /*29a0*/  LOP3.LUT P0, RZ, R12, 0x4, RZ, 0xc0, !PT ;  /* 0x000000040cff7812 */ /* 0x000fc8000780c0ff */
[----:B------:R-:W-:Y:S01]  /*29b0*/  SEL R0, R0, 0xffffffc0, !P0 ;  /* 0xffffffc000007807 */ /* 0x000fe20004000000 */
[----:B------:R4:W-:Y:S01]  /*29c0*/  LDGSTS.E.BYPASS.LTC128B.128 [R249+0x8100], [R80.64], !P5 ;  /* 0x0810000050f97fae */ /* 0x0009e2000e901d4c */
[----:B------:R-:W-:Y:S02]  /*29d0*/  ISETP.LT.OR P0, PT, R30, 0x41, P6 ;  /* 0x000000411e00780c */ /* 0x000fe40003701670 */
[----:B------:R-:W-:Y:S01]  /*29e0*/  ISETP.GT.AND P5, PT, R108, 0x5f, PT ;  /* 0x0000005f6c00780c */ /* 0x000fe20003fa4270 */
[----:B------:R-:W-:Y:S01]  /*29f0*/  IMAD.IADD R242, R247, 0x1, R0 ;  /* 0x00000001f7f27824 */ /* 0x000fe200078e0200 */
[----:B------:R-:W-:Y:S01]  /*2a00*/  SHF.R.S32.HI R30, RZ, 0x1f, R28 ;  /* 0x0000001fff1e7819 */ /* 0x000fe2000001141c */
[----:B------:R-:W-:Y:S01]  /*2a10*/  IMAD.IADD R232, R0, 0x1, R246 ;  /* 0x0000000100e87824 */ /* 0x000fe200078e02f6 */
[----:B--2---:R-:W-:Y:S01]  /*2a20*/  HMMA.16816.F32 R20, R64, R16, RZ ;  /* 0x000000104014723c */ /* 0x004fe200000018ff */
[----:B------:R-:W-:-:S06]  /*2a30*/  IADD3 R0, R249, 0x100, RZ ;  /* 0x00000100f9007810 */ /* 0x000fcc0007ffe0ff */
[----:B------:R2:W-:Y:S01]  /*2a40*/  LDGSTS.E.BYPASS.LTC128B.128 [R249+0xb100], [R34.64], !P0 ;  /* 0x0b10000022f97fae */ /* 0x0005e2000c101d4c */
[C---:B------:R-:W-:Y:S01]  /*2a50*/  HMMA.16816.F32 R16, R64.reuse, R18, RZ ;  /* 0x000000124010723c */ /* 0x040fe200000018ff */
[----:B------:R-:W-:Y:S02]  /*2a60*/  PLOP3.LUT P0, PT, PT, PT, UP0, 0x40, 0x0 ;  /* 0x000000000000781c */ /* 0x000fe40003f0e808 */
[----:B------:R-:W-:Y:S04]  /*2a70*/  LDSM.16.M88.4 R8, [R243+0x18100] ;  /* 0x01810000f308783b */ /* 0x000fe80000000200 */
[----:B------:R-:W5:Y:S01]  /*2a80*/  LDSM.16.M88.4 R68, [R242+0xc100] ;  /* 0x00c10000f244783b */ /* 0x000f620000000200 */
[C---:B-1----:R-:W-:Y:S03]  /*2a90*/  HMMA.16816.F32 R12, R64.reuse, R76, RZ ;  /* 0x0000004c400c723c */ /* 0x042fe600000018ff */
[----:B------:R-:W1:Y:S04]  /*2aa0*/  LDSM.16.M88.4 R56, [R242+0xd100] ;  /* 0x00d10000f238783b */ /* 0x000e680000000200 */
[----:B------:R-:W-:Y:S01]  /*2ab0*/  LDSM.16.M88.4 R92, [R242+0xd900] ;  /* 0x00d90000f25c783b */ /* 0x000fe20000000200 */
[----:B------:R-:W-:Y:S03]  /*2ac0*/  HMMA.16816.F32 R64, R64, R78, RZ ;  /* 0x0000004e4040723c */ /* 0x000fe600000018ff */
[----:B------:R-:W1:Y:S04]  /*2ad0*/  LDSM.16.M88.4 R76, [R242+0xc900] ;  /* 0x00c90000f24c783b */ /* 0x000e680000000200 */
[----:B------:R-:W1:Y:S01]  /*2ae0*/  LDSM.16.M88.4 R88, [R242+0xe100] ;  /* 0x00e10000f258783b */ /* 0x000e620000000200 */
[----:B------:R-:W-:Y:S01]  /*2af0*/  HMMA.16816.F32 R40, R96, R72, R40 ;  /* 0x000000486028723c */ /* 0x000fe20000001828 */
[----:B--2---:R-:W-:-:S02]  /*2b00*/  SHF.R.S32.HI R35, RZ, 0x1f, R33 ;  /* 0x0000001fff237819 */ /* 0x004fc40000011421 */
[----:B------:R-:W2:Y:S01]  /*2b10*/  LDSM.16.M88.4 R84, [R242+0xe900] ;  /* 0x00e90000f254783b */ /* 0x000ea20000000200 */
[----:B------:R-:W-:-:S03]  /*2b20*/  SHF.R.S32.HI R34, RZ, 0x1f, R31 ;  /* 0x0000001fff227819 */ /* 0x000fc6000001141f */
[----:B----4-:R-:W-:Y:S01]  /*2b30*/  LDSM.16.M88.4 R80, [R232+0x800] ;  /* 0x00080000e850783b */ /* 0x010fe20000000200 */
[C---:B------:R-:W-:Y:S03]  /*2b40*/  HMMA.16816.F32 R208, R96.reuse, R74, R208 ;  /* 0x0000004a60d0723c */ /* 0x040fe600000018d0 */
[----:B------:R-:W-:Y:S04]  /*2b50*/  LDSM.16.M88.4 R72, [R241+0x18100] ;  /* 0x01810000f148783b */ /* 0x000fe80000000200 */
[----:B------:R-:W-:Y:S01]  /*2b60*/  LDSM.16.M88.4 R104, [R242+0x15900] ;  /* 0x01590000f268783b */ /* 0x000fe20000000200 */
[C---:B---3--:R-:W-:Y:S03]  /*2b70*/  HMMA.16816.F32 R20, R96.reuse, R60, R20 ;  /* 0x0000003c6014723c */ /* 0x048fe60000001814 */
[----:B------:R-:W0:Y:S05]  /*2b80*/  LDGDEPBAR ;  /* 0x00000000000079af */ /* 0x000e2a0000000000 */
[----:B------:R-:W-:Y:S01]  /*2b90*/  HMMA.16816.F32 R16, R96, R62, R16 ;  /* 0x0000003e6010723c */ /* 0x000fe20000001810 */
[----:B------:R-:W3:Y:S07]  /*2ba0*/  LDSM.16.M88.4 R60, [R232] ;  /* 0x00000000e83c783b */ /* 0x000eee0000000200 */
[C---:B-----5:R-:W-:Y:S08]  /*2bb0*/  HMMA.16816.F32 R52, R8.reuse, R68, R52 ;  /* 0x000000440834723c */ /* 0x060ff00000001834 */
[----:B------:R-:W-:Y:S01]  /*2bc0*/  HMMA.16816.F32 R48, R8, R70, R48 ;  /* 0x000000460830723c */ /* 0x000fe20000001830 */
[----:B------:R-:W4:Y:S07]  /*2bd0*/  LDSM.16.M88.4 R68, [R232+0x1000] ;  /* 0x00100000e844783b */ /* 0x000f2e0000000200 */
        /* <DEDUP_REMOVED lines=16> */
[C---:B--2---:R-:W-:Y:S08]  /*2ce0*/  HMMA.16816.F32 R12, R8.reuse, R84, R12 ;  /* 0x00000054080c723c */ /* 0x044ff0000000180c */
[----:B------:R-:W-:Y:S01]  /*2cf0*/  HMMA.16816.F32 R8, R8, R86, R64 ;  /* 0x000000560808723c */ /* 0x000fe20000001840 */
[----:B------:R-:W-:Y:S04]  /*2d00*/  LDSM.16.M88.4 R64, [R248+0x1c100] ;  /* 0x01c10000f840783b */ /* 0x000fe80000000200 */
[----:B------:R-:W-:Y:S03]  /*2d10*/  LDSM.16.M88.4 R84, [R247+0x11100] ;  /* 0x01110000f754783b */ /* 0x000fe60000000200 */
[C---:B---3--:R-:W-:Y:S08]  /*2d20*/  HMMA.16816.F32 R52, R72.reuse, R60, R52 ;  /* 0x0000003c4834723c */ /* 0x048ff00000001834 */
[C---:B------:R-:W-:Y:S01]  /*2d30*/  HMMA.16816.F32 R48, R72.reuse, R62, R48 ;  /* 0x0000003e4830723c */ /* 0x040fe20000001830 */
[----:B------:R-:W2:Y:S07]  /*2d40*/  LDSM.16.M88.4 R60, [R247+0xf100] ;  /* 0x00f10000f73c783b */ /* 0x000eae0000000200 */
[C---:B----4-:R-:W-:Y:S08]  /*2d50*/  HMMA.16816.F32 R40, R72.reuse, R68, R40 ;  /* 0x000000444828723c */ /* 0x050ff00000001828 */
[C---:B------:R-:W-:Y:S01]  /*2d60*/  HMMA.16816.F32 R208, R72.reuse, R70, R208 ;  /* 0x0000004648d0723c */ /* 0x040fe200000018d0 */
[----:B------:R-:W3:Y:S07]  /*2d70*/  LDSM.16.M88.4 R68, [R247+0xf900] ;  /* 0x00f90000f744783b */ /* 0x000eee0000000200 */
[C---:B------:R-:W-:Y:S08]  /*2d80*/  HMMA.16816.F32 R44, R72.reuse, R80, R44 ;  /* 0x00000050482c723c */ /* 0x040ff0000000182c */
[C---:B------:R-:W-:Y:S01]  /*2d90*/  HMMA.16816.F32 R36, R72.reuse, R82, R36 ;  /* 0x000000524824723c */ /* 0x040fe20000001824 */
[----:B------:R-:W4:Y:S07]  /*2da0*/  LDSM.16.M88.4 R80, [R247+0x11900] ;  /* 0x01190000f750783b */ /* 0x000f2e0000000200 */
[C---:B-1----:R-:W-:Y:S08]  /*2db0*/  HMMA.16816.F32 R200, R72.reuse, R76, R200 ;  /* 0x0000004c48c8723c */ /* 0x042ff000000018c8 */
        /* <DEDUP_REMOVED lines=12> */
[C---:B---3--:R-:W-:Y:S08]  /*2e80*/  HMMA.16816.F32 R44, R64.reuse, R68, R44 ;  /* 0x00000044402c723c */ /* 0x048ff0000000182c */
[C---:B------:R-:W-:Y:S01]  /*2e90*/  HMMA.16816.F32 R36, R64.reuse, R70, R36 ;  /* 0x000000464024723c */ /* 0x040fe20000001824 */
[----:B------:R-:W3:Y:S07]  /*2ea0*/  LDSM.16.M88.4 R68, [R246+0x4800] ;  /* 0x00480000f644783b */ /* 0x000eee0000000200 */
        /* <DEDUP_REMOVED lines=10> */
[----:B------:R-:W-:Y:S01]  /*2f50*/  HMMA.16816.F32 R8, R64, R82, R8 ;  /* 0x000000524008723c */ /* 0x000fe20000001808 */
[----:B------:R-:W4:Y:S04]  /*2f60*/  LDSM.16.M88.4 R64, [R246+0x5000] ;  /* 0x00500000f640783b */ /* 0x000f280000000200 */
        /* <DEDUP_REMOVED lines=10> */
[C---:B---3--:R-:W-:Y:S08]  /*3010*/  HMMA.16816.F32 R200, R56.reuse, R68, R200 ;  /* 0x0000004438c8723c */ /* 0x048ff000000018c8 */
[C---:B------:R-:W-:Y:S01]  /*3020*/  HMMA.16816.F32 R24, R56.reuse, R70, R24 ;  /* 0x000000463818723c */ /* 0x040fe20000001818 */
[----:B------:R-:W-:Y:S07]  /*3030*/  LDSM.16.M88.4 R68, [R232+0x3000] ;  /* 0x00300000e844783b */ /* 0x000fee0000000200 */
[C---:B----4-:R-:W-:Y:S08]  /*3040*/  HMMA.16816.F32 R20, R56.reuse, R64, R20 ;  /* 0x000000403814723c */ /* 0x050ff00000001814 */
[----:B------:R-:W-:Y:S01]  /*3050*/  HMMA.16816.F32 R16, R56, R66, R16 ;  /* 0x000000423810723c */ /* 0x000fe20000001810 */
[----:B------:R-:W3:Y:S07]  /*3060*/  LDSM.16.M88.4 R64, [R241+0x1c100] ;  /* 0x01c10000f140783b */ /* 0x000eee0000000200 */
[C---:B-1----:R-:W-:Y:S08]  /*3070*/  HMMA.16816.F32 R52, R72.reuse, R92, R52 ;  /* 0x0000005c4834723c */ /* 0x042ff00000001834 */
[----:B------:R-:W-:Y:S01]  /*3080*/  HMMA.16816.F32 R48, R72, R94, R48 ;  /* 0x0000005e4830723c */ /* 0x000fe20000001830 */
        /* <DEDUP_REMOVED lines=12> */
[----:B------:R-:W-:Y:S01]  /*3150*/  HMMA.16816.F32 R208, R72, R86, R208 ;  /* 0x0000005648d0723c */ /* 0x000fe200000018d0 */
[----:B------:R-:W-:Y:S07]  /*3160*/  LDSM.16.M88.4 R84, [R232+0x5800] ;  /* 0x00580000e854783b */ /* 0x000fee0000000200 */
[C---:B---3--:R-:W-:Y:S08]  /*3170*/  HMMA.16816.F32 R52, R64.reuse, R68, R52 ;  /* 0x000000444034723c */ /* 0x048ff00000001834 */
[----:B------:R-:W-:Y:S01]  /*3180*/  HMMA.16816.F32 R48, R64, R70, R48 ;  /* 0x000000464030723c */ /* 0x000fe20000001830 */
[----:B------:R-:W3:Y:S07]  /*3190*/  LDSM.16.M88.4 R68, [R232+0x5000] ;  /* 0x00500000e844783b */ /* 0x000eee0000000200 */
[C---:B------:R-:W-:Y:S08]  /*31a0*/  HMMA.16816.F32 R12, R72.reuse, R76, R12 ;  /* 0x0000004c480c723c */ /* 0x040ff0000000180c */
[C---:B------:R-:W-:Y:S01]  /*31b0*/  HMMA.16816.F32 R8, R72.reuse, R78, R8 ;  /* 0x0000004e4808723c */ /* 0x040fe20000001808 */
[----:B------:R-:W4:Y:S07]  /*31c0*/  LDSM.16.M88.4 R76, [R232+0x4800] ;  /* 0x00480000e84c783b */ /* 0x000f2e0000000200 */
[C---:B------:R-:W-:Y:S08]  /*31d0*/  HMMA.16816.F32 R200, R72.reuse, R80, R200 ;  /* 0x0000005048c8723c */ /* 0x040ff000000018c8 */
[----:B------:R-:W-:Y:S01]  /*31e0*/  HMMA.16816.F32 R24, R72, R82, R24 ;  /* 0x000000524818723c */ /* 0x000fe20000001818 */
[----:B------:R-:W-:Y:S04]  /*31f0*/  LDSM.16.M88.4 R72, [R247+0x12100] ;  /* 0x01210000f748783b */ /* 0x000fe80000000200 */
[----:B------:R-:W-:Y:S03]  /*3200*/  LDSM.16.M88.4 R80, [R247+0x13100] ;  /* 0x01310000f750783b */ /* 0x000fe60000000200 */
        /* <DEDUP_REMOVED lines=10> */
[C---:B------:R-:W-:Y:S01]  /*32b0*/  HMMA.16816.F32 R24, R64.reuse, R78, R24 ;  /* 0x0000004e4018723c */ /* 0x040fe20000001818 */
[----:B------:R-:W-:Y:S07]  /*32c0*/  LDSM.16.M88.4 R76, [R247+0x14100] ;  /* 0x01410000f74c783b */ /* 0x000fee0000000200 */
[C---:B------:R-:W-:Y:S08]  /*32d0*/  HMMA.16816.F32 R12, R64.reuse, R84, R12 ;  /* 0x00000054400c723c */ /* 0x040ff0000000180c */
[----:B------:R-:W-:Y:S01]  /*32e0*/  HMMA.16816.F32 R8, R64, R86, R8 ;  /* 0x000000564008723c */ /* 0x000fe20000001808 */
[----:B------:R-:W4:Y:S04]  /*32f0*/  LDSM.16.M88.4 R64, [R247+0x14900] ;  /* 0x01490000f740783b */ /* 0x000f280000000200 */
[----:B------:R-:W-:Y:S03]  /*3300*/  LDSM.16.M88.4 R84, [R242+0x12100] ;  /* 0x01210000f254783b */ /* 0x000fe60000000200 */
        /* <DEDUP_REMOVED lines=9> */
[C---:B------:R-:W-:Y:S08]  /*33a0*/  HMMA.16816.F32 R40, R56.reuse, R80, R40 ;  /* 0x000000503828723c */ /* 0x040ff00000001828 */
[C---:B------:R-:W-:Y:S01]  /*33b0*/  HMMA.16816.F32 R208, R56.reuse, R82, R208 ;  /* 0x0000005238d0723c */ /* 0x040fe200000018d0 */
[----:B------:R-:W-:Y:S07]  /*33c0*/  LDSM.16.M88.4 R80, [R242+0x12900] ;  /* 0x01290000f250783b */ /* 0x000fee0000000200 */
[C---:B----4-:R-:W-:Y:S08]  /*33d0*/  HMMA.16816.F32 R12, R56.reuse, R64, R12 ;  /* 0x00000040380c723c */ /* 0x050ff0000000180c */
[C---:B------:R-:W-:Y:S01]  /*33e0*/  HMMA.16816.F32 R8, R56.reuse, R66, R8 ;  /* 0x000000423808723c */ /* 0x040fe20000001808 */
[----:B------:R-:W3:Y:S07]  /*33f0*/  LDSM.16.M88.4 R64, [R246+0x8800] ;  /* 0x00880000f640783b */ /* 0x000eee0000000200 */
[C---:B------:R-:W-:Y:S08]  /*3400*/  HMMA.16816.F32 R20, R56.reuse, R76, R20 ;  /* 0x0000004c3814723c */ /* 0x040ff00000001814 */
[----:B------:R-:W-:Y:S01]  /*3410*/  HMMA.16816.F32 R16, R56, R78, R16 ;  /* 0x0000004e3810723c */ /* 0x000fe20000001810 */
[----:B------:R-:W4:Y:S04]  /*3420*/  LDSM.16.M88.4 R56, [R243+0x20100] ;  /* 0x02010000f338783b */ /* 0x000f280000000200 */
[----:B------:R-:W5:Y:S03]  /*3430*/  LDSM.16.M88.4 R76, [R242+0x13100] ;  /* 0x01310000f24c783b */ /* 0x000f660000000200 */
        /* <DEDUP_REMOVED lines=15> */
[C---:B---3--:R-:W-:Y:S08]  /*3530*/  HMMA.16816.F32 R12, R60.reuse, R64, R12 ;  /* 0x000000403c0c723c */ /* 0x048ff0000000180c */
[----:B------:R-:W-:Y:S01]  /*3540*/  HMMA.16816.F32 R8, R60, R66, R8 ;  /* 0x000000423c08723c */ /* 0x000fe20000001808 */
[----:B------:R-:W-:Y:S04]  /*3550*/  LDSM.16.M88.4 R60, [R241+0x20100] ;  /* 0x02010000f13c783b */ /* 0x000fe80000000200 */
[----:B------:R-:W3:Y:S03]  /*3560*/  LDSM.16.M88.4 R64, [R232+0x6000] ;  /* 0x00600000e840783b */ /* 0x000ee60000000200 */
[C---:B----4-:R-:W-:Y:S08]  /*3570*/  HMMA.16816.F32 R52, R56.reuse, R84, R52 ;  /* 0x000000543834723c */ /* 0x050ff00000001834 */
[C---:B------:R-:W-:Y:S01]  /*3580*/  HMMA.16816.F32 R48, R56.reuse, R86, R48 ;  /* 0x000000563830723c */ /* 0x040fe20000001830 */
[----:B------:R-:W4:Y:S07]  /*3590*/  LDSM.16.M88.4 R84, [R232+0x7000] ;  /* 0x00700000e854783b */ /* 0x000f2e0000000200 */
[C---:B------:R-:W-:Y:S08]  /*35a0*/  HMMA.16816.F32 R44, R56.reuse, R80, R44 ;  /* 0x00000050382c723c */ /* 0x040ff0000000182c */
[C---:B------:R-:W-:Y:S01]  /*35b0*/  HMMA.16816.F32 R36, R56.reuse, R82, R36 ;  /* 0x000000523824723c */ /* 0x040fe20000001824 */
[----:B------:R-:W3:Y:S07]  /*35c0*/  LDSM.16.M88.4 R80, [R232+0x7800] ;  /* 0x00780000e850783b */ /* 0x000eee0000000200 */
[C---:B-----5:R-:W-:Y:S08]  /*35d0*/  HMMA.16816.F32 R40, R56.reuse, R76, R40 ;  /* 0x0000004c3828723c */ /* 0x060ff00000001828 */
[C---:B------:R-:W-:Y:S01]  /*35e0*/  HMMA.16816.F32 R208, R56.reuse, R78, R208 ;  /* 0x0000004e38d0723c */ /* 0x040fe200000018d0 */
[----:B------:R-:W5:Y:S07]  /*35f0*/  LDSM.16.M88.4 R76, [R232+0x8000] ;  /* 0x00800000e84c783b */ /* 0x000f6e0000000200 */
[C---:B-1----:R-:W-:Y:S08]  /*3600*/  HMMA.16816.F32 R200, R56.reuse, R72, R200 ;  /* 0x0000004838c8723c */ /* 0x042ff000000018c8 */
[C---:B------:R-:W-:Y:S01]  /*3610*/  HMMA.16816.F32 R24, R56.reuse, R74, R24 ;  /* 0x0000004a3818723c */ /* 0x040fe20000001818 */
[----:B------:R-:W1:Y:S07]  /*3620*/  LDSM.16.M88.4 R72, [R232+0x8800] ;  /* 0x00880000e848783b */ /* 0x000e6e0000000200 */
[C---:B--2---:R-:W-:Y:S08]  /*3630*/  HMMA.16816.F32 R20, R56.reuse, R68, R20 ;  /* 0x000000443814723c */ /* 0x044ff00000001814 */
[C---:B------:R-:W-:Y:S01]  /*3640*/  HMMA.16816.F32 R16, R56.reuse, R70, R16 ;  /* 0x000000463810723c */ /* 0x040fe20000001810 */
[----:B------:R-:W-:Y:S07]  /*3650*/  LDSM.16.M88.4 R68, [R247+0x15100] ;  /* 0x01510000f744783b */ /* 0x000fee0000000200 */
[C---:B------:R-:W-:Y:S08]  /*3660*/  HMMA.16816.F32 R12, R56.reuse, R96, R12 ;  /* 0x00000060380c723c */ /* 0x040ff0000000180c */
[----:B------:R-:W-:Y:S01]  /*3670*/  HMMA.16816.F32 R8, R56, R98, R8 ;  /* 0x000000623808723c */ /* 0x000fe20000001808 */
[----:B------:R-:W2:Y:S04]  /*3680*/  LDSM.16.M88.4 R56, [R247+0x15900] ;  /* 0x01590000f738783b */ /* 0x000ea80000000200 */
[----:B------:R-:W-:Y:S03]  /*3690*/  LDSM.16.M88.4 R96, [R247+0x17900] ;  /* 0x01790000f760783b */ /* 0x000fe60000000200 */
[C---:B---3--:R-:W-:Y:S08]  /*36a0*/  HMMA.16816.F32 R52, R60.reuse, R64, R52 ;  /* 0x000000403c34723c */ /* 0x048ff00000001834 */
[C---:B------:R-:W-:Y:S01]  /*36b0*/  HMMA.16816.F32 R48, R60.reuse, R66, R48 ;  /* 0x000000423c30723c */ /* 0x040fe20000001830 */
[----:B------:R-:W3:Y:S07]  /*36c0*/  LDSM.16.M88.4 R64, [R247+0x16100] ;  /* 0x01610000f740783b */ /* 0x000eee0000000200 */
[C---:B------:R-:W-:Y:S08]  /*36d0*/  HMMA.16816.F32 R44, R60.reuse, R88, R44 ;  /* 0x000000583c2c723c */ /* 0x040ff0000000182c */
[C---:B------:R-:W-:Y:S01]  /*36e0*/  HMMA.16816.F32 R36, R60.reuse, R90, R36 ;  /* 0x0000005a3c24723c */ /* 0x040fe20000001824 */
[----:B------:R-:W-:Y:S07]  /*36f0*/  LDSM.16.M88.4 R88, [R246+0x9000] ;  /* 0x00900000f658783b */ /* 0x000fee0000000200 */
[C---:B----4-:R-:W-:Y:S08]  /*3700*/  HMMA.16816.F32 R40, R60.reuse, R84, R40 ;  /* 0x000000543c28723c */ /* 0x050ff00000001828 */
[C---:B------:R-:W-:Y:S01]  /*3710*/  HMMA.16816.F32 R208, R60.reuse, R86, R208 ;  /* 0x000000563cd0723c */ /* 0x040fe200000018d0 */
[----:B------:R-:W-:Y:S07]  /*3720*/  LDSM.16.M88.4 R84, [R243+0x24100] ;  /* 0x02410000f354783b */ /* 0x000fee0000000200 */
[C---:B------:R-:W-:Y:S08]  /*3730*/  HMMA.16816.F32 R200, R60.reuse, R80, R200 ;  /* 0x000000503cc8723c */ /* 0x040ff000000018c8 */
[C---:B------:R-:W-:Y:S01]  /*3740*/  HMMA.16816.F32 R24, R60.reuse, R82, R24 ;  /* 0x000000523c18723c */ /* 0x040fe20000001818 */
[----:B------:R-:W-:Y:S07]  /*3750*/  LDSM.16.M88.4 R80, [R246+0x9800] ;  /* 0x00980000f650783b */ /* 0x000fee0000000200 */
[C---:B-----5:R-:W-:Y:S08]  /*3760*/  HMMA.16816.F32 R20, R60.reuse, R76, R20 ;  /* 0x0000004c3c14723c */ /* 0x060ff00000001814 */
[C---:B------:R-:W-:Y:S01]  /*3770*/  HMMA.16816.F32 R16, R60.reuse, R78, R16 ;  /* 0x0000004e3c10723c */ /* 0x040fe20000001810 */
[----:B------:R-:W-:Y:S07]  /*3780*/  LDSM.16.M88.4 R76, [R246+0xa000] ;  /* 0x00a00000f64c783b */ /* 0x000fee0000000200 */
[C---:B-1----:R-:W-:Y:S08]  /*3790*/  HMMA.16816.F32 R12, R60.reuse, R72, R12 ;  /* 0x000000483c0c723c */ /* 0x042ff0000000180c */
        /* <DEDUP_REMOVED lines=8> */
[----:B------:R-:W4:Y:S07]  /*3820*/  LDSM.16.M88.4 R68, [R246+0xb000] ;  /* 0x00b00000f644783b */ /* 0x000f2e0000000200 */
        /* <DEDUP_REMOVED lines=8> */
[----:B------:R-:W5:Y:S07]  /*38b0*/  LDSM.16.M88.4 R100, [R242+0x16100] ;  /* 0x01610000f264783b */ /* 0x000f6e0000000200 */
[C---:B------:R-:W-:Y:S08]  /*38c0*/  HMMA.16816.F32 R12, R92.reuse, R96, R12 ;  /* 0x000000605c0c723c */ /* 0x040ff0000000180c */
[----:B------:R-:W-:Y:S01]  /*38d0*/  HMMA.16816.F32 R8, R92, R98, R8 ;  /* 0x000000625c08723c */ /* 0x000fe20000001808 */
[----:B------:R-:W1:Y:S04]  /*38e0*/  LDSM.16.M88.4 R96, [R242+0x16900] ;  /* 0x01690000f260783b */ /* 0x000e680000000200 */
[----:B------:R-:W1:Y:S03]  /*38f0*/  LDSM.16.M88.4 R92, [R242+0x17100] ;  /* 0x01710000f25c783b */ /* 0x000e660000000200 */
        /* <DEDUP_REMOVED lines=18> */
[----:B------:R-:W4:Y:S03]  /*3a20*/  LDSM.16.M88.4 R64, [R232+0xb000] ;  /* 0x00b00000e840783b */ /* 0x000f260000000200 */
[C---:B-1----:R-:W-:Y:S08]  /*3a30*/  HMMA.16816.F32 R52, R84.reuse, R60, R52 ;  /* 0x0000003c5434723c */ /* 0x042ff00000001834 */
[----:B------:R-:W-:Y:S01]  /*3a40*/  HMMA.16816.F32 R48, R84, R62, R48 ;  /* 0x0000003e5430723c */ /* 0x000fe20000001830 */
[----:B------:R-:W1:Y:S01]  /*3a50*/  LDSM.16.M88.4 R60, [R232+0xb800] ;  /* 0x00b80000e83c783b */ /* 0x000e620000000200 */
[----:B------:R-:W-:-:S06]  /*3a60*/  DEPBAR.LE SB0, 0x0 ;  /* 0x000080000000791a */ /* 0x000fcc0000000000 */
[C---:B------:R-:W-:Y:S08]  /*3a70*/  HMMA.16816.F32 R44, R84.reuse, R104, R44 ;  /* 0x00000068542c723c */ /* 0x040ff0000000182c */
[C---:B------:R-:W-:Y:S08]  /*3a80*/  HMMA.16816.F32 R36, R84.reuse, R106, R36 ;  /* 0x0000006a5424723c */ /* 0x040ff00000001824 */
[C---:B-----5:R-:W-:Y:S08]  /*3a90*/  HMMA.16816.F32 R40, R84.reuse, R100, R40 ;  /* 0x000000645428723c */ /* 0x060ff00000001828 */
[C---:B------:R-:W-:Y:S08]  /*3aa0*/  HMMA.16816.F32 R208, R84.reuse, R102, R208 ;  /* 0x0000006654d0723c */ /* 0x040ff000000018d0 */
[C---:B------:R-:W-:Y:S08]  /*3ab0*/  HMMA.16816.F32 R200, R84.reuse, R96, R200 ;  /* 0x0000006054c8723c */ /* 0x040ff000000018c8 */
[C---:B------:R-:W-:Y:S08]  /*3ac0*/  HMMA.16816.F32 R24, R84.reuse, R98, R24 ;  /* 0x000000625418723c */ /* 0x040ff00000001818 */
[C---:B------:R-:W-:Y:S08]  /*3ad0*/  HMMA.16816.F32 R20, R84.reuse, R92, R20 ;  /* 0x0000005c5414723c */ /* 0x040ff00000001814 */
[C---:B------:R-:W-:Y:S08]  /*3ae0*/  HMMA.16816.F32 R16, R84.reuse, R94, R16 ;  /* 0x0000005e5410723c */ /* 0x040ff00000001810 */
[C---:B--2---:R-:W-:Y:S08]  /*3af0*/  HMMA.16816.F32 R12, R84.reuse, R88, R12 ;  /* 0x00000058540c723c */ /* 0x044ff0000000180c */
[----:B------:R-:W-:Y:S08]  /*3b00*/  HMMA.16816.F32 R8, R84, R90, R8 ;  /* 0x0000005a5408723c */ /* 0x000ff00000001808 */
        /* <DEDUP_REMOVED lines=12> */
[----:B------:R-:W-:Y:S06]  /*3bd0*/  BAR.SYNC.DEFER_BLOCKING 0x0 ;  /* 0x0000000000007b1d */ /* 0x000fec0000010000 */
[----:B------:R-:W-:Y:S05]  /*3be0*/  @P0 BRA `(.L_x_800) ;  /* 0x000005e000000947 */ /* 0x000fea0003800000 */
[----:B------:R-:W-:Y:S01]  /*3bf0*/  IMAD.U32 R0, RZ, RZ, UR14 ;  /* 0x0000000eff007e24 */ /* 0x000fe2000f8e00ff */
        /* <DEDUP_REMOVED lines=19> */
[----:B------:R-:W-:Y:S02]  /*3d30*/  IADD3 R74, -R59, 0x10, RZ ;  /* 0x000000103b4a7810 */ /* 0x000fe40007ffe1ff */
[----:B------:R-:W-:-:S02]  /*3d40*/  SHF.R.S32.HI R0, RZ, 0x1f, R252 ;  /* 0x0000001fff007819 */ /* 0x000fc400000114fc */
[----:B------:R-:W-:Y:S02]  /*3d50*/  LOP3.LUT R76, R76, 0xf, RZ, 0xc0, !PT ;  /* 0x0000000f4c4c7812 */ /* 0x000fe400078ec0ff */
[----:B------:R-:W-:Y:S01]  /*3d60*/  SHF.L.U64.HI R64, R33, 0x1, R35 ;  /* 0x0000000121407819 */ /* 0x000fe20000010223 */
[----:B------:R-:W-:Y:S01]  /*3d70*/  IMAD R0, R0, c[0x0][0x1e0], RZ ;  /* 0x0000780000007a24 */ /* 0x000fe200078e02ff */
[----:B------:R-:W-:Y:S02]  /*3d80*/  LOP3.LUT R74, R74, 0xf, RZ, 0xc0, !PT ;  /* 0x0000000f4a4a7812 */ /* 0x000fe400078ec0ff */
[----:B------:R-:W-:Y:S01]  /*3d90*/  SEL R69, RZ, 0x10, P1 ;  /* 0x00000010ff457807 */ /* 0x000fe20000800000 */
[----:B------:R-:W-:Y:S01]  /*3da0*/  IMAD R0, R252, c[0x0][0x1e4], R0 ;  /* 0x00007900fc007a24 */ /* 0x000fe200078e0200 */
[----:B------:R-:W-:Y:S02]  /*3db0*/  SHF.L.U64.HI R61, R31, 0x1, R34 ;  /* 0x000000011f3d7819 */ /* 0x000fe40000010222 */
[----:B------:R-:W-:-:S02]  /*3dc0*/  IADD3 R70, -R69, 0x10, RZ ;  /* 0x0000001045467810 */ /* 0x000fc40007ffe1ff */
[----:B------:R-:W-:Y:S01]  /*3dd0*/  SHF.L.U64.HI R58, R29, 0x1, R32 ;  /* 0x000000011d3a7819 */ /* 0x000fe20000010220 */
[----:B-1----:R-:W-:Y:S01]  /*3de0*/  IMAD.WIDE.U32 R56, R252, c[0x0][0x1e0], RZ ;  /* 0x00007800fc387a25 */ /* 0x002fe200078e00ff */
[----:B------:R-:W-:Y:S02]  /*3df0*/  LOP3.LUT R70, R70, 0xf, RZ, 0xc0, !PT ;  /* 0x0000000f46467812 */ /* 0x000fe400078ec0ff */
[----:B------:R-:W-:Y:S01]  /*3e00*/  SHF.L.U64.HI R7, R28, 0x1, R30 ;  /* 0x000000011c077819 */ /* 0x000fe2000001021e */
[----:B------:R-:W-:Y:S01]  /*3e10*/  IMAD.IADD R57, R57, 0x1, R0 ;  /* 0x0000000139397824 */ /* 0x000fe200078e0200 */
[----:B--2---:R-:W-:-:S03]  /*3e20*/  SHF.R.S32.HI R0, RZ, 0x1f, R251 ;  /* 0x0000001fff007819 */ /* 0x004fc600000114fb */
[----:B------:R-:W-:-:S04]  /*3e30*/  IMAD.WIDE.U32 R56, R251, c[0x0][0x1f0], R56 ;  /* 0x00007c00fb387a25 */ /* 0x000fc800078e0038 */
[----:B------:R-:W-:Y:S01]  /*3e40*/  IMAD R0, R0, c[0x0][0x1f0], RZ ;  /* 0x00007c0000007a24 */ /* 0x000fe200078e02ff */
[----:B------:R-:W-:Y:S02]  /*3e50*/  IADD3 R65, P0, R56, UR20, RZ ;  /* 0x0000001438417c10 */ /* 0x000fe4000ff1e0ff */
[----:B------:R-:W-:Y:S01]  /*3e60*/  SEL R56, RZ, 0x10, P2 ;  /* 0x00000010ff387807 */ /* 0x000fe20001000000 */
[----:B------:R-:W-:-:S03]  /*3e70*/  IMAD R0, R251, c[0x0][0x1f4], R0 ;  /* 0x00007d00fb007a24 */ /* 0x000fc600078e0200 */
[----:B------:R-:W-:Y:S02]  /*3e80*/  IADD3 R72, -R56, 0x10, RZ ;  /* 0x0000001038487810 */ /* 0x000fe40007ffe1ff */
[----:B------:R-:W-:Y:S01]  /*3e90*/  IADD3.X R0, R57, UR18, R0, P0, !PT ;  /* 0x0000001239007c10 */ /* 0x000fe200087fe400 */
[----:B------:R-:W-:Y:S01]  /*3ea0*/  IMAD.SHL.U32 R57, R29, 0x2, RZ ;  /* 0x000000021d397824 */ /* 0x000fe200078e00ff */
[C---:B------:R-:W-:Y:S02]  /*3eb0*/  LEA R66, P0, R65.reuse, c[0x0][0x1c8], 0x1 ;  /* 0x0000720041427a11 */ /* 0x040fe400078008ff */
[----:B------:R-:W-:Y:S02]  /*3ec0*/  LOP3.LUT R72, R72, 0xf, RZ, 0xc0, !PT ;  /* 0x0000000f48487812 */ /* 0x000fe400078ec0ff */
[----:B------:R-:W-:Y:S01]  /*3ed0*/  LEA.HI.X R65, R65, c[0x0][0x1cc], R0, 0x1, P0 ;  /* 0x0000730041417a11 */ /* 0x000fe200000f0c00 */
[----:B------:R-:W1:Y:S01]  /*3ee0*/  SHFL.IDX PT, R71, R66, 0x2, 0x181f ;  /* 0x00581f0042477f89 */ /* 0x000e6200000e0000 */
[----:B------:R-:W-:-:S03]  /*3ef0*/  IMAD.SHL.U32 R0, R28, 0x2, RZ ;  /* 0x000000021c007824 */ /* 0x000fc600078e00ff */
[----:B------:R-:W2:Y:S04]  /*3f00*/  SHFL.IDX PT, R67, R65, 0x2, 0x181f ;  /* 0x00581f0041437f89 */ /* 0x000ea800000e0000 */
[----:B------:R-:W-:Y:S04]  /*3f10*/  SHFL.IDX PT, R68, R65, RZ, 0x181f ;  /* 0x00181fff41447589 */ /* 0x000fe800000e0000 */
[----:B------:R-:W-:Y:S01]  /*3f20*/  SHFL.IDX PT, R65, R65, 0x1, 0x181f ;  /* 0x00381f0041417f89 */ /* 0x000fe200000e0000 */
        /* <DEDUP_REMOVED lines=8> */
[----:B------:R-:W1:Y:S04]  /*3fb0*/  SHFL.IDX PT, R67, R66, RZ, 0x181f ;  /* 0x00181fff42437589 */ /* 0x000e6800000e0000 */
[----:B------:R-:W2:Y:S01]  /*3fc0*/  SHFL.IDX PT, R66, R66, 0x1, 0x181f ;  /* 0x00381f0042427f89 */ /* 0x000ea200000e0000 */
[----:B-1----:R-:W-:-:S05]  /*3fd0*/  IADD3 R82, P0, R67, R63, RZ ;  /* 0x0000003f43527210 */ /* 0x002fca0007f1e0ff */
[----:B------:R-:W-:Y:S01]  /*3fe0*/  IMAD.X R83, R68, 0x1, R64, P0 ;  /* 0x0000000144537824 */ /* 0x000fe200000e0640 */
        /* <DEDUP_REMOVED lines=9> */
[----:B--2---:R-:W-:-:S04]  /*4080*/  IADD3 R86, P0, R66, R63, RZ ;  /* 0x0000003f42567210 */ /* 0x004fc80007f1e0ff */
        /* <DEDUP_REMOVED lines=20> */
.L_x_800:
[----:B------:R-:W-:Y:S01]  /*41d0*/  LOP3.LUT R6, R6, 0xffffffe0, RZ, 0xc0, !PT ;  /* 0xffffffe006067812 */ /* 0x000fe200078ec0ff */
[----:B------:R-:W-:Y:S01]  /*41e0*/  IMAD.SHL.U32 R245, R5, 0x2, RZ ;  /* 0x0000000205f57824 */ /* 0x000fe200078e00ff */
[----:B------:R-:W0:Y:S03]  /*41f0*/  LDGDEPBAR ;  /* 0x00000000000079af */ /* 0x000e260000000000 */
[----:B------:R-:W-:Y:S01]  /*4200*/  IMAD.IADD R6, R2, 0x1, -R6 ;  /* 0x0000000102067824 */ /* 0x000fe200078e0a06 */
[----:B------:R-:W-:Y:S01]  /*4210*/  LDSM.16.MT88.4 R172, [R245+0x100] ;  /* 0x00010000f5ac783b */ /* 0x000fe20000004200 */
[----:B------:R-:W-:Y:S02]  /*4220*/  IMAD.U32 R2, RZ, RZ, UR4 ;  /* 0x00000004ff027e24 */ /* 0x000fe4000f8e00ff */
[--C-:B------:R-:W-:Y:S01]  /*4230*/  IMAD R240, R4, 0x2, R245.reuse ;  /* 0x0000000204f07824 */ /* 0x100fe200078e02f5 */
[----:B------:R-:W-:Y:S01]  /*4240*/  SHF.R.S32.HI R0, RZ, 0x1f, R6 ;  /* 0x0000001fff007819 */ /* 0x000fe20000011406 */
[C---:B------:R-:W-:Y:S01]  /*4250*/  IMAD R239, R3.reuse, 0x2, R245 ;  /* 0x0000000203ef7824 */ /* 0x040fe200078e02f5 */
[----:B-1----:R-:W-:Y:S01]  /*4260*/  LDSM.16.MT88.4 R80, [R245+0x3100] ;  /* 0x00310000f550783b */ /* 0x002fe20000004200 */
[----:B------:R-:W-:Y:S01]  /*4270*/  IMAD R238, R3, 0x2, R240 ;  /* 0x0000000203ee7824 */ /* 0x000fe200078e02f0 */
        /* <DEDUP_REMOVED lines=33> */
[----:B------:R-:W-:-:S04]  /*4490*/  ISETP.GT.AND P0, PT, R2, 0x11, PT ;  /* 0x000000110200780c */ /* 0x000fc80003f04270 */
[----:B------:R-:W-:Y:S02]  /*44a0*/  FSEL R47, R47, -INF , P0 ;  /* 0xff8000002f2f7808 */ /* 0x000fe40000000000 */
[----:B------:R-:W-:Y:S02]  /*44b0*/  FSEL R45, R45, -INF , P0 ;  /* 0xff8000002d2d7808 */ /* 0x000fe40000000000 */
        /* <DEDUP_REMOVED lines=28> */
[----:B------:R-:W-:-:S04]  /*4680*/  ISETP.GT.AND P0, PT, R2, 0x38, PT ;  /* 0x000000380200780c */ /* 0x000fc80003f04270 */
[----:B------:R-:W-:Y:S02]  /*4690*/  FSEL R202, R26, -INF , P0 ;  /* 0xff8000001aca7808 */ /* 0x000fe40000000000 */
[----:B------:R-:W-:Y:S02]  /*46a0*/  FMNMX.FTZ R26, R45, R41, !PT ;  /* 0x000000292d1a7209 */ /* 0x000fe40007810000 */
[----:B------:R-:W-:Y:S02]  /*46b0*/  FSEL R197, R24, -INF , P0 ;  /* 0xff80000018c57808 */ /* 0x000fe40000000000 */
[----:B------:R-:W-:Y:S02]  /*46c0*/  FMNMX.FTZ R24, R36, R26, !PT ;  /* 0x0000001a24187209 */ /* 0x000fe40007810000 */
[----:B------:R-:W-:Y:S02]  /*46d0*/  ISETP.GT.AND P0, PT, R2, 0x39, PT ;  /* 0x000000390200780c */ /* 0x000fe40003f04270 */
[----:B------:R-:W-:-:S02]  /*46e0*/  FMNMX.FTZ R24, R37, R24, !PT ;  /* 0x0000001825187209 */ /* 0x000fc40007810000 */
[----:B------:R-:W-:Y:S02]  /*46f0*/  FSEL R201, R27, -INF , P0 ;  /* 0xff8000001bc97808 */ /* 0x000fe40000000000 */
[----:B------:R-:W-:Y:S02]  /*4700*/  FSEL R195, R25, -INF , P0 ;  /* 0xff80000019c37808 */ /* 0x000fe40000000000 */
[----:B------:R-:W-:Y:S02]  /*4710*/  ISETP.GT.AND P0, PT, R2, 0x40, PT ;  /* 0x000000400200780c */ /* 0x000fe40003f04270 */
[----:B------:R-:W-:Y:S02]  /*4720*/  FMNMX.FTZ R24, R44, R24, !PT ;  /* 0x000000182c187209 */ /* 0x000fe40007810000 */
[----:B------:R-:W-:Y:S02]  /*4730*/  FSEL R210, R22, -INF , P0 ;  /* 0xff80000016d27808 */ /* 0x000fe40000000000 */
[----:B------:R-:W-:-:S02]  /*4740*/  FMNMX.FTZ R22, R40, R24, !PT ;  /* 0x0000001828167209 */ /* 0x000fc40007810000 */
[----:B------:R-:W-:Y:S02]  /*4750*/  FSEL R209, R20, -INF , P0 ;  /* 0xff80000014d17808 */ /* 0x000fe40000000000 */
[C---:B------:R-:W-:Y:S02]  /*4760*/  ISETP.GT.AND P0, PT, R2.reuse, 0x41, PT ;  /* 0x000000410200780c */ /* 0x040fe40003f04270 */
[----:B------:R-:W-:Y:S02]  /*4770*/  FMNMX.FTZ R22, R215, R22, !PT ;  /* 0x00000016d7167209 */ /* 0x000fe40007810000 */
[----:B------:R-:W-:Y:S02]  /*4780*/  FSEL R208, R23, -INF , P0 ;  /* 0xff80000017d07808 */ /* 0x000fe40000000000 */
[----:B------:R-:W-:Y:S02]  /*4790*/  FSEL R207, R21, -INF , P0 ;  /* 0xff80000015cf7808 */ /* 0x000fe40000000000 */
[----:B------:R-:W-:-:S02]  /*47a0*/  ISETP.GT.AND P0, PT, R2, 0x48, PT ;  /* 0x000000480200780c */ /* 0x000fc40003f04270 */
[----:B------:R-:W-:Y:S02]  /*47b0*/  FMNMX.FTZ R20, R54, R55, !PT ;  /* 0x0000003736147209 */ /* 0x000fe40007810000 */
[----:B------:R-:W-:Y:S02]  /*47c0*/  FMNMX.FTZ R21, R214, R22, !PT ;  /* 0x00000016d6157209 */ /* 0x000fe40007810000 */
[----:B------:R-:W-:Y:S02]  /*47d0*/  FSEL R206, R18, -INF , P0 ;  /* 0xff80000012ce7808 */ /* 0x000fe40000000000 */
[----:B------:R-:W-:Y:S02]  /*47e0*/  FMNMX.FTZ R20, R52, R20, !PT ;  /* 0x0000001434147209 */ /* 0x000fe40007810000 */
[----:B------:R-:W-:Y:S02]  /*47f0*/  FMNMX.FTZ R18, R200, R21, !PT ;  /* 0x00000015c8127209 */ /* 0x000fe40007810000 */
[----:B------:R-:W-:-:S02]  /*4800*/  FSEL R205, R16, -INF , P0 ;  /* 0xff80000010cd7808 */ /* 0x000fc40000000000 */
[----:B------:R-:W-:Y:S02]  /*4810*/  FMNMX.FTZ R16, R7, R20, !PT ;  /* 0x0000001407107209 */ /* 0x000fe40007810000 */
[----:B------:R-:W-:Y:S01]  /*4820*/  FMNMX.FTZ R18, R198, R18, !PT ;  /* 0x00000012c6127209 */ /* 0x000fe20007810000 */
[----:B------:R-:W-:Y:S01]  /*4830*/  LDSM.16.MT88.4 R20, [R238+0x900] ;  /* 0x00090000ee14783b */ /* 0x000fe20000004200 */
[----:B------:R-:W-:Y:S02]  /*4840*/  ISETP.GT.AND P0, PT, R2, 0x49, PT ;  /* 0x000000490200780c */ /* 0x000fe40003f04270 */
        /* <DEDUP_REMOVED lines=8> */
[----:B------:R-:W-:-:S02]  /*48d0*/  FMNMX.FTZ R16, R38, R16, !PT ;  /* 0x0000001026107209 */ /* 0x000fc40007810000 */
[----:B------:R-:W-:Y:S02]  /*48e0*/  FMNMX.FTZ R14, R209, R17, !PT ;  /* 0x00000011d10e7209 */ /* 0x000fe40007810000 */
[----:B------:R-:W-:Y:S02]  /*48f0*/  FSEL R193, R12, -INF , P0 ;  /* 0xff8000000cc17808 */ /* 0x000fe40000000000 */
[----:B------:R-:W-:Y:S02]  /*4900*/  FMNMX.FTZ R12, R39, R16, !PT ;  /* 0x00000010270c7209 */ /* 0x000fe40007810000 */
[----:B------:R-:W-:Y:S01]  /*4910*/  FMNMX.FTZ R14, R207, R14, !PT ;  /* 0x0000000ecf0e7209 */ /* 0x000fe20007810000 */
[----:B------:R-:W-:Y:S01]  /*4920*/  LDSM.16.MT88.4 R16, [R245+0x3900] ;  /* 0x00390000f510783b */ /* 0x000fe20000004200 */
[----:B------:R-:W-:Y:S02]  /*4930*/  ISETP.GT.AND P0, PT, R2, 0x51, PT ;  /* 0x000000510200780c */ /* 0x000fe40003f04270 */
        /* <DEDUP_REMOVED lines=8> */
[----:B------:R-:W-:Y:S02]  /*49c0*/  FMNMX.FTZ R12, R212, R12, !PT ;  /* 0x0000000cd40c7209 */ /* 0x000fe40007810000 */
[----:B------:R-:W-:Y:S02]  /*49d0*/  FMNMX.FTZ R10, R193, R13, !PT ;  /* 0x0000000dc10a7209 */ /* 0x000fe40007810000 */
[----:B------:R-:W-:Y:S02]  /*49e0*/  FSEL R191, R8, -INF , P0 ;  /* 0xff80000008bf7808 */ /* 0x000fe40000000000 */
[----:B------:R-:W-:Y:S02]  /*49f0*/  ISETP.GT.AND P0, PT, R2, 0x59, PT ;  /* 0x000000590200780c */ /* 0x000fe40003f04270 */
[----:B------:R-:W-:-:S02]  /*4a00*/  FMNMX.FTZ R12, R211, R12, !PT ;  /* 0x0000000cd30c7209 */ /* 0x000fc40007810000 */
[----:B------:R-:W-:Y:S02]  /*4a10*/  FMNMX.FTZ R10, R192, R10, !PT ;  /* 0x0000000ac00a7209 */ /* 0x000fe40007810000 */
[----:B------:R-:W-:Y:S02]  /*4a20*/  FSEL R190, R9, -INF , P0 ;  /* 0xff80000009be7808 */ /* 0x000fe40000000000 */
[----:B------:R-:W-:Y:S02]  /*4a30*/  FMNMX.FTZ R8, R199, R12, !PT ;  /* 0x0000000cc7087209 */ /* 0x000fe40007810000 */
[----:B------:R-:W-:Y:S01]  /*4a40*/  FMNMX.FTZ R2, R191, R10, !PT ;  /* 0x0000000abf027209 */ /* 0x000fe20007810000 */
[----:B------:R-:W-:Y:S01]  /*4a50*/  LDSM.16.MT88.4 R12, [R245+0x900] ;  /* 0x00090000f50c783b */ /* 0x000fe20000004200 */
[----:B------:R-:W-:Y:S02]  /*4a60*/  FMNMX.FTZ R8, R196, R8, !PT ;  /* 0x00000008c4087209 */ /* 0x000fe40007810000 */
[----:B------:R-:W-:-:S02]  /*4a70*/  FMNMX.FTZ R2, R190, R2, !PT ;  /* 0x00000002be027209 */ /* 0x000fc40007810000 */
[----:B------:R-:W-:Y:S02]  /*4a80*/  FMNMX.FTZ R8, R202, R8, !PT ;  /* 0x00000008ca087209 */ /* 0x000fe40007810000 */
[----:B------:R-:W-:Y:S01]  /*4a90*/  FSEL R24, R11, -INF , P0 ;  /* 0xff8000000b187808 */ /* 0x000fe20000000000 */
[----:B------:R-:W1:Y:S01]  /*4aa0*/  SHFL.BFLY PT, R9, R2, 0x2, 0x1f ;  /* 0x0c401f0002097f89 */ /* 0x000e6200000e0000 */
[----:B------:R-:W-:-:S04]  /*4ab0*/  FMNMX.FTZ R8, R201, R8, !PT ;  /* 0x00000008c9087209 */ /* 0x000fc80007810000 */
        /* <DEDUP_REMOVED lines=8> */
[----:B------:R-:W-:-:S04]  /*4b40*/  FMNMX.FTZ R8, R25, R8, !PT ;  /* 0x0000000819087209 */ /* 0x000fc80007810000 */
[----:B------:R-:W-:-:S05]  /*4b50*/  FMNMX.FTZ R8, R24, R8, !PT ;  /* 0x0000000818087209 */ /* 0x000fca0007810000 */
[----:B------:R-:W2:Y:S01]  /*4b60*/  SHFL.BFLY PT, R9, R8, 0x2, 0x1f ;  /* 0x0c401f0008097f89 */ /* 0x000ea200000e0000 */
[----:B-1----:R-:W-:-:S04]  /*4b70*/  FMNMX.FTZ R2, R2, R10, !PT ;  /* 0x0000000a02027209 */ /* 0x002fc80007810000 */
[C---:B------:R-:W-:Y:S01]  /*4b80*/  FSETP.NEU.FTZ.AND P0, PT, R2.reuse, -INF , PT ;  /* 0xff8000000200780b */ /* 0x040fe20003f1d000 */
[----:B------:R-:W-:-:S05]  /*4b90*/  FMUL.FTZ R194, R2, c[0x0][0x2d0] ;  /* 0x0000b40002c27a20 */ /* 0x000fca0000410000 */
[----:B------:R-:W-:Y:S02]  /*4ba0*/  FSEL R194, R194, RZ, P0 ;  /* 0x000000ffc2c27208 */ /* 0x000fe40000000000 */
[----:B--2---:R-:W-:-:S03]  /*4bb0*/  FMNMX.FTZ R8, R8, R9, !PT ;  /* 0x0000000908087209 */ /* 0x004fc60007810000 */
[--C-:B------:R-:W-:Y:S02]  /*4bc0*/  FFMA.FTZ R187, R0, c[0x0][0x2d0], -R194.reuse ;  /* 0x0000b40000bb7a23 */ /* 0x100fe400000108c2 */
[----:B------:R-:W1:Y:S01]  /*4bd0*/  SHFL.BFLY PT, R0, R8, 0x1, 0x1f ;  /* 0x0c201f0008007f89 */ /* 0x000e6200000e0000 */
[--C-:B------:R-:W-:Y:S02]  /*4be0*/  FFMA.FTZ R27, R53, c[0x0][0x2d0], -R194.reuse ;  /* 0x0000b400351b7a23 */ /* 0x100fe400000108c2 */
[--C-:B------:R-:W-:Y:S01]  /*4bf0*/  FFMA.FTZ R184, R48, c[0x0][0x2d0], -R194.reuse ;  /* 0x0000b40030b87a23 */ /* 0x100fe200000108c2 */
[----:B------:R-:W-:Y:S01]  /*4c00*/  MUFU.EX2 R187, R187 ;  /* 0x000000bb00bb7308 */ /* 0x000fe20000000800 */
[--C-:B------:R-:W-:Y:S02]  /*4c10*/  FFMA.FTZ R51, R49, c[0x0][0x2d0], -R194.reuse ;  /* 0x0000b40031337a23 */ /* 0x100fe400000108c2 */
[--C-:B------:R-:W-:Y:S02]  /*4c20*/  FFMA.FTZ R50, R46, c[0x0][0x2d0], -R194.reuse ;  /* 0x0000b4002e327a23 */ /* 0x100fe400000108c2 */
[----:B------:R-:W-:-:S02]  /*4c30*/  FFMA.FTZ R46, R45, c[0x0][0x2d0], -R194 ;  /* 0x0000b4002d2e7a23 */ /* 0x000fc400000108c2 */
[--C-:B------:R-:W-:Y:S01]  /*4c40*/  FFMA.FTZ R45, R36, c[0x0][0x2d0], -R194.reuse ;  /* 0x0000b400242d7a23 */ /* 0x100fe200000108c2 */
[----:B------:R-:W2:Y:S01]  /*4c50*/  MUFU.EX2 R27, R27 ;  /* 0x0000001b001b7308 */ /* 0x000ea20000000800 */
[--C-:B------:R-:W-:Y:S02]  /*4c60*/  FFMA.FTZ R41, R37, c[0x0][0x2d0], -R194.reuse ;  /* 0x0000b40025297a23 */ /* 0x100fe400000108c2 */
[--C-:B------:R-:W-:Y:S02]  /*4c70*/  FFMA.FTZ R44, R44, c[0x0][0x2d0], -R194.reuse ;  /* 0x0000b4002c2c7a23 */ /* 0x100fe400000108c2 */
[--C-:B------:R-:W-:Y:S02]  /*4c80*/  FFMA.FTZ R40, R40, c[0x0][0x2d0], -R194.reuse ;  /* 0x0000b40028287a23 */ /* 0x100fe400000108c2 */
[--C-:B------:R-:W-:Y:S01]  /*4c90*/  FFMA.FTZ R200, R200, c[0x0][0x2d0], -R194.reuse ;  /* 0x0000b400c8c87a23 */ /* 0x100fe200000108c2 */
[----:B------:R-:W-:Y:S01]  /*4ca0*/  MUFU.EX2 R184, R184 ;  /* 0x000000b800b87308 */ /* 0x000fe20000000800 */
[----:B------:R-:W-:-:S02]  /*4cb0*/  FFMA.FTZ R198, R198, c[0x0][0x2d0], -R194 ;  /* 0x0000b400c6c67a23 */ /* 0x000fc400000108c2 */
[--C-:B------:R-:W-:Y:S01]  /*4cc0*/  FFMA.FTZ R197, R197, c[0x0][0x2d0], -R194.reuse ;  /* 0x0000b400c5c57a23 */ /* 0x100fe200000108c2 */
[----:B-1----:R-:W-:Y:S01]  /*4cd0*/  FMNMX.FTZ R0, R0, R8, !PT ;  /* 0x0000000800007209 */ /* 0x002fe20007810000 */
[--C-:B------:R-:W-:Y:S01]  /*4ce0*/  FFMA.FTZ R195, R195, c[0x0][0x2d0], -R194.reuse ;  /* 0x0000b400c3c37a23 */ /* 0x100fe200000108c2 */
[----:B------:R-:W1:Y:S01]  /*4cf0*/  LDSM.16.MT88.4 R8, [R240+0x900] ;  /* 0x00090000f008783b */ /* 0x000e620000004200 */
[--C-:B------:R-:W-:Y:S01]  /*4d00*/  FFMA.FTZ R209, R209, c[0x0][0x2d0], -R194.reuse ;  /* 0x0000b400d1d17a23 */ /* 0x100fe200000108c2 */
[C---:B------:R-:W-:Y:S01]  /*4d10*/  FSETP.NEU.FTZ.AND P0, PT, R0.reuse, -INF , PT ;  /* 0xff8000000000780b */ /* 0x040fe20003f1d000 */
[----:B------:R-:W-:Y:S01]  /*4d20*/  FMUL.FTZ R26, R0, c[0x0][0x2d0] ;  /* 0x0000b400001a7a20 */ /* 0x000fe20000410000 */
[----:B------:R-:W3:Y:S01]  /*4d30*/  MUFU.EX2 R51, R51 ;  /* 0x0000003300337308 */ /* 0x000ee20000000800 */
[----:B--2---:R-:W-:Y:S01]  /*4d40*/  F2FP.PACK_AB R164, R27, R187 ;  /* 0x000000bb1ba4723e */ /* 0x004fe200000000ff */
[--C-:B------:R-:W-:Y:S02]  /*4d50*/  FFMA.FTZ R207, R207, c[0x0][0x2d0], -R194.reuse ;  /* 0x0000b400cfcf7a23 */ /* 0x100fe400000108c2 */
[----:B------:R-:W-:Y:S01]  /*4d60*/  FSEL R26, R26, RZ, P0 ;  /* 0x000000ff1a1a7208 */ /* 0x000fe20000000000 */
[--C-:B------:R-:W-:Y:S01]  /*4d70*/  FFMA.FTZ R205, R205, c[0x0][0x2d0], -R194.reuse ;  /* 0x0000b400cdcd7a23 */ /* 0x100fe200000108c2 */
[----:B------:R-:W-:Y:S01]  /*4d80*/  PLOP3.LUT P0, PT, PT, PT, UP0, 0x40, 0x0 ;  /* 0x000000000000781c */ /* 0x000fe20003f0e808 */
[----:B------:R-:W-:Y:S01]  /*4d90*/  FFMA.FTZ R204, R204, c[0x0][0x2d0], -R194 ;  /* 0x0000b400cccc7a23 */ /* 0x000fe200000108c2 */
[----:B------:R-:W-:Y:S01]  /*4da0*/  MUFU.EX2 R50, R50 ;  /* 0x0000003200327308 */ /* 0x000fe20000000800 */
[----:B------:R-:W-:-:S02]  /*4db0*/  FFMA.FTZ R186, R54, c[0x0][0x2d0], -R26 ;  /* 0x0000b40036ba7a23 */ /* 0x000fc4000001081a */
[--C-:B------:R-:W-:Y:S02]  /*4dc0*/  FFMA.FTZ R185, R55, c[0x0][0x2d0], -R26.reuse ;  /* 0x0000b40037b97a23 */ /* 0x100fe4000001081a */
[--C-:B------:R-:W-:Y:S02]  /*4dd0*/  FFMA.FTZ R181, R52, c[0x0][0x2d0], -R26.reuse ;  /* 0x0000b40034b57a23 */ /* 0x100fe4000001081a */
[--C-:B------:R-:W-:Y:S01]  /*4de0*/  FFMA.FTZ R180, R7, c[0x0][0x2d0], -R26.reuse ;  /* 0x0000b40007b47a23 */ /* 0x100fe2000001081a */
[----:B------:R-:W-:Y:S01]  /*4df0*/  MUFU.EX2 R186, R186 ;  /* 0x000000ba00ba7308 */ /* 0x000fe20000000800 */
[----:B---3--:R-:W-:Y:S01]  /*4e00*/  F2FP.PACK_AB R166, R51, R184 ;  /* 0x000000b833a6723e */ /* 0x008fe200000000ff */
[--C-:B------:R-:W-:Y:S02]  /*4e10*/  FFMA.FTZ R48, R47, c[0x0][0x2d0], -R26.reuse ;  /* 0x0000b4002f307a23 */ /* 0x100fe4000001081a */
[--C-:B------:R-:W-:Y:S02]  /*4e20*/  FFMA.FTZ R49, R6, c[0x0][0x2d0], -R26.reuse ;  /* 0x0000b40006317a23 */ /* 0x100fe4000001081a */
[----:B------:R-:W-:-:S02]  /*4e30*/  FFMA.FTZ R47, R38, c[0x0][0x2d0], -R26 ;  /* 0x0000b400262f7a23 */ /* 0x000fc4000001081a */
[----:B------:R-:W2:Y:S01]  /*4e40*/  MUFU.EX2 R185, R185 ;  /* 0x000000b900b97308 */ /* 0x000ea20000000800 */
[--C-:B------:R-:W-:Y:S02]  /*4e50*/  FFMA.FTZ R43, R39, c[0x0][0x2d0], -R26.reuse ;  /* 0x0000b400272b7a23 */ /* 0x100fe4000001081a */
[----:B------:R-:W-:Y:S01]  /*4e60*/  LDSM.16.MT88.4 R36, [R239+0x900] ;  /* 0x00090000ef24783b */ /* 0x000fe20000004200 */
[--C-:B------:R-:W-:Y:S02]  /*4e70*/  FFMA.FTZ R42, R42, c[0x0][0x2d0], -R26.reuse ;  /* 0x0000b4002a2a7a23 */ /* 0x100fe4000001081a */
[--C-:B------:R-:W-:Y:S02]  /*4e80*/  FFMA.FTZ R3, R211, c[0x0][0x2d0], -R26.reuse ;  /* 0x0000b400d3037a23 */ /* 0x100fe4000001081a */
[----:B------:R-:W-:Y:S01]  /*4e90*/  MUFU.EX2 R181, R181 ;  /* 0x000000b500b57308 */ /* 0x000fe20000000800 */
[--C-:B------:R-:W-:Y:S02]  /*4ea0*/  FFMA.FTZ R199, R199, c[0x0][0x2d0], -R26.reuse ;  /* 0x0000b400c7c77a23 */ /* 0x100fe4000001081a */
[----:B------:R-:W-:-:S02]  /*4eb0*/  FFMA.FTZ R196, R196, c[0x0][0x2d0], -R26 ;  /* 0x0000b400c4c47a23 */ /* 0x000fc4000001081a */
[--C-:B------:R-:W-:Y:S02]  /*4ec0*/  FFMA.FTZ R202, R202, c[0x0][0x2d0], -R26.reuse ;  /* 0x0000b400caca7a23 */ /* 0x100fe4000001081a */
[--C-:B------:R-:W-:Y:S01]  /*4ed0*/  FFMA.FTZ R201, R201, c[0x0][0x2d0], -R26.reuse ;  /* 0x0000b400c9c97a23 */ /* 0x100fe2000001081a */
[----:B------:R-:W3:Y:S01]  /*4ee0*/  MUFU.EX2 R180, R180 ;  /* 0x000000b400b47308 */ /* 0x000ee20000000800 */
[----:B--2---:R-:W-:Y:S01]  /*4ef0*/  F2FP.PACK_AB R165, R185, R186 ;  /* 0x000000bab9a5723e */ /* 0x004fe200000000ff */
[--C-:B------:R-:W-:Y:S02]  /*4f00*/  FFMA.FTZ R210, R210, c[0x0][0x2d0], -R26.reuse ;  /* 0x0000b400d2d27a23 */ /* 0x100fe4000001081a */
[--C-:B------:R-:W-:Y:S02]  /*4f10*/  FFMA.FTZ R208, R208, c[0x0][0x2d0], -R26.reuse ;  /* 0x0000b400d0d07a23 */ /* 0x100fe4000001081a */
[--C-:B------:R-:W-:Y:S02]  /*4f20*/  FFMA.FTZ R206, R206, c[0x0][0x2d0], -R26.reuse ;  /* 0x0000b400cece7a23 */ /* 0x100fe4000001081a */
[----:B------:R-:W2:Y:S01]  /*4f30*/  MUFU.EX2 R46, R46 ;  /* 0x0000002e002e7308 */ /* 0x000ea20000000800 */
[----:B------:R-:W-:-:S02]  /*4f40*/  FFMA.FTZ R203, R203, c[0x0][0x2d0], -R26 ;  /* 0x0000b400cbcb7a23 */ /* 0x000fc4000001081a */
[--C-:B------:R-:W-:Y:S02]  /*4f50*/  FFMA.FTZ R193, R193, c[0x0][0x2d0], -R194.reuse ;  /* 0x0000b400c1c17a23 */ /* 0x100fe400000108c2 */
[--C-:B------:R-:W-:Y:S02]  /*4f60*/  FFMA.FTZ R192, R192, c[0x0][0x2d0], -R194.reuse ;  /* 0x0000b400c0c07a23 */ /* 0x100fe400000108c2 */
[--C-:B------:R-:W-:Y:S01]  /*4f70*/  FFMA.FTZ R191, R191, c[0x0][0x2d0], -R194.reuse ;  /* 0x0000b400bfbf7a23 */ /* 0x100fe200000108c2 */
[----:B---3--:R-:W-:Y:S01]  /*4f80*/  F2FP.PACK_AB R167, R180, R181 ;  /* 0x000000b5b4a7723e */ /* 0x008fe200000000ff */
[----:B------:R-:W-:Y:S01]  /*4f90*/  MUFU.EX2 R45, R45 ;  /* 0x0000002d002d7308 */ /* 0x000fe20000000800 */
[----:B------:R-:W-:Y:S02]  /*4fa0*/  FFMA.FTZ R190, R190, c[0x0][0x2d0], -R194 ;  /* 0x0000b400bebe7a23 */ /* 0x000fe400000108c2 */
[--C-:B------:R-:W-:Y:S02]  /*4fb0*/  FFMA.FTZ R189, R189, c[0x0][0x2d0], -R26.reuse ;  /* 0x0000b400bdbd7a23 */ /* 0x100fe4000001081a */
[--C-:B------:R-:W-:Y:S01]  /*4fc0*/  FFMA.FTZ R188, R188, c[0x0][0x2d0], -R26.reuse ;  /* 0x0000b400bcbc7a23 */ /* 0x100fe2000001081a */
[----:B------:R-:W-:Y:S01]  /*4fd0*/  HMMA.16816.F32 R176, R164, R172, RZ ;  /* 0x000000aca4b0723c */ /* 0x000fe200000018ff */
[----:B--2---:R-:W-:Y:S01]  /*4fe0*/  F2FP.PACK_AB R4, R46, R50 ;  /* 0x000000322e04723e */ /* 0x004fe200000000ff */
[----:B------:R-:W2:Y:S01]  /*4ff0*/  MUFU.EX2 R41, R41 ;  /* 0x0000002900297308 */ /* 0x000ea20000000800 */
[----:B------:R-:W-:-:S02]  /*5000*/  FFMA.FTZ R211, R24, c[0x0][0x2d0], -R26 ;  /* 0x0000b40018d37a23 */ /* 0x000fc4000001081a */
[----:B------:R-:W-:Y:S02]  /*5010*/  FADD.FTZ R185, R186, R185 ;  /* 0x000000b9bab97221 */ /* 0x000fe40000010000 */
[----:B------:R-:W-:Y:S01]  /*5020*/  FADD.FTZ R187, R187, R27 ;  /* 0x0000001bbbbb7221 */ /* 0x000fe20000010000 */
[C---:B------:R-:W-:Y:S01]  /*5030*/  HMMA.16816.F32 R172, R164.reuse, R174, RZ ;  /* 0x000000aea4ac723c */ /* 0x040fe200000018ff */
[----:B------:R-:W-:Y:S01]  /*5040*/  FADD.FTZ R185, R181, R185 ;  /* 0x000000b9b5b97221 */ /* 0x000fe20000010000 */
[----:B------:R-:W3:Y:S01]  /*5050*/  MUFU.EX2 R49, R49 ;  /* 0x0000003100317308 */ /* 0x000ee20000000800 */
[----:B------:R-:W-:Y:S02]  /*5060*/  FADD.FTZ R187, R184, R187 ;  /* 0x000000bbb8bb7221 */ /* 0x000fe40000010000 */
[----:B------:R-:W-:Y:S02]  /*5070*/  FADD.FTZ R180, R180, R185 ;  /* 0x000000b9b4b47221 */ /* 0x000fe40000010000 */
[----:B------:R-:W-:Y:S01]  /*5080*/  FADD.FTZ R187, R51, R187 ;  /* 0x000000bb33bb7221 */ /* 0x000fe20000010000 */
[----:B------:R-:W-:Y:S02]  /*5090*/  HMMA.16816.F32 R52, R164, R56, RZ ;  /* 0x00000038a434723c */ /* 0x000fe400000018ff */
[----:B------:R-:W4:Y:S01]  /*50a0*/  MUFU.EX2 R48, R48 ;  /* 0x0000003000307308 */ /* 0x000f220000000800 */
[----:B--2---:R-:W-:Y:S01]  /*50b0*/  F2FP.PACK_AB R6, R41, R45 ;  /* 0x0000002d2906723e */ /* 0x004fe200000000ff */
[----:B------:R-:W-:-:S04]  /*50c0*/  FADD.FTZ R50, R50, R187 ;  /* 0x000000bb32327221 */ /* 0x000fc80000010000 */
[----:B------:R-:W-:Y:S01]  /*50d0*/  HMMA.16816.F32 R56, R164, R58, RZ ;  /* 0x0000003aa438723c */ /* 0x000fe200000018ff */
[----:B------:R-:W-:Y:S01]  /*50e0*/  FADD.FTZ R50, R46, R50 ;  /* 0x000000322e327221 */ /* 0x000fe20000010000 */
[----:B------:R-:W-:Y:S01]  /*50f0*/  MUFU.EX2 R47, R47 ;  /* 0x0000002f002f7308 */ /* 0x000fe20000000800 */
[----:B---3--:R-:W-:Y:S02]  /*5100*/  FADD.FTZ R180, R49, R180 ;  /* 0x000000b431b47221 */ /* 0x008fe40000010000 */
[----:B------:R-:W-:-:S03]  /*5110*/  FADD.FTZ R45, R45, R50 ;  /* 0x000000322d2d7221 */ /* 0x000fc60000010000 */
[----:B------:R-:W-:Y:S01]  /*5120*/  HMMA.16816.F32 R84, R164, R88, RZ ;  /* 0x00000058a454723c */ /* 0x000fe200000018ff */
[----:B------:R-:W-:Y:S01]  /*5130*/  FADD.FTZ R45, R41, R45 ;  /* 0x0000002d292d7221 */ /* 0x000fe20000010000 */
[----:B------:R-:W2:Y:S01]  /*5140*/  MUFU.EX2 R43, R43 ;  /* 0x0000002b002b7308 */ /* 0x000ea20000000800 */
[C---:B----4-:R-:W-:Y:S01]  /*5150*/  F2FP.PACK_AB R5, R48.reuse, R49 ;  /* 0x000000313005723e */ /* 0x050fe200000000ff */
[----:B------:R-:W-:-:S04]  /*5160*/  FADD.FTZ R180, R48, R180 ;  /* 0x000000b430b47221 */ /* 0x000fc80000010000 */
[C---:B------:R-:W-:Y:S02]  /*5170*/  HMMA.16816.F32 R88, R164.reuse, R90, RZ ;  /* 0x0000005aa458723c */ /* 0x040fe400000018ff */
[----:B------:R-:W-:Y:S06]  /*5180*/  MUFU.EX2 R44, R44 ;  /* 0x0000002c002c7308 */ /* 0x000fec0000000800 */
[----:B------:R-:W-:Y:S01]  /*5190*/  HMMA.16816.F32 R68, R164, R72, RZ ;  /* 0x00000048a444723c */ /* 0x000fe200000018ff */
[----:B--2---:R-:W-:Y:S01]  /*51a0*/  F2FP.PACK_AB R7, R43, R47 ;  /* 0x0000002f2b07723e */ /* 0x004fe200000000ff */
[----:B------:R-:W2:Y:S01]  /*51b0*/  MUFU.EX2 R40, R40 ;  /* 0x0000002800287308 */ /* 0x000ea20000000800 */
[----:B------:R-:W-:-:S05]  /*51c0*/  FADD.FTZ R47, R47, R180 ;  /* 0x000000b42f2f7221 */ /* 0x000fca0000010000 */
[----:B------:R-:W-:Y:S01]  /*51d0*/  HMMA.16816.F32 R76, R164, R80, RZ ;  /* 0x00000050a44c723c */ /* 0x000fe200000018ff */
[----:B------:R-:W-:Y:S01]  /*51e0*/  FADD.FTZ R47, R43, R47 ;  /* 0x0000002f2b2f7221 */ /* 0x000fe20000010000 */
[----:B------:R-:W-:Y:S06]  /*51f0*/  MUFU.EX2 R42, R42 ;  /* 0x0000002a002a7308 */ /* 0x000fec0000000800 */
[C---:B------:R-:W-:Y:S02]  /*5200*/  HMMA.16816.F32 R176, R4.reuse, R12, R176 ;  /* 0x0000000c04b0723c */ /* 0x040fe400000018b0 */
[----:B------:R-:W-:Y:S06]  /*5210*/  MUFU.EX2 R3, R3 ;  /* 0x0000000300037308 */ /* 0x000fec0000000800 */
[C---:B------:R-:W-:Y:S01]  /*5220*/  HMMA.16816.F32 R172, R4.reuse, R14, R172 ;  /* 0x0000000e04ac723c */ /* 0x040fe200000018ac */
[----:B------:R-:W3:Y:S01]  /*5230*/  LDSM.16.MT88.4 R12, [R240+0x3900] ;  /* 0x00390000f00c783b */ /* 0x000ee20000004200 */
[----:B------:R-:W-:Y:S06]  /*5240*/  MUFU.EX2 R200, R200 ;  /* 0x000000c800c87308 */ /* 0x000fec0000000800 */
[C---:B-1----:R-:W-:Y:S02]  /*5250*/  HMMA.16816.F32 R52, R4.reuse, R8, R52 ;  /* 0x000000080434723c */ /* 0x042fe40000001834 */
[----:B------:R-:W-:Y:S06]  /*5260*/  MUFU.EX2 R198, R198 ;  /* 0x000000c600c67308 */ /* 0x000fec0000000800 */
[----:B------:R-:W-:Y:S01]  /*5270*/  HMMA.16816.F32 R56, R4, R10, R56 ;  /* 0x0000000a0438723c */ /* 0x000fe20000001838 */
[----:B------:R-:W1:Y:S01]  /*5280*/  LDSM.16.MT88.4 R8, [R239+0x3900] ;  /* 0x00390000ef08783b */ /* 0x000e620000004200 */
[----:B------:R-:W-:Y:S06]  /*5290*/  MUFU.EX2 R197, R197 ;  /* 0x000000c500c57308 */ /* 0x000fec0000000800 */
[C---:B------:R-:W-:Y:S02]  /*52a0*/  HMMA.16816.F32 R92, R164.reuse, R96, RZ ;  /* 0x00000060a45c723c */ /* 0x040fe400000018ff */
[----:B------:R-:W-:Y:S06]  /*52b0*/  MUFU.EX2 R195, R195 ;  /* 0x000000c300c37308 */ /* 0x000fec0000000800 */
[C---:B------:R-:W-:Y:S02]  /*52c0*/  HMMA.16816.F32 R72, R164.reuse, R74, RZ ;  /* 0x0000004aa448723c */ /* 0x040fe400000018ff */
[----:B------:R-:W-:Y:S06]  /*52d0*/  MUFU.EX2 R199, R199 ;  /* 0x000000c700c77308 */ /* 0x000fec0000000800 */
[----:B------:R-:W-:Y:S02]  /*52e0*/  HMMA.16816.F32 R80, R164, R82, RZ ;  /* 0x00000052a450723c */ /* 0x000fe400000018ff */
[----:B------:R-:W-:Y:S06]  /*52f0*/  MUFU.EX2 R196, R196 ;  /* 0x000000c400c47308 */ /* 0x000fec0000000800 */
[C---:B---3--:R-:W-:Y:S02]  /*5300*/  HMMA.16816.F32 R84, R4.reuse, R12, R84 ;  /* 0x0000000c0454723c */ /* 0x048fe40000001854 */
[----:B------:R-:W-:Y:S06]  /*5310*/  MUFU.EX2 R202, R202 ;  /* 0x000000ca00ca7308 */ /* 0x000fec0000000800 */
[----:B------:R-:W-:Y:S01]  /*5320*/  HMMA.16816.F32 R88, R4, R14, R88 ;  /* 0x0000000e0458723c */ /* 0x000fe20000001858 */
[----:B------:R-:W3:Y:S01]  /*5330*/  LDSM.16.MT88.4 R12, [R239+0x6900] ;  /* 0x00690000ef0c783b */ /* 0x000ee20000004200 */
[----:B------:R-:W-:Y:S06]  /*5340*/  MUFU.EX2 R201, R201 ;  /* 0x000000c900c97308 */ /* 0x000fec0000000800 */
[C---:B------:R-:W-:Y:S02]  /*5350*/  HMMA.16816.F32 R96, R164.reuse, R98, RZ ;  /* 0x00000062a460723c */ /* 0x040fe400000018ff */
        /* <DEDUP_REMOVED lines=16> */
[----:B------:R-:W4:Y:S01]  /*5460*/  LDSM.16.MT88.4 R20, [R245+0x6900] ;  /* 0x00690000f514783b */ /* 0x000f220000004200 */
[----:B------:R-:W-:Y:S06]  /*5470*/  MUFU.EX2 R193, R193 ;  /* 0x000000c100c17308 */ /* 0x000fec0000000800 */
[C---:B------:R-:W-:Y:S02]  /*5480*/  HMMA.16816.F32 R76, R4.reuse, R16, R76 ;  /* 0x00000010044c723c */ /* 0x040fe4000000184c */
[----:B------:R-:W-:Y:S06]  /*5490*/  MUFU.EX2 R192, R192 ;  /* 0x000000c000c07308 */ /* 0x000fec0000000800 */
[C---:B------:R-:W-:Y:S01]  /*54a0*/  HMMA.16816.F32 R80, R4.reuse, R18, R80 ;  /* 0x000000120450723c */ /* 0x040fe20000001850 */
[----:B------:R-:W5:Y:S01]  /*54b0*/  LDSM.16.MT88.4 R16, [R240+0x6900] ;  /* 0x00690000f010783b */ /* 0x000f620000004200 */
[----:B------:R-:W-:Y:S06]  /*54c0*/  MUFU.EX2 R191, R191 ;  /* 0x000000bf00bf7308 */ /* 0x000fec0000000800 */
[C---:B-1----:R-:W-:Y:S02]  /*54d0*/  HMMA.16816.F32 R92, R4.reuse, R8, R92 ;  /* 0x00000008045c723c */ /* 0x042fe4000000185c */
[----:B------:R-:W-:Y:S06]  /*54e0*/  MUFU.EX2 R190, R190 ;  /* 0x000000be00be7308 */ /* 0x000fec0000000800 */
[C---:B------:R-:W-:Y:S01]  /*54f0*/  HMMA.16816.F32 R96, R4.reuse, R10, R96 ;  /* 0x0000000a0460723c */ /* 0x040fe20000001860 */
[----:B------:R-:W1:Y:S01]  /*5500*/  LDSM.16.MT88.4 R8, [R238+0x6900] ;  /* 0x00690000ee08783b */ /* 0x000e620000004200 */
[----:B------:R-:W-:Y:S06]  /*5510*/  MUFU.EX2 R189, R189 ;  /* 0x000000bd00bd7308 */ /* 0x000fec0000000800 */
[C---:B---3--:R-:W-:Y:S02]  /*5520*/  HMMA.16816.F32 R124, R4.reuse, R12, R124 ;  /* 0x0000000c047c723c */ /* 0x048fe4000000187c */
[----:B------:R-:W-:Y:S06]  /*5530*/  MUFU.EX2 R188, R188 ;  /* 0x000000bc00bc7308 */ /* 0x000fec0000000800 */
[C---:B------:R-:W-:Y:S01]  /*5540*/  HMMA.16816.F32 R128, R4.reuse, R14, R128 ;  /* 0x0000000e0480723c */ /* 0x040fe20000001880 */
[----:B------:R-:W3:Y:S01]  /*5550*/  LDSM.16.MT88.4 R12, [R239+0x9900] ;  /* 0x00990000ef0c783b */ /* 0x000ee20000004200 */
[----:B------:R-:W-:Y:S06]  /*5560*/  MUFU.EX2 R211, R211 ;  /* 0x000000d300d37308 */ /* 0x000fec0000000800 */
[C---:B------:R-:W-:Y:S08]  /*5570*/  HMMA.16816.F32 R100, R4.reuse, R108, R100 ;  /* 0x0000006c0464723c */ /* 0x040ff00000001864 */
[C---:B------:R-:W-:Y:S08]  /*5580*/  HMMA.16816.F32 R104, R4.reuse, R110, R104 ;  /* 0x0000006e0468723c */ /* 0x040ff00000001868 */
[C---:B------:R-:W-:Y:S08]  /*5590*/  HMMA.16816.F32 R60, R4.reuse, R36, R60 ;  /* 0x00000024043c723c */ /* 0x040ff0000000183c */
[----:B------:R-:W-:Y:S01]  /*55a0*/  HMMA.16816.F32 R64, R4, R38, R64 ;  /* 0x000000260440723c */ /* 0x000fe20000001840 */
[----:B------:R-:W1:Y:S07]  /*55b0*/  LDSM.16.MT88.4 R36, [R238+0x9100] ;  /* 0x00910000ee24783b */ /* 0x000e6e0000004200 */
[C---:B------:R-:W-:Y:S08]  /*55c0*/  HMMA.16816.F32 R108, R164.reuse, R112, RZ ;  /* 0x00000070a46c723c */ /* 0x040ff000000018ff */
[C---:B------:R-:W-:Y:S08]  /*55d0*/  HMMA.16816.F32 R116, R164.reuse, R120, RZ ;  /* 0x00000078a474723c */ /* 0x040ff000000018ff */
[C---:B------:R-:W-:Y:S08]  /*55e0*/  HMMA.16816.F32 R132, R164.reuse, R136, RZ ;  /* 0x00000088a484723c */ /* 0x040ff000000018ff */
[C---:B------:R-:W-:Y:S08]  /*55f0*/  HMMA.16816.F32 R112, R164.reuse, R114, RZ ;  /* 0x00000072a470723c */ /* 0x040ff000000018ff */
[C---:B------:R-:W-:Y:S08]  /*5600*/  HMMA.16816.F32 R120, R164.reuse, R122, RZ ;  /* 0x0000007aa478723c */ /* 0x040ff000000018ff */
[C---:B------:R-:W-:Y:S08]  /*5610*/  HMMA.16816.F32 R136, R164.reuse, R138, RZ ;  /* 0x0000008aa488723c */ /* 0x040ff000000018ff */
[C---:B------:R-:W-:Y:S08]  /*5620*/  HMMA.16816.F32 R152, R164.reuse, R156, RZ ;  /* 0x0000009ca498723c */ /* 0x040ff000000018ff */
[----:B------:R-:W-:Y:S08]  /*5630*/  HMMA.16816.F32 R156, R164, R158, RZ ;  /* 0x0000009ea49c723c */ /* 0x000ff000000018ff */
[C---:B----4-:R-:W-:Y:S08]  /*5640*/  HMMA.16816.F32 R108, R4.reuse, R20, R108 ;  /* 0x00000014046c723c */ /* 0x050ff0000000186c */
[C---:B------:R-:W-:Y:S01]  /*5650*/  HMMA.16816.F32 R112, R4.reuse, R22, R112 ;  /* 0x000000160470723c */ /* 0x040fe20000001870 */
[----:B------:R-:W4:Y:S07]  /*5660*/  LDSM.16.MT88.4 R20, [R245+0x9900] ;  /* 0x00990000f514783b */ /* 0x000f2e0000004200 */
[C---:B-----5:R-:W-:Y:S08]  /*5670*/  HMMA.16816.F32 R116, R4.reuse, R16, R116 ;  /* 0x000000100474723c */ /* 0x060ff00000001874 */
[C---:B------:R-:W-:Y:S01]  /*5680*/  HMMA.16816.F32 R120, R4.reuse, R18, R120 ;  /* 0x000000120478723c */ /* 0x040fe20000001878 */
[----:B------:R-:W5:Y:S07]  /*5690*/  LDSM.16.MT88.4 R16, [R240+0x9900] ;  /* 0x00990000f010783b */ /* 0x000f6e0000004200 */
[C---:B-1----:R-:W-:Y:S08]  /*56a0*/  HMMA.16816.F32 R132, R4.reuse, R8, R132 ;  /* 0x000000080484723c */ /* 0x042ff00000001884 */
[C---:B------:R-:W-:Y:S01]  /*56b0*/  HMMA.16816.F32 R136, R4.reuse, R10, R136 ;  /* 0x0000000a0488723c */ /* 0x040fe20000001888 */
[----:B------:R-:W1:Y:S07]  /*56c0*/  LDSM.16.MT88.4 R8, [R238+0x9900] ;  /* 0x00990000ee08783b */ /* 0x000e6e0000004200 */
[C---:B---3--:R-:W-:Y:S08]  /*56d0*/  HMMA.16816.F32 R152, R4.reuse, R12, R152 ;  /* 0x0000000c0498723c */ /* 0x048ff00000001898 */
[----:B------:R-:W-:Y:S01]  /*56e0*/  HMMA.16816.F32 R156, R4, R14, R156 ;  /* 0x0000000e049c723c */ /* 0x000fe2000000189c */
[----:B------:R-:W3:Y:S07]  /*56f0*/  LDSM.16.MT88.4 R12, [R239+0x1100] ;  /* 0x00110000ef0c783b */ /* 0x000eee0000004200 */
[C---:B------:R-:W-:Y:S08]  /*5700*/  HMMA.16816.F32 R140, R164.reuse, R144, RZ ;  /* 0x00000090a48c723c */ /* 0x040ff000000018ff */
[C---:B------:R-:W-:Y:S08]  /*5710*/  HMMA.16816.F32 R148, R164.reuse, R168, RZ ;  /* 0x000000a8a494723c */ /* 0x040ff000000018ff */
[C---:B------:R-:W-:Y:S08]  /*5720*/  HMMA.16816.F32 R144, R164.reuse, R146, RZ ;  /* 0x00000092a490723c */ /* 0x040ff000000018ff */
[C---:B------:R-:W-:Y:S08]  /*5730*/  HMMA.16816.F32 R168, R164.reuse, R170, RZ ;  /* 0x000000aaa4a8723c */ /* 0x040ff000000018ff */
[C---:B------:R-:W-:Y:S07]  /*5740*/  HMMA.16816.F32 R160, R164.reuse, R36, RZ ;  /* 0x00000024a4a0723c */ /* 0x040fee00000018ff */
[----:B------:R-:W-:Y:S01]  /*5750*/  FFMA.FTZ R36, R214, c[0x0][0x2d0], -R194 ;  /* 0x0000b400d6247a23 */ /* 0x000fe200000108c2 */
[----:B------:R-:W-:Y:S01]  /*5760*/  HMMA.16816.F32 R164, R164, R38, RZ ;  /* 0x00000026a4a4723c */ /* 0x000fe200000018ff */
[----:B------:R-:W-:-:S04]  /*5770*/  FFMA.FTZ R37, R212, c[0x0][0x2d0], -R26 ;  /* 0x0000b400d4257a23 */ /* 0x000fc8000001081a */
[----:B------:R-:W-:Y:S02]  /*5780*/  MUFU.EX2 R36, R36 ;  /* 0x0000002400247308 */ /* 0x000fe40000000800 */
[----:B------:R-:W-:Y:S01]  /*5790*/  FFMA.FTZ R39, R215, c[0x0][0x2d0], -R194 ;  /* 0x0000b400d7277a23 */ /* 0x000fe200000108c2 */
[C---:B----4-:R-:W-:Y:S01]  /*57a0*/  HMMA.16816.F32 R140, R4.reuse, R20, R140 ;  /* 0x00000014048c723c */ /* 0x050fe2000000188c */
[--C-:B------:R-:W-:Y:S02]  /*57b0*/  FFMA.FTZ R38, R213, c[0x0][0x2d0], -R26.reuse ;  /* 0x0000b400d5267a23 */ /* 0x100fe4000001081a */
[----:B------:R-:W-:Y:S02]  /*57c0*/  FFMA.FTZ R194, R25, c[0x0][0x2d0], -R26 ;  /* 0x0000b40019c27a23 */ /* 0x000fe4000001081a */
[----:B------:R-:W4:Y:S01]  /*57d0*/  MUFU.EX2 R39, R39 ;  /* 0x0000002700277308 */ /* 0x000f220000000800 */
[----:B------:R-:W-:Y:S02]  /*57e0*/  LDSM.16.MT88.4 R24, [R239+0x2900] ;  /* 0x00290000ef18783b */ /* 0x000fe40000004200 */
[C---:B------:R-:W-:Y:S02]  /*57f0*/  HMMA.16816.F32 R144, R4.reuse, R22, R144 ;  /* 0x000000160490723c */ /* 0x040fe40000001890 */
[----:B------:R-:W3:Y:S03]  /*5800*/  LDSM.16.MT88.4 R20, [R245+0x1100] ;  /* 0x00110000f514783b */ /* 0x000ee60000004200 */
[----:B------:R-:W1:Y:S03]  /*5810*/  MUFU.EX2 R38, R38 ;  /* 0x0000002600267308 */ /* 0x000e660000000800 */
[C---:B-----5:R-:W-:Y:S05]  /*5820*/  HMMA.16816.F32 R148, R4.reuse, R16, R148 ;  /* 0x000000100494723c */ /* 0x060fea0000001894 */
[----:B------:R-:W5:Y:S03]  /*5830*/  MUFU.EX2 R37, R37 ;  /* 0x0000002500257308 */ /* 0x000f660000000800 */
[C---:B------:R-:W-:Y:S01]  /*5840*/  HMMA.16816.F32 R168, R4.reuse, R18, R168 ;  /* 0x0000001204a8723c */ /* 0x040fe200000018a8 */
[----:B------:R-:W3:Y:S04]  /*5850*/  LDSM.16.MT88.4 R16, [R240+0x1100] ;  /* 0x00110000f010783b */ /* 0x000ee80000004200 */
[----:B------:R-:W2:Y:S03]  /*5860*/  MUFU.EX2 R194, R194 ;  /* 0x000000c200c27308 */ /* 0x000ea60000000800 */
[C---:B-1----:R-:W-:Y:S08]  /*5870*/  HMMA.16816.F32 R160, R4.reuse, R8, R160 ;  /* 0x0000000804a0723c */ /* 0x042ff000000018a0 */
[----:B------:R-:W-:Y:S01]  /*5880*/  HMMA.16816.F32 R164, R4, R10, R164 ;  /* 0x0000000a04a4723c */ /* 0x000fe200000018a4 */
[----:B------:R-:W1:Y:S06]  /*5890*/  LDSM.16.MT88.4 R8, [R238+0x1100] ;  /* 0x00110000ee08783b */ /* 0x000e6c0000004200 */
[----:B--2---:R-:W-:Y:S01]  /*58a0*/  F2FP.PACK_AB R4, R40, R44 ;  /* 0x0000002c2804723e */ /* 0x004fe200000000ff */
[----:B------:R-:W-:Y:S01]  /*58b0*/  FADD.FTZ R44, R44, R45 ;  /* 0x0000002d2c2c7221 */ /* 0x000fe20000010000 */
[----:B----4-:R-:W-:-:S02]  /*58c0*/  F2FP.PACK_AB R6, R36, R39 ;  /* 0x000000272406723e */ /* 0x010fc400000000ff */
[----:B------:R-:W-:Y:S01]  /*58d0*/  F2FP.PACK_AB R5, R38, R42 ;  /* 0x0000002a2605723e */ /* 0x000fe200000000ff */
[----:B------:R-:W-:Y:S01]  /*58e0*/  FADD.FTZ R42, R42, R47 ;  /* 0x0000002f2a2a7221 */ /* 0x000fe20000010000 */
[----:B-----5:R-:W-:Y:S01]  /*58f0*/  F2FP.PACK_AB R7, R3, R37 ;  /* 0x000000250307723e */ /* 0x020fe200000000ff */
[----:B------:R-:W-:Y:S02]  /*5900*/  FADD.FTZ R44, R40, R44 ;  /* 0x0000002c282c7221 */ /* 0x000fe40000010000 */
[----:B------:R-:W-:Y:S02]  /*5910*/  FADD.FTZ R42, R38, R42 ;  /* 0x0000002a262a7221 */ /* 0x000fe40000010000 */
[----:B------:R-:W-:Y:S02]  /*5920*/  FADD.FTZ R39, R39, R44 ;  /* 0x0000002c27277221 */ /* 0x000fe40000010000 */
[----:B---3--:R-:W-:Y:S01]  /*5930*/  HMMA.16816.F32 R60, R4, R12, R60 ;  /* 0x0000000c043c723c */ /* 0x008fe2000000183c */
[----:B------:R-:W-:-:S02]  /*5940*/  FADD.FTZ R37, R37, R42 ;  /* 0x0000002a25257221 */ /* 0x000fc40000010000 */
[----:B------:R-:W-:Y:S02]  /*5950*/  FADD.FTZ R39, R36, R39 ;  /* 0x0000002724277221 */ /* 0x000fe40000010000 */
[----:B------:R-:W-:-:S03]  /*5960*/  FADD.FTZ R37, R3, R37 ;  /* 0x0000002503257221 */ /* 0x000fc60000010000 */
        /* <DEDUP_REMOVED lines=56> */
[----:B--2---:R-:W-:Y:S01]  /*5cf0*/  HMMA.16816.F32 R60, R4, R12, R60 ;  /* 0x0000000c043c723c */ /* 0x004fe2000000183c */
[----:B------:R-:W-:-:S02]  /*5d00*/  FADD.FTZ R202, R202, R199 ;  /* 0x000000c7caca7221 */ /* 0x000fc40000010000 */
[----:B------:R-:W-:Y:S02]  /*5d10*/  FADD.FTZ R197, R195, R197 ;  /* 0x000000c5c3c57221 */ /* 0x000fe40000010000 */
[----:B------:R-:W-:-:S03]  /*5d20*/  FADD.FTZ R202, R201, R202 ;  /* 0x000000cac9ca7221 */ /* 0x000fc60000010000 */
        /* <DEDUP_REMOVED lines=40> */
[----:B------:R-:W-:Y:S07]  /*5fb0*/  LDSM.16.MT88.4 R20, [R238+0x2100] ;  /* 0x00210000ee14783b */ /* 0x000fee0000004200 */
[C---:B----4-:R-:W-:Y:S08]  /*5fc0*/  HMMA.16816.F32 R148, R4.reuse, R16, R148 ;  /* 0x000000100494723c */ /* 0x050ff00000001894 */
[C---:B------:R-:W-:Y:S01]  /*5fd0*/  HMMA.16816.F32 R168, R4.reuse, R18, R168 ;  /* 0x0000001204a8723c */ /* 0x040fe200000018a8 */
[----:B------:R-:W3:Y:S07]  /*5fe0*/  LDSM.16.MT88.4 R16, [R245+0x2100] ;  /* 0x00210000f510783b */ /* 0x000eee0000004200 */
        /* <DEDUP_REMOVED lines=15> */
[----:B------:R-:W-:Y:S02]  /*60e0*/  FADD.FTZ R206, R203, R206 ;  /* 0x000000cecbce7221 */ /* 0x000fe40000010000 */
[----:B------:R-:W-:Y:S01]  /*60f0*/  FADD.FTZ R205, R193, R205 ;  /* 0x000000cdc1cd7221 */ /* 0x000fe20000010000 */
[----:B------:R-:W-:Y:S01]  /*6100*/  HMMA.16816.F32 R56, R4, R14, R56 ;  /* 0x0000000e0438723c */ /* 0x000fe20000001838 */
[----:B------:R-:W2:Y:S01]  /*6110*/  LDSM.16.MT88.4 R12, [R240+0x5100] ;  /* 0x00510000f00c783b */ /* 0x000ea20000004200 */
[----:B------:R-:W-:Y:S02]  /*6120*/  FADD.FTZ R206, R189, R206 ;  /* 0x000000cebdce7221 */ /* 0x000fe40000010000 */
[----:B------:R-:W-:Y:S02]  /*6130*/  FADD.FTZ R205, R192, R205 ;  /* 0x000000cdc0cd7221 */ /* 0x000fe40000010000 */
[----:B------:R-:W-:-:S02]  /*6140*/  FADD.FTZ R206, R188, R206 ;  /* 0x000000cebcce7221 */ /* 0x000fc40000010000 */
[----:B---3--:R-:W-:Y:S01]  /*6150*/  HMMA.16816.F32 R176, R4, R16, R176 ;  /* 0x0000001004b0723c */ /* 0x008fe200000018b0 */
[----:B------:R-:W-:Y:S02]  /*6160*/  FADD.FTZ R205, R191, R205 ;  /* 0x000000cdbfcd7221 */ /* 0x000fe40000010000 */
[----:B------:R-:W-:-:S04]  /*6170*/  FADD.FTZ R206, R194, R206 ;  /* 0x000000cec2ce7221 */ /* 0x000fc80000010000 */
[----:B------:R-:W-:Y:S01]  /*6180*/  FADD.FTZ R3, R211, R206 ;  /* 0x000000ced3037221 */ /* 0x000fe20000010000 */
[C---:B------:R-:W-:Y:S01]  /*6190*/  HMMA.16816.F32 R172, R4.reuse, R18, R172 ;  /* 0x0000001204ac723c */ /* 0x040fe200000018ac */
[----:B------:R-:W3:Y:S04]  /*61a0*/  LDSM.16.MT88.4 R16, [R245+0x5100] ;  /* 0x00510000f510783b */ /* 0x000ee80000004200 */
[----:B------:R-:W-:Y:S03]  /*61b0*/  STL [R1+0x24], R3 ;  /* 0x0000240301007387 */ /* 0x000fe60000100800 */
[C---:B-1----:R-:W-:Y:S08]  /*61c0*/  HMMA.16816.F32 R60, R4.reuse, R8, R60 ;  /* 0x00000008043c723c */ /* 0x042ff0000000183c */
[C---:B------:R-:W-:Y:S01]  /*61d0*/  HMMA.16816.F32 R64, R4.reuse, R10, R64 ;  /* 0x0000000a0440723c */ /* 0x040fe20000001840 */
[----:B------:R-:W1:Y:S07]  /*61e0*/  LDSM.16.MT88.4 R8, [R239+0x5100] ;  /* 0x00510000ef08783b */ /* 0x000e6e0000004200 */
[C---:B------:R-:W-:Y:S08]  /*61f0*/  HMMA.16816.F32 R68, R4.reuse, R20, R68 ;  /* 0x000000140444723c */ /* 0x040ff00000001844 */
        /* <DEDUP_REMOVED lines=9> */
[C---:B------:R-:W-:Y:S01]  /*6290*/  HMMA.16816.F32 R72, R4.reuse, R22, R72 ;  /* 0x000000160448723c */ /* 0x040fe20000001848 */
[----:B------:R-:W4:Y:S07]  /*62a0*/  LDSM.16.MT88.4 R20, [R238+0x5100] ;  /* 0x00510000ee14783b */ /* 0x000f2e0000004200 */
        /* <DEDUP_REMOVED lines=9> */
[C---:B----4-:R-:W-:Y:S08]  /*6340*/  HMMA.16816.F32 R100, R4.reuse, R20, R100 ;  /* 0x000000140464723c */ /* 0x050ff00000001864 */
[C---:B--2---:R-:W-:Y:S08]  /*6350*/  HMMA.16816.F32 R148, R4.reuse, R12, R148 ;  /* 0x0000000c0494723c */ /* 0x044ff00000001894 */
[C---:B------:R-:W-:Y:S01]  /*6360*/  HMMA.16816.F32 R168, R4.reuse, R14, R168 ;  /* 0x0000000e04a8723c */ /* 0x040fe200000018a8 */
[----:B------:R-:W2:Y:S07]  /*6370*/  LDSM.16.MT88.4 R12, [R238+0xb100] ;  /* 0x00b10000ee0c783b */ /* 0x000eae0000004200 */
        /* <DEDUP_REMOVED lines=8> */
[C---:B--2---:R-:W-:Y:S08]  /*6400*/  HMMA.16816.F32 R160, R4.reuse, R12, R160 ;  /* 0x0000000c04a0723c */ /* 0x044ff000000018a0 */
[C---:B------:R-:W-:Y:S01]  /*6410*/  HMMA.16816.F32 R164, R4.reuse, R14, R164 ;  /* 0x0000000e04a4723c */ /* 0x040fe200000018a4 */
[----:B------:R-:W2:Y:S07]  /*6420*/  LDSM.16.MT88.4 R12, [R245+0x2900] ;  /* 0x00290000f50c783b */ /* 0x000eae0000004200 */
[C---:B----4-:R-:W-:Y:S08]  /*6430*/  HMMA.16816.F32 R132, R4.reuse, R20, R132 ;  /* 0x000000140484723c */ /* 0x050ff00000001884 */
[----:B------:R-:W-:Y:S01]  /*6440*/  HMMA.16816.F32 R136, R4, R22, R136 ;  /* 0x000000160488723c */ /* 0x000fe20000001888 */
[----:B------:R-:W-:Y:S06]  /*6450*/  LDSM.16.MT88.4 R20, [R238+0x2900] ;  /* 0x00290000ee14783b */ /* 0x000fec0000004200 */
[----:B------:R-:W-:-:S02]  /*6460*/  F2FP.PACK_AB R4, R192, R193 ;  /* 0x000000c1c004723e */ /* 0x000fc400000000ff */
[----:B------:R-:W-:Y:S02]  /*6470*/  F2FP.PACK_AB R6, R190, R191 ;  /* 0x000000bfbe06723e */ /* 0x000fe400000000ff */
[----:B------:R-:W-:Y:S02]  /*6480*/  F2FP.PACK_AB R5, R188, R189 ;  /* 0x000000bdbc05723e */ /* 0x000fe400000000ff */
[----:B------:R-:W-:-:S07]  /*6490*/  F2FP.PACK_AB R7, R211, R194 ;  /* 0x000000c2d307723e */ /* 0x000fce00000000ff */
[C---:B-1----:R-:W-:Y:S08]  /*64a0*/  HMMA.16816.F32 R52, R4.reuse, R8, R52 ;  /* 0x000000080434723c */ /* 0x042ff00000001834 */
[C---:B--2---:R-:W-:Y:S08]  /*64b0*/  HMMA.16816.F32 R176, R4.reuse, R12, R176 ;  /* 0x0000000c04b0723c */ /* 0x044ff000000018b0 */
[C---:B------:R-:W-:Y:S01]  /*64c0*/  HMMA.16816.F32 R172, R4.reuse, R14, R172 ;  /* 0x0000000e04ac723c */ /* 0x040fe200000018ac */
[----:B------:R-:W1:Y:S07]  /*64d0*/  LDSM.16.MT88.4 R12, [R240+0x5900] ;  /* 0x00590000f00c783b */ /* 0x000e6e0000004200 */
[C---:B------:R-:W-:Y:S01]  /*64e0*/  HMMA.16816.F32 R56, R4.reuse, R10, R56 ;  /* 0x0000000a0438723c */ /* 0x040fe20000001838 */
[----:B------:R-:W2:Y:S07]  /*64f0*/  LDSM.16.MT88.4 R8, [R239+0x5900] ;  /* 0x00590000ef08783b */ /* 0x000eae0000004200 */
[C---:B------:R-:W-:Y:S08]  /*6500*/  HMMA.16816.F32 R76, R4.reuse, R16, R76 ;  /* 0x00000010044c723c */ /* 0x040ff0000000184c */
        /* <DEDUP_REMOVED lines=27> */
[C---:B------:R-:W-:Y:S08]  /*66c0*/  HMMA.16816.F32 R104, R4.reuse, R26, R104 ;  /* 0x0000001a0468723c */ /* 0x040ff00000001868 */
[C---:B----4-:R-:W-:Y:S08]  /*66d0*/  HMMA.16816.F32 R108, R4.reuse, R20, R108 ;  /* 0x00000014046c723c */ /* 0x050ff0000000186c */
[C---:B------:R-:W-:Y:S08]  /*66e0*/  HMMA.16816.F32 R112, R4.reuse, R22, R112 ;  /* 0x000000160470723c */ /* 0x040ff00000001870 */
[C---:B-1----:R-:W-:Y:S08]  /*66f0*/  HMMA.16816.F32 R148, R4.reuse, R12, R148 ;  /* 0x0000000c0494723c */ /* 0x042ff00000001894 */
[C---:B------:R-:W-:Y:S08]  /*6700*/  HMMA.16816.F32 R168, R4.reuse, R14, R168 ;  /* 0x0000000e04a8723c */ /* 0x040ff000000018a8 */
[C---:B--2---:R-:W-:Y:S08]  /*6710*/  HMMA.16816.F32 R152, R4.reuse, R8, R152 ;  /* 0x000000080498723c */ /* 0x044ff00000001898 */
[C---:B------:R-:W-:Y:S08]  /*6720*/  HMMA.16816.F32 R156, R4.reuse, R10, R156 ;  /* 0x0000000a049c723c */ /* 0x040ff0000000189c */
[C---:B---3--:R-:W-:Y:S08]  /*6730*/  HMMA.16816.F32 R160, R4.reuse, R16, R160 ;  /* 0x0000001004a0723c */ /* 0x048ff000000018a0 */
[----:B------:R-:W-:Y:S07]  /*6740*/  HMMA.16816.F32 R164, R4, R18, R164 ;  /* 0x0000001204a4723c */ /* 0x000fee00000018a4 */
[----:B------:R-:W-:-:S05]  /*6750*/  FADD.FTZ R4, R190, R205 ;  /* 0x000000cdbe047221 */ /* 0x000fca0000010000 */
[----:B------:R1:W-:Y:S01]  /*6760*/  STL [R1+0x28], R4 ;  /* 0x0000280401007387 */ /* 0x0003e20000100800 */
[----:B------:R-:W-:Y:S05]  /*6770*/  @P0 BRA `(.L_x_801) ;  /* 0x0000483000000947 */ /* 0x000fea0003800000 */
[C---:B------:R-:W-:Y:S01]  /*6780*/  SHF.L.U64.HI R3, R33.reuse, 0x1, R35 ;  /* 0x0000000121037819 */ /* 0x040fe20000010223 */
[----:B------:R-:W-:Y:S01]  /*6790*/  IMAD.SHL.U32 R5, R33, 0x2, RZ ;  /* 0x0000000221057824 */ /* 0x000fe200078e00ff */
[----:B-1----:R-:W-:Y:S01]  /*67a0*/  SHF.L.U64.HI R4, R31, 0x1, R34 ;  /* 0x000000011f047819 */ /* 0x002fe20000010222 */
[----:B------:R-:W-:Y:S01]  /*67b0*/  IMAD.MOV.U32 R180, RZ, RZ, R2 ;  /* 0x000000ffffb47224 */ /* 0x000fe200078e0002 */
[----:B------:R-:W-:Y:S01]  /*67c0*/  SHF.L.U64.HI R2, R28, 0x1, R30 ;  /* 0x000000011c027819 */ /* 0x000fe2000001021e */
[----:B------:R1:W-:Y:S01]  /*67d0*/  STL [R1+0x20], R3 ;  /* 0x0000200301007387 */ /* 0x0003e20000100800 */
[----:B------:R-:W-:-:S03]  /*67e0*/  UIADD3 UR6, UR6, -0x2, URZ ;  /* 0xfffffffe06067890 */ /* 0x000fc6000fffe03f */
[----:B------:R2:W-:Y:S04]  /*67f0*/  STL [R1+0x1c], R5 ;  /* 0x00001c0501007387 */ /* 0x0005e80000100800 */
[----:B------:R3:W-:Y:S01]  /*6800*/  STL [R1+0x18], R4 ;  /* 0x0000180401007387 */ /* 0x0007e20000100800 */
[----:B-1----:R-:W-:Y:S01]  /*6810*/  IMAD.SHL.U32 R3, R31, 0x2, RZ ;  /* 0x000000021f037824 */ /* 0x002fe200078e00ff */
[----:B--2---:R-:W-:-:S04]  /*6820*/  SHF.L.U64.HI R5, R29, 0x1, R32 ;  /* 0x000000011d057819 */ /* 0x004fc80000010220 */
[----:B------:R1:W-:Y:S01]  /*6830*/  STL [R1+0x14], R3 ;  /* 0x0000140301007387 */ /* 0x0003e20000100800 */
[----:B---3--:R-:W-:-:S03]  /*6840*/  IMAD.SHL.U32 R4, R29, 0x2, RZ ;  /* 0x000000021d047824 */ /* 0x008fc600078e00ff */
[----:B------:R2:W-:Y:S04]  /*6850*/  STL [R1+0x10], R5 ;  /* 0x0000100501007387 */ /* 0x0005e80000100800 */
[----:B------:R2:W-:Y:S01]  /*6860*/  STL [R1+0xc], R4 ;  /* 0x00000c0401007387 */ /* 0x0005e20000100800 */
[----:B-1----:R-:W-:Y:S02]  /*6870*/  MOV R3, R0 ;  /* 0x0000000000037202 */ /* 0x002fe40000000f00 */
[----:B------:R-:W-:-:S05]  /*6880*/  SHF.L.U32 R0, R28, 0x1, RZ ;  /* 0x000000011c007819 */ /* 0x000fca00000006ff */
[----:B------:R2:W-:Y:S04]  /*6890*/  STL [R1+0x4], R0 ;  /* 0x0000040001007387 */ /* 0x0005e80000100800 */
[----:B------:R2:W-:Y:S01]  /*68a0*/  STL [R1+0x8], R2 ;  /* 0x0000080201007387 */ /* 0x0005e20000100800 */
[----:B------:R-:W-:Y:S05]  /*68b0*/  BRA `(.L_x_802) ;  /* 0x0000050000007947 */ /* 0x000fea0003800000 */
.L_x_804:
[----:B------:R-:W2:Y:S01]  /*68c0*/  LDL R0, [R1] ;  /* 0x0000000001007983 */ /* 0x000ea20000100800 */
[----:B------:R-:W-:Y:S01]  /*68d0*/  UIMAD UR4, UR6, 0x60, UR10 ;  /* 0x00000060060478a4 */ /* 0x000fe2000f8e020a */
[----:B------:R-:W-:Y:S01]  /*68e0*/  ISETP.NE.AND P6, PT, R250, 0x1, PT ;  /* 0x00000001fa00780c */ /* 0x000fe20003fc5270 */
[----:B------:R-:W-:Y:S01]  /*68f0*/  IMAD.MOV.U32 R251, RZ, RZ, RZ ;  /* 0x000000fffffb7224 */ /* 0x000fe200078e00ff */
        /* <DEDUP_REMOVED lines=11> */
[----:B------:R-:W-:Y:S01]  /*69b0*/  IMAD.MOV.U32 R0, RZ, RZ, R252 ;  /* 0x000000ffff007224 */ /* 0x000fe200078e00fc */
        /* <DEDUP_REMOVED lines=22> */
[----:B------:R-:W4:Y:S04]  /*6b20*/  SHFL.IDX PT, R186, R0, RZ, 0x181f ;  /* 0x00181fff00ba7589 */ /* 0x000f2800000e0000 */
[----:B------:R-:W1:Y:S04]  /*6b30*/  SHFL.IDX PT, R181, R2, 0x1, 0x181f ;  /* 0x00381f0002b57f89 */ /* 0x000e6800000e0000 */
[----:B------:R-:W2:Y:S04]  /*6b40*/  SHFL.IDX PT, R184, R0, 0x1, 0x181f ;  /* 0x00381f0000b87f89 */ /* 0x000ea800000e0000 */
[----:B------:R-:W1:Y:S04]  /*6b50*/  SHFL.IDX PT, R2, R2, 0x2, 0x181f ;  /* 0x00581f0002027f89 */ /* 0x000e6800000e0000 */
[----:B------:R-:W1:Y:S01]  /*6b60*/  SHFL.IDX PT, R0, R0, 0x2, 0x181f ;  /* 0x00581f0000007f89 */ /* 0x000e6200000e0000 */
[C---:B---3--:R-:W-:Y:S05]  /*6b70*/  IADD3 R192, P0, R185.reuse, R204, RZ ;  /* 0x000000ccb9c07210 */ /* 0x048fea0007f1e0ff */
[C---:B----4-:R-:W-:Y:S01]  /*6b80*/  IMAD.X R193, R186.reuse, 0x1, R205, P0 ;  /* 0x00000001bac17824 */ /* 0x050fe200000e06cd */
[C---:B-----5:R-:W-:Y:S04]  /*6b90*/  IADD3 R190, P0, R185.reuse, R202, RZ ;  /* 0x000000cab9be7210 */ /* 0x060fe80007f1e0ff */
[----:B------:R3:W-:Y:S01]  /*6ba0*/  LDGSTS.E.BYPASS.LTC128B.128 [R249+0xc100], [R192.64], !P4 ;  /* 0x0c100000c0f97fae */ /* 0x0007e2000e101d4c */
[C---:B------:R-:W-:Y:S01]  /*6bb0*/  IMAD.X R191, R186.reuse, 0x1, R203, P0 ;  /* 0x00000001babf7824 */ /* 0x040fe200000e06cb */
[C---:B------:R-:W-:Y:S04]  /*6bc0*/  IADD3 R188, P0, R185.reuse, R214, RZ ;  /* 0x000000d6b9bc7210 */ /* 0x040fe80007f1e0ff */
[----:B------:R4:W-:Y:S01]  /*6bd0*/  LDGSTS.E.BYPASS.LTC128B.128 [R249+0xf100], [R190.64], !P3 ;  /* 0x0f100000bef97fae */ /* 0x0009e2000d901d4c */
[C---:B------:R-:W-:Y:S01]  /*6be0*/  IMAD.X R189, R186.reuse, 0x1, R215, P0 ;  /* 0x00000001babd7824 */ /* 0x040fe200000e06d7 */
[----:B------:R-:W-:Y:S04]  /*6bf0*/  IADD3 R194, P0, R185, R212, RZ ;  /* 0x000000d4b9c27210 */ /* 0x000fe80007f1e0ff */
[----:B------:R5:W-:Y:S01]  /*6c00*/  LDGSTS.E.BYPASS.LTC128B.128 [R249+0x12100], [R188.64], !P2 ;  /* 0x12100000bcf97fae */ /* 0x000be2000d101d4c */
[----:B------:R-:W-:Y:S01]  /*6c10*/  IMAD.X R195, R186, 0x1, R213, P0 ;  /* 0x00000001bac37824 */ /* 0x000fe200000e06d5 */
[C---:B-1----:R-:W-:Y:S04]  /*6c20*/  IADD3 R186, P0, R181.reuse, R204, RZ ;  /* 0x000000ccb5ba7210 */ /* 0x042fe80007f1e0ff */
[----:B------:R3:W-:Y:S01]  /*6c30*/  LDGSTS.E.BYPASS.LTC128B.128 [R249+0x15100], [R194.64], !P1 ;  /* 0x15100000c2f97fae */ /* 0x0007e2000c901d4c */
[C---:B--2---:R-:W-:Y:S01]  /*6c40*/  IMAD.X R187, R184.reuse, 0x1, R205, P0 ;  /* 0x00000001b8bb7824 */ /* 0x044fe200000e06cd */
[C---:B------:R-:W-:Y:S04]  /*6c50*/  IADD3 R198, P0, R181.reuse, R202, RZ ;  /* 0x000000cab5c67210 */ /* 0x040fe80007f1e0ff */
        /* <DEDUP_REMOVED lines=8> */
[----:B------:R-:W-:Y:S04]  /*6ce0*/  IADD3 R184, P0, R2, R204, RZ ;  /* 0x000000cc02b87210 */ /* 0x000fe80007f1e0ff */
[----:B------:R3:W-:Y:S01]  /*6cf0*/  LDGSTS.E.BYPASS.LTC128B.128 [R249+0x16100], [R200.64], !P1 ;  /* 0x16100000c8f97fae */ /* 0x0007e2000c901d4c */
[----:B------:R-:W-:Y:S01]  /*6d00*/  IMAD.X R185, R0, 0x1, R205, P0 ;  /* 0x0000000100b97824 */ /* 0x000fe200000e06cd */
[----:B----4-:R-:W-:Y:S04]  /*6d10*/  IADD3 R190, P0, R2, R202, RZ ;  /* 0x000000ca02be7210 */ /* 0x010fe80007f1e0ff */
[----:B------:R3:W-:Y:S01]  /*6d20*/  LDGSTS.E.BYPASS.LTC128B.128 [R249+0xe100], [R184.64], !P4 ;  /* 0x0e100000b8f97fae */ /* 0x0007e2000e101d4c */
[----:B------:R-:W-:Y:S01]  /*6d30*/  IMAD.X R191, R0, 0x1, R203, P0 ;  /* 0x0000000100bf7824 */ /* 0x000fe200000e06cb */
[----:B-----5:R-:W-:Y:S04]  /*6d40*/  IADD3 R188, P0, R2, R214, RZ ;  /* 0x000000d602bc7210 */ /* 0x020fe80007f1e0ff */
[----:B------:R3:W-:Y:S01]  /*6d50*/  LDGSTS.E.BYPASS.LTC128B.128 [R249+0x11100], [R190.64], !P3 ;  /* 0x11100000bef97fae */ /* 0x0007e2000d901d4c */
[----:B------:R-:W-:Y:S01]  /*6d60*/  IMAD.X R189, R0, 0x1, R215, P0 ;  /* 0x0000000100bd7824 */ /* 0x000fe200000e06d7 */
[----:B-1----:R-:W-:Y:S04]  /*6d70*/  IADD3 R186, P0, R2, R212, RZ ;  /* 0x000000d402ba7210 */ /* 0x002fe80007f1e0ff */
[----:B------:R3:W-:Y:S01]  /*6d80*/  LDGSTS.E.BYPASS.LTC128B.128 [R249+0x14100], [R188.64], !P2 ;  /* 0x14100000bcf97fae */ /* 0x0007e2000d101d4c */
[----:B------:R-:W-:Y:S05]  /*6d90*/  IMAD.X R187, R0, 0x1, R213, P0 ;  /* 0x0000000100bb7824 */ /* 0x000fea00000e06d5 */
[----:B------:R3:W-:Y:S01]  /*6da0*/  LDGSTS.E.BYPASS.LTC128B.128 [R249+0x17100], [R186.64], !P1 ;  /* 0x17100000baf97fae */ /* 0x0007e2000c901d4c */
[----:B------:R-:W-:-:S05]  /*6db0*/  BRA `(.L_x_803) ;  /* 0x0000185000007947 */ /* 0x000fca0003800000 */
.L_x_802:
[----:B------:R1:W-:Y:S01]  /*6dc0*/  STL [R1+0x40], R56 ;  /* 0x0000403801007387 */ /* 0x0003e20000100800 */
[----:B--2---:R-:W-:Y:S01]  /*6dd0*/  SHF.R.S32.HI R0, RZ, 0x1f, R252 ;  /* 0x0000001fff007819 */ /* 0x004fe200000114fc */
[----:B------:R-:W-:Y:S01]  /*6de0*/  IMAD.WIDE.U32 R4, R252, c[0x0][0x208], RZ ;  /* 0x00008200fc047a25 */ /* 0x000fe200078e00ff */
[----:B------:R-:W-:Y:S01]  /*6df0*/  SHF.R.S32.HI R2, RZ, 0x1f, R251 ;  /* 0x0000001fff027819 */ /* 0x000fe200000114fb */
[----:B------:R-:W-:Y:S04]  /*6e00*/  DEPBAR.LE SB0, 0x0 ;  /* 0x000080000000791a */ /* 0x000fe80000000000 */
[----:B------:R-:W-:Y:S01]  /*6e10*/  IMAD R0, R0, c[0x0][0x208], RZ ;  /* 0x0000820000007a24 */ /* 0x000fe200078e02ff */
[----:B------:R-:W-:Y:S01]  /*6e20*/  BAR.SYNC.DEFER_BLOCKING 0x0 ;  /* 0x0000000000007b1d */ /* 0x000fe20000010000 */
[----:B------:R-:W-:Y:S01]  /*6e30*/  IMAD R2, R2, c[0x0][0x218], RZ ;  /* 0x0000860002027a24 */ /* 0x000fe200078e02ff */
[----:B------:R-:W-:Y:S01]  /*6e40*/  IADD3 R181, R249, 0x100, RZ ;  /* 0x00000100f9b57810 */ /* 0x000fe20007ffe0ff */
[----:B------:R-:W-:Y:S01]  /*6e50*/  IMAD R0, R252, c[0x0][0x20c], R0 ;  /* 0x00008300fc007a24 */ /* 0x000fe200078e0200 */
[----:B------:R-:W-:Y:S01]  /*6e60*/  UISETP.GE.AND UP0, UPT, UR6, 0x1, UPT ;  /* 0x000000010600788c */ /* 0x000fe2000bf06270 */
[----:B------:R-:W-:Y:S02]  /*6e70*/  IMAD R2, R251, c[0x0][0x21c], R2 ;  /* 0x00008700fb027a24 */ /* 0x000fe400078e0202 */
[----:B------:R-:W-:Y:S04]  /*6e80*/  IMAD.IADD R5, R5, 0x1, R0 ;  /* 0x0000000105057824 */ /* 0x000fe800078e0200 */
[----:B------:R-:W-:Y:S05]  /*6e90*/  IMAD.WIDE.U32 R4, R251, c[0x0][0x218], R4 ;  /* 0x00008600fb047a25 */ /* 0x000fea00078e0004 */
[----:B------:R-:W-:Y:S04]  /*6ea0*/  IADD3 R0, P0, R4, UR22, RZ ;  /* 0x0000001604007c10 */ /* 0x000fe8000ff1e0ff */
[----:B------:R-:W-:Y:S02]  /*6eb0*/  IADD3.X R4, R5, UR5, R2, P0, !PT ;  /* 0x0000000505047c10 */ /* 0x000fe400087fe402 */
[C---:B------:R-:W-:Y:S01]  /*6ec0*/  LEA R2, P0, R0.reuse, c[0x0][0x1f8], 0x1 ;  /* 0x00007e0000027a11 */ /* 0x040fe200078008ff */
[----:B------:R-:W-:Y:S03]  /*6ed0*/  LDSM.16.M88.4 R48, [R248+0x18100] ;  /* 0x01810000f830783b */ /* 0x000fe60000000200 */
[----:B------:R-:W-:Y:S01]  /*6ee0*/  LEA.HI.X R0, R0, c[0x0][0x1fc], R4, 0x1, P0 ;  /* 0x00007f0000007a11 */ /* 0x000fe200000f0c04 */
[----:B-1----:R-:W2:Y:S04]  /*6ef0*/  LDL R56, [R1+0x1c] ;  /* 0x00001c0001387983 */ /* 0x002ea80000100800 */
[----:B------:R1:W-:Y:S04]  /*6f00*/  STL [R1+0x3c], R55 ;  /* 0x00003c3701007387 */ /* 0x0003e80000100800 */
[----:B------:R-:W3:Y:S04]  /*6f10*/  LDL R29, [R1+0x14] ;  /* 0x00001400011d7983 */ /* 0x000ee80000100800 */
[----:B------:R-:W-:Y:S04]  /*6f20*/  SHFL.IDX PT, R44, R2, RZ, 0x181f ;  /* 0x00181fff022c7589 */ /* 0x000fe800000e0000 */
[----:B------:R-:W-:Y:S04]  /*6f30*/  SHFL.IDX PT, R20, R0, RZ, 0x181f ;  /* 0x00181fff00147589 */ /* 0x000fe800000e0000 */
[----:B------:R-:W4:Y:S04]  /*6f40*/  LDSM.16.M88.4 R8, [R247+0xc100] ;  /* 0x00c10000f708783b */ /* 0x000f280000000200 */
[----:B------:R-:W4:Y:S04]  /*6f50*/  LDSM.16.M88.4 R16, [R247+0xc900] ;  /* 0x00c90000f710783b */ /* 0x000f280000000200 */
[----:B------:R-:W-:Y:S04]  /*6f60*/  LDSM.16.M88.4 R24, [R247+0xd100] ;  /* 0x00d10000f718783b */ /* 0x000fe80000000200 */
[----:B-1----:R-:W3:Y:S04]  /*6f70*/  LDL R55, [R1+0x20] ;  /* 0x0000200001377983 */ /* 0x002ee80000100800 */
[----:B------:R1:W-:Y:S04]  /*6f80*/  STL [R1+0x38], R54 ;  /* 0x0000383601007387 */ /* 0x0003e80000100800 */
[----:B------:R-:W-:Y:S04]  /*6f90*/  LDSM.16.M88.4 R32, [R247+0xd900] ;  /* 0x00d90000f720783b */ /* 0x000fe80000000200 */
[----:B------:R-:W-:Y:S04]  /*6fa0*/  LDSM.16.M88.4 R40, [R247+0xe100] ;  /* 0x00e10000f728783b */ /* 0x000fe80000000200 */
[----:B------:R-:W-:Y:S04]  /*6fb0*/  LDSM.16.M88.4 R184, [R247+0xe900] ;  /* 0x00e90000f7b8783b */ /* 0x000fe80000000200 */
[----:B------:R-:W-:Y:S04]  /*6fc0*/  LDSM.16.M88.4 R188, [R244+0x18100] ;  /* 0x01810000f4bc783b */ /* 0x000fe80000000200 */
[----:B------:R-:W-:Y:S01]  /*6fd0*/  LDSM.16.M88.4 R192, [R246] ;  /* 0x00000000f6c0783b */ /* 0x000fe20000000200 */
[C---:B----4-:R-:W-:Y:S03]  /*6fe0*/  HMMA.16816.F32 R4, R48.reuse, R8, RZ ;  /* 0x000000083004723c */ /* 0x050fe600000018ff */
[----:B-1----:R-:W4:Y:S04]  /*6ff0*/  LDL R54, [R1+0x18] ;  /* 0x0000180001367983 */ /* 0x002f280000100800 */
[----:B------:R1:W-:Y:S01]  /*7000*/  STL [R1+0x34], R53 ;  /* 0x0000343501007387 */ /* 0x0003e20000100800 */
[C---:B------:R-:W-:Y:S03]  /*7010*/  HMMA.16816.F32 R8, R48.reuse, R10, RZ ;  /* 0x0000000a3008723c */ /* 0x040fe600000018ff */
[----:B------:R-:W-:Y:S04]  /*7020*/  LDSM.16.M88.4 R196, [R237] ;  /* 0x00000000edc4783b */ /* 0x000fe80000000200 */
[----:B------:R-:W-:Y:S01]  /*7030*/  LDSM.16.M88.4 R200, [R236] ;  /* 0x00000000ecc8783b */ /* 0x000fe20000000200 */
[C---:B------:R-:W-:Y:S03]  /*7040*/  HMMA.16816.F32 R12, R48.reuse, R16, RZ ;  /* 0x00000010300c723c */ /* 0x040fe600000018ff */
[----:B------:R-:W-:Y:S04]  /*7050*/  LDSM.16.M88.4 R204, [R235] ;  /* 0x00000000ebcc783b */ /* 0x000fe80000000200 */
[----:B------:R-:W-:Y:S01]  /*7060*/  LDSM.16.M88.4 R208, [R234] ;  /* 0x00000000ead0783b */ /* 0x000fe20000000200 */
[C---:B------:R-:W-:Y:S03]  /*7070*/  HMMA.16816.F32 R16, R48.reuse, R18, RZ ;  /* 0x000000123010723c */ /* 0x040fe600000018ff */
[----:B------:R-:W-:Y:S04]  /*7080*/  LDSM.16.M88.4 R212, [R233] ;  /* 0x00000000e9d4783b */ /* 0x000fe80000000200 */
[----:B------:R-:W2:Y:S04]  /*7090*/  SHFL.IDX PT, R38, R2, 0x1, 0x181f ;  /* 0x00381f0002267f89 */ /* 0x000ea800000e0000 */
[----:B-1----:R-:W4:Y:S04]  /*70a0*/  LDL R53, [R1+0xc] ;  /* 0x00000c0001357983 */ /* 0x002f280000100800 */
[----:B------:R1:W-:Y:S04]  /*70b0*/  STL [R1+0x30], R52 ;  /* 0x0000303401007387 */ /* 0x0003e80000100800 */
[----:B------:R-:W2:Y:S04]  /*70c0*/  SHFL.IDX PT, R28, R0, 0x1, 0x181f ;  /* 0x00381f00001c7f89 */ /* 0x000ea800000e0000 */
[----:B------:R-:W2:Y:S04]  /*70d0*/  SHFL.IDX PT, R2, R2, 0x2, 0x181f ;  /* 0x00581f0002027f89 */ /* 0x000ea800000e0000 */
[----:B------:R-:W2:Y:S04]  /*70e0*/  SHFL.IDX PT, R0, R0, 0x2, 0x181f ;  /* 0x00581f0000007f89 */ /* 0x000ea800000e0000 */
[----:B-1----:R-:W4:Y:S04]  /*70f0*/  LDL R52, [R1+0x10] ;  /* 0x0000100001347983 */ /* 0x002f280000100800 */
[----:B------:R1:W-:Y:S04]  /*7100*/  STL [R1+0x2c], R3 ;  /* 0x00002c0301007387 */ /* 0x0003e80000100800 */
[----:B------:R-:W4:Y:S04]  /*7110*/  LDL R250, [R1+0x8] ;  /* 0x0000080001fa7983 */ /* 0x000f280000100800 */
[----:B-1----:R-:W4:Y:S01]  /*7120*/  LDL R3, [R1+0x4] ;  /* 0x0000040001037983 */ /* 0x002f220000100800 */
[-C--:B--2---:R-:W-:Y:S05]  /*7130*/  IADD3 R30, P0, R44, R56.reuse, RZ ;  /* 0x000000382c1e7210 */ /* 0x084fea0007f1e0ff */
[--C-:B---3--:R-:W-:Y:S01]  /*7140*/  IMAD.X R31, R20, 0x1, R55.reuse, P0 ;  /* 0x00000001141f7824 */ /* 0x108fe200000e0637 */
[----:B------:R-:W-:Y:S04]  /*7150*/  IADD3 R22, P0, R44, R29, RZ ;  /* 0x0000001d2c167210 */ /* 0x000fe80007f1e0ff */
[----:B------:R1:W-:Y:S01]  /*7160*/  LDGSTS.E.BYPASS.LTC128B.128 [R181], [R30.64], !P4 ;  /* 0x000000001eb57fae */ /* 0x0003e2000e101d4c */
[----:B----4-:R-:W-:Y:S05]  /*7170*/  IMAD.X R23, R20, 0x1, R54, P0 ;  /* 0x0000000114177824 */ /* 0x010fea00000e0636 */
[----:B------:R2:W-:Y:S01]  /*7180*/  LDGSTS.E.BYPASS.LTC128B.128 [R181+0x3000], [R22.64], !P3 ;  /* 0x0300000016b57fae */ /* 0x0005e2000d901d4c */
[----:B------:R-:W-:Y:S05]  /*7190*/  IADD3 R36, P0, R44, R53, RZ ;  /* 0x000000352c247210 */ /* 0x000fea0007f1e0ff */
[----:B------:R-:W-:Y:S05]  /*71a0*/  IMAD.X R37, R20, 0x1, R52, P0 ;  /* 0x0000000114257824 */ /* 0x000fea00000e0634 */
[----:B------:R3:W-:Y:S01]  /*71b0*/  LDGSTS.E.BYPASS.LTC128B.128 [R181+0x6000], [R36.64], !P2 ;  /* 0x0600000024b57fae */ /* 0x0007e2000d101d4c */
[----:B------:R-:W-:Y:S05]  /*71c0*/  IADD3 R44, P0, R44, R3, RZ ;  /* 0x000000032c2c7210 */ /* 0x000fea0007f1e0ff */
[----:B------:R-:W-:Y:S01]  /*71d0*/  IMAD.X R45, R20, 0x1, R250, P0 ;  /* 0x00000001142d7824 */ /* 0x000fe200000e06fa */
[-C--:B------:R-:W-:Y:S01]  /*71e0*/  IADD3 R46, P0, R38, R56.reuse, RZ ;  /* 0x00000038262e7210 */ /* 0x080fe20007f1e0ff */
[C---:B--2---:R-:W-:Y:S03]  /*71f0*/  HMMA.16816.F32 R20, R48.reuse, R24, RZ ;  /* 0x000000183014723c */ /* 0x044fe600000018ff */
[----:B------:R2:W-:Y:S01]  /*7200*/  LDGSTS.E.BYPASS.LTC128B.128 [R181+0x9000], [R44.64], !P1 ;  /* 0x090000002cb57fae */ /* 0x0005e2000c901d4c */
[--C-:B------:R-:W-:Y:S01]  /*7210*/  IMAD.X R47, R28, 0x1, R55.reuse, P0 ;  /* 0x000000011c2f7824 */ /* 0x100fe200000e0637 */
[----:B-1----:R-:W-:Y:S03]  /*7220*/  IADD3 R30, P0, R38, R29, RZ ;  /* 0x0000001d261e7210 */ /* 0x002fe60007f1e0ff */
[C---:B------:R-:W-:Y:S01]  /*7230*/  HMMA.16816.F32 R24, R48.reuse, R26, RZ ;  /* 0x0000001a3018723c */ /* 0x040fe200000018ff */
[----:B------:R1:W-:Y:S03]  /*7240*/  LDGSTS.E.BYPASS.LTC128B.128 [R181+0x1000], [R46.64], !P4 ;  /* 0x010000002eb57fae */ /* 0x0003e6000e101d4c */
[----:B------:R-:W-:Y:S01]  /*7250*/  IMAD.X R31, R28, 0x1, R54, P0 ;  /* 0x000000011c1f7824 */ /* 0x000fe200000e0636 */
[----:B---3--:R-:W-:Y:S04]  /*7260*/  IADD3 R36, P0, R38, R53, RZ ;  /* 0x0000003526247210 */ /* 0x008fe80007f1e0ff */
[----:B------:R3:W-:Y:S03]  /*7270*/  LDGSTS.E.BYPASS.LTC128B.128 [R181+0x4000], [R30.64], !P3 ;  /* 0x040000001eb57fae */ /* 0x0007e6000d901d4c */
[----:B------:R-:W-:Y:S01]  /*7280*/  IMAD.X R37, R28, 0x1, R52, P0 ;  /* 0x000000011c257824 */ /* 0x000fe200000e0634 */
[----:B------:R-:W-:Y:S04]  /*7290*/  IADD3 R38, P0, R38, R3, RZ ;  /* 0x0000000326267210 */ /* 0x000fe80007f1e0ff */
[----:B------:R4:W-:Y:S01]  /*72a0*/  LDGSTS.E.BYPASS.LTC128B.128 [R181+0x7000], [R36.64], !P2 ;  /* 0x0700000024b57fae */ /* 0x0009e2000d101d4c */
[----:B------:R-:W-:Y:S01]  /*72b0*/  IMAD.X R39, R28, 0x1, R250, P0 ;  /* 0x000000011c277824 */ /* 0x000fe200000e06fa */
[----:B--2---:R-:W-:Y:S04]  /*72c0*/  IADD3 R44, P0, R2, R56, RZ ;  /* 0x00000038022c7210 */ /* 0x004fe80007f1e0ff */
[----:B------:R2:W-:Y:S01]  /*72d0*/  LDGSTS.E.BYPASS.LTC128B.128 [R181+0xa000], [R38.64], !P1 ;  /* 0x0a00000026b57fae */ /* 0x0005e2000c901d4c */
[----:B------:R-:W-:Y:S03]  /*72e0*/  IMAD.X R45, R0, 0x1, R55, P0 ;  /* 0x00000001002d7824 */ /* 0x000fe600000e0637 */
[----:B------:R1:W5:Y:S04]  /*72f0*/  LDL.LU R56, [R1+0x40] ;  /* 0x0000400001387983 */ /* 0x0003680000300800 */
[----:B------:R1:W-:Y:S04]  /*7300*/  LDGSTS.E.BYPASS.LTC128B.128 [R181+0x2000], [R44.64], !P4 ;  /* 0x020000002cb57fae */ /* 0x0003e8000e101d4c */
[----:B------:R1:W5:Y:S01]  /*7310*/  LDL.LU R55, [R1+0x3c] ;  /* 0x00003c0001377983 */ /* 0x0003620000300800 */
[----:B----4-:R-:W-:Y:S02]  /*7320*/  IADD3 R36, P0, R2, R29, RZ ;  /* 0x0000001d02247210 */ /* 0x010fe40007f1e0ff */
[C---:B---3--:R-:W-:Y:S03]  /*7330*/  HMMA.16816.F32 R28, R48.reuse, R32, RZ ;  /* 0x00000020301c723c */ /* 0x048fe600000018ff */
[----:B------:R-:W-:Y:S01]  /*7340*/  IMAD.X R37, R0, 0x1, R54, P0 ;  /* 0x0000000100257824 */ /* 0x000fe200000e0636 */
[----:B--2---:R-:W-:Y:S01]  /*7350*/  IADD3 R38, P0, R2, R53, RZ ;  /* 0x0000003502267210 */ /* 0x004fe20007f1e0ff */
[----:B------:R2:W5:Y:S03]  /*7360*/  LDL.LU R54, [R1+0x38] ;  /* 0x0000380001367983 */ /* 0x0005660000300800 */
[C---:B------:R-:W-:Y:S01]  /*7370*/  HMMA.16816.F32 R32, R48.reuse, R34, RZ ;  /* 0x000000223020723c */ /* 0x040fe200000018ff */
[----:B------:R-:W-:Y:S01]  /*7380*/  IMAD.X R39, R0, 0x1, R52, P0 ;  /* 0x0000000100277824 */ /* 0x000fe200000e0634 */
[----:B------:R3:W-:Y:S02]  /*7390*/  LDGSTS.E.BYPASS.LTC128B.128 [R181+0x5000], [R36.64], !P3 ;  /* 0x0500000024b57fae */ /* 0x0007e4000d901d4c */
[----:B-1----:R-:W-:Y:S02]  /*73a0*/  IADD3 R44, P0, R2, R3, RZ ;  /* 0x00000003022c7210 */ /* 0x002fe40007f1e0ff */
[----:B------:R3:W-:Y:S04]  /*73b0*/  LDGSTS.E.BYPASS.LTC128B.128 [R181+0x8000], [R38.64], !P2 ;  /* 0x0800000026b57fae */ /* 0x0007e8000d101d4c */
[----:B------:R2:W5:Y:S02]  /*73c0*/  LDL.LU R53, [R1+0x34] ;  /* 0x0000340001357983 */ /* 0x0005640000300800 */
[----:B------:R-:W-:Y:S01]  /*73d0*/  IMAD.X R45, R0, 0x1, R250, P0 ;  /* 0x00000001002d7824 */ /* 0x000fe200000e06fa */
[----:B------:R-:W-:Y:S01]  /*73e0*/  PLOP3.LUT P0, PT, PT, PT, UP0, 0x80, 0x0 ;  /* 0x000000000000781c */ /* 0x000fe20003f0f008 */
[----:B------:R2:W5:Y:S01]  /*73f0*/  LDL.LU R52, [R1+0x30] ;  /* 0x0000300001347983 */ /* 0x0005620000300800 */
[----:B------:R-:W-:Y:S03]  /*7400*/  IMAD.MOV.U32 R250, RZ, RZ, c[0x0][0x2b8] ;  /* 0x0000ae00fffa7624 */ /* 0x000fe600078e00ff */
[----:B------:R1:W-:Y:S04]  /*7410*/  LDGSTS.E.BYPASS.LTC128B.128 [R181+0xb000], [R44.64], !P1 ;  /* 0x0b0000002cb57fae */ /* 0x0003e8000c901d4c */
[----:B------:R-:W0:Y:S04]  /*7420*/  LDGDEPBAR ;  /* 0x00000000000079af */ /* 0x000e280000000000 */
[----:B------:R2:W5:Y:S01]  /*7430*/  LDL.LU R3, [R1+0x2c] ;  /* 0x00002c0001037983 */ /* 0x0005620000300800 */
[C---:B---3--:R-:W-:Y:S08]  /*7440*/  HMMA.16816.F32 R36, R48.reuse, R40, RZ ;  /* 0x000000283024723c */ /* 0x048ff000000018ff */
[C---:B------:R-:W-:Y:S08]  /*7450*/  HMMA.16816.F32 R40, R48.reuse, R42, RZ ;  /* 0x0000002a3028723c */ /* 0x040ff000000018ff */
[C---:B-1----:R-:W-:Y:S08]  /*7460*/  HMMA.16816.F32 R44, R48.reuse, R184, RZ ;  /* 0x000000b8302c723c */ /* 0x042ff000000018ff */
[----:B------:R-:W-:Y:S01]  /*7470*/  HMMA.16816.F32 R48, R48, R186, RZ ;  /* 0x000000ba3030723c */ /* 0x000fe200000018ff */
[----:B------:R-:W-:Y:S07]  /*7480*/  LDSM.16.M88.4 R184, [R243+0x18100] ;  /* 0x01810000f3b8783b */ /* 0x000fee0000000200 */
[C---:B------:R-:W-:Y:S08]  /*7490*/  HMMA.16816.F32 R4, R188.reuse, R192, R4 ;  /* 0x000000c0bc04723c */ /* 0x040ff00000001804 */
[C---:B------:R-:W-:Y:S01]  /*74a0*/  HMMA.16816.F32 R8, R188.reuse, R194, R8 ;  /* 0x000000c2bc08723c */ /* 0x040fe20000001808 */
[----:B------:R-:W1:Y:S07]  /*74b0*/  LDSM.16.M88.4 R192, [R242+0xc100] ;  /* 0x00c10000f2c0783b */ /* 0x000e6e0000000200 */
        /* <DEDUP_REMOVED lines=8> */
[----:B------:R-:W2:Y:S07]  /*7540*/  LDSM.16.M88.4 R204, [R242+0xd900] ;  /* 0x00d90000f2cc783b */ /* 0x000eae0000000200 */
[C---:B------:R-:W-:Y:S08]  /*7550*/  HMMA.16816.F32 R36, R188.reuse, R208, R36 ;  /* 0x000000d0bc24723c */ /* 0x040ff00000001824 */
[C---:B------:R-:W-:Y:S01]  /*7560*/  HMMA.16816.F32 R40, R188.reuse, R210, R40 ;  /* 0x000000d2bc28723c */ /* 0x040fe20000001828 */
[----:B------:R-:W-:Y:S07]  /*7570*/  LDSM.16.M88.4 R208, [R242+0xe900] ;  /* 0x00e90000f2d0783b */ /* 0x000fee0000000200 */
[C---:B------:R-:W-:Y:S08]  /*7580*/  HMMA.16816.F32 R44, R188.reuse, R212, R44 ;  /* 0x000000d4bc2c723c */ /* 0x040ff0000000182c */
[----:B------:R-:W-:Y:S01]  /*7590*/  HMMA.16816.F32 R48, R188, R214, R48 ;  /* 0x000000d6bc30723c */ /* 0x000fe20000001830 */
[----:B------:R-:W2:Y:S07]  /*75a0*/  LDSM.16.M88.4 R188, [R242+0xe100] ;  /* 0x00e10000f2bc783b */ /* 0x000eae0000000200 */
[C---:B-1----:R-:W-:Y:S08]  /*75b0*/  HMMA.16816.F32 R4, R184.reuse, R192, R4 ;  /* 0x000000c0b804723c */ /* 0x042ff00000001804 */
[C---:B------:R-:W-:Y:S01]  /*75c0*/  HMMA.16816.F32 R8, R184.reuse, R194, R8 ;  /* 0x000000c2b808723c */ /* 0x040fe20000001808 */
[----:B------:R-:W-:Y:S07]  /*75d0*/  LDSM.16.M88.4 R192, [R232] ;  /* 0x00000000e8c0783b */ /* 0x000fee0000000200 */
[C---:B---3--:R-:W-:Y:S08]  /*75e0*/  HMMA.16816.F32 R12, R184.reuse, R196, R12 ;  /* 0x000000c4b80c723c */ /* 0x048ff0000000180c */
[C---:B------:R-:W-:Y:S01]  /*75f0*/  HMMA.16816.F32 R16, R184.reuse, R198, R16 ;  /* 0x000000c6b810723c */ /* 0x040fe20000001810 */
[----:B------:R-:W-:Y:S07]  /*7600*/  LDSM.16.M88.4 R196, [R232+0x800] ;  /* 0x00080000e8c4783b */ /* 0x000fee0000000200 */
[C---:B----4-:R-:W-:Y:S08]  /*7610*/  HMMA.16816.F32 R20, R184.reuse, R200, R20 ;  /* 0x000000c8b814723c */ /* 0x050ff00000001814 */
[C---:B------:R-:W-:Y:S01]  /*7620*/  HMMA.16816.F32 R24, R184.reuse, R202, R24 ;  /* 0x000000cab818723c */ /* 0x040fe20000001818 */
[----:B------:R-:W-:Y:S07]  /*7630*/  LDSM.16.M88.4 R200, [R232+0x1000] ;  /* 0x00100000e8c8783b */ /* 0x000fee0000000200 */
[C---:B--2---:R-:W-:Y:S08]  /*7640*/  HMMA.16816.F32 R28, R184.reuse, R204, R28 ;  /* 0x000000ccb81c723c */ /* 0x044ff0000000181c */
[C---:B------:R-:W-:Y:S01]  /*7650*/  HMMA.16816.F32 R32, R184.reuse, R206, R32 ;  /* 0x000000ceb820723c */ /* 0x040fe20000001820 */
[----:B------:R-:W-:Y:S07]  /*7660*/  LDSM.16.M88.4 R204, [R232+0x1800] ;  /* 0x00180000e8cc783b */ /* 0x000fee0000000200 */
[C---:B------:R-:W-:Y:S08]  /*7670*/  HMMA.16816.F32 R36, R184.reuse, R188, R36 ;  /* 0x000000bcb824723c */ /* 0x040ff00000001824 */
[C---:B------:R-:W-:Y:S01]  /*7680*/  HMMA.16816.F32 R40, R184.reuse, R190, R40 ;  /* 0x000000beb828723c */ /* 0x040fe20000001828 */
[----:B------:R-:W1:Y:S07]  /*7690*/  LDSM.16.M88.4 R188, [R241+0x18100] ;  /* 0x01810000f1bc783b */ /* 0x000e6e0000000200 */
        /* <DEDUP_REMOVED lines=246> */
[----:B-----5:R-:W-:-:S07]  /*8600*/  @P0 BRA `(.L_x_804) ;  /* 0xffffe2b000000947 */ /* 0x020fce000383ffff */
.L_x_803:
[----:B---3--:R-:W-:Y:S01]  /*8610*/  FMNMX.FTZ R184, R4, R180, !PT ;  /* 0x000000b404b87209 */ /* 0x008fe20007810000 */
        /* <DEDUP_REMOVED lines=51> */
[----:B------:R-:W-:Y:S01]  /*8950*/  SHFL.BFLY PT, R2, R184, 0x2, 0x1f ;  /* 0x0c401f00b8027f89 */ /* 0x000fe200000e0000 */
[----:B------:R-:W-:Y:S07]  /*8960*/  UIADD3 UR6, UR6, -0x1, URZ ;  /* 0xffffffff06067890 */ /* 0x000fee000fffe03f */
[----:B------:R-:W1:Y:S02]  /*8970*/  SHFL.BFLY PT, R0, R181, 0x2, 0x1f ;  /* 0x0c401f00b5007f89 */ /* 0x000e6400000e0000 */
[----:B-1----:R-:W-:Y:S02]  /*8980*/  FMNMX.FTZ R181, R181, R0, !PT ;  /* 0x00000000b5b57209 */ /* 0x002fe40007810000 */
[----:B------:R-:W-:Y:S04]  /*8990*/  FMNMX.FTZ R184, R184, R2, !PT ;  /* 0x00000002b8b87209 */ /* 0x000fe80007810000 */
[----:B------:R-:W1:Y:S08]  /*89a0*/  SHFL.BFLY PT, R0, R181, 0x1, 0x1f ;  /* 0x0c201f00b5007f89 */ /* 0x000e7000000e0000 */
[----:B------:R-:W2:Y:S01]  /*89b0*/  SHFL.BFLY PT, R2, R184, 0x1, 0x1f ;  /* 0x0c201f00b8027f89 */ /* 0x000ea200000e0000 */
[----:B-1----:R-:W-:Y:S05]  /*89c0*/  FMNMX.FTZ R0, R0, R181, !PT ;  /* 0x000000b500007209 */ /* 0x002fea0007810000 */
[C---:B------:R-:W-:Y:S02]  /*89d0*/  FMUL.FTZ R204, R0.reuse, c[0x0][0x2d0] ;  /* 0x0000b40000cc7a20 */ /* 0x040fe40000410000 */
[----:B------:R-:W-:Y:S01]  /*89e0*/  FADD.FTZ R3, -R0, R3 ;  /* 0x0000000300037221 */ /* 0x000fe20000010100 */
[----:B--2---:R-:W-:Y:S01]  /*89f0*/  FMNMX.FTZ R2, R184, R2, !PT ;  /* 0x00000002b8027209 */ /* 0x004fe20007810000 */
[--C-:B------:R-:W-:Y:S01]  /*8a00*/  FFMA.FTZ R197, R10, c[0x0][0x2d0], -R204.reuse ;  /* 0x0000b4000ac57a23 */ /* 0x100fe200000108cc */
[----:B------:R-:W1:Y:S01]  /*8a10*/  LDSM.16.MT88.4 R184, [R245+0x100] ;  /* 0x00010000f5b8783b */ /* 0x000e620000004200 */
[----:B------:R-:W-:Y:S02]  /*8a20*/  FFMA.FTZ R181, R11, c[0x0][0x2d0], -R204 ;  /* 0x0000b4000bb57a23 */ /* 0x000fe400000108cc */
[C---:B------:R-:W-:Y:S02]  /*8a30*/  FMUL.FTZ R205, R2.reuse, c[0x0][0x2d0] ;  /* 0x0000b40002cd7a20 */ /* 0x040fe40000410000 */
[----:B------:R-:W-:Y:S01]  /*8a40*/  FADD.FTZ R180, -R2, R180 ;  /* 0x000000b402b47221 */ /* 0x000fe20000010100 */
[----:B------:R-:W-:Y:S01]  /*8a50*/  MUFU.EX2 R197, R197 ;  /* 0x000000c500c57308 */ /* 0x000fe20000000800 */
[--C-:B------:R-:W-:Y:S02]  /*8a60*/  FFMA.FTZ R198, R8, c[0x0][0x2d0], -R205.reuse ;  /* 0x0000b40008c67a23 */ /* 0x100fe400000108cd */
[--C-:B------:R-:W-:Y:S02]  /*8a70*/  FFMA.FTZ R196, R9, c[0x0][0x2d0], -R205.reuse ;  /* 0x0000b40009c47a23 */ /* 0x100fe400000108cd */
[----:B------:R-:W-:Y:S02]  /*8a80*/  FMUL.FTZ R180, R180, c[0x0][0x2d0] ;  /* 0x0000b400b4b47a20 */ /* 0x000fe40000410000 */
[----:B------:R-:W-:Y:S02]  /*8a90*/  FMUL.FTZ R3, R3, c[0x0][0x2d0] ;  /* 0x0000b40003037a20 */ /* 0x000fe40000410000 */
[--C-:B------:R-:W-:Y:S01]  /*8aa0*/  FFMA.FTZ R203, R4, c[0x0][0x2d0], -R205.reuse ;  /* 0x0000b40004cb7a23 */ /* 0x100fe200000108cd */
[----:B------:R-:W-:Y:S01]  /*8ab0*/  MUFU.EX2 R198, R198 ;  /* 0x000000c600c67308 */ /* 0x000fe20000000800 */
[--C-:B------:R-:W-:Y:S02]  /*8ac0*/  FFMA.FTZ R200, R5, c[0x0][0x2d0], -R205.reuse ;  /* 0x0000b40005c87a23 */ /* 0x100fe400000108cd */
[--C-:B------:R-:W-:Y:S02]  /*8ad0*/  FFMA.FTZ R201, R6, c[0x0][0x2d0], -R204.reuse ;  /* 0x0000b40006c97a23 */ /* 0x100fe400000108cc */
[--C-:B------:R-:W-:Y:S02]  /*8ae0*/  FFMA.FTZ R199, R7, c[0x0][0x2d0], -R204.reuse ;  /* 0x0000b40007c77a23 */ /* 0x100fe400000108cc */
[--C-:B------:R-:W-:Y:S02]  /*8af0*/  FFMA.FTZ R206, R25, c[0x0][0x2d0], -R205.reuse ;  /* 0x0000b40019ce7a23 */ /* 0x100fe400000108cd */
[--C-:B------:R-:W-:Y:S01]  /*8b00*/  FFMA.FTZ R207, R26, c[0x0][0x2d0], -R204.reuse ;  /* 0x0000b4001acf7a23 */ /* 0x100fe200000108cc */
[----:B------:R-:W2:Y:S01]  /*8b10*/  MUFU.EX2 R180, R180 ;  /* 0x000000b400b47308 */ /* 0x000ea20000000800 */
[--C-:B------:R-:W-:Y:S02]  /*8b20*/  FFMA.FTZ R208, R27, c[0x0][0x2d0], -R204.reuse ;  /* 0x0000b4001bd07a23 */ /* 0x100fe400000108cc */
[--C-:B------:R-:W-:Y:S02]  /*8b30*/  FFMA.FTZ R209, R28, c[0x0][0x2d0], -R205.reuse ;  /* 0x0000b4001cd17a23 */ /* 0x100fe400000108cd */
[--C-:B------:R-:W-:Y:S02]  /*8b40*/  FFMA.FTZ R210, R29, c[0x0][0x2d0], -R205.reuse ;  /* 0x0000b4001dd27a23 */ /* 0x100fe400000108cd */
[--C-:B------:R-:W-:Y:S02]  /*8b50*/  FFMA.FTZ R211, R30, c[0x0][0x2d0], -R204.reuse ;  /* 0x0000b4001ed37a23 */ /* 0x100fe400000108cc */
[--C-:B------:R-:W-:Y:S01]  /*8b60*/  FFMA.FTZ R212, R31, c[0x0][0x2d0], -R204.reuse ;  /* 0x0000b4001fd47a23 */ /* 0x100fe200000108cc */
[----:B------:R-:W3:Y:S01]  /*8b70*/  MUFU.EX2 R3, R3 ;  /* 0x0000000300037308 */ /* 0x000ee20000000800 */
[----:B------:R-:W-:Y:S01]  /*8b80*/  LDSM.16.MT88.4 R28, [R238+0xa100] ;  /* 0x00a10000ee1c783b */ /* 0x000fe20000004200 */
[--C-:B------:R-:W-:Y:S02]  /*8b90*/  FFMA.FTZ R35, R35, c[0x0][0x2d0], -R204.reuse ;  /* 0x0000b40023237a23 */ /* 0x100fe400000108cc */
[--C-:B------:R-:W-:Y:S02]  /*8ba0*/  FFMA.FTZ R213, R32, c[0x0][0x2d0], -R205.reuse ;  /* 0x0000b40020d57a23 */ /* 0x100fe400000108cd */
[--C-:B------:R-:W-:Y:S02]  /*8bb0*/  FFMA.FTZ R214, R33, c[0x0][0x2d0], -R205.reuse ;  /* 0x0000b40021d67a23 */ /* 0x100fe400000108cd */
[--C-:B------:R-:W-:Y:S02]  /*8bc0*/  FFMA.FTZ R215, R34, c[0x0][0x2d0], -R204.reuse ;  /* 0x0000b40022d77a23 */ /* 0x100fe400000108cc */
[----:B------:R-:W-:Y:S01]  /*8bd0*/  MUFU.EX2 R203, R203 ;  /* 0x000000cb00cb7308 */ /* 0x000fe20000000800 */
[--C-:B------:R-:W-:Y:S02]  /*8be0*/  FFMA.FTZ R43, R43, c[0x0][0x2d0], -R204.reuse ;  /* 0x0000b4002b2b7a23 */ /* 0x100fe400000108cc */
[--C-:B------:R-:W-:Y:S02]  /*8bf0*/  FFMA.FTZ R36, R36, c[0x0][0x2d0], -R205.reuse ;  /* 0x0000b40024247a23 */ /* 0x100fe400000108cd */
[C---:B--2---:R-:W-:Y:S02]  /*8c00*/  FMUL.FTZ R4, R180.reuse, R176 ;  /* 0x000000b0b4047220 */ /* 0x044fe40000410000 */
[C---:B------:R-:W-:Y:S02]  /*8c10*/  FMUL.FTZ R5, R180.reuse, R177 ;  /* 0x000000b1b4057220 */ /* 0x040fe40000410000 */
[C---:B------:R-:W-:Y:S01]  /*8c20*/  FMUL.FTZ R8, R180.reuse, R172 ;  /* 0x000000acb4087220 */ /* 0x040fe20000410000 */
[----:B------:R-:W2:Y:S01]  /*8c30*/  MUFU.EX2 R200, R200 ;  /* 0x000000c800c87308 */ /* 0x000ea20000000800 */
[C---:B------:R-:W-:Y:S02]  /*8c40*/  FMUL.FTZ R9, R180.reuse, R173 ;  /* 0x000000adb4097220 */ /* 0x040fe40000410000 */
[C---:B------:R-:W-:Y:S02]  /*8c50*/  FMUL.FTZ R52, R180.reuse, R52 ;  /* 0x00000034b4347220 */ /* 0x040fe40000410000 */
[C---:B---3--:R-:W-:Y:S02]  /*8c60*/  FMUL.FTZ R6, R3.reuse, R178 ;  /* 0x000000b203067220 */ /* 0x048fe40000410000 */
[C---:B------:R-:W-:Y:S02]  /*8c70*/  FMUL.FTZ R7, R3.reuse, R179 ;  /* 0x000000b303077220 */ /* 0x040fe40000410000 */
[C---:B------:R-:W-:Y:S01]  /*8c80*/  FMUL.FTZ R10, R3.reuse, R174 ;  /* 0x000000ae030a7220 */ /* 0x040fe20000410000 */
[----:B------:R-:W3:Y:S01]  /*8c90*/  MUFU.EX2 R196, R196 ;  /* 0x000000c400c47308 */ /* 0x000ee20000000800 */
[C---:B------:R-:W-:Y:S02]  /*8ca0*/  FMUL.FTZ R11, R3.reuse, R175 ;  /* 0x000000af030b7220 */ /* 0x040fe40000410000 */
[----:B------:R-:W4:Y:S01]  /*8cb0*/  LDSM.16.MT88.4 R172, [R238+0x100] ;  /* 0x00010000eeac783b */ /* 0x000f220000004200 */
[C---:B------:R-:W-:Y:S02]  /*8cc0*/  FMUL.FTZ R53, R180.reuse, R53 ;  /* 0x00000035b4357220 */ /* 0x040fe40000410000 */
[C---:B------:R-:W-:Y:S02]  /*8cd0*/  FMUL.FTZ R54, R3.reuse, R54 ;  /* 0x0000003603367220 */ /* 0x040fe40000410000 */
[C---:B------:R-:W-:Y:S02]  /*8ce0*/  FMUL.FTZ R55, R3.reuse, R55 ;  /* 0x0000003703377220 */ /* 0x040fe40000410000 */
[----:B------:R-:W-:Y:S01]  /*8cf0*/  MUFU.EX2 R201, R201 ;  /* 0x000000c900c97308 */ /* 0x000fe20000000800 */
[C---:B------:R-:W-:Y:S02]  /*8d00*/  FMUL.FTZ R56, R180.reuse, R56 ;  /* 0x00000038b4387220 */ /* 0x040fe40000410000 */
[----:B------:R-:W-:Y:S01]  /*8d10*/  FMUL.FTZ R57, R180, R57 ;  /* 0x00000039b4397220 */ /* 0x000fe20000410000 */
[----:B--2---:R-:W-:Y:S01]  /*8d20*/  F2FP.PACK_AB R176, R200, R203 ;  /* 0x000000cbc8b0723e */ /* 0x004fe200000000ff */
[C---:B------:R-:W-:Y:S02]  /*8d30*/  FMUL.FTZ R58, R3.reuse, R58 ;  /* 0x0000003a033a7220 */ /* 0x040fe40000410000 */
[C---:B------:R-:W-:Y:S02]  /*8d40*/  FMUL.FTZ R59, R3.reuse, R59 ;  /* 0x0000003b033b7220 */ /* 0x040fe40000410000 */
[C---:B------:R-:W-:Y:S01]  /*8d50*/  FMUL.FTZ R60, R180.reuse, R60 ;  /* 0x0000003cb43c7220 */ /* 0x040fe20000410000 */
[----:B------:R-:W2:Y:S01]  /*8d60*/  MUFU.EX2 R199, R199 ;  /* 0x000000c700c77308 */ /* 0x000ea20000000800 */
[----:B------:R-:W-:Y:S02]  /*8d70*/  FMUL.FTZ R61, R180, R61 ;  /* 0x0000003db43d7220 */ /* 0x000fe40000410000 */
[C---:B------:R-:W-:Y:S01]  /*8d80*/  FMUL.FTZ R62, R3.reuse, R62 ;  /* 0x0000003e033e7220 */ /* 0x040fe20000410000 */
[----:B---3--:R-:W-:Y:S01]  /*8d90*/  F2FP.PACK_AB R178, R196, R198 ;  /* 0x000000c6c4b2723e */ /* 0x008fe200000000ff */
[C---:B------:R-:W-:Y:S02]  /*8da0*/  FMUL.FTZ R63, R3.reuse, R63 ;  /* 0x0000003f033f7220 */ /* 0x040fe40000410000 */
[C---:B------:R-:W-:Y:S02]  /*8db0*/  FMUL.FTZ R64, R180.reuse, R64 ;  /* 0x00000040b4407220 */ /* 0x040fe40000410000 */
[C---:B------:R-:W-:Y:S01]  /*8dc0*/  FMUL.FTZ R65, R180.reuse, R65 ;  /* 0x00000041b4417220 */ /* 0x040fe20000410000 */
[----:B------:R-:W3:Y:S01]  /*8dd0*/  MUFU.EX2 R181, R181 ;  /* 0x000000b500b57308 */ /* 0x000ee20000000800 */
        /* <DEDUP_REMOVED lines=8> */
[----:B--2---:R-:W-:Y:S01]  /*8e60*/  F2FP.PACK_AB R177, R199, R201 ;  /* 0x000000c9c7b1723e */ /* 0x004fe200000000ff */
[C---:B------:R-:W-:Y:S02]  /*8e70*/  FMUL.FTZ R73, R180.reuse, R73 ;  /* 0x00000049b4497220 */ /* 0x040fe40000410000 */
[C---:B------:R-:W-:Y:S02]  /*8e80*/  FMUL.FTZ R74, R3.reuse, R74 ;  /* 0x0000004a034a7220 */ /* 0x040fe40000410000 */
[----:B------:R-:W-:Y:S01]  /*8e90*/  FMUL.FTZ R75, R3, R75 ;  /* 0x0000004b034b7220 */ /* 0x000fe20000410000 */
[----:B------:R-:W-:Y:S01]  /*8ea0*/  MUFU.EX2 R206, R206 ;  /* 0x000000ce00ce7308 */ /* 0x000fe20000000800 */
[C---:B------:R-:W-:Y:S02]  /*8eb0*/  FMUL.FTZ R76, R180.reuse, R76 ;  /* 0x0000004cb44c7220 */ /* 0x040fe40000410000 */
[----:B------:R-:W-:Y:S01]  /*8ec0*/  FMUL.FTZ R77, R180, R77 ;  /* 0x0000004db44d7220 */ /* 0x000fe20000410000 */
[----:B---3--:R-:W-:Y:S01]  /*8ed0*/  F2FP.PACK_AB R179, R181, R197 ;  /* 0x000000c5b5b3723e */ /* 0x008fe200000000ff */
[--C-:B------:R-:W-:Y:S02]  /*8ee0*/  FFMA.FTZ R37, R37, c[0x0][0x2d0], -R205.reuse ;  /* 0x0000b40025257a23 */ /* 0x100fe400000108cd */
[--C-:B------:R-:W-:Y:S02]  /*8ef0*/  FFMA.FTZ R38, R38, c[0x0][0x2d0], -R204.reuse ;  /* 0x0000b40026267a23 */ /* 0x100fe400000108cc */
[--C-:B------:R-:W-:Y:S01]  /*8f00*/  FFMA.FTZ R39, R39, c[0x0][0x2d0], -R204.reuse ;  /* 0x0000b40027277a23 */ /* 0x100fe200000108cc */
[----:B------:R-:W-:Y:S01]  /*8f10*/  MUFU.EX2 R207, R207 ;  /* 0x000000cf00cf7308 */ /* 0x000fe20000000800 */
        /* <DEDUP_REMOVED lines=8> */
[C---:B------:R-:W-:Y:S04]  /*8fa0*/  HMMA.16816.F32 R52, R176.reuse, R188, R52 ;  /* 0x000000bcb034723c */ /* 0x040fe80000001834 */
[C---:B------:R-:W-:Y:S01]  /*8fb0*/  FMUL.FTZ R82, R3.reuse, R82 ;  /* 0x0000005203527220 */ /* 0x040fe20000410000 */
[----:B------:R-:W-:Y:S01]  /*8fc0*/  MUFU.EX2 R209, R209 ;  /* 0x000000d100d17308 */ /* 0x000fe20000000800 */
[C---:B------:R-:W-:Y:S02]  /*8fd0*/  FMUL.FTZ R83, R3.reuse, R83 ;  /* 0x0000005303537220 */ /* 0x040fe40000410000 */
[C---:B------:R-:W-:Y:S01]  /*8fe0*/  HMMA.16816.F32 R56, R176.reuse, R190, R56 ;  /* 0x000000beb038723c */ /* 0x040fe20000001838 */
[----:B------:R-:W2:Y:S03]  /*8ff0*/  LDSM.16.MT88.4 R188, [R240+0x3100] ;  /* 0x00310000f0bc783b */ /* 0x000ea60000004200 */
[C---:B------:R-:W-:Y:S02]  /*9000*/  FMUL.FTZ R84, R180.reuse, R84 ;  /* 0x00000054b4547220 */ /* 0x040fe40000410000 */
[C---:B------:R-:W-:Y:S01]  /*9010*/  FMUL.FTZ R85, R180.reuse, R85 ;  /* 0x00000055b4557220 */ /* 0x040fe20000410000 */
[----:B------:R-:W-:Y:S01]  /*9020*/  MUFU.EX2 R210, R210 ;  /* 0x000000d200d27308 */ /* 0x000fe20000000800 */
[C---:B------:R-:W-:Y:S04]  /*9030*/  HMMA.16816.F32 R60, R176.reuse, R192, R60 ;  /* 0x000000c0b03c723c */ /* 0x040fe8000000183c */
[C---:B------:R-:W-:Y:S02]  /*9040*/  FMUL.FTZ R86, R3.reuse, R86 ;  /* 0x0000005603567220 */ /* 0x040fe40000410000 */
[C---:B------:R-:W-:Y:S02]  /*9050*/  FMUL.FTZ R87, R3.reuse, R87 ;  /* 0x0000005703577220 */ /* 0x040fe40000410000 */
[C---:B------:R-:W-:Y:S01]  /*9060*/  HMMA.16816.F32 R64, R176.reuse, R194, R64 ;  /* 0x000000c2b040723c */ /* 0x040fe20000001840 */
[----:B------:R-:W-:Y:S03]  /*9070*/  MUFU.EX2 R211, R211 ;  /* 0x000000d300d37308 */ /* 0x000fe60000000800 */
[C---:B------:R-:W-:Y:S02]  /*9080*/  FMUL.FTZ R88, R180.reuse, R88 ;  /* 0x00000058b4587220 */ /* 0x040fe40000410000 */
[C---:B------:R-:W-:Y:S02]  /*9090*/  FMUL.FTZ R89, R180.reuse, R89 ;  /* 0x00000059b4597220 */ /* 0x040fe40000410000 */
[C---:B----4-:R-:W-:Y:S03]  /*90a0*/  HMMA.16816.F32 R68, R176.reuse, R172, R68 ;  /* 0x000000acb044723c */ /* 0x050fe60000001844 */
[----:B------:R-:W-:Y:S01]  /*90b0*/  MUFU.EX2 R212, R212 ;  /* 0x000000d400d47308 */ /* 0x000fe20000000800 */
[C---:B------:R-:W-:Y:S02]  /*90c0*/  FMUL.FTZ R90, R3.reuse, R90 ;  /* 0x0000005a035a7220 */ /* 0x040fe40000410000 */
[C---:B------:R-:W-:Y:S02]  /*90d0*/  FMUL.FTZ R91, R3.reuse, R91 ;  /* 0x0000005b035b7220 */ /* 0x040fe40000410000 */
[C---:B------:R-:W-:Y:S01]  /*90e0*/  HMMA.16816.F32 R72, R176.reuse, R174, R72 ;  /* 0x000000aeb048723c */ /* 0x040fe20000001848 */
[----:B------:R-:W3:Y:S03]  /*90f0*/  LDSM.16.MT88.4 R172, [R239+0x3100] ;  /* 0x00310000efac783b */ /* 0x000ee60000004200 */
[C---:B------:R-:W-:Y:S01]  /*9100*/  FMUL.FTZ R92, R180.reuse, R92 ;  /* 0x0000005cb45c7220 */ /* 0x040fe20000410000 */
[----:B------:R-:W-:Y:S01]  /*9110*/  MUFU.EX2 R213, R213 ;  /* 0x000000d500d57308 */ /* 0x000fe20000000800 */
[C---:B------:R-:W-:Y:S02]  /*9120*/  FMUL.FTZ R93, R180.reuse, R93 ;  /* 0x0000005db45d7220 */ /* 0x040fe40000410000 */
[C---:B-1----:R-:W-:Y:S04]  /*9130*/  HMMA.16816.F32 R76, R176.reuse, R184, R76 ;  /* 0x000000b8b04c723c */ /* 0x042fe8000000184c */
[C---:B------:R-:W-:Y:S02]  /*9140*/  FMUL.FTZ R94, R3.reuse, R94 ;  /* 0x0000005e035e7220 */ /* 0x040fe40000410000 */
[C---:B------:R-:W-:Y:S01]  /*9150*/  FMUL.FTZ R95, R3.reuse, R95 ;  /* 0x0000005f035f7220 */ /* 0x040fe20000410000 */
[----:B------:R-:W-:Y:S01]  /*9160*/  MUFU.EX2 R214, R214 ;  /* 0x000000d600d67308 */ /* 0x000fe20000000800 */
        /* <DEDUP_REMOVED lines=12> */
[C---:B---3--:R-:W-:Y:S03]  /*9230*/  HMMA.16816.F32 R92, R176.reuse, R172, R92 ;  /* 0x000000acb05c723c */ /* 0x048fe6000000185c */
[C---:B------:R-:W-:Y:S02]  /*9240*/  FMUL.FTZ R103, R3.reuse, R103 ;  /* 0x0000006703677220 */ /* 0x040fe40000410000 */
[C---:B------:R-:W-:Y:S02]  /*9250*/  FMUL.FTZ R104, R180.reuse, R104 ;  /* 0x00000068b4687220 */ /* 0x040fe40000410000 */
[C---:B------:R-:W-:Y:S01]  /*9260*/  FMUL.FTZ R105, R180.reuse, R105 ;  /* 0x00000069b4697220 */ /* 0x040fe20000410000 */
[C---:B------:R-:W-:Y:S01]  /*9270*/  HMMA.16816.F32 R96, R176.reuse, R174, R96 ;  /* 0x000000aeb060723c */ /* 0x040fe20000001860 */
[----:B------:R-:W3:Y:S03]  /*9280*/  LDSM.16.MT88.4 R172, [R240+0x6100] ;  /* 0x00610000f0ac783b */ /* 0x000ee60000004200 */
        /* <DEDUP_REMOVED lines=9> */
[C---:B------:R-:W-:Y:S04]  /*9320*/  FMUL.FTZ R112, R180.reuse, R112 ;  /* 0x00000070b4707220 */ /* 0x040fe80000410000 */
[C---:B------:R-:W-:Y:S01]  /*9330*/  FMUL.FTZ R113, R180.reuse, R113 ;  /* 0x00000071b4717220 */ /* 0x040fe20000410000 */
        /* <DEDUP_REMOVED lines=48> */
[----:B------:R-:W-:Y:S03]  /*9640*/  FMUL.FTZ R149, R180, R149 ;  /* 0x00000095b4957220 */ /* 0x000fe60000410000 */
[C---:B------:R-:W-:Y:S01]  /*9650*/  HMMA.16816.F32 R144, R176.reuse, R174, R144 ;  /* 0x000000aeb090723c */ /* 0x040fe20000001890 */
[----:B------:R-:W-:Y:S02]  /*9660*/  LDSM.16.MT88.4 R172, [R245+0x900] ;  /* 0x00090000f5ac783b */ /* 0x000fe40000004200 */
[C---:B------:R-:W-:Y:S02]  /*9670*/  FMUL.FTZ R150, R3.reuse, R150 ;  /* 0x0000009603967220 */ /* 0x040fe40000410000 */
[----:B------:R-:W-:Y:S02]  /*9680*/  FMUL.FTZ R151, R3, R151 ;  /* 0x0000009703977220 */ /* 0x000fe40000410000 */
[--C-:B------:R-:W-:Y:S02]  /*9690*/  FFMA.FTZ R192, R12, c[0x0][0x2d0], -R205.reuse ;  /* 0x0000b4000cc07a23 */ /* 0x100fe400000108cd */
[C---:B------:R-:W-:Y:S03]  /*96a0*/  FMUL.FTZ R12, R180.reuse, R168 ;  /* 0x000000a8b40c7220 */ /* 0x040fe60000410000 */
[C---:B-1----:R-:W-:Y:S01]  /*96b0*/  HMMA.16816.F32 R148, R176.reuse, R184, R148 ;  /* 0x000000b8b094723c */ /* 0x042fe20000001894 */
[----:B------:R-:W-:Y:S02]  /*96c0*/  MUFU.EX2 R192, R192 ;  /* 0x000000c000c07308 */ /* 0x000fe40000000800 */
[--C-:B------:R-:W-:Y:S02]  /*96d0*/  FFMA.FTZ R193, R13, c[0x0][0x2d0], -R205.reuse ;  /* 0x0000b4000dc17a23 */ /* 0x100fe400000108cd */
[----:B------:R-:W-:Y:S02]  /*96e0*/  FMUL.FTZ R13, R180, R169 ;  /* 0x000000a9b40d7220 */ /* 0x000fe40000410000 */
[--C-:B------:R-:W-:Y:S02]  /*96f0*/  FFMA.FTZ R194, R14, c[0x0][0x2d0], -R204.reuse ;  /* 0x0000b4000ec27a23 */ /* 0x100fe400000108cc */
[----:B------:R-:W-:Y:S02]  /*9700*/  FMUL.FTZ R14, R3, R170 ;  /* 0x000000aa030e7220 */ /* 0x000fe40000410000 */
[----:B------:R-:W1:Y:S01]  /*9710*/  MUFU.EX2 R193, R193 ;  /* 0x000000c100c17308 */ /* 0x000e620000000800 */
[--C-:B------:R-:W-:Y:S02]  /*9720*/  FFMA.FTZ R195, R15, c[0x0][0x2d0], -R204.reuse ;  /* 0x0000b4000fc37a23 */ /* 0x100fe400000108cc */
[C---:B------:R-:W-:Y:S02]  /*9730*/  FMUL.FTZ R15, R3.reuse, R171 ;  /* 0x000000ab030f7220 */ /* 0x040fe40000410000 */
[----:B------:R-:W3:Y:S01]  /*9740*/  LDSM.16.MT88.4 R168, [R238+0x9100] ;  /* 0x00910000eea8783b */ /* 0x000ee20000004200 */
[C---:B------:R-:W-:Y:S02]  /*9750*/  FMUL.FTZ R152, R180.reuse, R152 ;  /* 0x00000098b4987220 */ /* 0x040fe40000410000 */
[C---:B------:R-:W-:Y:S02]  /*9760*/  FMUL.FTZ R153, R180.reuse, R153 ;  /* 0x00000099b4997220 */ /* 0x040fe40000410000 */
[C---:B------:R-:W-:Y:S01]  /*9770*/  HMMA.16816.F32 R12, R176.reuse, R186, R12 ;  /* 0x000000bab00c723c */ /* 0x040fe2000000180c */
[----:B------:R-:W-:Y:S02]  /*9780*/  MUFU.EX2 R194, R194 ;  /* 0x000000c200c27308 */ /* 0x000fe40000000800 */
[C---:B------:R-:W-:Y:S01]  /*9790*/  FMUL.FTZ R154, R3.reuse, R154 ;  /* 0x0000009a039a7220 */ /* 0x040fe20000410000 */
[----:B------:R-:W4:Y:S01]  /*97a0*/  LDSM.16.MT88.4 R184, [R240+0x900] ;  /* 0x00090000f0b8783b */ /* 0x000f220000004200 */
[C---:B------:R-:W-:Y:S02]  /*97b0*/  FMUL.FTZ R155, R3.reuse, R155 ;  /* 0x0000009b039b7220 */ /* 0x040fe40000410000 */
[C---:B------:R-:W-:Y:S02]  /*97c0*/  FMUL.FTZ R156, R180.reuse, R156 ;  /* 0x0000009cb49c7220 */ /* 0x040fe40000410000 */
[C---:B------:R-:W-:Y:S02]  /*97d0*/  FMUL.FTZ R157, R180.reuse, R157 ;  /* 0x0000009db49d7220 */ /* 0x040fe40000410000 */
[----:B------:R-:W5:Y:S01]  /*97e0*/  MUFU.EX2 R195, R195 ;  /* 0x000000c300c37308 */ /* 0x000f620000000800 */
[C---:B--2---:R-:W-:Y:S03]  /*97f0*/  HMMA.16816.F32 R152, R176.reuse, R188, R152 ;  /* 0x000000bcb098723c */ /* 0x044fe60000001898 */
[C---:B------:R-:W-:Y:S02]  /*9800*/  FMUL.FTZ R158, R3.reuse, R158 ;  /* 0x0000009e039e7220 */ /* 0x040fe40000410000 */
[----:B------:R-:W-:Y:S02]  /*9810*/  FMUL.FTZ R159, R3, R159 ;  /* 0x0000009f039f7220 */ /* 0x000fe40000410000 */
[C---:B------:R-:W-:Y:S02]  /*9820*/  FMUL.FTZ R160, R180.reuse, R160 ;  /* 0x000000a0b4a07220 */ /* 0x040fe40000410000 */
[----:B------:R-:W-:Y:S03]  /*9830*/  FMUL.FTZ R161, R180, R161 ;  /* 0x000000a1b4a17220 */ /* 0x000fe60000410000 */
[C---:B------:R-:W-:Y:S03]  /*9840*/  HMMA.16816.F32 R156, R176.reuse, R190, R156 ;  /* 0x000000beb09c723c */ /* 0x040fe6000000189c */
[--C-:B------:R-:W-:Y:S02]  /*9850*/  FFMA.FTZ R17, R17, c[0x0][0x2d0], -R205.reuse ;  /* 0x0000b40011117a23 */ /* 0x100fe400000108cd */
[--C-:B------:R-:W-:Y:S02]  /*9860*/  FFMA.FTZ R202, R16, c[0x0][0x2d0], -R205.reuse ;  /* 0x0000b40010ca7a23 */ /* 0x100fe400000108cd */
[----:B------:R2:W-:Y:S01]  /*9870*/  MUFU.EX2 R188, R17 ;  /* 0x0000001100bc7308 */ /* 0x0005e20000000800 */
[--C-:B------:R-:W-:Y:S04]  /*9880*/  FFMA.FTZ R189, R18, c[0x0][0x2d0], -R204.reuse ;  /* 0x0000b40012bd7a23 */ /* 0x100fe800000108cc */
[--C-:B------:R-:W-:Y:S02]  /*9890*/  FFMA.FTZ R190, R19, c[0x0][0x2d0], -R204.reuse ;  /* 0x0000b40013be7a23 */ /* 0x100fe400000108cc */
[C---:B------:R-:W-:Y:S02]  /*98a0*/  FMUL.FTZ R162, R3.reuse, R162 ;  /* 0x000000a203a27220 */ /* 0x040fe40000410000 */
[----:B------:R-:W-:Y:S01]  /*98b0*/  FMUL.FTZ R163, R3, R163 ;  /* 0x000000a303a37220 */ /* 0x000fe20000410000 */
[----:B------:R-:W4:Y:S01]  /*98c0*/  MUFU.EX2 R202, R202 ;  /* 0x000000ca00ca7308 */ /* 0x000f220000000800 */
[----:B------:R-:W-:Y:S01]  /*98d0*/  FMUL.FTZ R16, R180, R164 ;  /* 0x000000a4b4107220 */ /* 0x000fe20000410000 */
[----:B-1----:R-:W-:Y:S01]  /*98e0*/  F2FP.PACK_AB R164, R193, R192 ;  /* 0x000000c0c1a4723e */ /* 0x002fe200000000ff */
[C---:B------:R-:W-:Y:S02]  /*98f0*/  FMUL.FTZ R18, R3.reuse, R166 ;  /* 0x000000a603127220 */ /* 0x040fe40000410000 */
[----:B------:R-:W-:Y:S01]  /*9900*/  FMUL.FTZ R19, R3, R167 ;  /* 0x000000a703137220 */ /* 0x000fe20000410000 */
[C---:B---3--:R-:W-:Y:S03]  /*9910*/  HMMA.16816.F32 R160, R176.reuse, R168, R160 ;  /* 0x000000a8b0a0723c */ /* 0x048fe600000018a0 */
[--C-:B------:R-:W-:Y:S01]  /*9920*/  FFMA.FTZ R41, R41, c[0x0][0x2d0], -R205.reuse ;  /* 0x0000b40029297a23 */ /* 0x100fe200000108cd */
[----:B------:R-:W-:Y:S01]  /*9930*/  MUFU.EX2 R189, R189 ;  /* 0x000000bd00bd7308 */ /* 0x000fe20000000800 */
[--C-:B------:R-:W-:Y:S02]  /*9940*/  FFMA.FTZ R42, R42, c[0x0][0x2d0], -R204.reuse ;  /* 0x0000b4002a2a7a23 */ /* 0x100fe400000108cc */
[--C-:B------:R-:W-:Y:S02]  /*9950*/  FFMA.FTZ R40, R40, c[0x0][0x2d0], -R205.reuse ;  /* 0x0000b40028287a23 */ /* 0x100fe400000108cd */
[----:B--2---:R-:W-:Y:S03]  /*9960*/  FMUL.FTZ R17, R180, R165 ;  /* 0x000000a5b4117220 */ /* 0x004fe60000410000 */
[----:B-----5:R-:W-:Y:S01]  /*9970*/  F2FP.PACK_AB R165, R195, R194 ;  /* 0x000000c2c3a5723e */ /* 0x020fe200000000ff */
[--C-:B------:R-:W-:Y:S01]  /*9980*/  FFMA.FTZ R45, R45, c[0x0][0x2d0], -R205.reuse ;  /* 0x0000b4002d2d7a23 */ /* 0x100fe200000108cd */
[----:B------:R-:W1:Y:S01]  /*9990*/  MUFU.EX2 R190, R190 ;  /* 0x000000be00be7308 */ /* 0x000e620000000800 */
[--C-:B------:R-:W-:Y:S01]  /*99a0*/  FFMA.FTZ R191, R23, c[0x0][0x2d0], -R204.reuse ;  /* 0x0000b40017bf7a23 */ /* 0x100fe200000108cc */
[----:B------:R-:W-:Y:S01]  /*99b0*/  HMMA.16816.F32 R16, R176, R170, R16 ;  /* 0x000000aab010723c */ /* 0x000fe20000001810 */
[----:B------:R-:W2:Y:S02]  /*99c0*/  LDSM.16.MT88.4 R168, [R239+0x900] ;  /* 0x00090000efa8783b */ /* 0x000ea40000004200 */
[----:B----4-:R-:W-:Y:S01]  /*99d0*/  F2FP.PACK_AB R166, R188, R202 ;  /* 0x000000cabca6723e */ /* 0x010fe200000000ff */
[--C-:B------:R-:W-:Y:S01]  /*99e0*/  FFMA.FTZ R46, R46, c[0x0][0x2d0], -R204.reuse ;  /* 0x0000b4002e2e7a23 */ /* 0x100fe200000108cc */
[----:B------:R-:W-:Y:S01]  /*99f0*/  F2FP.PACK_AB R23, R208, R207 ;  /* 0x000000cfd017723e */ /* 0x000fe200000000ff */
[--C-:B------:R-:W-:Y:S02]  /*9a00*/  FFMA.FTZ R50, R50, c[0x0][0x2d0], -R204.reuse ;  /* 0x0000b40032327a23 */ /* 0x100fe400000108cc */
[----:B------:R-:W-:Y:S01]  /*9a10*/  MUFU.EX2 R191, R191 ;  /* 0x000000bf00bf7308 */ /* 0x000fe20000000800 */
[----:B------:R-:W-:Y:S09]  /*9a20*/  LDSM.16.MT88.4 R176, [R245+0x3900] ;  /* 0x00390000f5b0783b */ /* 0x000ff20000004200 */
[----:B------:R-:W-:Y:S01]  /*9a30*/  MUFU.EX2 R46, R46 ;  /* 0x0000002e002e7308 */ /* 0x000fe20000000800 */
[----:B-1----:R-:W-:Y:S09]  /*9a40*/  F2FP.PACK_AB R167, R190, R189 ;  /* 0x000000bdbea7723e */ /* 0x002ff200000000ff */
[----:B------:R-:W-:Y:S01]  /*9a50*/  MUFU.EX2 R50, R50 ;  /* 0x0000003200327308 */ /* 0x000fe20000000800 */
[C---:B------:R-:W-:Y:S08]  /*9a60*/  HMMA.16816.F32 R4, R164.reuse, R172, R4 ;  /* 0x000000aca404723c */ /* 0x040ff00000001804 */
[C---:B------:R-:W-:Y:S01]  /*9a70*/  HMMA.16816.F32 R8, R164.reuse, R174, R8 ;  /* 0x000000aea408723c */ /* 0x040fe20000001808 */
[----:B------:R-:W1:Y:S07]  /*9a80*/  LDSM.16.MT88.4 R172, [R238+0x900] ;  /* 0x00090000eeac783b */ /* 0x000e6e0000004200 */
[C---:B------:R-:W-:Y:S07]  /*9a90*/  HMMA.16816.F32 R52, R164.reuse, R184, R52 ;  /* 0x000000b8a434723c */ /* 0x040fee0000001834 */
[--C-:B------:R-:W-:Y:S01]  /*9aa0*/  FFMA.FTZ R184, R20, c[0x0][0x2d0], -R205.reuse ;  /* 0x0000b40014b87a23 */ /* 0x100fe200000108cd */
[C---:B------:R-:W-:Y:S04]  /*9ab0*/  HMMA.16816.F32 R56, R164.reuse, R186, R56 ;  /* 0x000000baa438723c */ /* 0x040fe80000001838 */
[--C-:B------:R-:W-:Y:S01]  /*9ac0*/  FFMA.FTZ R185, R21, c[0x0][0x2d0], -R205.reuse ;  /* 0x0000b40015b97a23 */ /* 0x100fe200000108cd */
[----:B------:R-:W-:Y:S02]  /*9ad0*/  MUFU.EX2 R184, R184 ;  /* 0x000000b800b87308 */ /* 0x000fe40000000800 */
[--C-:B------:R-:W-:Y:S01]  /*9ae0*/  FFMA.FTZ R186, R24, c[0x0][0x2d0], -R205.reuse ;  /* 0x0000b40018ba7a23 */ /* 0x100fe200000108cd */
[C---:B--2---:R-:W-:Y:S01]  /*9af0*/  HMMA.16816.F32 R60, R164.reuse, R168, R60 ;  /* 0x000000a8a43c723c */ /* 0x044fe2000000183c */
[----:B------:R-:W-:Y:S03]  /*9b00*/  LDSM.16.MT88.4 R24, [R240+0x1100] ;  /* 0x00110000f018783b */ /* 0x000fe60000004200 */
[--C-:B------:R-:W-:Y:S03]  /*9b10*/  FFMA.FTZ R187, R22, c[0x0][0x2d0], -R204.reuse ;  /* 0x0000b40016bb7a23 */ /* 0x100fe600000108cc */
[----:B------:R-:W2:Y:S01]  /*9b20*/  MUFU.EX2 R185, R185 ;  /* 0x000000b900b97308 */ /* 0x000ea20000000800 */
[C---:B------:R-:W-:Y:S01]  /*9b30*/  HMMA.16816.F32 R64, R164.reuse, R170, R64 ;  /* 0x000000aaa440723c */ /* 0x040fe20000001840 */
[----:B------:R-:W3:Y:S07]  /*9b40*/  LDSM.16.MT88.4 R168, [R240+0x3900] ;  /* 0x00390000f0a8783b */ /* 0x000eee0000004200 */
[C---:B-1----:R-:W-:Y:S01]  /*9b50*/  HMMA.16816.F32 R68, R164.reuse, R172, R68 ;  /* 0x000000aca444723c */ /* 0x042fe20000001844 */
[----:B------:R-:W1:Y:S07]  /*9b60*/  MUFU.EX2 R187, R187 ;  /* 0x000000bb00bb7308 */ /* 0x000e6e0000000800 */
[C---:B------:R-:W-:Y:S01]  /*9b70*/  HMMA.16816.F32 R72, R164.reuse, R174, R72 ;  /* 0x000000aea448723c */ /* 0x040fe20000001848 */
[----:B------:R-:W4:Y:S02]  /*9b80*/  LDSM.16.MT88.4 R172, [R239+0x3900] ;  /* 0x00390000efac783b */ /* 0x000f240000004200 */
[----:B------:R-:W5:Y:S01]  /*9b90*/  MUFU.EX2 R186, R186 ;  /* 0x000000ba00ba7308 */ /* 0x000f620000000800 */
[----:B--2---:R-:W-:Y:S04]  /*9ba0*/  F2FP.PACK_AB R20, R185, R184 ;  /* 0x000000b8b914723e */ /* 0x004fe800000000ff */
[C---:B------:R-:W-:Y:S08]  /*9bb0*/  HMMA.16816.F32 R76, R164.reuse, R176, R76 ;  /* 0x000000b0a44c723c */ /* 0x040ff0000000184c */
[C---:B------:R-:W-:Y:S01]  /*9bc0*/  HMMA.16816.F32 R80, R164.reuse, R178, R80 ;  /* 0x000000b2a450723c */ /* 0x040fe20000001850 */
[----:B------:R-:W2:Y:S03]  /*9bd0*/  LDSM.16.MT88.4 R176, [R238+0x3900] ;  /* 0x00390000eeb0783b */ /* 0x000ea60000004200 */
[----:B-1----:R-:W-:Y:S04]  /*9be0*/  F2FP.PACK_AB R21, R191, R187 ;  /* 0x000000bbbf15723e */ /* 0x002fe800000000ff */
[C---:B---3--:R-:W-:Y:S04]  /*9bf0*/  HMMA.16816.F32 R84, R164.reuse, R168, R84 ;  /* 0x000000a8a454723c */ /* 0x048fe80000001854 */
[----:B-----5:R-:W-:Y:S04]  /*9c00*/  F2FP.PACK_AB R22, R206, R186 ;  /* 0x000000bace16723e */ /* 0x020fe800000000ff */
[C---:B------:R-:W-:Y:S01]  /*9c10*/  HMMA.16816.F32 R88, R164.reuse, R170, R88 ;  /* 0x000000aaa458723c */ /* 0x040fe20000001858 */
[----:B------:R-:W1:Y:S07]  /*9c20*/  LDSM.16.MT88.4 R168, [R245+0x6900] ;  /* 0x00690000f5a8783b */ /* 0x000e6e0000004200 */
[C---:B----4-:R-:W-:Y:S08]  /*9c30*/  HMMA.16816.F32 R92, R164.reuse, R172, R92 ;  /* 0x000000aca45c723c */ /* 0x050ff0000000185c */
        /* <DEDUP_REMOVED lines=25> */
[----:B------:R-:W-:Y:S07]  /*9dd0*/  LDSM.16.MT88.4 R168, [R238+0x1100] ;  /* 0x00110000eea8783b */ /* 0x000fee0000004200 */
[C---:B---3--:R-:W-:Y:S01]  /*9de0*/  HMMA.16816.F32 R160, R164.reuse, R172, R160 ;  /* 0x000000aca4a0723c */ /* 0x048fe200000018a0 */
[----:B------:R-:W3:Y:S01]  /*9df0*/  LDL.LU R172, [R1+0x28] ;  /* 0x0000280001ac7983 */ /* 0x000ee20000300800 */
[----:B------:R1:W-:Y:S06]  /*9e00*/  MUFU.EX2 R173, R42 ;  /* 0x0000002a00ad7308 */ /* 0x0003ec0000000800 */
[----:B------:R-:W-:Y:S01]  /*9e10*/  HMMA.16816.F32 R16, R164, R174, R16 ;  /* 0x000000aea410723c */ /* 0x000fe20000001810 */
[----:B------:R-:W4:Y:S03]  /*9e20*/  LDSM.16.MT88.4 R164, [R239+0x1100] ;  /* 0x00110000efa4783b */ /* 0x000f260000004200 */
[----:B------:R5:W5:Y:S04]  /*9e30*/  MUFU.EX2 R175, R41 ;  /* 0x0000002900af7308 */ /* 0x000b680000000800 */
[C---:B--2---:R-:W-:Y:S06]  /*9e40*/  HMMA.16816.F32 R4, R20.reuse, R176, R4 ;  /* 0x000000b01404723c */ /* 0x044fec0000001804 */
[----:B------:R-:W-:Y:S02]  /*9e50*/  MUFU.EX2 R177, R36 ;  /* 0x0000002400b17308 */ /* 0x000fe40000000800 */
[C---:B------:R-:W-:Y:S04]  /*9e60*/  HMMA.16816.F32 R8, R20.reuse, R178, R8 ;  /* 0x000000b21408723c */ /* 0x040fe80000001808 */
[--C-:B-1----:R-:W-:Y:S02]  /*9e70*/  FFMA.FTZ R42, R47, c[0x0][0x2d0], -R204.reuse ;  /* 0x0000b4002f2a7a23 */ /* 0x102fe400000108cc */
[----:B------:R-:W-:Y:S02]  /*9e80*/  FFMA.FTZ R204, R51, c[0x0][0x2d0], -R204 ;  /* 0x0000b40033cc7a23 */ /* 0x000fe400000108cc */
[C---:B------:R-:W-:Y:S01]  /*9e90*/  HMMA.16816.F32 R52, R20.reuse, R24, R52 ;  /* 0x000000181434723c */ /* 0x040fe20000001834 */
[----:B------:R-:W-:Y:S03]  /*9ea0*/  MUFU.EX2 R179, R37 ;  /* 0x0000002500b37308 */ /* 0x000fe60000000800 */
[--C-:B-----5:R-:W-:Y:S01]  /*9eb0*/  FFMA.FTZ R41, R44, c[0x0][0x2d0], -R205.reuse ;  /* 0x0000b4002c297a23 */ /* 0x120fe200000108cd */
[----:B------:R-:W-:Y:S03]  /*9ec0*/  MOV R51, R175 ;  /* 0x000000af00337202 */ /* 0x000fe60000000f00 */
[C---:B------:R-:W-:Y:S01]  /*9ed0*/  HMMA.16816.F32 R56, R20.reuse, R26, R56 ;  /* 0x0000001a1438723c */ /* 0x040fe20000001838 */
[----:B------:R-:W1:Y:S02]  /*9ee0*/  LDSM.16.MT88.4 R24, [R245+0x4100] ;  /* 0x00410000f518783b */ /* 0x000e640000004200 */
[----:B------:R2:W-:Y:S05]  /*9ef0*/  MUFU.EX2 R44, R43 ;  /* 0x0000002b002c7308 */ /* 0x0005ea0000000800 */
[C---:B----4-:R-:W-:Y:S05]  /*9f00*/  HMMA.16816.F32 R60, R20.reuse, R164, R60 ;  /* 0x000000a4143c723c */ /* 0x050fea000000183c */
[----:B------:R-:W-:Y:S03]  /*9f10*/  MUFU.EX2 R176, R38 ;  /* 0x0000002600b07308 */ /* 0x000fe60000000800 */
[C---:B------:R-:W-:Y:S01]  /*9f20*/  HMMA.16816.F32 R64, R20.reuse, R166, R64 ;  /* 0x000000a61440723c */ /* 0x040fe20000001840 */
[----:B------:R-:W4:Y:S06]  /*9f30*/  LDSM.16.MT88.4 R164, [R240+0x4100] ;  /* 0x00410000f0a4783b */ /* 0x000f2c0000004200 */
[----:B------:R5:W-:Y:S01]  /*9f40*/  MUFU.EX2 R178, R39 ;  /* 0x0000002700b27308 */ /* 0x000be20000000800 */
[C---:B------:R-:W-:Y:S01]  /*9f50*/  HMMA.16816.F32 R68, R20.reuse, R168, R68 ;  /* 0x000000a81444723c */ /* 0x040fe20000001844 */
[----:B--2---:R-:W2:Y:S07]  /*9f60*/  LDL.LU R43, [R1+0x24] ;  /* 0x00002400012b7983 */ /* 0x004eae0000300800 */
[C---:B------:R-:W-:Y:S01]  /*9f70*/  HMMA.16816.F32 R72, R20.reuse, R170, R72 ;  /* 0x000000aa1448723c */ /* 0x040fe20000001848 */
[----:B------:R-:W4:Y:S01]  /*9f80*/  LDSM.16.MT88.4 R168, [R239+0x4100] ;  /* 0x00410000efa8783b */ /* 0x000f220000004200 */
[----:B------:R-:W-:Y:S06]  /*9f90*/  MUFU.EX2 R47, R45 ;  /* 0x0000002d002f7308 */ /* 0x000fec0000000800 */
[C---:B-1----:R-:W-:Y:S04]  /*9fa0*/  HMMA.16816.F32 R76, R20.reuse, R24, R76 ;  /* 0x00000018144c723c */ /* 0x042fe8000000184c */
[----:B------:R-:W1:Y:S01]  /*9fb0*/  MUFU.EX2 R45, R42 ;  /* 0x0000002a002d7308 */ /* 0x000e620000000800 */
[----:B-----5:R-:W-:Y:S03]  /*9fc0*/  LDSM.16.MT88.4 R36, [R239+0x2100] ;  /* 0x00210000ef24783b */ /* 0x020fe60000004200 */
[C---:B------:R-:W-:Y:S05]  /*9fd0*/  HMMA.16816.F32 R80, R20.reuse, R26, R80 ;  /* 0x0000001a1450723c */ /* 0x040fea0000001850 */
[----:B------:R-:W5:Y:S01]  /*9fe0*/  LDSM.16.MT88.4 R24, [R238+0x4100] ;  /* 0x00410000ee18783b */ /* 0x000f620000004200 */
[----:B------:R-:W1:Y:S02]  /*9ff0*/  MUFU.EX2 R204, R204 ;  /* 0x000000cc00cc7308 */ /* 0x000e640000000800 */
[C---:B----4-:R-:W-:Y:S08]  /*a000*/  HMMA.16816.F32 R84, R20.reuse, R164, R84 ;  /* 0x000000a41454723c */ /* 0x050ff00000001854 */
[C---:B------:R-:W-:Y:S01]  /*a010*/  HMMA.16816.F32 R88, R20.reuse, R166, R88 ;  /* 0x000000a61458723c */ /* 0x040fe20000001858 */
[----:B------:R-:W4:Y:S07]  /*a020*/  LDSM.16.MT88.4 R164, [R245+0x7100] ;  /* 0x00710000f5a4783b */ /* 0x000f2e0000004200 */
[C---:B------:R-:W-:Y:S08]  /*a030*/  HMMA.16816.F32 R92, R20.reuse, R168, R92 ;  /* 0x000000a8145c723c */ /* 0x040ff0000000185c */
[C---:B------:R-:W-:Y:S01]  /*a040*/  HMMA.16816.F32 R96, R20.reuse, R170, R96 ;  /* 0x000000aa1460723c */ /* 0x040fe20000001860 */
[----:B------:R-:W1:Y:S07]  /*a050*/  LDSM.16.MT88.4 R168, [R240+0x7100] ;  /* 0x00710000f0a8783b */ /* 0x000e6e0000004200 */
[C---:B-----5:R-:W-:Y:S08]  /*a060*/  HMMA.16816.F32 R100, R20.reuse, R24, R100 ;  /* 0x000000181464723c */ /* 0x060ff00000001864 */
[C---:B------:R-:W-:Y:S01]  /*a070*/  HMMA.16816.F32 R104, R20.reuse, R26, R104 ;  /* 0x0000001a1468723c */ /* 0x040fe20000001868 */
[----:B------:R-:W5:Y:S07]  /*a080*/  LDSM.16.MT88.4 R24, [R239+0x7100] ;  /* 0x00710000ef18783b */ /* 0x000f6e0000004200 */
[C---:B----4-:R-:W-:Y:S08]  /*a090*/  HMMA.16816.F32 R108, R20.reuse, R164, R108 ;  /* 0x000000a4146c723c */ /* 0x050ff0000000186c */
[C---:B------:R-:W-:Y:S01]  /*a0a0*/  HMMA.16816.F32 R112, R20.reuse, R166, R112 ;  /* 0x000000a61470723c */ /* 0x040fe20000001870 */
[----:B------:R-:W4:Y:S07]  /*a0b0*/  LDSM.16.MT88.4 R164, [R238+0x7100] ;  /* 0x00710000eea4783b */ /* 0x000f2e0000004200 */
[C---:B-1----:R-:W-:Y:S08]  /*a0c0*/  HMMA.16816.F32 R116, R20.reuse, R168, R116 ;  /* 0x000000a81474723c */ /* 0x042ff00000001874 */
        /* <DEDUP_REMOVED lines=8> */
[C---:B-1----:R-:W-:Y:S01]  /*a150*/  HMMA.16816.F32 R140, R20.reuse, R168, R140 ;  /* 0x000000a8148c723c */ /* 0x042fe2000000188c */
[----:B------:R1:W-:Y:S07]  /*a160*/  MUFU.EX2 R169, R35 ;  /* 0x0000002300a97308 */ /* 0x0003ee0000000800 */
[C---:B------:R-:W-:Y:S03]  /*a170*/  HMMA.16816.F32 R144, R20.reuse, R170, R144 ;  /* 0x000000aa1490723c */ /* 0x040fe60000001890 */
[----:B------:R1:W-:Y:S05]  /*a180*/  MUFU.EX2 R168, R40 ;  /* 0x0000002800a87308 */ /* 0x0003ea0000000800 */
[C---:B-----5:R-:W-:Y:S08]  /*a190*/  HMMA.16816.F32 R148, R20.reuse, R24, R148 ;  /* 0x000000181494723c */ /* 0x060ff00000001894 */
[C---:B------:R-:W-:Y:S01]  /*a1a0*/  HMMA.16816.F32 R12, R20.reuse, R26, R12 ;  /* 0x0000001a140c723c */ /* 0x040fe2000000180c */
[----:B------:R-:W5:Y:S07]  /*a1b0*/  LDSM.16.MT88.4 R24, [R245+0x1900] ;  /* 0x00190000f518783b */ /* 0x000f6e0000004200 */
[C---:B----4-:R-:W-:Y:S01]  /*a1c0*/  HMMA.16816.F32 R152, R20.reuse, R164, R152 ;  /* 0x000000a41498723c */ /* 0x050fe20000001898 */
[----:B-1----:R-:W1:Y:S03]  /*a1d0*/  LDSM.16.MT88.4 R32, [R240+0x1900] ;  /* 0x00190000f020783b */ /* 0x002e660000004200 */
[--C-:B------:R-:W-:Y:S02]  /*a1e0*/  FFMA.FTZ R40, R48, c[0x0][0x2d0], -R205.reuse ;  /* 0x0000b40030287a23 */ /* 0x100fe400000108cd */
[----:B------:R-:W4:Y:S01]  /*a1f0*/  MUFU.EX2 R48, R41 ;  /* 0x0000002900307308 */ /* 0x000f220000000800 */
[----:B------:R-:W-:Y:S01]  /*a200*/  FFMA.FTZ R205, R49, c[0x0][0x2d0], -R205 ;  /* 0x0000b40031cd7a23 */ /* 0x000fe200000108cd */
[C---:B------:R-:W-:Y:S04]  /*a210*/  HMMA.16816.F32 R156, R20.reuse, R166, R156 ;  /* 0x000000a6149c723c */ /* 0x040fe8000000189c */
[----:B------:R-:W-:Y:S03]  /*a220*/  F2FP.PACK_AB R165, R45, R46 ;  /* 0x0000002e2da5723e */ /* 0x000fe600000000ff */
[----:B------:R-:W-:Y:S01]  /*a230*/  F2FP.PACK_AB R167, R204, R50 ;  /* 0x00000032cca7723e */ /* 0x000fe200000000ff */
[C---:B------:R-:W-:Y:S01]  /*a240*/  HMMA.16816.F32 R160, R20.reuse, R28, R160 ;  /* 0x0000001c14a0723c */ /* 0x040fe200000018a0 */
[----:B------:R-:W-:Y:S07]  /*a250*/  MUFU.EX2 R49, R40 ;  /* 0x0000002800317308 */ /* 0x000fee0000000800 */
[----:B------:R-:W-:Y:S01]  /*a260*/  HMMA.16816.F32 R16, R20, R30, R16 ;  /* 0x0000001e1410723c */ /* 0x000fe20000001810 */
[----:B------:R-:W1:Y:S02]  /*a270*/  LDSM.16.MT88.4 R28, [R239+0x1900] ;  /* 0x00190000ef1c783b */ /* 0x000e640000004200 */
[----:B------:R-:W3:Y:S01]  /*a280*/  MUFU.EX2 R205, R205 ;  /* 0x000000cd00cd7308 */ /* 0x000ee20000000800 */
[----:B----4-:R-:W-:Y:S03]  /*a290*/  F2FP.PACK_AB R164, R47, R48 ;  /* 0x000000302fa4723e */ /* 0x010fe600000000ff */
[----:B------:R-:W-:Y:S02]  /*a2a0*/  F2FP.PACK_AB R23, R169, R215 ;  /* 0x000000d7a917723e */ /* 0x000fe400000000ff */
[----:B------:R-:W-:Y:S03]  /*a2b0*/  F2FP.PACK_AB R20, R210, R209 ;  /* 0x000000d1d214723e */ /* 0x000fe600000000ff */
[----:B------:R-:W-:Y:S02]  /*a2c0*/  F2FP.PACK_AB R21, R212, R211 ;  /* 0x000000d3d415723e */ /* 0x000fe400000000ff */
[----:B------:R-:W-:Y:S07]  /*a2d0*/  F2FP.PACK_AB R22, R214, R213 ;  /* 0x000000d5d616723e */ /* 0x000fee00000000ff */
[C---:B-----5:R-:W-:Y:S03]  /*a2e0*/  HMMA.16816.F32 R4, R20.reuse, R24, R4 ;  /* 0x000000181404723c */ /* 0x060fe60000001804 */
[----:B---3--:R-:W-:Y:S01]  /*a2f0*/  F2FP.PACK_AB R166, R205, R49 ;  /* 0x00000031cda6723e */ /* 0x008fe200000000ff */
[----:B------:R-:W-:Y:S01]  /*a300*/  FFMA.FTZ R203, R180, R172, R203 ;  /* 0x000000acb4cb7223 */ /* 0x000fe200000100cb */
[----:B------:R-:W-:Y:S03]  /*a310*/  MOV R180, R173 ;  /* 0x000000ad00b47202 */ /* 0x000fe60000000f00 */
[C---:B------:R-:W-:Y:S01]  /*a320*/  HMMA.16816.F32 R8, R20.reuse, R26, R8 ;  /* 0x0000001a1408723c */ /* 0x040fe20000001808 */
[----:B------:R-:W3:Y:S03]  /*a330*/  LDSM.16.MT88.4 R24, [R238+0x1900] ;  /* 0x00190000ee18783b */ /* 0x000ee60000004200 */
[----:B------:R-:W-:Y:S01]  /*a340*/  FADD.FTZ R203, R200, R203 ;  /* 0x000000cbc8cb7221 */ /* 0x000fe20000010000 */
[----:B------:R-:W-:Y:S03]  /*a350*/  MOV R200, R168 ;  /* 0x000000a800c87202 */ /* 0x000fe60000000f00 */
[C---:B-1----:R-:W-:Y:S01]  /*a360*/  HMMA.16816.F32 R52, R20.reuse, R32, R52 ;  /* 0x000000201434723c */ /* 0x042fe20000001834 */
[----:B------:R-:W-:Y:S03]  /*a370*/  LDSM.16.MT88.4 R172, [R245+0x2900] ;  /* 0x00290000f5ac783b */ /* 0x000fe60000004200 */
[----:B------:R-:W-:Y:S01]  /*a380*/  FADD.FTZ R198, R198, R203 ;  /* 0x000000cbc6c67221 */ /* 0x000fe20000010000 */
[----:B------:R-:W-:Y:S03]  /*a390*/  MOV R203, R179 ;  /* 0x000000b300cb7202 */ /* 0x000fe60000000f00 */
[C---:B------:R-:W-:Y:S01]  /*a3a0*/  HMMA.16816.F32 R56, R20.reuse, R34, R56 ;  /* 0x000000221438723c */ /* 0x040fe20000001838 */
[----:B------:R-:W1:Y:S03]  /*a3b0*/  LDSM.16.MT88.4 R32, [R245+0x4900] ;  /* 0x00490000f520783b */ /* 0x000e660000004200 */
[----:B------:R-:W-:Y:S01]  /*a3c0*/  FADD.FTZ R196, R196, R198 ;  /* 0x000000c6c4c47221 */ /* 0x000fe20000010000 */
[----:B------:R-:W-:Y:S03]  /*a3d0*/  MOV R198, R177 ;  /* 0x000000b100c67202 */ /* 0x000fe60000000f00 */
[C---:B------:R-:W-:Y:S04]  /*a3e0*/  HMMA.16816.F32 R60, R20.reuse, R28, R60 ;  /* 0x0000001c143c723c */ /* 0x040fe8000000183c */
[----:B------:R-:W-:Y:S04]  /*a3f0*/  FADD.FTZ R196, R192, R196 ;  /* 0x000000c4c0c47221 */ /* 0x000fe80000010000 */
[C---:B------:R-:W-:Y:S01]  /*a400*/  HMMA.16816.F32 R64, R20.reuse, R30, R64 ;  /* 0x0000001e1440723c */ /* 0x040fe20000001840 */
[----:B------:R-:W4:Y:S03]  /*a410*/  LDSM.16.MT88.4 R28, [R240+0x4900] ;  /* 0x00490000f01c783b */ /* 0x000f260000004200 */
        /* <DEDUP_REMOVED lines=8> */
[C---:B-1----:R-:W-:Y:S04]  /*a4a0*/  HMMA.16816.F32 R76, R20.reuse, R32, R76 ;  /* 0x00000020144c723c */ /* 0x042fe8000000184c */
[----:B------:R-:W-:Y:S02]  /*a4b0*/  FADD.FTZ R185, R186, R185 ;  /* 0x000000b9bab97221 */ /* 0x000fe40000010000 */
[----:B--2---:R-:W-:Y:S02]  /*a4c0*/  FFMA.FTZ R201, R3, R43, R201 ;  /* 0x0000002b03c97223 */ /* 0x004fe400000100c9 */
[C---:B------:R-:W-:Y:S01]  /*a4d0*/  HMMA.16816.F32 R80, R20.reuse, R34, R80 ;  /* 0x000000221450723c */ /* 0x040fe20000001850 */
[----:B------:R-:W1:Y:S03]  /*a4e0*/  LDSM.16.MT88.4 R32, [R238+0x4900] ;  /* 0x00490000ee20783b */ /* 0x000e660000004200 */
[----:B------:R-:W-:Y:S01]  /*a4f0*/  FADD.FTZ R201, R199, R201 ;  /* 0x000000c9c7c97221 */ /* 0x000fe20000010000 */
[----:B------:R-:W-:Y:S01]  /*a500*/  MOV R199, R178 ;  /* 0x000000b200c77202 */ /* 0x000fe20000000f00 */
[----:B------:R-:W-:Y:S02]  /*a510*/  FADD.FTZ R206, R206, R185 ;  /* 0x000000b9cece7221 */ /* 0x000fe40000010000 */
[C---:B----4-:R-:W-:Y:S01]  /*a520*/  HMMA.16816.F32 R84, R20.reuse, R28, R84 ;  /* 0x0000001c1454723c */ /* 0x050fe20000001854 */
[----:B------:R-:W-:Y:S03]  /*a530*/  LDSM.16.MT88.4 R40, [R245+0x5900] ;  /* 0x00590000f528783b */ /* 0x000fe60000004200 */
[----:B------:R-:W-:Y:S01]  /*a540*/  FADD.FTZ R197, R197, R201 ;  /* 0x000000c9c5c57221 */ /* 0x000fe20000010000 */
[-C--:B------:R-:W-:Y:S01]  /*a550*/  MOV R201, R176.reuse ;  /* 0x000000b000c97202 */ /* 0x080fe20000000f00 */
[----:B------:R-:W-:Y:S02]  /*a560*/  FADD.FTZ R206, R209, R206 ;  /* 0x000000ced1ce7221 */ /* 0x000fe40000010000 */
[C---:B------:R-:W-:Y:S01]  /*a570*/  HMMA.16816.F32 R88, R20.reuse, R30, R88 ;  /* 0x0000001e1458723c */ /* 0x040fe20000001858 */
[----:B------:R-:W2:Y:S03]  /*a580*/  LDSM.16.MT88.4 R28, [R245+0x7900] ;  /* 0x00790000f51c783b */ /* 0x000ea60000004200 */
[----:B------:R-:W-:Y:S02]  /*a590*/  FADD.FTZ R210, R210, R206 ;  /* 0x000000ced2d27221 */ /* 0x000fe40000010000 */
[----:B------:R-:W-:Y:S02]  /*a5a0*/  FADD.FTZ R197, R181, R197 ;  /* 0x000000c5b5c57221 */ /* 0x000fe40000010000 */
[----:B------:R-:W-:Y:S01]  /*a5b0*/  FADD.FTZ R210, R213, R210 ;  /* 0x000000d2d5d27221 */ /* 0x000fe20000010000 */
[C---:B---3--:R-:W-:Y:S03]  /*a5c0*/  HMMA.16816.F32 R92, R20.reuse, R24, R92 ;  /* 0x00000018145c723c */ /* 0x048fe6000000185c */
[----:B------:R-:W-:Y:S02]  /*a5d0*/  FADD.FTZ R214, R214, R210 ;  /* 0x000000d2d6d67221 */ /* 0x000fe40000010000 */
[----:B------:R-:W-:Y:S02]  /*a5e0*/  FADD.FTZ R197, R194, R197 ;  /* 0x000000c5c2c57221 */ /* 0x000fe40000010000 */
[----:B------:R-:W-:Y:S01]  /*a5f0*/  FADD.FTZ R214, R198, R214 ;  /* 0x000000d6c6d67221 */ /* 0x000fe20000010000 */
[C---:B------:R-:W-:Y:S01]  /*a600*/  HMMA.16816.F32 R96, R20.reuse, R26, R96 ;  /* 0x0000001a1460723c */ /* 0x040fe20000001860 */
[----:B------:R-:W3:Y:S03]  /*a610*/  LDSM.16.MT88.4 R24, [R240+0x7900] ;  /* 0x00790000f018783b */ /* 0x000ee60000004200 */
[----:B------:R-:W-:Y:S04]  /*a620*/  FADD.FTZ R195, R195, R197 ;  /* 0x000000c5c3c37221 */ /* 0x000fe80000010000 */
[C---:B-1----:R-:W-:Y:S04]  /*a630*/  HMMA.16816.F32 R100, R20.reuse, R32, R100 ;  /* 0x000000201464723c */ /* 0x042fe80000001864 */
[----:B------:R-:W-:Y:S04]  /*a640*/  FADD.FTZ R195, R189, R195 ;  /* 0x000000c3bdc37221 */ /* 0x000fe80000010000 */
[C---:B------:R-:W-:Y:S01]  /*a650*/  HMMA.16816.F32 R104, R20.reuse, R34, R104 ;  /* 0x000000221468723c */ /* 0x040fe20000001868 */
[----:B------:R-:W1:Y:S03]  /*a660*/  LDSM.16.MT88.4 R32, [R239+0x7900] ;  /* 0x00790000ef20783b */ /* 0x000e660000004200 */
[----:B------:R-:W-:Y:S04]  /*a670*/  FADD.FTZ R190, R190, R195 ;  /* 0x000000c3bebe7221 */ /* 0x000fe80000010000 */
[C---:B--2---:R-:W-:Y:S04]  /*a680*/  HMMA.16816.F32 R108, R20.reuse, R28, R108 ;  /* 0x0000001c146c723c */ /* 0x044fe8000000186c */
[----:B------:R-:W-:Y:S04]  /*a690*/  FADD.FTZ R190, R187, R190 ;  /* 0x000000bebbbe7221 */ /* 0x000fe80000010000 */
[C---:B------:R-:W-:Y:S01]  /*a6a0*/  HMMA.16816.F32 R112, R20.reuse, R30, R112 ;  /* 0x0000001e1470723c */ /* 0x040fe20000001870 */
[----:B------:R-:W2:Y:S03]  /*a6b0*/  LDSM.16.MT88.4 R28, [R238+0x7900] ;  /* 0x00790000ee1c783b */ /* 0x000ea60000004200 */
        /* <DEDUP_REMOVED lines=9> */
[----:B------:R-:W-:Y:S04]  /*a750*/  FADD.FTZ R3, R215, R212 ;  /* 0x000000d4d7037221 */ /* 0x000fe80000010000 */
        /* <DEDUP_REMOVED lines=15> */
[----:B------:R-:W-:Y:S01]  /*a850*/  HMMA.16816.F32 R16, R20, R26, R16 ;  /* 0x0000001a1410723c */ /* 0x000fe20000001810 */
[----:B------:R-:W3:Y:S06]  /*a860*/  LDSM.16.MT88.4 R24, [R238+0x2100] ;  /* 0x00210000ee18783b */ /* 0x000eec0000004200 */
[----:B------:R-:W-:Y:S02]  /*a870*/  F2FP.PACK_AB R20, R179, R177 ;  /* 0x000000b1b314723e */ /* 0x000fe400000000ff */
[----:B------:R-:W-:Y:S03]  /*a880*/  F2FP.PACK_AB R21, R178, R176 ;  /* 0x000000b0b215723e */ /* 0x000fe600000000ff */
[----:B------:R-:W-:Y:S02]  /*a890*/  F2FP.PACK_AB R22, R51, R168 ;  /* 0x000000a83316723e */ /* 0x000fe400000000ff */
[----:B------:R-:W-:Y:S07]  /*a8a0*/  F2FP.PACK_AB R23, R44, R180 ;  /* 0x000000b42c17723e */ /* 0x000fee00000000ff */
[C---:B-1----:R-:W-:Y:S08]  /*a8b0*/  HMMA.16816.F32 R4, R20.reuse, R32, R4 ;  /* 0x000000201404723c */ /* 0x042ff00000001804 */
[C---:B------:R-:W-:Y:S01]  /*a8c0*/  HMMA.16816.F32 R8, R20.reuse, R34, R8 ;  /* 0x000000221408723c */ /* 0x040fe20000001808 */
[----:B------:R-:W-:Y:S07]  /*a8d0*/  LDSM.16.MT88.4 R32, [R240+0x5100] ;  /* 0x00510000f020783b */ /* 0x000fee0000004200 */
[C---:B--2---:R-:W-:Y:S08]  /*a8e0*/  HMMA.16816.F32 R52, R20.reuse, R28, R52 ;  /* 0x0000001c1434723c */ /* 0x044ff00000001834 */
[C---:B------:R-:W-:Y:S01]  /*a8f0*/  HMMA.16816.F32 R56, R20.reuse, R30, R56 ;  /* 0x0000001e1438723c */ /* 0x040fe20000001838 */
[----:B------:R-:W1:Y:S07]  /*a900*/  LDSM.16.MT88.4 R28, [R245+0x5100] ;  /* 0x00510000f51c783b */ /* 0x000e6e0000004200 */
[C---:B------:R-:W-:Y:S08]  /*a910*/  HMMA.16816.F32 R60, R20.reuse, R36, R60 ;  /* 0x00000024143c723c */ /* 0x040ff0000000183c */
        /* <DEDUP_REMOVED lines=39> */
[----:B------:R-:W-:Y:S01]  /*ab90*/  HMMA.16816.F32 R16, R20, R26, R16 ;  /* 0x0000001a1410723c */ /* 0x000fe20000001810 */
[----:B------:R-:W3:Y:S07]  /*aba0*/  LDSM.16.MT88.4 R20, [R240+0x5900] ;  /* 0x00590000f014783b */ /* 0x000eee0000004200 */
[C---:B------:R-:W-:Y:S01]  /*abb0*/  HMMA.16816.F32 R176, R164.reuse, R172, R4 ;  /* 0x000000aca4b0723c */ /* 0x040fe20000001804 */
[----:B------:R-:W5:Y:S07]  /*abc0*/  LDSM.16.MT88.4 R4, [R239+0x5900] ;  /* 0x00590000ef04783b */ /* 0x000f6e0000004200 */
[C---:B------:R-:W-:Y:S01]  /*abd0*/  HMMA.16816.F32 R172, R164.reuse, R174, R8 ;  /* 0x000000aea4ac723c */ /* 0x040fe20000001808 */
[----:B------:R-:W3:Y:S07]  /*abe0*/  LDSM.16.MT88.4 R8, [R238+0x5900] ;  /* 0x00590000ee08783b */ /* 0x000eee0000004200 */
[C---:B-1----:R-:W-:Y:S01]  /*abf0*/  HMMA.16816.F32 R52, R164.reuse, R28, R52 ;  /* 0x0000001ca434723c */ /* 0x042fe20000001834 */
[----:B------:R-:W1:Y:S07]  /*ac00*/  LDSM.16.MT88.4 R24, [R245+0x8900] ;  /* 0x00890000f518783b */ /* 0x000e6e0000004200 */
[C---:B------:R-:W-:Y:S01]  /*ac10*/  HMMA.16816.F32 R56, R164.reuse, R30, R56 ;  /* 0x0000001ea438723c */ /* 0x040fe20000001838 */
[----:B------:R-:W1:Y:S07]  /*ac20*/  LDSM.16.MT88.4 R28, [R240+0x8900] ;  /* 0x00890000f01c783b */ /* 0x000e6e0000004200 */
[C---:B----4-:R-:W-:Y:S08]  /*ac30*/  HMMA.16816.F32 R60, R164.reuse, R32, R60 ;  /* 0x00000020a43c723c */ /* 0x050ff0000000183c */
[C---:B------:R-:W-:Y:S01]  /*ac40*/  HMMA.16816.F32 R64, R164.reuse, R34, R64 ;  /* 0x00000022a440723c */ /* 0x040fe20000001840 */
[----:B------:R-:W4:Y:S07]  /*ac50*/  LDSM.16.MT88.4 R32, [R239+0x8900] ;  /* 0x00890000ef20783b */ /* 0x000f2e0000004200 */
[C---:B--2---:R-:W-:Y:S07]  /*ac60*/  HMMA.16816.F32 R68, R164.reuse, R36, R68 ;  /* 0x00000024a444723c */ /* 0x044fee0000001844 */
[----:B------:R-:W-:Y:S01]  /*ac70*/  MOV R37, R169 ;  /* 0x000000a900257202 */ /* 0x000fe20000000f00 */
[C---:B------:R-:W-:Y:S01]  /*ac80*/  HMMA.16816.F32 R72, R164.reuse, R38, R72 ;  /* 0x00000026a448723c */ /* 0x040fe20000001848 */
[----:B------:R-:W-:Y:S03]  /*ac90*/  LDSM.16.MT88.4 R168, [R240+0xb900] ;  /* 0x00b90000f0a8783b */ /* 0x000fe60000004200 */
[----:B------:R-:W-:Y:S04]  /*aca0*/  FADD.FTZ R3, R37, R3 ;  /* 0x0000000325037221 */ /* 0x000fe80000010000 */
[C---:B------:R-:W-:Y:S08]  /*acb0*/  HMMA.16816.F32 R76, R164.reuse, R40, R76 ;  /* 0x00000028a44c723c */ /* 0x040ff0000000184c */
[C---:B------:R-:W-:Y:S08]  /*acc0*/  HMMA.16816.F32 R80, R164.reuse, R42, R80 ;  /* 0x0000002aa450723c */ /* 0x040ff00000001850 */
[C---:B---3--:R-:W-:Y:S08]  /*acd0*/  HMMA.16816.F32 R84, R164.reuse, R20, R84 ;  /* 0x00000014a454723c */ /* 0x048ff00000001854 */
[C---:B------:R-:W-:Y:S01]  /*ace0*/  HMMA.16816.F32 R88, R164.reuse, R22, R88 ;  /* 0x00000016a458723c */ /* 0x040fe20000001858 */
[----:B------:R-:W2:Y:S07]  /*acf0*/  LDSM.16.MT88.4 R20, [R238+0x8900] ;  /* 0x00890000ee14783b */ /* 0x000eae0000004200 */
[C---:B-----5:R-:W-:Y:S08]  /*ad00*/  HMMA.16816.F32 R92, R164.reuse, R4, R92 ;  /* 0x00000004a45c723c */ /* 0x060ff0000000185c */
[C---:B------:R-:W-:Y:S01]  /*ad10*/  HMMA.16816.F32 R96, R164.reuse, R6, R96 ;  /* 0x00000006a460723c */ /* 0x040fe20000001860 */
[----:B------:R-:W3:Y:S07]  /*ad20*/  LDSM.16.MT88.4 R4, [R245+0xb900] ;  /* 0x00b90000f504783b */ /* 0x000eee0000004200 */
[C---:B------:R-:W-:Y:S08]  /*ad30*/  HMMA.16816.F32 R100, R164.reuse, R8, R100 ;  /* 0x00000008a464723c */ /* 0x040ff00000001864 */
[C---:B------:R-:W-:Y:S01]  /*ad40*/  HMMA.16816.F32 R104, R164.reuse, R10, R104 ;  /* 0x0000000aa468723c */ /* 0x040fe20000001868 */
[----:B------:R-:W5:Y:S07]  /*ad50*/  LDSM.16.MT88.4 R8, [R239+0xb900] ;  /* 0x00b90000ef08783b */ /* 0x000f6e0000004200 */
[C---:B-1----:R-:W-:Y:S08]  /*ad60*/  HMMA.16816.F32 R108, R164.reuse, R24, R108 ;  /* 0x00000018a46c723c */ /* 0x042ff0000000186c */
[C---:B------:R-:W-:Y:S08]  /*ad70*/  HMMA.16816.F32 R112, R164.reuse, R26, R112 ;  /* 0x0000001aa470723c */ /* 0x040ff00000001870 */
[C---:B------:R-:W-:Y:S08]  /*ad80*/  HMMA.16816.F32 R116, R164.reuse, R28, R116 ;  /* 0x0000001ca474723c */ /* 0x040ff00000001874 */
[C---:B------:R-:W-:Y:S08]  /*ad90*/  HMMA.16816.F32 R120, R164.reuse, R30, R120 ;  /* 0x0000001ea478723c */ /* 0x040ff00000001878 */
[C---:B----4-:R-:W-:Y:S08]  /*ada0*/  HMMA.16816.F32 R124, R164.reuse, R32, R124 ;  /* 0x00000020a47c723c */ /* 0x050ff0000000187c */
[C---:B------:R-:W-:Y:S08]  /*adb0*/  HMMA.16816.F32 R128, R164.reuse, R34, R128 ;  /* 0x00000022a480723c */ /* 0x040ff00000001880 */
[C---:B--2---:R-:W-:Y:S08]  /*adc0*/  HMMA.16816.F32 R132, R164.reuse, R20, R132 ;  /* 0x00000014a484723c */ /* 0x044ff00000001884 */
[C---:B------:R-:W-:Y:S08]  /*add0*/  HMMA.16816.F32 R136, R164.reuse, R22, R136 ;  /* 0x00000016a488723c */ /* 0x040ff00000001888 */
[C---:B---3--:R-:W-:Y:S08]  /*ade0*/  HMMA.16816.F32 R140, R164.reuse, R4, R140 ;  /* 0x00000004a48c723c */ /* 0x048ff0000000188c */
[C---:B------:R-:W-:Y:S01]  /*adf0*/  HMMA.16816.F32 R144, R164.reuse, R6, R144 ;  /* 0x00000006a490723c */ /* 0x040fe20000001890 */
[----:B------:R-:W1:Y:S07]  /*ae00*/  LDSM.16.MT88.4 R4, [R238+0xb900] ;  /* 0x00b90000ee04783b */ /* 0x000e6e0000004200 */
[C---:B------:R-:W-:Y:S08]  /*ae10*/  HMMA.16816.F32 R148, R164.reuse, R168, R148 ;  /* 0x000000a8a494723c */ /* 0x040ff00000001894 */
[C---:B------:R-:W-:Y:S08]  /*ae20*/  HMMA.16816.F32 R168, R164.reuse, R170, R12 ;  /* 0x000000aaa4a8723c */ /* 0x040ff0000000180c */
[C---:B-----5:R-:W-:Y:S07]  /*ae30*/  HMMA.16816.F32 R152, R164.reuse, R8, R152 ;  /* 0x00000008a498723c */ /* 0x060fee0000001898 */
[----:B------:R-:W-:Y:S01]  /*ae40*/  FADD.FTZ R8, R201, R3 ;  /* 0x00000003c9087221 */ /* 0x000fe20000010000 */
[C---:B------:R-:W-:Y:S04]  /*ae50*/  HMMA.16816.F32 R156, R164.reuse, R10, R156 ;  /* 0x0000000aa49c723c */ /* 0x040fe8000000189c */
[----:B------:R-:W-:Y:S02]  /*ae60*/  FADD.FTZ R3, R203, R214 ;  /* 0x000000d6cb037221 */ /* 0x000fe40000010000 */
[----:B------:R-:W-:Y:S02]  /*ae70*/  FADD.FTZ R8, R199, R8 ;  /* 0x00000008c7087221 */ /* 0x000fe40000010000 */
[----:B------:R-:W-:Y:S01]  /*ae80*/  FADD.FTZ R3, R200, R3 ;  /* 0x00000003c8037221 */ /* 0x000fe20000010000 */
[C---:B-1----:R-:W-:Y:S03]  /*ae90*/  HMMA.16816.F32 R160, R164.reuse, R4, R160 ;  /* 0x00000004a4a0723c */ /* 0x042fe600000018a0 */
[----:B------:R-:W-:Y:S02]  /*aea0*/  FADD.FTZ R3, R51, R3 ;  /* 0x0000000333037221 */ /* 0x000fe40000010000 */
[----:B------:R-:W-:Y:S01]  /*aeb0*/  FADD.FTZ R8, R180, R8 ;  /* 0x00000008b4087221 */ /* 0x000fe20000010000 */
[----:B------:R-:W-:Y:S01]  /*aec0*/  MOV R180, R2 ;  /* 0x0000000200b47202 */ /* 0x000fe20000000f00 */
[----:B------:R-:W-:Y:S01]  /*aed0*/  FADD.FTZ R3, R48, R3 ;  /* 0x0000000330037221 */ /* 0x000fe20000010000 */
[----:B------:R-:W-:Y:S04]  /*aee0*/  HMMA.16816.F32 R164, R164, R6, R16 ;  /* 0x00000006a4a4723c */ /* 0x000fe80000001810 */
[----:B------:R-:W-:Y:S02]  /*aef0*/  FADD.FTZ R44, R44, R8 ;  /* 0x000000082c2c7221 */ /* 0x000fe40000010000 */
[----:B------:R-:W-:Y:S02]  /*af00*/  FADD.FTZ R3, R47, R3 ;  /* 0x000000032f037221 */ /* 0x000fe40000010000 */
[----:B------:R-:W-:Y:S04]  /*af10*/  FADD.FTZ R44, R46, R44 ;  /* 0x0000002c2e2c7221 */ /* 0x000fe80000010000 */
[----:B------:R-:W-:Y:S02]  /*af20*/  FADD.FTZ R3, R49, R3 ;  /* 0x0000000331037221 */ /* 0x000fe40000010000 */
[----:B------:R-:W-:Y:S02]  /*af30*/  FADD.FTZ R44, R45, R44 ;  /* 0x0000002c2d2c7221 */ /* 0x000fe40000010000 */
[----:B------:R-:W-:Y:S02]  /*af40*/  FADD.FTZ R3, R205, R3 ;  /* 0x00000003cd037221 */ /* 0x000fe40000010000 */
[----:B------:R-:W-:Y:S03]  /*af50*/  FADD.FTZ R44, R50, R44 ;  /* 0x0000002c322c7221 */ /* 0x000fe60000010000 */
[----:B------:R1:W-:Y:S01]  /*af60*/  STL [R1+0x28], R3 ;  /* 0x0000280301007387 */ /* 0x0003e20000100800 */
[----:B------:R-:W-:Y:S05]  /*af70*/  FADD.FTZ R4, R204, R44 ;  /* 0x0000002ccc047221 */ /* 0x000fea0000010000 */
[----:B------:R2:W-:Y:S01]  /*af80*/  STL [R1+0x24], R4 ;  /* 0x0000240401007387 */ /* 0x0005e20000100800 */
[----:B-1----:R-:W-:Y:S01]  /*af90*/  MOV R3, R0 ;  /* 0x0000000000037202 */ /* 0x002fe20000000f00 */
[----:B--2---:R-:W-:-:S05]  /*afa0*/  @P0 BRA `(.L_x_802) ;  /* 0xffffbe1000000947 */ /* 0x004fca000383ffff */
.L_x_801:
[----:B------:R-:W2:Y:S04]  /*afb0*/  LDL.LU R5, [R1+0x28] ;  /* 0x0000280001057983 */ /* 0x000ea80000300800 */
[----:B------:R-:W3:Y:S01]  /*afc0*/  LDL.LU R7, [R1+0x24] ;  /* 0x0000240001077983 */ /* 0x000ee20000300800 */
[----:B------:R-:W-:-:S02]  /*afd0*/  MOV R8, 0xff800000 ;  /* 0xff80000000087802 */ /* 0x000fc40000000f00 */
[----:B------:R-:W-:Y:S01]  /*afe0*/  PLOP3.LUT P2, PT, PT, PT, PT, 0x8, 0x0 ;  /* 0x000000000000781c */ /* 0x000fe20003f4e170 */
[----:B--2---:R-:W2:Y:S04]  /*aff0*/  SHFL.BFLY PT, R6, R5, 0x2, 0x1f ;  /* 0x0c401f0005067f89 */ /* 0x004ea800000e0000 */
[----:B-1-3--:R-:W1:Y:S01]  /*b000*/  SHFL.BFLY PT, R4, R7, 0x2, 0x1f ;  /* 0x0c401f0007047f89 */ /* 0x00ae6200000e0000 */
[----:B--2---:R-:W-:Y:S02]  /*b010*/  FADD.FTZ R6, R6, R5 ;  /* 0x0000000506067221 */ /* 0x004fe40000010000 */
[----:B-1----:R-:W-:-:S03]  /*b020*/  FADD.FTZ R4, R4, R7 ;  /* 0x0000000704047221 */ /* 0x002fc60000010000 */
[----:B------:R-:W1:Y:S01]  /*b030*/  SHFL.BFLY PT, R5, R6, 0x1, 0x1f ;  /* 0x0c201f0006057f89 */ /* 0x000e6200000e0000 */
[----:B------:R-:W-:-:S03]  /*b040*/  MOV R7, 0xff800000 ;  /* 0xff80000000077802 */ /* 0x000fc60000000f00 */
        /* <DEDUP_REMOVED lines=8> */
[----:B------:R-:W-:-:S03]  /*b0d0*/  @P1 MOV R10, 0x3f317218 ;  /* 0x3f317218000a1802 */ /* 0x000fc60000000f00 */
[----:B------:R-:W-:Y:S02]  /*b0e0*/  @P0 MOV R9, 0x3f317218 ;  /* 0x3f31721800090802 */ /* 0x000fe40000000f00 */
        /* <DEDUP_REMOVED lines=134> */
[----:B------:R-:W-:Y:S02]  /*b950*/  FMUL.FTZ R4, R4, R167 ;  /* 0x000000a704047220 */ /* 0x000fe40000410000 */
[----:B------:R-:W-:Y:S02]  /*b960*/  @P1 FFMA.FTZ R7, R10, R2, R6 ;  /* 0x000000020a071223 */ /* 0x000fe40000010006 */
[----:B------:R-:W-:-:S02]  /*b970*/  @P0 FFMA.FTZ R8, R9, R0, R3 ;  /* 0x0000000009080223 */ /* 0x000fc40000010003 */
.L_x_793:
[----:B------:R-:W-:Y:S01]  /*b980*/  USHF.R.S32.HI UR8, URZ, 0x1f, UR9 ;  /* 0x0000001f3f087899 */ /* 0x000fe20008011409 */
[----:B------:R-:W-:Y:S05]  /*b990*/  @P2 BRA `(.L_x_805) ;  /* 0x00001be000002947 */ /* 0x000fea0003800000 */
[----:B-----5:R-:W1:Y:S01]  /*b9a0*/  S2R R0, SR_TID.X ;  /* 0x0000000000007919 */ /* 0x020e620000002100 */
        /* <DEDUP_REMOVED lines=58> */
[----:B------:R-:W-:-:S02]  /*bd50*/  SEL R12, R12, 0xffffffc0, !P2 ;  /* 0xffffffc00c0c7807 */ /* 0x000fc40005000000 */
[----:B------:R-:W-:Y:S02]  /*bd60*/  F2FP.PACK_AB R88, R89, R88 ;  /* 0x000000585958723e */ /* 0x000fe400000000ff */
        /* <DEDUP_REMOVED lines=8> */
[----:B------:R-:W-:-:S02]  /*bdf0*/  F2FP.PACK_AB R96, R97, R96 ;  /* 0x000000606160723e */ /* 0x000fc400000000ff */
[----:B------:R-:W-:Y:S01]  /*be00*/  STS [R11+0x480], R178 ;  /* 0x000480b20b007388 */ /* 0x000fe20000000800 */
[----:B------:R-:W-:Y:S02]  /*be10*/  F2FP.PACK_AB R98, R99, R98 ;  /* 0x000000626362723e */ /* 0x000fe400000000ff */
        /* <DEDUP_REMOVED lines=95> */
[----:B------:R-:W-:Y:S04]  /*c410*/  STS [R16+0xc480], R162 ;  /* 0x00c480a210007388 */ /* 0x000fe80000000800 */
[----:B------:R-:W-:Y:S04]  /*c420*/  STS [R12+0xc000], R164 ;  /* 0x00c000a40c007388 */ /* 0x000fe80000000800 */
[----:B------:R3:W-:Y:S01]  /*c430*/  STS [R12+0xc400], R4 ;  /* 0x00c400040c007388 */ /* 0x0007e20000000800 */
[----:B-1----:R-:W-:-:S02]  /*c440*/  IMAD.U32 R14, RZ, RZ, UR4 ;  /* 0x00000004ff0e7e24 */ /* 0x002fc4000f8e00ff */
[----:B--2---:R-:W-:Y:S01]  /*c450*/  IMAD.U32 R15, RZ, RZ, UR5 ;  /* 0x00000005ff0f7e24 */ /* 0x004fe2000f8e00ff */
[----:B------:R-:W-:Y:S06]  /*c460*/  BAR.SYNC.DEFER_BLOCKING 0x1, 0x100 ;  /* 0x0044000000007b1d */ /* 0x000fec0000010000 */
[----:B------:R-:W-:Y:S02]  /*c470*/  ULDC.64 UR4, c[0x0][0x508] ;  /* 0x0001420000047ab9 */ /* 0x000fe40000000a00 */
[----:B------:R-:W-:Y:S01]  /*c480*/  UISETP.NE.U32.AND UP0, UPT, URZ, UR4, UPT ;  /* 0x000000043f00728c */ /* 0x000fe2000bf05070 */
[----:B------:R-:W2:Y:S03]  /*c490*/  @P0 LDG.E R5, [R14.64] ;  /* 0x0000000c0e050981 */ /* 0x000ea6000c1e1900 */
[----:B------:R-:W-:Y:S01]  /*c4a0*/  UISETP.NE.AND.EX UP0, UPT, URZ, UR5, UPT, UP0 ;  /* 0x000000053f00728c */ /* 0x000fe2000bf05300 */
[----:B---3--:R-:W-:-:S02]  /*c4b0*/  IMAD.MOV.U32 R4, RZ, RZ, c[0x0][0x388] ;  /* 0x0000e200ff047624 */ /* 0x008fc400078e00ff */
        /* <DEDUP_REMOVED lines=14> */
[----:B-----5:R1:W2:Y:S04]  /*c5a0*/  LDG.E R4, [R14.64] ;  /* 0x0000000c0e047981 */ /* 0x0202a8000c1e1900 */
[----:B-1----:R-:W2:Y:S02]  /*c5b0*/  LDG.E R14, [R14.64+0x4] ;  /* 0x0000040c0e0e7981 */ /* 0x002ea4000c1e1900 */
[----:B--2---:R-:W-:Y:S02]  /*c5c0*/  IADD3 R4, -R4, R14, RZ ;  /* 0x0000000e04047210 */ /* 0x004fe40007ffe1ff */
.L_x_806:
[----:B-1----:R-:W-:Y:S01]  /*c5d0*/  SHF.R.S32.HI R9, RZ, 0x1f, R10 ;  /* 0x0000001fff097819 */ /* 0x002fe2000001140a */
[----:B------:R-:W1:Y:S01]  /*c5e0*/  S2R R73, SR_CTAID.X ;  /* 0x0000000000497919 */ /* 0x000e620000002500 */
[----:B------:R-:W-:Y:S01]  /*c5f0*/  LOP3.LUT R5, R6, 0xffffffe0, RZ, 0xc0, !PT ;  /* 0xffffffe006057812 */ /* 0x000fe200078ec0ff */
[----:B------:R-:W-:Y:S01]  /*c600*/  IMAD.MOV.U32 R6, RZ, RZ, c[0x0][0x4e8] ;  /* 0x00013a00ff067624 */ /* 0x000fe200078e00ff */
[----:B------:R-:W-:Y:S01]  /*c610*/  LEA.HI R9, R9, R10, RZ, 0x3 ;  /* 0x0000000a09097211 */ /* 0x000fe200078f18ff */
[----:B------:R-:W-:Y:S01]  /*c620*/  ULDC.64 UR4, c[0x0][0x3a0] ;  /* 0x0000e80000047ab9 */ /* 0x000fe20000000a00 */
[----:B------:R-:W-:Y:S01]  /*c630*/  BSSY B0, `(.L_x_807) ;  /* 0x0000097000007945 */ /* 0x000fe20003800000 */
[----:B------:R-:W-:Y:S01]  /*c640*/  IMAD.IADD R5, R0, 0x1, -R5 ;  /* 0x0000000100057824 */ /* 0x000fe200078e0a05 */
[----:B------:R-:W-:Y:S01]  /*c650*/  LOP3.LUT R9, R9, 0xffffff8, RZ, 0xc0, !PT ;  /* 0x0ffffff809097812 */ /* 0x000fe200078ec0ff */
[----:B------:R-:W-:Y:S01]  /*c660*/  UMOV UR15, UR17 ;  /* 0x00000011000f7c82 */ /* 0x000fe20008000000 */
[----:B------:R-:W-:Y:S01]  /*c670*/  ISETP.NE.AND P1, PT, R6, 0x1, PT ;  /* 0x000000010600780c */ /* 0x000fe20003f25270 */
        /* <DEDUP_REMOVED lines=16> */
[----:B------:R-:W-:Y:S01]  /*c780*/  LEA.HI R3, R2, R0, RZ, 0x3 ;  /* 0x0000000002037211 */ /* 0x000fe200078f18ff */
[----:B------:R-:W-:Y:S01]  /*c790*/  USEL UR16, UR16, URZ, !UP1 ;  /* 0x0000003f10107287 */ /* 0x000fe2000c800000 */
[--C-:B------:R-:W-:Y:S01]  /*c7a0*/  IMAD R9, R9, 0x8, R6.reuse ;  /* 0x0000000809097824 */ /* 0x100fe200078e0206 */
[----:B------:R-:W-:Y:S01]  /*c7b0*/  UIMAD.WIDE.U32 UR14, UR9, UR6, UR14 ;  /* 0x00000006090e72a5 */ /* 0x000fe2000f8e000e */
[----:B------:R-:W-:Y:S01]  /*c7c0*/  LOP3.LUT R10, R3, 0xfffffff8, RZ, 0xc0, !PT ;  /* 0xfffffff8030a7812 */ /* 0x000fe200078ec0ff */
[----:B------:R-:W-:Y:S01]  /*c7d0*/  UIMAD UR10, UR9, UR7, UR10 ;  /* 0x00000007090a72a4 */ /* 0x000fe2000f8e020a */
[----:B------:R-:W-:Y:S01]  /*c7e0*/  SHF.R.S32.HI R3, RZ, 0x3, R3 ;  /* 0x00000003ff037819 */ /* 0x000fe20000011403 */
[----:B------:R-:W-:Y:S01]  /*c7f0*/  USEL UR11, UR11, URZ, !UP1 ;  /* 0x0000003f0b0b7287 */ /* 0x000fe2000c800000 */
[C---:B-1----:R-:W-:Y:S01]  /*c800*/  LEA R9, R73.reuse, R9, 0x7 ;  /* 0x0000000949097211 */ /* 0x042fe200078e38ff */
[----:B------:R-:W-:Y:S01]  /*c810*/  ULDC.64 UR6, c[0x0][0x498] ;  /* 0x0001260000067ab9 */ /* 0x000fe20000000a00 */
[----:B------:R-:W-:Y:S01]  /*c820*/  IMAD R6, R73, 0x80, R6 ;  /* 0x0000008049067824 */ /* 0x000fe200078e0206 */
[----:B------:R-:W-:Y:S01]  /*c830*/  UIMAD UR20, UR16, UR6, URZ ;  /* 0x00000006101472a4 */ /* 0x000fe2000f8e023f */
[----:B------:R-:W-:Y:S01]  /*c840*/  IMAD.SHL.U32 R12, R3, 0x40, RZ ;  /* 0x00000040030c7824 */ /* 0x000fe200078e00ff */
[----:B------:R-:W-:Y:S01]  /*c850*/  UIADD3 UR15, UR15, UR10, URZ ;  /* 0x0000000a0f0f7290 */ /* 0x000fe2000fffe03f */
[----:B------:R-:W-:Y:S01]  /*c860*/  @P1 IMAD.HI.U32 R5, R9, c[0x0][0x4ec], RZ ;  /* 0x00013b0009051a27 */ /* 0x000fe200078e00ff */
[----:B------:R-:W-:-:S02]  /*c870*/  UIMAD UR7, UR11, UR7, UR20 ;  /* 0x000000070b0772a4 */ /* 0x000fc4000f8e0214 */
[----:B------:R-:W-:Y:S01]  /*c880*/  UIMAD.WIDE.U32 UR14, UR11, UR6, UR14 ;  /* 0x000000060b0e72a5 */ /* 0x000fe2000f8e000e */
[----:B------:R-:W-:Y:S01]  /*c890*/  IMAD.MOV.U32 R16, RZ, RZ, R9 ;  /* 0x000000ffff107224 */ /* 0x000fe200078e0009 */
[----:B------:R-:W-:Y:S01]  /*c8a0*/  @P1 SHF.R.U32.HI R16, RZ, c[0x0][0x4f0], R5 ;  /* 0x00013c00ff101a19 */ /* 0x000fe20000011605 */
[----:B------:R-:W-:Y:S01]  /*c8b0*/  ULDC.64 UR4, c[0x0][0x3e8] ;  /* 0x0000fa0000047ab9 */ /* 0x000fe20000000a00 */
[----:B------:R-:W-:Y:S01]  /*c8c0*/  LEA.HI R5, R2, R0, RZ, 0x6 ;  /* 0x0000000002057211 */ /* 0x000fe200078f30ff */
[----:B------:R-:W-:Y:S01]  /*c8d0*/  IMAD.IADD R0, R0, 0x1, -R10 ;  /* 0x0000000100007824 */ /* 0x000fe200078e0a0a */
[--C-:B------:R-:W-:Y:S01]  /*c8e0*/  SHF.R.S32.HI R10, RZ, 0x1f, R16.reuse ;  /* 0x0000001fff0a7819 */ /* 0x100fe20000011410 */
[----:B------:R-:W-:Y:S01]  /*c8f0*/  IMAD.MOV R2, RZ, RZ, -R16 ;  /* 0x000000ffff027224 */ /* 0x000fe200078e0a10 */
[----:B------:R-:W-:Y:S01]  /*c900*/  IADD3 R16, P0, R16, UR14, RZ ;  /* 0x0000000e10107c10 */ /* 0x000fe2000ff1e0ff */
[----:B------:R-:W-:Y:S01]  /*c910*/  UIMAD UR8, UR8, UR4, URZ ;  /* 0x00000004080872a4 */ /* 0x000fe2000f8e023f */
[----:B------:R-:W-:Y:S01]  /*c920*/  LOP3.LUT R12, R12, 0x1c0, RZ, 0xc0, !PT ;  /* 0x000001c00c0c7812 */ /* 0x000fe200078ec0ff */
[----:B------:R-:W-:Y:S01]  /*c930*/  IMAD R9, R2, c[0x0][0x4e8], R9 ;  /* 0x00013a0002097a24 */ /* 0x000fe200078e0209 */
[----:B------:R-:W-:Y:S01]  /*c940*/  UIADD3 UR19, UR19, UR17, URZ ;  /* 0x0000001113137290 */ /* 0x000fe2000fffe03f */
[----:B------:R-:W-:Y:S01]  /*c950*/  IMAD.U32 R2, RZ, RZ, UR7 ;  /* 0x00000007ff027e24 */ /* 0x000fe2000f8e00ff */
[----:B------:R-:W-:Y:S01]  /*c960*/  UIMAD UR5, UR9, UR5, UR8 ;  /* 0x00000005090572a4 */ /* 0x000fe2000f8e0208 */
[----:B------:R-:W-:Y:S01]  /*c970*/  IMAD.SHL.U32 R5, R5, 0x8, RZ ;  /* 0x0000000805057824 */ /* 0x000fe200078e00ff */
[----:B------:R-:W-:Y:S01]  /*c980*/  SHF.R.S32.HI R11, RZ, 0x1f, R9 ;  /* 0x0000001fff0b7819 */ /* 0x000fe20000011409 */
[----:B------:R-:W-:Y:S01]  /*c990*/  UIMAD.WIDE.U32 UR18, UR9, UR4, UR18 ;  /* 0x00000004091272a5 */ /* 0x000fe2000f8e0012 */
[----:B------:R-:W-:Y:S01]  /*c9a0*/  IADD3.X R17, R10, UR15, R2, P0, !PT ;  /* 0x0000000f0a117c10 */ /* 0x000fe200087fe402 */
[----:B------:R-:W-:Y:S01]  /*c9b0*/  ULDC.64 UR6, c[0x0][0x3f0] ;  /* 0x0000fc0000067ab9 */ /* 0x000fe20000000a00 */
[----:B------:R-:W-:Y:S01]  /*c9c0*/  LEA R2, R0, R3, 0x5 ;  /* 0x0000000300027211 */ /* 0x000fe200078e28ff */
[----:B------:R-:W-:Y:S01]  /*c9d0*/  IMAD R11, R11, c[0x0][0x488], RZ ;  /* 0x000122000b0b7a24 */ /* 0x000fe200078e02ff */
[----:B------:R-:W-:Y:S01]  /*c9e0*/  UIMAD UR16, UR16, UR6, URZ ;  /* 0x00000006101072a4 */ /* 0x000fe2000f8e023f */
[----:B------:R-:W-:Y:S01]  /*c9f0*/  IMAD.WIDE.U32 R16, R9, c[0x0][0x488], R16 ;  /* 0x0001220009107a25 */ /* 0x000fe200078e0010 */
[----:B------:R-:W-:-:S02]  /*ca00*/  UIADD3 UR19, UR19, UR5, URZ ;  /* 0x0000000513137290 */ /* 0x000fc4000fffe03f */
[----:B------:R-:W-:Y:S01]  /*ca10*/  UIMAD UR7, UR11, UR7, UR16 ;  /* 0x000000070b0772a4 */ /* 0x000fe2000f8e0210 */
[----:B------:R-:W-:Y:S01]  /*ca20*/  IMAD R11, R9, c[0x0][0x48c], R11 ;  /* 0x00012300090b7a24 */ /* 0x000fe200078e020b */
[----:B------:R-:W-:Y:S01]  /*ca30*/  LEA R10, P0, R16, c[0x0][0x450], 0x2 ;  /* 0x00011400100a7a11 */ /* 0x000fe200078010ff */
[----:B------:R-:W-:Y:S01]  /*ca40*/  IMAD R2, R73, 0x80, R2 ;  /* 0x0000008049027824 */ /* 0x000fe200078e0202 */
[----:B------:R-:W-:Y:S01]  /*ca50*/  SHF.R.U32.HI R9, RZ, 0x3, R12 ;  /* 0x00000003ff097819 */ /* 0x000fe2000001160c */
[----:B------:R-:W-:Y:S01]  /*ca60*/  IMAD.SHL.U32 R0, R0, 0x8, RZ ;  /* 0x0000000800007824 */ /* 0x000fe200078e00ff */
[----:B------:R-:W-:Y:S01]  /*ca70*/  UIMAD.WIDE.U32 UR18, UR11, UR6, UR18 ;  /* 0x000000060b1272a5 */ /* 0x000fe2000f8e0012 */
[----:B------:R-:W-:Y:S02]  /*ca80*/  IMAD.IADD R11, R17, 0x1, R11 ;  /* 0x00000001110b7824 */ /* 0x000fe400078e020b */
[----:B------:R-:W-:Y:S01]  /*ca90*/  @P1 IMAD.HI.U32 R13, R2, c[0x0][0x4ec], RZ ;  /* 0x00013b00020d1a27 */ /* 0x000fe200078e00ff */
[----:B------:R-:W-:Y:S01]  /*caa0*/  LOP3.LUT R12, R12, 0x38, R0, 0xf8, !PT ;  /* 0x000000380c0c7812 */ /* 0x000fe200078ef800 */
[----:B------:R-:W-:Y:S01]  /*cab0*/  UIADD3 UR7, UR19, UR7, URZ ;  /* 0x0000000713077290 */ /* 0x000fe2000fffe03f */
[----:B------:R-:W-:Y:S01]  /*cac0*/  LEA.HI.X R11, R16, c[0x0][0x454], R11, 0x2, P0 ;  /* 0x00011500100b7a11 */ /* 0x000fe200000f140b */
[----:B------:R-:W-:Y:S01]  /*cad0*/  IMAD.MOV.U32 R14, RZ, RZ, R2 ;  /* 0x000000ffff0e7224 */ /* 0x000fe200078e0002 */
[----:B------:R-:W-:Y:S01]  /*cae0*/  @P1 SHF.R.U32.HI R14, RZ, c[0x0][0x4f0], R13 ;  /* 0x00013c00ff0e1a19 */ /* 0x000fe2000001160d */
[----:B------:R-:W-:Y:S01]  /*caf0*/  IMAD.U32 R19, RZ, RZ, UR19 ;  /* 0x00000013ff137e24 */ /* 0x000fe2000f8e00ff */
[----:B------:R-:W-:Y:S01]  /*cb00*/  LOP3.LUT R9, R12, R9, RZ, 0x3c, !PT ;  /* 0x000000090c097212 */ /* 0x000fe200078e3cff */
[----:B------:R-:W-:Y:S01]  /*cb10*/  SHFL.IDX PT, R13, R11, RZ, 0x1c1f ;  /* 0x001c1fff0b0d7589 */ /* 0x000fe200000e0000 */
[--C-:B------:R-:W-:Y:S01]  /*cb20*/  SHF.R.S32.HI R16, RZ, 0x1f, R14.reuse ;  /* 0x0000001fff107819 */ /* 0x100fe2000001140e */
[----:B------:R-:W-:Y:S01]  /*cb30*/  IMAD.MOV R15, RZ, RZ, -R14 ;  /* 0x000000ffff0f7224 */ /* 0x000fe200078e0a0e */
[----:B------:R-:W-:Y:S01]  /*cb40*/  MOV R18, UR18 ;  /* 0x0000001200127c02 */ /* 0x000fe20008000f00 */
[----:B------:R-:W1:Y:S01]  /*cb50*/  SHFL.IDX PT, R12, R10, RZ, 0x1c1f ;  /* 0x001c1fff0a0c7589 */ /* 0x000e6200000e0000 */
[----:B------:R-:W-:Y:S01]  /*cb60*/  IMAD.U32 R19, RZ, RZ, UR7 ;  /* 0x00000007ff137e24 */ /* 0x000fe2000f8e00ff */
[----:B------:R-:W-:Y:S01]  /*cb70*/  LOP3.LUT R5, R9, 0x7ffffe00, R5, 0xf8, !PT ;  /* 0x7ffffe0009057812 */ /* 0x000fe200078ef805 */
[----:B------:R-:W-:Y:S01]  /*cb80*/  IMAD R15, R15, c[0x0][0x4e8], R2 ;  /* 0x00013a000f0f7a24 */ /* 0x000fe200078e0202 */
[----:B------:R-:W-:Y:S01]  /*cb90*/  SHFL.IDX PT, R10, R10, 0x1, 0x1c1f ;  /* 0x003c1f000a0a7f89 */ /* 0x000fe200000e0000 */
[----:B-----5:R-:W-:Y:S01]  /*cba0*/  IMAD R2, R4, c[0x0][0x4e8], RZ ;  /* 0x00013a0004027a24 */ /* 0x020fe200078e02ff */
[----:B------:R-:W-:Y:S01]  /*cbb0*/  IADD3 R4, R6, 0x8, RZ ;  /* 0x0000000806047810 */ /* 0x000fe20007ffe0ff */
[----:B------:R-:W-:Y:S01]  /*cbc0*/  IMAD R16, R16, c[0x0][0x3e0], RZ ;  /* 0x0000f80010107a24 */ /* 0x000fe200078e02ff */
[----:B------:R-:W2:Y:S01]  /*cbd0*/  SHFL.IDX PT, R11, R11, 0x1, 0x1c1f ;  /* 0x003c1f000b0b7f89 */ /* 0x000ea200000e0000 */
[----:B------:R-:W-:Y:S01]  /*cbe0*/  IMAD.WIDE.U32 R18, R14, c[0x0][0x3e0], R18 ;  /* 0x0000f8000e127a25 */ /* 0x000fe200078e0012 */
[----:B------:R-:W-:-:S02]  /*cbf0*/  ISETP.GE.OR P1, PT, R6, R2, P2 ;  /* 0x000000020600720c */ /* 0x000fc40001726670 */
[----:B------:R-:W-:Y:S01]  /*cc00*/  ISETP.GE.OR P0, PT, R4, R2, P2 ;  /* 0x000000020400720c */ /* 0x000fe20001706670 */
[----:B------:R-:W-:Y:S01]  /*cc10*/  IMAD R16, R14, c[0x0][0x3e4], R16 ;  /* 0x0000f9000e107a24 */ /* 0x000fe200078e0210 */
[----:B------:R-:W-:Y:S01]  /*cc20*/  SHF.R.S32.HI R6, RZ, 0x1f, R15 ;  /* 0x0000001fff067819 */ /* 0x000fe2000001140f */
[----:B------:R-:W-:-:S03]  /*cc30*/  IMAD R73, R73, 0x80, R3 ;  /* 0x0000008049497824 */ /* 0x000fc600078e0203 */
[----:B------:R-:W-:Y:S01]  /*cc40*/  IADD3 R19, R19, R16, RZ ;  /* 0x0000001013137210 */ /* 0x000fe20007ffe0ff */
[----:B------:R-:W-:Y:S02]  /*cc50*/  IMAD R6, R6, c[0x0][0x3d8], RZ ;  /* 0x0000f60006067a24 */ /* 0x000fe400078e02ff */
[----:B------:R-:W-:Y:S02]  /*cc60*/  IMAD.SHL.U32 R16, R5, 0x2, RZ ;  /* 0x0000000205107824 */ /* 0x000fe400078e00ff */
[C---:B------:R-:W-:Y:S01]  /*cc70*/  IMAD R17, R15.reuse, c[0x0][0x3dc], R6 ;  /* 0x0000f7000f117a24 */ /* 0x040fe200078e0206 */
[----:B-1----:R1:W-:Y:S01]  /*cc80*/  @!P1 ST.E [R12.64], R7 ;  /* 0x000000070c009985 */ /* 0x0023e2000c10190c */
[----:B------:R-:W-:-:S04]  /*cc90*/  IMAD.WIDE.U32 R74, R15, c[0x0][0x3d8], R18 ;  /* 0x0000f6000f4a7a25 */ /* 0x000fc800078e0012 */
[----:B------:R-:W-:Y:S01]  /*cca0*/  IMAD.IADD R17, R75, 0x1, R17 ;  /* 0x000000014b117824 */ /* 0x000fe200078e0211 */
[----:B--2---:R1:W-:Y:S01]  /*ccb0*/  @!P0 ST.E [R10.64], R8 ;  /* 0x000000080a008985 */ /* 0x0043e2000c10190c */
        /* <DEDUP_REMOVED lines=27> */
[----:B-1----:R-:W1:Y:S01]  /*ce70*/  LDS.128 R16, [R16+0xc080] ;  /* 0x00c0800010107984 */ /* 0x002e620000000c00 */
[----:B------:R-:W-:-:S07]  /*ce80*/  ISETP.GE.AND P3, PT, R0, c[0x0][0x3c8], PT ;  /* 0x0000f20000007a0c */ /* 0x000fce0003f66270 */
[----:B------:R-:W-:Y:S02]  /*ce90*/  @!P2 SHF.R.S32.HI R71, RZ, 0x1f, R72 ;  /* 0x0000001fff47a819 */ /* 0x000fe40000011448 */
[----:B------:R-:W-:Y:S02]  /*cea0*/  @!P1 SHF.R.S32.HI R69, RZ, 0x1f, R70 ;  /* 0x0000001fff459819 */ /* 0x000fe40000011446 */
[----:B------:R-:W-:Y:S02]  /*ceb0*/  @!P0 SHF.R.S32.HI R3, RZ, 0x1f, R68 ;  /* 0x0000001fff038819 */ /* 0x000fe40000011444 */
[----:B------:R-:W-:Y:S01]  /*cec0*/  @!P2 LEA.HI R71, R71, R72, RZ, 0x3 ;  /* 0x000000484747a211 */ /* 0x000fe200078f18ff */
[----:B------:R-:W-:Y:S01]  /*ced0*/  @!P3 IMAD.WIDE R78, R0, 0x2, R76 ;  /* 0x00000002004eb825 */ /* 0x000fe200078e024c */
[----:B------:R-:W-:Y:S02]  /*cee0*/  @!P1 LEA.HI R69, R69, R70, RZ, 0x3 ;  /* 0x0000004645459211 */ /* 0x000fe400078f18ff */
[----:B------:R-:W-:-:S02]  /*cef0*/  @!P0 LEA.HI R3, R3, R68, RZ, 0x3 ;  /* 0x0000004403038211 */ /* 0x000fc400078f18ff */
[----:B------:R-:W-:Y:S02]  /*cf00*/  @!P2 LOP3.LUT R71, R71, 0xfffffff8, RZ, 0xc0, !PT ;  /* 0xfffffff84747a812 */ /* 0x000fe400078ec0ff */
[----:B------:R-:W-:Y:S02]  /*cf10*/  @!P1 LOP3.LUT R69, R69, 0xfffffff8, RZ, 0xc0, !PT ;  /* 0xfffffff845459812 */ /* 0x000fe400078ec0ff */
[----:B------:R-:W-:Y:S01]  /*cf20*/  @!P0 LOP3.LUT R3, R3, 0xfffffff8, RZ, 0xc0, !PT ;  /* 0xfffffff803038812 */ /* 0x000fe200078ec0ff */
[--C-:B------:R-:W-:Y:S01]  /*cf30*/  @!P2 IMAD.WIDE R70, R71, 0x2, R76.reuse ;  /* 0x000000024746a825 */ /* 0x100fe200078e024c */
[----:B--2---:R2:W-:Y:S03]  /*cf40*/  @!P3 ST.E.128 [R78.64], R64 ;  /* 0x000000404e00b985 */ /* 0x0045e6000c101d0c */
[--C-:B------:R-:W-:Y:S01]  /*cf50*/  @!P1 IMAD.WIDE R68, R69, 0x2, R76.reuse ;  /* 0x0000000245449825 */ /* 0x100fe200078e024c */
[----:B---3--:R2:W-:Y:S03]  /*cf60*/  @!P2 ST.E.128 [R70.64], R48 ;  /* 0x000000304600a985 */ /* 0x0085e6000c101d0c */
[----:B------:R-:W-:Y:S01]  /*cf70*/  @!P0 IMAD.WIDE R76, R3, 0x2, R76 ;  /* 0x00000002034c8825 */ /* 0x000fe200078e024c */
[----:B----4-:R2:W-:Y:S04]  /*cf80*/  @!P1 ST.E.128 [R68.64], R32 ;  /* 0x0000002044009985 */ /* 0x0105e8000c101d0c */
[----:B-1----:R2:W-:Y:S02]  /*cf90*/  @!P0 ST.E.128 [R76.64], R16 ;  /* 0x000000104c008985 */ /* 0x0025e4000c101d0c */
.L_x_808:
[----:B--234-:R-:W-:Y:S05]  /*cfa0*/  BSYNC B0 ;  /* 0x0000000000007941 */ /* 0x01cfea0003800000 */
.L_x_807:
[----:B------:R-:W-:Y:S01]  /*cfb0*/  IADD3 R3, R73, 0x20, RZ ;  /* 0x0000002049037810 */ /* 0x000fe20007ffe0ff */
[----:B------:R2:W3:Y:S01]  /*cfc0*/  SHFL.IDX PT, R35, R74, 0x1, 0x181f ;  /* 0x00381f004a237f89 */ /* 0x0004e200000e0000 */
[----:B------:R-:W-:Y:S02]  /*cfd0*/  BSSY B0, `(.L_x_809) ;  /* 0x000001c000007945 */ /* 0x000fe40003800000 */
[----:B------:R-:W-:Y:S01]  /*cfe0*/  ISETP.GE.AND P0, PT, R3, R2, PT ;  /* 0x000000020300720c */ /* 0x000fe20003f06270 */
[----:B------:R2:W4:-:S12]  /*cff0*/  SHFL.IDX PT, R34, R75, 0x1, 0x181f ;  /* 0x00381f004b227f89 */ /* 0x00051800000e0000 */
[----:B------:R-:W-:Y:S05]  /*d000*/  @P0 BRA `(.L_x_810) ;  /* 0x0000018000000947 */ /* 0x000fea0003800000 */
[C---:B------:R-:W-:Y:S02]  /*d010*/  IADD3 R32, R0.reuse, 0x40, RZ ;  /* 0x0000004000207810 */ /* 0x040fe40007ffe0ff */
[C---:B------:R-:W-:Y:S02]  /*d020*/  IADD3 R18, R0.reuse, 0x80, RZ ;  /* 0x0000008000127810 */ /* 0x040fe40007ffe0ff */
[----:B-1----:R-:W-:Y:S02]  /*d030*/  IADD3 R16, R0, 0xc0, RZ ;  /* 0x000000c000107810 */ /* 0x002fe40007ffe0ff */
        /* <DEDUP_REMOVED lines=21> */
.L_x_810:
[----:B------:R-:W-:Y:S05]  /*d190*/  BSYNC B0 ;  /* 0x0000000000007941 */ /* 0x000fea0003800000 */
.L_x_809:
[----:B------:R-:W-:Y:S01]  /*d1a0*/  IADD3 R3, R73, 0x40, RZ ;  /* 0x0000004049037810 */ /* 0x000fe20007ffe0ff */
[----:B-1----:R1:W2:Y:S01]  /*d1b0*/  SHFL.IDX PT, R19, R74, 0x2, 0x181f ;  /* 0x00581f004a137f89 */ /* 0x0022a200000e0000 */
[----:B------:R-:W-:Y:S02]  /*d1c0*/  BSSY B0, `(.L_x_811) ;  /* 0x000001c000007945 */ /* 0x000fe40003800000 */
[----:B------:R-:W-:Y:S01]  /*d1d0*/  ISETP.GE.AND P0, PT, R3, R2, PT ;  /* 0x000000020300720c */ /* 0x000fe20003f06270 */
[----:B------:R1:W4:-:S12]  /*d1e0*/  SHFL.IDX PT, R18, R75, 0x2, 0x181f ;  /* 0x00581f004b127f89 */ /* 0x00031800000e0000 */
        /* <DEDUP_REMOVED lines=12> */
[----:B--2-4-:R-:W-:Y:S01]  /*d2b0*/  @!P3 IMAD.WIDE R16, R0, 0x2, R18 ;  /* 0x000000020010b825 */ /* 0x014fe200078e0212 */
        /* <DEDUP_REMOVED lines=12> */
.L_x_812:
[----:B------:R-:W-:Y:S05]  /*d380*/  BSYNC B0 ;  /* 0x0000000000007941 */ /* 0x000fea0003800000 */
.L_x_811:
[----:B------:R-:W-:Y:S01]  /*d390*/  IADD3 R73, R73, 0x60, RZ ;  /* 0x0000006049497810 */ /* 0x000fe20007ffe0ff */
[----:B--2---:R2:W1:Y:S03]  /*d3a0*/  SHFL.IDX PT, R11, R74, 0x3, 0x181f ;  /* 0x00781f004a0b7f89 */ /* 0x00446600000e0000 */
[----:B------:R-:W-:Y:S01]  /*d3b0*/  ISETP.GE.AND P0, PT, R73, R2, PT ;  /* 0x000000024900720c */ /* 0x000fe20003f06270 */
[----:B------:R2:W4:-:S12]  /*d3c0*/  SHFL.IDX PT, R10, R75, 0x3, 0x181f ;  /* 0x00781f004b0a7f89 */ /* 0x00051800000e0000 */
[----:B------:R-:W-:Y:S05]  /*d3d0*/  @P0 EXIT ;  /* 0x000000000000094d */ /* 0x000fea0003800000 */
[C---:B------:R-:W-:Y:S02]  /*d3e0*/  IADD3 R9, R0.reuse, 0x40, RZ ;  /* 0x0000004000097810 */ /* 0x040fe40007ffe0ff */
[C---:B------:R-:W-:Y:S02]  /*d3f0*/  IADD3 R3, R0.reuse, 0x80, RZ ;  /* 0x0000008000037810 */ /* 0x040fe40007ffe0ff */
        /* <DEDUP_REMOVED lines=10> */
[----:B------:R-:W-:Y:S02]  /*d4a0*/  @!P2 ST.E.128 [R12.64], R52 ;  /* 0x000000340c00a985 */ /* 0x000fe4000c101d0c */
[----:B------:R-:W-:-:S04]  /*d4b0*/  @!P1 IMAD.WIDE R8, R8, 0x2, R10 ;  /* 0x0000000208089825 */ /* 0x000fc800078e020a */
[----:B------:R-:W-:Y:S01]  /*d4c0*/  @!P0 IMAD.WIDE R2, R2, 0x2, R10 ;  /* 0x0000000202028825 */ /* 0x000fe200078e020a */
[----:B------:R-:W-:Y:S04]  /*d4d0*/  @!P1 ST.E.128 [R8.64], R36 ;  /* 0x0000002408009985 */ /* 0x000fe8000c101d0c */
[----:B------:R1:W-:Y:S02]  /*d4e0*/  @!P0 ST.E.128 [R2.64], R20 ;  /* 0x0000001402008985 */ /* 0x0003e4000c101d0c */
[----:B-1----:R-:W-:-:S04]  /*d4f0*/  IADD3 R2, R0, 0xc0, RZ ;  /* 0x000000c000027810 */ /* 0x002fc80007ffe0ff */
        /* <DEDUP_REMOVED lines=8> */
.L_x_805:
        /* <DEDUP_REMOVED lines=10> */
[----:B-----5:R-:W2:Y:S01]  /*d620*/  @P0 LDG.E R0, [R6.64] ;  /* 0x0000000c06000981 */ /* 0x020ea2000c1e1900 */
        /* <DEDUP_REMOVED lines=20> */
.L_x_813:
        /* <DEDUP_REMOVED lines=43> */
.L_x_815:
[----:B------:R-:W-:Y:S05]  /*da20*/  BSYNC B0 ;  /* 0x0000000000007941 */ /* 0x000fea0003800000 */
.L_x_814:
        /* <DEDUP_REMOVED lines=20> */
[----:B------:R-:W-:Y:S01]  /*db70*/  UIMAD UR7, UR9, UR5, UR7 ;  /* 0x00000005090772a4 */ /* 0x000fe2000f8e0207 */
[C---:B-1----:R-:W-:Y:S02]  /*db80*/  IMAD R4, R0.reuse, 0x80, R4 ;  /* 0x0000008000047824 */ /* 0x042fe400078e0204 */
[----:B------:R-:W-:Y:S01]  /*db90*/  IMAD R3, R0, 0x80, R3 ;  /* 0x0000008000037824 */ /* 0x000fe200078e0203 */
[----:B------:R-:W-:Y:S01]  /*dba0*/  ULDC.64 UR4, c[0x0][0x3f0] ;  /* 0x0000fc0000047ab9 */ /* 0x000fe20000000a00 */
[----:B------:R-:W-:Y:S01]  /*dbb0*/  IADD3 R8, R9, 0x40, RZ ;  /* 0x0000004009087810 */ /* 0x000fe20007ffe0ff */
[----:B------:R-:W-:Y:S01]  /*dbc0*/  UIMAD UR6, UR6, UR4, URZ ;  /* 0x00000004060672a4 */ /* 0x000fe2000f8e023f */
[----:B------:R-:W-:Y:S01]  /*dbd0*/  @P0 IMAD.HI.U32 R2, R3, c[0x0][0x4ec], RZ ;  /* 0x00013b0003020a27 */ /* 0x000fe200078e00ff */
[----:B------:R-:W-:-:S02]  /*dbe0*/  UIADD3 UR17, UR7, UR17, URZ ;  /* 0x0000001107117290 */ /* 0x000fc4000fffe03f */
        /* <DEDUP_REMOVED lines=49> */
.L_x_817:
[----:B------:R-:W-:Y:S05]  /*df00*/  BSYNC B0 ;  /* 0x0000000000007941 */ /* 0x000fea0003800000 */
.L_x_816:
[----:B------:R-:W-:Y:S01]  /*df10*/  IADD3 R0, R4, 0x20, RZ ;  /* 0x0000002004007810 */ /* 0x000fe20007ffe0ff */
[----:B--23--:R2:W3:Y:S01]  /*df20*/  SHFL.IDX PT, R13, R10, 0x1, 0x181f ;  /* 0x00381f000a0d7f89 */ /* 0x00c4e200000e0000 */
        /* <DEDUP_REMOVED lines=25> */
.L_x_819:
[----:B------:R-:W-:Y:S05]  /*e0c0*/  BSYNC B0 ;  /* 0x0000000000007941 */ /* 0x000fea0003800000 */
.L_x_818:
[----:B------:R-:W-:Y:S01]  /*e0d0*/  IADD3 R0, R4, 0x40, RZ ;  /* 0x0000004004007810 */ /* 0x000fe20007ffe0ff */
[----:B---3--:R3:W1:Y:S01]  /*e0e0*/  SHFL.IDX PT, R13, R10, 0x2, 0x181f ;  /* 0x00581f000a0d7f89 */ /* 0x00866200000e0000 */
        /* <DEDUP_REMOVED lines=25> */
.L_x_821:
[----:B------:R-:W-:Y:S05]  /*e280*/  BSYNC B0 ;  /* 0x0000000000007941 */ /* 0x000fea0003800000 */
.L_x_820:
        /* <DEDUP_REMOVED lines=28> */
.L_x_822:
        /* <DEDUP_REMOVED lines=11> */
.L_x_1780:


//--------------------- .text._ZN7cutlass13device_kernelIN5flash19enable_sm80_to_sm89INS1_16FlashAttnFwdSm80INS1_25CollectiveMainloopFwdSm80ILi8ELi1ELb0EN4cute5tupleIJNS5_1CILi128EEENS7_ILi48EEENS7_ILi256EEEEEELi256ENS_6half_tEfNS_4arch4Sm80ELb0ELb0ELb0ELb1ELb1ELb1ELb1ELb0EEENS1_21CollectiveEpilogueFwdINS6_IJS8_SA_S9_EEENS6_IJNS7_ILi1EEESI_SI_EEESC_SE_Li256ELb1ELb1ELb0ELb0EEENS1_19SingleTileSchedulerILb1ELb0ELb1ELi128EEEEEEEEEvNT_6ParamsE --------------------------
	.section	.text._ZN7cutlass13device_kernelIN5flash19enable_sm80_to_sm89INS1_16FlashAttnFwdSm80INS1_25CollectiveMainloopFwdSm80ILi8ELi1ELb0EN4cute5tupleIJNS5_1CILi128EEENS7_ILi48EEENS7_ILi256EEEEEELi256ENS_6half_tEfNS_4arch4Sm80ELb0ELb0ELb0ELb1ELb1ELb1ELb1ELb0EEENS1_21CollectiveEpilogueFwdINS6_IJS8_SA_S9_EEENS6_IJNS7_ILi1EEESI_SI_EEESC_SE_Li256ELb1ELb1ELb0ELb0EEENS1_19SingleTileSchedulerILb1ELb0ELb1ELi128EEEEEEEEEvNT_6ParamsE,"ax",@progbits
	.sectioninfo	@"SHI_REGISTERS=248"
	.align	128
.text._ZN7cutlass13device_kernelIN5flash19enable_sm80_to_sm89INS1_16FlashAttnFwdSm80INS1_25CollectiveMainloopFwdSm80ILi8ELi1ELb0EN4cute5tupleIJNS5_1CILi128EEENS7_ILi48EEENS7_ILi256EEEEEELi256ENS_6half_tEfNS_4arch4Sm80ELb0ELb0ELb0ELb1ELb1ELb1ELb1ELb0EEENS1_21CollectiveEpilogueFwdINS6_IJS8_SA_S9_EEENS6_IJNS7_ILi1EEESI_SI_EEESC_SE_Li256ELb1ELb1ELb0ELb0EEENS1_19SingleTileSchedulerILb1ELb0ELb1ELi128EEEEEEEEEvNT_6ParamsE:
        .type           _ZN7cutlass13device_kernelIN5flash19enable_sm80_to_sm89INS1_16FlashAttnFwdSm80INS1_25CollectiveMainloopFwdSm80ILi8ELi1ELb0EN4cute5tupleIJNS5_1CILi128EEENS7_ILi48EEENS7_ILi256EEEEEELi256ENS_6half_tEfNS_4arch4Sm80ELb0ELb0ELb0ELb1ELb1ELb1ELb1ELb0EEENS1_21CollectiveEpilogueFwdINS6_IJS8_SA_S9_EEENS6_IJNS7_ILi1EEESI_SI_EEESC_SE_Li256ELb1ELb1ELb0ELb0EEENS1_19SingleTileSchedulerILb1ELb0ELb1ELi128EEEEEEEEEvNT_6ParamsE,@function
        .size           _ZN7cutlass13device_kernelIN5flash19enable_sm80_to_sm89INS1_16FlashAttnFwdSm80INS1_25CollectiveMainloopFwdSm80ILi8ELi1ELb0EN4cute5tupleIJNS5_1CILi128EEENS7_ILi48EEENS7_ILi256EEEEEELi256ENS_6half_tEfNS_4arch4Sm80ELb0ELb0ELb0ELb1ELb1ELb1ELb1ELb0EEENS1_21CollectiveEpilogueFwdINS6_IJS8_SA_S9_EEENS6_IJNS7_ILi1EEESI_SI_EEESC_SE_Li256ELb1ELb1ELb0ELb0EEENS1_19SingleTileSchedulerILb1ELb0ELb1ELi128EEEEEEEEEvNT_6ParamsE,(.L_x_1781 - _ZN7cutlass13device_kernelIN5flash19enable_sm80_to_sm89INS1_16FlashAttnFwdSm80INS1_25CollectiveMainloopFwdSm80ILi8ELi1ELb0EN4cute5tupleIJNS5_1CILi128EEENS7_ILi48EEENS7_ILi256EEEEEELi256ENS_6half_tEfNS_4arch4Sm80ELb0ELb0ELb0ELb1ELb1ELb1ELb1ELb0EEENS1_21CollectiveEpilogueFwdINS6_IJS8_SA_S9_EEENS6_IJNS7_ILi1EEESI_SI_EEESC_SE_Li256ELb1ELb1ELb0ELb0EEENS1_19SingleTileSchedulerILb1ELb0ELb1ELi128EEEEEEEEEvNT_6ParamsE)
        .other          _ZN7cutlass13device_kernelIN5flash19enable_sm80_to_sm89INS1_16FlashAttnFwdSm80INS1_25CollectiveMainloopFwdSm80ILi8ELi1ELb0EN4cute5tupleIJNS5_1CILi128EEENS7_ILi48EEENS7_ILi256EEEEEELi256ENS_6half_tEfNS_4arch4Sm80ELb0ELb0ELb0ELb1ELb1ELb1ELb1ELb0EEENS1_21CollectiveEpilogueFwdINS6_IJS8_SA_S9_EEENS6_IJNS7_ILi1EEESI_SI_EEESC_SE_Li256ELb1ELb1ELb0ELb0EEENS1_19SingleTileSchedulerILb1ELb0ELb1ELi128EEEEEEEEEvNT_6ParamsE,@"STO_CUDA_ENTRY STV_DEFAULT"
_ZN7cutlass13device_kernelIN5flash19enable_sm80_to_sm89INS1_16FlashAttnFwdSm80INS1_25CollectiveMainloopFwdSm80ILi8ELi1ELb0EN4cute5tupleIJNS5_1CILi128EEENS7_ILi48EEENS7_ILi256EEEEEELi256ENS_6half_tEfNS_4arch4Sm80ELb0ELb0ELb0ELb1ELb1ELb1ELb1ELb0EEENS1_21CollectiveEpilogueFwdINS6_IJS8_SA_S9_EEENS6_IJNS7_ILi1EEESI_SI_EEESC_SE_Li256ELb1ELb1ELb0ELb0EEENS1_19SingleTileSchedulerILb1ELb0ELb1ELi128EEEEEEEEEvNT_6ParamsE:
[----:B------:R-:W-:Y:S02]  /*0000*/  MOV R1, c[0x0][0x28] ;  /* 0x00000a0000017a02 */ /* 0x000fe40000000f00 */
[----:B------:R-:W1:Y:S01]  /*0010*/  S2R R216, SR_TID.X ;  /* 0x0000000000d87919 */ /* 0x000e620000002100 */
[----:B------:R-:W-:Y:S01]  /*0020*/  MOV R7, 0x4 ;  /* 0x0000000400077802 */ /* 0x000fe20000000f00 */
[----:B------:R-:W-:Y:S02]  /*0030*/  ULDC.64 UR16, c[0x0][0x118] ;  /* 0x0000460000107ab9 */ /* 0x000fe40000000a00 */
[----:B------:R-:W2:Y:S04]  /*0040*/  S2R R218, SR_CTAID.Z ;  /* 0x0000000000da7919 */ /* 0x000ea80000002700 */
[----:B------:R-:W3:Y:S01]  /*0050*/  S2R R97, SR_CTAID.X ;  /* 0x0000000000617919 */ /* 0x000ee20000002500 */
[----:B-1----:R-:W-:Y:S01]  /*0060*/  SHF.R.U32.HI R0, RZ, 0x5, R216 ;  /* 0x00000005ff007819 */ /* 0x002fe200000116d8 */
[----:B--2---:R-:W-:-:S05]  /*0070*/  IMAD.WIDE R2, R218, R7, c[0x0][0x568] ;  /* 0x00015a00da027625 */ /* 0x004fca00078e0207 */
[----:B------:R-:W1:Y:S02]  /*0080*/  SHFL.IDX PT, R0, R0, RZ, 0x1f ;  /* 0x00001fff00007589 */ /* 0x000e6400000e0000 */
[----:B-1----:R-:W-:-:S13]  /*0090*/  ISETP.NE.AND P0, PT, R0, RZ, PT ;  /* 0x000000ff0000720c */ /* 0x002fda0003f05270 */
[----:B------:R-:W-:Y:S05]  /*00a0*/  @!P0 BRA `(.L_x_823) ;  /* 0x0000013000008947 */ /* 0x000fea0003800000 */
[----:B---3--:R-:W-:-:S04]  /*00b0*/  ISETP.NE.U32.AND P0, PT, RZ, c[0x0][0x568], PT ;  /* 0x00015a00ff007a0c */ /* 0x008fc80003f05070 */
[----:B------:R-:W-:-:S13]  /*00c0*/  ISETP.NE.AND.EX P0, PT, RZ, c[0x0][0x56c], PT, P0 ;  /* 0x00015b00ff007a0c */ /* 0x000fda0003f05300 */
[----:B------:R-:W-:Y:S05]  /*00d0*/  @!P0 BRA `(.L_x_824) ;  /* 0x0000002000008947 */ /* 0x000fea0003800000 */
[----:B------:R1:W5:Y:S01]  /*00e0*/  LDG.E R3, [R2.64] ;  /* 0x0000001002037981 */ /* 0x000362000c1e1900 */
[----:B------:R-:W-:Y:S05]  /*00f0*/  BRA `(.L_x_825) ;  /* 0x0000009000007947 */ /* 0x000fea0003800000 */
.L_x_824:
[----:B------:R-:W-:-:S04]  /*0100*/  ISETP.NE.U32.AND P0, PT, RZ, c[0x0][0x560], PT ;  /* 0x00015800ff007a0c */ /* 0x000fc80003f05070 */
[----:B------:R-:W-:-:S13]  /*0110*/  ISETP.NE.AND.EX P0, PT, RZ, c[0x0][0x564], PT, P0 ;  /* 0x00015900ff007a0c */ /* 0x000fda0003f05300 */
[----:B------:R-:W-:Y:S05]  /*0120*/  @!P0 BRA `(.L_x_826) ;  /* 0x0000005000008947 */ /* 0x000fea0003800000 */
[----:B------:R-:W-:-:S05]  /*0130*/  IMAD.WIDE R4, R218, R7, c[0x0][0x560] ;  /* 0x00015800da047625 */ /* 0x000fca00078e0207 */
[----:B------:R-:W2:Y:S04]  /*0140*/  LDG.E R3, [R4.64] ;  /* 0x0000001004037981 */ /* 0x000ea8000c1e1900 */
[----:B------:R-:W2:Y:S02]  /*0150*/  LDG.E R0, [R4.64+0x4] ;  /* 0x0000041004007981 */ /* 0x000ea4000c1e1900 */
[----:B--2---:R-:W-:Y:S01]  /*0160*/  IADD3 R3, -R3, R0, RZ ;  /* 0x0000000003037210 */ /* 0x004fe20007ffe1ff */
[----:B------:R-:W-:Y:S05]  /*0170*/  BRA `(.L_x_825) ;  /* 0x0000001000007947 */ /* 0x000fea0003800000 */
.L_x_826:
[----:B------:R-:W-:-:S05]  /*0180*/  MOV R3, c[0x0][0x54c] ;  /* 0x0001530000037a02 */ /* 0x000fca0000000f00 */
.L_x_825:
[----:B-----5:R-:W-:Y:S01]  /*0190*/  IMAD R3, R3, c[0x0][0x548], RZ ;  /* 0x0001520003037a24 */ /* 0x020fe200078e02ff */
[----:B------:R-:W-:-:S04]  /*01a0*/  SHF.L.U32 R0, R97, 0x7, RZ ;  /* 0x0000000761007819 */ /* 0x000fc800000006ff */
[----:B------:R-:W-:-:S04]  /*01b0*/  ISETP.GE.AND P0, PT, R0, R3, PT ;  /* 0x000000030000720c */ /* 0x000fc80003f06270 */
[----:B------:R-:W-:Y:S01]  /*01c0*/  SEL R218, R218, 0xffffffff, !P0 ;  /* 0xffffffffdada7807 */ /* 0x000fe20004000000 */
[----:B------:R-:W-:Y:S05]  /*01d0*/  BRA `(.L_x_827) ;  /* 0x0000012000007947 */ /* 0x000fea0003800000 */
.L_x_823:
[----:B---3--:R-:W-:-:S04]  /*01e0*/  ISETP.NE.U32.AND P0, PT, RZ, c[0x0][0x568], PT ;  /* 0x00015a00ff007a0c */ /* 0x008fc80003f05070 */
[----:B------:R-:W-:-:S13]  /*01f0*/  ISETP.NE.AND.EX P0, PT, RZ, c[0x0][0x56c], PT, P0 ;  /* 0x00015b00ff007a0c */ /* 0x000fda0003f05300 */
[----:B------:R-:W-:Y:S05]  /*0200*/  @!P0 BRA `(.L_x_828) ;  /* 0x0000002000008947 */ /* 0x000fea0003800000 */
[----:B------:R1:W5:Y:S01]  /*0210*/  LDG.E R3, [R2.64] ;  /* 0x0000001002037981 */ /* 0x000362000c1e1900 */
[----:B------:R-:W-:Y:S05]  /*0220*/  BRA `(.L_x_829) ;  /* 0x0000009000007947 */ /* 0x000fea0003800000 */
.L_x_828:
        /* <DEDUP_REMOVED lines=8> */
.L_x_830:
[----:B------:R-:W-:-:S05]  /*02b0*/  MOV R3, c[0x0][0x54c] ;  /* 0x0001530000037a02 */ /* 0x000fca0000000f00 */
.L_x_829:
[----:B-----5:R-:W-:Y:S01]  /*02c0*/  IMAD R3, R3, c[0x0][0x548], RZ ;  /* 0x0001520003037a24 */ /* 0x020fe200078e02ff */
[----:B------:R-:W-:-:S04]  /*02d0*/  SHF.L.U32 R0, R97, 0x7, RZ ;  /* 0x0000000761007819 */ /* 0x000fc800000006ff */
[----:B------:R-:W-:-:S04]  /*02e0*/  ISETP.GE.AND P0, PT, R0, R3, PT ;  /* 0x000000030000720c */ /* 0x000fc80003f06270 */
[----:B------:R-:W-:-:S04]  /*02f0*/  SEL R218, R218, 0xffffffff, !P0 ;  /* 0xffffffffdada7807 */ /* 0x000fc80004000000 */
.L_x_827:
[----:B------:R-:W-:-:S13]  /*0300*/  ISETP.GE.AND P0, PT, R218, RZ, PT ;  /* 0x000000ffda00720c */ /* 0x000fda0003f06270 */
[----:B------:R-:W-:Y:S05]  /*0310*/  @!P0 EXIT ;  /* 0x000000000000894d */ /* 0x000fea0003800000 */
[----:B------:R-:W-:Y:S01]  /*0320*/  ISETP.NE.U32.AND P0, PT, RZ, c[0x0][0x370], PT ;  /* 0x0000dc00ff007a0c */ /* 0x000fe20003f05070 */
[----:B------:R-:W-:Y:S01]  /*0330*/  IMAD.MOV.U32 R217, RZ, RZ, RZ ;  /* 0x000000ffffd97224 */ /* 0x000fe200078e00ff */
[----:B------:R-:W-:Y:S01]  /*0340*/  ISETP.NE.U32.AND P1, PT, RZ, c[0x0][0x360], PT ;  /* 0x0000d800ff007a0c */ /* 0x000fe20003f25070 */
[----:B------:R-:W-:Y:S01]  /*0350*/  IMAD.MOV.U32 R99, RZ, RZ, c[0x0][0x168] ;  /* 0x00005a00ff637624 */ /* 0x000fe200078e00ff */
[----:B------:R-:W-:Y:S01]  /*0360*/  ISETP.NE.AND.EX P2, PT, RZ, c[0x0][0x374], PT, P0 ;  /* 0x0000dd00ff007a0c */ /* 0x000fe20003f45300 */
[----:B------:R-:W-:Y:S01]  /*0370*/  CS2R R100, SRZ ;  /* 0x0000000000647805 */ /* 0x000fe2000001ff00 */
[----:B------:R-:W-:Y:S01]  /*0380*/  ISETP.NE.AND.EX P0, PT, RZ, c[0x0][0x364], PT, P1 ;  /* 0x0000d900ff007a0c */ /* 0x000fe20003f05310 */
[----:B------:R-:W-:Y:S01]  /*0390*/  IMAD.MOV.U32 R4, RZ, RZ, RZ ;  /* 0x000000ffff047224 */ /* 0x000fe200078e00ff */
[----:B------:R-:W-:Y:S01]  /*03a0*/  ISETP.NE.U32.AND P1, PT, RZ, c[0x0][0x348], PT ;  /* 0x0000d200ff007a0c */ /* 0x000fe20003f25070 */
[----:B------:R-:W-:Y:S01]  /*03b0*/  IMAD.WIDE R12, R218, R7, c[0x0][0x348] ;  /* 0x0000d200da0c7625 */ /* 0x000fe200078e0207 */
[----:B------:R-:W-:-:S02]  /*03c0*/  ISETP.NE.U32.AND P3, PT, RZ, c[0x0][0x350], PT ;  /* 0x0000d400ff007a0c */ /* 0x000fc40003f65070 */
[----:B------:R-:W-:Y:S01]  /*03d0*/  ISETP.NE.U32.AND P4, PT, RZ, c[0x0][0x358], PT ;  /* 0x0000d600ff007a0c */ /* 0x000fe20003f85070 */
[CC--:B------:R-:W-:Y:S01]  /*03e0*/  IMAD.WIDE R8, R218.reuse, R7.reuse, c[0x0][0x350] ;  /* 0x0000d400da087625 */ /* 0x0c0fe200078e0207 */
[----:B------:R-:W-:Y:S02]  /*03f0*/  ISETP.NE.AND.EX P1, PT, RZ, c[0x0][0x34c], PT, P1 ;  /* 0x0000d300ff007a0c */ /* 0x000fe40003f25310 */
[----:B------:R-:W-:Y:S01]  /*0400*/  ISETP.NE.AND.EX P3, PT, RZ, c[0x0][0x354], PT, P3 ;  /* 0x0000d500ff007a0c */ /* 0x000fe20003f65330 */
[----:B------:R-:W-:Y:S01]  /*0410*/  @P2 IMAD.WIDE R16, R218, R7, c[0x0][0x370] ;  /* 0x0000dc00da102625 */ /* 0x000fe200078e0207 */
[----:B------:R-:W-:-:S03]  /*0420*/  ISETP.NE.AND.EX P4, PT, RZ, c[0x0][0x35c], PT, P4 ;  /* 0x0000d700ff007a0c */ /* 0x000fc60003f85340 */
[CC--:B------:R-:W-:Y:S01]  /*0430*/  @P0 IMAD.WIDE R14, R218.reuse, R7.reuse, c[0x0][0x360] ;  /* 0x0000d800da0e0625 */ /* 0x0c0fe200078e0207 */
[----:B------:R2:W5:Y:S03]  /*0440*/  @P2 LDG.E R217, [R16.64] ;  /* 0x0000001010d92981 */ /* 0x000566000c1e1900 */
[----:B------:R-:W-:Y:S01]  /*0450*/  IMAD.WIDE R10, R218, R7, c[0x0][0x358] ;  /* 0x0000d600da0a7625 */ /* 0x000fe200078e0207 */
[----:B------:R2:W5:Y:S04]  /*0460*/  @P0 LDG.E R99, [R14.64] ;  /* 0x000000100e630981 */ /* 0x000568000c1e1900 */
[----:B------:R2:W5:Y:S04]  /*0470*/  @P1 LDG.E R101, [R12.64] ;  /* 0x000000100c651981 */ /* 0x000568000c1e1900 */
[----:B------:R2:W5:Y:S04]  /*0480*/  @P3 LDG.E R100, [R8.64] ;  /* 0x0000001008643981 */ /* 0x000568000c1e1900 */
[----:B------:R2:W5:Y:S04]  /*0490*/  @P4 LDG.E R4, [R10.64] ;  /* 0x000000100a044981 */ /* 0x000568000c1e1900 */
[----:B------:R-:W3:Y:S01]  /*04a0*/  S2R R215, SR_CTAID.Y ;  /* 0x0000000000d77919 */ /* 0x000ee20000002600 */
[----:B------:R-:W-:-:S02]  /*04b0*/  IMAD.MOV.U32 R5, RZ, RZ, c[0x0][0x2ac] ;  /* 0x0000ab00ff057624 */ /* 0x000fc400078e00ff */
[----:B-1----:R-:W-:Y:S02]  /*04c0*/  IMAD.MOV.U32 R2, RZ, RZ, c[0x0][0x228] ;  /* 0x00008a00ff027624 */ /* 0x002fe400078e00ff */
[----:B------:R-:W-:Y:S01]  /*04d0*/  IMAD R5, R5, c[0x0][0x1d0], RZ ;  /* 0x0000740005057a24 */ /* 0x000fe200078e02ff */
[----:B---3--:R-:W-:Y:S01]  /*04e0*/  SHF.R.S32.HI R96, RZ, 0x1f, R215 ;  /* 0x0000001fff607819 */ /* 0x008fe200000114d7 */
[----:B------:R-:W-:Y:S05]  /*04f0*/  @P0 BRA `(.L_x_831) ;  /* 0x0000004000000947 */ /* 0x000fea0003800000 */
[----:B--2---:R-:W-:Y:S05]  /*0500*/  @!P1 BRA `(.L_x_831) ;  /* 0x0000003000009947 */ /* 0x004fea0003800000 */
[----:B-----5:R-:W2:Y:S04]  /*0510*/  LDG.E R99, [R12.64] ;  /* 0x000000100c637981 */ /* 0x020ea8000c1e1900 */
[----:B------:R-:W2:Y:S02]  /*0520*/  LDG.E R0, [R12.64+0x4] ;  /* 0x000004100c007981 */ /* 0x000ea4000c1e1900 */
[----:B--2---:R-:W-:-:S02]  /*0530*/  IADD3 R99, -R99, R0, RZ ;  /* 0x0000000063637210 */ /* 0x004fc40007ffe1ff */
.L_x_831:
[----:B--2---:R-:W-:-:S04]  /*0540*/  ISETP.NE.U32.AND P0, PT, RZ, c[0x0][0x368], PT ;  /* 0x0000da00ff007a0c */ /* 0x004fc80003f05070 */
[----:B------:R-:W-:-:S13]  /*0550*/  ISETP.NE.AND.EX P0, PT, RZ, c[0x0][0x36c], PT, P0 ;  /* 0x0000db00ff007a0c */ /* 0x000fda0003f05300 */
[----:B------:R-:W-:Y:S05]  /*0560*/  @!P0 BRA `(.L_x_832) ;  /* 0x0000003000008947 */ /* 0x000fea0003800000 */
[----:B------:R-:W-:-:S05]  /*0570*/  IMAD.WIDE R8, R218, R7, c[0x0][0x368] ;  /* 0x0000da00da087625 */ /* 0x000fca00078e0207 */
[----:B------:R1:W5:Y:S01]  /*0580*/  LDG.E R5, [R8.64] ;  /* 0x0000001008057981 */ /* 0x000362000c1e1900 */
[----:B------:R-:W-:Y:S05]  /*0590*/  BRA `(.L_x_833) ;  /* 0x0000004000007947 */ /* 0x000fea0003800000 */
.L_x_832:
[----:B------:R-:W-:Y:S05]  /*05a0*/  @!P3 BRA `(.L_x_833) ;  /* 0x000000300000b947 */ /* 0x000fea0003800000 */
[----:B------:R-:W2:Y:S04]  /*05b0*/  LDG.E R5, [R8.64] ;  /* 0x0000001008057981 */ /* 0x000ea8000c1e1900 */
[----:B------:R-:W2:Y:S02]  /*05c0*/  LDG.E R0, [R8.64+0x4] ;  /* 0x0000041008007981 */ /* 0x000ea4000c1e1900 */
[----:B--2---:R-:W-:Y:S02]  /*05d0*/  IADD3 R5, -R5, R0, RZ ;  /* 0x0000000005057210 */ /* 0x004fe40007ffe1ff */
.L_x_833:
[----:B------:R-:W2:Y:S04]  /*05e0*/  @P4 LDG.E R0, [R10.64] ;  /* 0x000000100a004981 */ /* 0x000ea8000c1e1900 */
[----:B------:R-:W2:Y:S01]  /*05f0*/  @P4 LDG.E R3, [R10.64+0x4] ;  /* 0x000004100a034981 */ /* 0x000ea2000c1e1900 */
[----:B-1---5:R-:W-:Y:S01]  /*0600*/  IMAD.IADD R9, R5, 0x1, -R217 ;  /* 0x0000000105097824 */ /* 0x022fe200078e0ad9 */
[----:B------:R-:W-:Y:S01]  /*0610*/  ISETP.NE.U32.AND P0, PT, RZ, c[0x0][0x378], PT ;  /* 0x0000de00ff007a0c */ /* 0x000fe20003f05070 */
[----:B------:R-:W-:-:S03]  /*0620*/  IMAD.MOV.U32 R98, RZ, RZ, R5 ;  /* 0x000000ffff627224 */ /* 0x000fc600078e0005 */
[----:B------:R-:W-:Y:S01]  /*0630*/  ISETP.NE.AND.EX P0, PT, RZ, c[0x0][0x37c], PT, P0 ;  /* 0x0000df00ff007a0c */ /* 0x000fe20003f05300 */
[----:B------:R-:W-:-:S05]  /*0640*/  IMAD.MOV R102, RZ, RZ, -R9 ;  /* 0x000000ffff667224 */ /* 0x000fca00078e0a09 */
[----:B------:R-:W-:-:S07]  /*0650*/  IMNMX R102, RZ, R102, !PT ;  /* 0x00000066ff667217 */ /* 0x000fce0007800200 */
[----:B------:R-:W-:-:S05]  /*0660*/  @P0 IMAD.WIDE R12, R218, R7, c[0x0][0x378] ;  /* 0x0000de00da0c0625 */ /* 0x000fca00078e0207 */
[----:B------:R1:W5:Y:S01]  /*0670*/  @P0 LDG.E R98, [R12.64] ;  /* 0x000000100c620981 */ /* 0x000362000c1e1900 */
[----:B--2---:R-:W-:-:S04]  /*0680*/  @P4 IMAD.IADD R2, R3, 0x1, -R0 ;  /* 0x0000000103024824 */ /* 0x004fc800078e0a00 */
[----:B------:R-:W-:-:S05]  /*0690*/  IMAD.IADD R95, R9, 0x1, R2 ;  /* 0x00000001095f7824 */ /* 0x000fca00078e0202 */
[----:B------:R-:W-:-:S05]  /*06a0*/  IADD3 R3, R95, 0x2f, RZ ;  /* 0x0000002f5f037810 */ /* 0x000fca0007ffe0ff */
[----:B------:R-:W-:-:S05]  /*06b0*/  IMAD.HI R3, R3, 0x2aaaaaab, RZ ;  /* 0x2aaaaaab03037827 */ /* 0x000fca00078e02ff */
[----:B------:R-:W-:-:S04]  /*06c0*/  SHF.R.U32.HI R156, RZ, 0x1f, R3 ;  /* 0x0000001fff9c7819 */ /* 0x000fc80000011603 */
[----:B------:R-:W-:-:S05]  /*06d0*/  LEA.HI.SX32 R156, R3, R156, 0x1d ;  /* 0x0000009c039c7211 */ /* 0x000fca00078feaff */
[----:B------:R-:W-:-:S05]  /*06e0*/  IMAD R9, R156, 0x30, -R9 ;  /* 0x000000309c097824 */ /* 0x000fca00078e0a09 */
[----:B------:R-:W-:-:S04]  /*06f0*/  IMNMX R9, R9, R2, PT ;  /* 0x0000000209097217 */ /* 0x000fc80003800200 */
[----:B------:R-:W-:Y:S01]  /*0700*/  ISETP.GT.AND P0, PT, R9, R102, PT ;  /* 0x000000660900720c */ /* 0x000fe20003f04270 */
[----:B------:R-:W-:-:S05]  /*0710*/  IMAD.WIDE.U32 R102, R102, -0x55555555, RZ ;  /* 0xaaaaaaab66667825 */ /* 0x000fca00078e00ff */
[----:B------:R-:W-:-:S05]  /*0720*/  SHF.R.U32.HI R102, RZ, 0x5, R103 ;  /* 0x00000005ff667819 */ /* 0x000fca0000011667 */
[----:B------:R-:W-:Y:S02]  /*0730*/  IMAD.MOV.U32 R3, RZ, RZ, R102 ;  /* 0x000000ffff037224 */ /* 0x000fe400078e0066 */
[----:B------:R-:W-:-:S05]  /*0740*/  @P0 IADD3 R9, R9, 0x2f, RZ ;  /* 0x0000002f09090810 */ /* 0x000fca0007ffe0ff */
[----:B------:R-:W-:-:S05]  /*0750*/  @P0 IMAD.HI R9, R9, 0x2aaaaaab, RZ ;  /* 0x2aaaaaab09090827 */ /* 0x000fca00078e02ff */
[----:B------:R-:W-:-:S04]  /*0760*/  @P0 SHF.R.U32.HI R0, RZ, 0x1f, R9 ;  /* 0x0000001fff000819 */ /* 0x000fc80000011609 */
[----:B------:R-:W-:-:S04]  /*0770*/  @P0 LEA.HI.SX32 R3, R9, R0, 0x1d ;  /* 0x0000000009030211 */ /* 0x000fc800078feaff */
[----:B------:R-:W-:-:S13]  /*0780*/  ISETP.GT.AND P0, PT, R3, R102, PT ;  /* 0x000000660300720c */ /* 0x000fda0003f04270 */
[----:B------:R-:W-:Y:S05]  /*0790*/  @!P0 BRA `(.L_x_834) ;  /* 0x00006bb000008947 */ /* 0x000fea0003800000 */
[----:B-1----:R-:W-:Y:S01]  /*07a0*/  ISETP.NE.U32.AND P1, PT, RZ, c[0x0][0x340], PT ;  /* 0x0000d000ff007a0c */ /* 0x002fe20003f25070 */
[----:B------:R-:W-:Y:S01]  /*07b0*/  UMOV UR7, 0x30 ;  /* 0x0000003000077882 */ /* 0x000fe20000000000 */
[----:B------:R-:W-:Y:S01]  /*07c0*/  IADD3 R55, R3, -0x1, RZ ;  /* 0xffffffff03377810 */ /* 0x000fe20007ffe0ff */
[----:B------:R-:W-:Y:S01]  /*07d0*/  ULDC.64 UR4, c[0x0][0x238] ;  /* 0x00008e0000047ab9 */ /* 0x000fe20000000a00 */
[----:B------:R-:W-:-:S13]  /*07e0*/  ISETP.NE.AND.EX P1, PT, RZ, c[0x0][0x344], PT, P1 ;  /* 0x0000d100ff007a0c */ /* 0x000fda0003f25310 */
[----:B------:R-:W-:-:S06]  /*07f0*/  @P1 IMAD.WIDE R164, R218, R7, c[0x0][0x340] ;  /* 0x0000d000daa41625 */ /* 0x000fcc00078e0207 */
[----:B------:R-:W2:Y:S01]  /*0800*/  @P1 LDG.E R164, [R164.64] ;  /* 0x00000010a4a41981 */ /* 0x000ea2000c1e1900 */
[----:B------:R-:W-:Y:S01]  /*0810*/  SHF.R.S32.HI R7, RZ, 0x1f, R216 ;  /* 0x0000001fff077819 */ /* 0x000fe200000114d8 */
[----:B------:R-:W-:Y:S01]  /*0820*/  IMAD R150, R96, c[0x0][0x240], RZ ;  /* 0x0000900060967a24 */ /* 0x000fe200078e02ff */
[----:B------:R-:W-:Y:S01]  /*0830*/  SHF.R.S32.HI R127, RZ, 0x1f, R218 ;  /* 0x0000001fff7f7819 */ /* 0x000fe200000114da */
[----:B------:R-:W-:Y:S01]  /*0840*/  UIMAD.WIDE.U32 UR10, UR7, UR4, URZ ;  /* 0x00000004070a72a5 */ /* 0x000fe2000f8e003f */
[----:B------:R-:W-:Y:S01]  /*0850*/  LEA.HI R9, R7, R216, RZ, 0x3 ;  /* 0x000000d807097211 */ /* 0x000fe200078f18ff */
[----:B------:R-:W-:Y:S01]  /*0860*/  IMAD R150, R215, c[0x0][0x244], R150 ;  /* 0x00009100d7967a24 */ /* 0x000fe200078e0296 */
[----:B------:R-:W-:Y:S01]  /*0870*/  SEL R148, R218, RZ, !P4 ;  /* 0x000000ffda947207 */ /* 0x000fe20006000000 */
[----:B------:R-:W-:Y:S01]  /*0880*/  UIMAD UR8, UR7, UR5, URZ ;  /* 0x00000005070872a4 */ /* 0x000fe2000f8e023f */
[----:B------:R-:W-:Y:S01]  /*0890*/  SHF.R.S32.HI R17, RZ, 0x3, R9 ;  /* 0x00000003ff117819 */ /* 0x000fe20000011409 */
[----:B------:R-:W-:Y:S01]  /*08a0*/  IMAD.IADD R100, R100, 0x1, R5 ;  /* 0x0000000164647824 */ /* 0x000fe200078e0205 */
[----:B------:R-:W-:Y:S01]  /*08b0*/  LOP3.LUT R9, R9, 0xfffffff8, RZ, 0xc0, !PT ;  /* 0xfffffff809097812 */ /* 0x000fe200078ec0ff */
[----:B------:R-:W-:Y:S01]  /*08c0*/  UIADD3 UR8, UR11, UR8, URZ ;  /* 0x000000080b087290 */ /* 0x000fe2000fffe03f */
[----:B------:R-:W-:Y:S01]  /*08d0*/  SHF.R.S32.HI R160, RZ, 0x1f, R17 ;  /* 0x0000001fffa07819 */ /* 0x000fe20000011411 */
[C---:B------:R-:W-:Y:S01]  /*08e0*/  IMAD.SHL.U32 R108, R17.reuse, 0x40, RZ ;  /* 0x00000040116c7824 */ /* 0x040fe200078e00ff */
[----:B------:R-:W-:Y:S01]  /*08f0*/  IADD3 R146, P0, R17, R4, RZ ;  /* 0x0000000411927210 */ /* 0x000fe20007f1e0ff */
[----:B------:R-:W-:Y:S01]  /*0900*/  IMAD.IADD R0, R216, 0x1, -R9 ;  /* 0x00000001d8007824 */ /* 0x000fe200078e0a09 */
[----:B------:R-:W-:Y:S01]  /*0910*/  LEA.HI R7, R7, R216, RZ, 0x6 ;  /* 0x000000d807077211 */ /* 0x000fe200078f30ff */
[C---:B------:R-:W-:Y:S01]  /*0920*/  IMAD R3, R55.reuse, UR8, RZ ;  /* 0x0000000837037c24 */ /* 0x040fe2000f8e02ff */
[----:B------:R-:W-:Y:S01]  /*0930*/  LEA.HI.X.SX32 R147, R4, R160, 0x1, P0 ;  /* 0x000000a004937211 */ /* 0x000fe200000f0eff */
[----:B------:R-:W-:Y:S01]  /*0940*/  IMAD.SHL.U32 R18, R0, 0x8, RZ ;  /* 0x0000000800127824 */ /* 0x000fe200078e00ff */
[----:B------:R-:W-:Y:S01]  /*0950*/  SHF.R.S32.HI R6, RZ, 0x1f, R55 ;  /* 0x0000001fff067819 */ /* 0x000fe20000011437 */
[----:B------:R-:W-:Y:S01]  /*0960*/  IMAD R4, R55, -0x30, R2 ;  /* 0xffffffd037047824 */ /* 0x000fe200078e0202 */
[----:B------:R-:W-:Y:S01]  /*0970*/  LOP3.LUT R108, R108, 0x1c0, RZ, 0xc0, !PT ;  /* 0x000001c06c6c7812 */ /* 0x000fe200078ec0ff */
[----:B------:R-:W-:Y:S01]  /*0980*/  IMAD R9, R147, c[0x0][0x238], RZ ;  /* 0x00008e0093097a24 */ /* 0x000fe200078e02ff */
[--C-:B------:R-:W-:Y:S01]  /*0990*/  SHF.R.S32.HI R19, RZ, 0x1f, R18.reuse ;  /* 0x0000001fff137819 */ /* 0x100fe20000011412 */
[----:B------:R-:W-:Y:S01]  /*09a0*/  IMAD.SHL.U32 R20, R0, 0x4, RZ ;  /* 0x0000000400147824 */ /* 0x000fe200078e00ff */
[----:B------:R-:W-:Y:S01]  /*09b0*/  IMNMX R4, R4, 0x30, PT ;  /* 0x0000003004047817 */ /* 0x000fe20003800200 */
[----:B------:R-:W-:Y:S01]  /*09c0*/  IMAD R8, R146, c[0x0][0x23c], R9 ;  /* 0x00008f0092087a24 */ /* 0x000fe200078e0209 */
[----:B------:R-:W-:Y:S01]  /*09d0*/  IADD3 R109, R18, 0x80, RZ ;  /* 0x00000080126d7810 */ /* 0x000fe20007ffe0ff */
[----:B------:R-:W-:Y:S01]  /*09e0*/  IMAD.WIDE.U32 R10, R146, c[0x0][0x238], R18 ;  /* 0x00008e00920a7a25 */ /* 0x000fe200078e0012 */
[----:B------:R-:W-:Y:S01]  /*09f0*/  IADD3 R16, R20, 0x40, RZ ;  /* 0x0000004014107810 */ /* 0x000fe20007ffe0ff */
[----:B------:R-:W-:Y:S01]  /*0a00*/  USHF.L.U32 UR12, UR4, 0x5, URZ ;  /* 0x00000005040c7899 */ /* 0x000fe2000800063f */
[----:B------:R-:W-:Y:S01]  /*0a10*/  LOP3.LUT R105, R108, 0x38, R18, 0xf8, !PT ;  /* 0x000000386c697812 */ /* 0x000fe200078ef812 */
[----:B------:R-:W-:Y:S01]  /*0a20*/  IMAD.IADD R9, R11, 0x1, R8 ;  /* 0x000000010b097824 */ /* 0x000fe200078e0208 */
[----:B------:R-:W-:Y:S01]  /*0a30*/  SHF.R.U32.HI R106, RZ, 0x3, R108 ;  /* 0x00000003ff6a7819 */ /* 0x000fe2000001166c */
[----:B------:R-:W-:Y:S01]  /*0a40*/  IMAD.MOV.U32 R8, RZ, RZ, R10 ;  /* 0x000000ffff087224 */ /* 0x000fe200078e000a */
[----:B------:R-:W-:Y:S01]  /*0a50*/  IADD3 R107, R18, 0xc0, RZ ;  /* 0x000000c0126b7810 */ /* 0x000fe20007ffe0ff */
[----:B------:R-:W-:Y:S01]  /*0a60*/  IMAD.IADD R4, R4, 0x1, -R17 ;  /* 0x0000000104047824 */ /* 0x000fe200078e0a11 */
[----:B------:R-:W-:Y:S01]  /*0a70*/  ISETP.GE.AND P2, PT, R18, c[0x0][0x1d4], PT ;  /* 0x0000750012007a0c */ /* 0x000fe20003f46270 */
[----:B------:R-:W-:Y:S01]  /*0a80*/  IMAD.WIDE.U32 R8, R215, c[0x0][0x240], R8 ;  /* 0x00009000d7087a25 */ /* 0x000fe200078e0008 */
[----:B------:R-:W-:Y:S01]  /*0a90*/  ISETP.GE.AND P6, PT, R109, c[0x0][0x1d4], PT ;  /* 0x000075006d007a0c */ /* 0x000fe20003fc6270 */
[----:B------:R-:W-:Y:S01]  /*0aa0*/  UMOV UR6, 0x5 ;  /* 0x0000000500067882 */ /* 0x000fe20000000000 */
[C---:B------:R-:W-:Y:S01]  /*0ab0*/  ISETP.GE.AND P0, PT, R4.reuse, 0x1, PT ;  /* 0x000000010400780c */ /* 0x040fe20003f06270 */
[----:B------:R-:W-:Y:S01]  /*0ac0*/  IMAD.IADD R151, R9, 0x1, R150 ;  /* 0x0000000109977824 */ /* 0x000fe200078e0296 */
[----:B------:R-:W-:Y:S01]  /*0ad0*/  ISETP.GT.AND P3, PT, R4, 0x20, PT ;  /* 0x000000200400780c */ /* 0x000fe20003f64270 */
[----:B------:R-:W-:Y:S01]  /*0ae0*/  IMAD.MOV.U32 R150, RZ, RZ, R8 ;  /* 0x000000ffff967224 */ /* 0x000fe200078e0008 */
[----:B------:R-:W-:Y:S01]  /*0af0*/  ISETP.GE.AND P5, PT, R107, c[0x0][0x1d4], PT ;  /* 0x000075006b007a0c */ /* 0x000fe20003fa6270 */
[----:B------:R-:W-:Y:S01]  /*0b00*/  IMAD.SHL.U32 R7, R7, 0x8, RZ ;  /* 0x0000000807077824 */ /* 0x000fe200078e00ff */
[----:B------:R-:W-:Y:S01]  /*0b10*/  USHF.L.U64.HI UR9, UR4, UR6, UR5 ;  /* 0x0000000604097299 */ /* 0x000fe20008010205 */
[----:B------:R-:W-:Y:S01]  /*0b20*/  IMAD.WIDE.U32 R150, R148, c[0x0][0x248], R150 ;  /* 0x0000920094967a25 */ /* 0x000fe200078e0096 */
[----:B------:R-:W-:Y:S01]  /*0b30*/  P2R R113, PR, RZ, 0x4 ;  /* 0x00000004ff717803 */ /* 0x000fe20000000000 */
[----:B------:R-:W-:Y:S01]  /*0b40*/  ULDC.64 UR4, c[0x0][0x280] ;  /* 0x0000a00000047ab9 */ /* 0x000fe20000000a00 */
[----:B------:R-:W-:Y:S01]  /*0b50*/  LOP3.LUT R7, R7, 0xfffffe00, RZ, 0xc0, !PT ;  /* 0xfffffe0007077812 */ /* 0x000fe200078ec0ff */
[----:B------:R-:W-:Y:S01]  /*0b60*/  IMAD.IADD R15, R20, 0x1, R16 ;  /* 0x00000001140f7824 */ /* 0x000fe200078e0210 */
[----:B------:R-:W-:Y:S01]  /*0b70*/  MOV R152, R150 ;  /* 0x0000009600987202 */ /* 0x000fe20000000f00 */
[----:B------:R-:W-:Y:S01]  /*0b80*/  IMAD R3, R6, UR10, R3 ;  /* 0x0000000a06037c24 */ /* 0x000fe2000f8e0203 */
[----:B------:R-:W-:Y:S01]  /*0b90*/  LOP3.LUT R105, R7, R105, R106, 0xf6, !PT ;  /* 0x0000006907697212 */ /* 0x000fe200078ef66a */
[----:B------:R-:W-:Y:S01]  /*0ba0*/  IMAD R22, R96, c[0x0][0x260], RZ ;  /* 0x0000980060167a24 */ /* 0x000fe200078e02ff */
[----:B------:R-:W-:Y:S01]  /*0bb0*/  SHF.R.S32.HI R21, RZ, 0x1f, R20 ;  /* 0x0000001fff157819 */ /* 0x000fe20000011414 */
[----:B------:R-:W-:Y:S01]  /*0bc0*/  IMAD.WIDE.U32 R10, R215, c[0x0][0x260], R18 ;  /* 0x00009800d70a7a25 */ /* 0x000fe200078e0012 */
[----:B------:R-:W-:Y:S01]  /*0bd0*/  IADD3 R103, R17, 0x20, RZ ;  /* 0x0000002011677810 */ /* 0x000fe20007ffe0ff */
[----:B------:R-:W-:Y:S01]  /*0be0*/  USHF.L.U64.HI UR13, UR4, UR6, UR5 ;  /* 0x00000006040d7299 */ /* 0x000fe20008010205 */
[----:B------:R-:W-:Y:S01]  /*0bf0*/  SHF.R.S32.HI R122, RZ, 0x1f, R107 ;  /* 0x0000001fff7a7819 */ /* 0x000fe2000001146b */
[----:B------:R-:W-:Y:S01]  /*0c00*/  IMAD.SHL.U32 R105, R105, 0x2, RZ ;  /* 0x0000000269697824 */ /* 0x000fe200078e00ff */
[----:B------:R-:W-:Y:S01]  /*0c10*/  USHF.L.U32 UR14, UR4, 0x5, URZ ;  /* 0x00000005040e7899 */ /* 0x000fe2000800063f */
[----:B------:R-:W-:Y:S01]  /*0c20*/  IMAD R22, R215, c[0x0][0x264], R22 ;  /* 0x00009900d7167a24 */ /* 0x000fe200078e0216 */
[----:B------:R-:W-:Y:S01]  /*0c30*/  LEA.HI R122, R122, R107, RZ, 0x3 ;  /* 0x0000006b7a7a7211 */ /* 0x000fe200078f18ff */
[----:B------:R-:W-:Y:S01]  /*0c40*/  IMAD R162, R160, c[0x0][0x280], RZ ;  /* 0x0000a000a0a27a24 */ /* 0x000fe200078e02ff */
[----:B------:R-:W-:Y:S01]  /*0c50*/  UIMAD.WIDE.U32 UR20, UR4, 0x30, URZ ;  /* 0x00000030041478a5 */ /* 0x000fe2000f8e003f */
[----:B------:R-:W-:Y:S01]  /*0c60*/  IMAD.IADD R23, R11, 0x1, R22 ;  /* 0x000000010b177824 */ /* 0x000fe200078e0216 */
[----:B------:R-:W-:Y:S01]  /*0c70*/  UIMAD UR15, UR7, UR5, URZ ;  /* 0x00000005070f72a4 */ /* 0x000fe2000f8e023f */
[----:B------:R-:W-:Y:S01]  /*0c80*/  IMAD.MOV.U32 R22, RZ, RZ, R10 ;  /* 0x000000ffff167224 */ /* 0x000fe200078e000a */
[----:B------:R-:W-:Y:S01]  /*0c90*/  LOP3.LUT R122, R122, 0xfffffff8, RZ, 0xc0, !PT ;  /* 0xfffffff87a7a7812 */ /* 0x000fe200078ec0ff */
[----:B------:R-:W-:Y:S01]  /*0ca0*/  IMAD R160, R160, c[0x0][0x290], RZ ;  /* 0x0000a400a0a07a24 */ /* 0x000fe200078e02ff */
[----:B------:R-:W-:Y:S01]  /*0cb0*/  ULDC.64 UR4, c[0x0][0x290] ;  /* 0x0000a40000047ab9 */ /* 0x000fe20000000a00 */
[C---:B------:R-:W-:Y:S01]  /*0cc0*/  IMAD.WIDE.U32 R8, R17.reuse, c[0x0][0x290], R18 ;  /* 0x0000a40011087a25 */ /* 0x040fe200078e0012 */
[----:B------:R-:W-:Y:S01]  /*0cd0*/  USHF.L.U64.HI UR6, UR4, UR6, UR5 ;  /* 0x0000000604067299 */ /* 0x000fe20008010205 */
[----:B------:R-:W-:Y:S01]  /*0ce0*/  P2R R111, PR, RZ, 0x40 ;  /* 0x00000040ff6f7803 */ /* 0x000fe20000000000 */
[----:B------:R-:W-:Y:S01]  /*0cf0*/  UIMAD.WIDE.U32 UR22, UR4, 0x30, URZ ;  /* 0x00000030041678a5 */ /* 0x000fe2000f8e003f */
[C---:B------:R-:W-:Y:S01]  /*0d00*/  IMAD R160, R17.reuse, c[0x0][0x294], R160 ;  /* 0x0000a50011a07a24 */ /* 0x040fe200078e02a0 */
[----:B------:R-:W-:Y:S01]  /*0d10*/  UIMAD UR5, UR7, UR5, URZ ;  /* 0x00000005070572a4 */ /* 0x000fe2000f8e023f */
[C---:B------:R-:W-:Y:S01]  /*0d20*/  IMAD R162, R17.reuse, c[0x0][0x284], R162 ;  /* 0x0000a10011a27a24 */ /* 0x040fe200078e02a2 */
[----:B------:R-:W-:Y:S01]  /*0d30*/  P2R R110, PR, RZ, 0x20 ;  /* 0x00000020ff6e7803 */ /* 0x000fe20000000000 */
[C---:B------:R-:W-:Y:S01]  /*0d40*/  IMAD.WIDE.U32 R168, R17.reuse, c[0x0][0x280], R20 ;  /* 0x0000a00011a87a25 */ /* 0x040fe200078e0014 */
[C---:B------:R-:W-:Y:S01]  /*0d50*/  IADD3 R117, -R17.reuse, 0x30, RZ ;  /* 0x0000003011757810 */ /* 0x040fe20007ffe1ff */
[----:B------:R-:W-:Y:S01]  /*0d60*/  USHF.L.U32 UR18, UR4, 0x5, URZ ;  /* 0x0000000504127899 */ /* 0x000fe2000800063f */
[----:B------:R-:W-:Y:S01]  /*0d70*/  IADD3 R14, R20, 0x20, RZ ;  /* 0x00000020140e7810 */ /* 0x000fe20007ffe0ff */
[----:B------:R-:W-:Y:S01]  /*0d80*/  IMAD.WIDE.U32 R12, R17, c[0x0][0x280], R18 ;  /* 0x0000a000110c7a25 */ /* 0x000fe200078e0012 */
[----:B------:R-:W-:Y:S01]  /*0d90*/  SHF.R.S32.HI R119, RZ, 0x1f, R122 ;  /* 0x0000001fff777819 */ /* 0x000fe2000001147a */
[----:B------:R-:W-:-:S02]  /*0da0*/  UIADD3 UR15, UR21, UR15, URZ ;  /* 0x0000000f150f7290 */ /* 0x000fc4000fffe03f */
[----:B------:R-:W-:Y:S01]  /*0db0*/  IMAD.IADD R161, R160, 0x1, R9 ;  /* 0x00000001a0a17824 */ /* 0x000fe200078e0209 */
[----:B------:R-:W-:Y:S01]  /*0dc0*/  UIADD3 UR5, UR23, UR5, URZ ;  /* 0x0000000517057290 */ /* 0x000fe2000fffe03f */
[----:B------:R-:W-:Y:S01]  /*0dd0*/  IMAD.IADD R169, R169, 0x1, R162 ;  /* 0x00000001a9a97824 */ /* 0x000fe200078e02a2 */
[----:B------:R-:W-:Y:S01]  /*0de0*/  ULDC.U8 UR4, c[0x0][0x298] ;  /* 0x0000a60000047ab9 */ /* 0x000fe20000000000 */
[----:B------:R-:W-:Y:S02]  /*0df0*/  IMAD.IADD R163, R162, 0x1, R13 ;  /* 0x00000001a2a37824 */ /* 0x000fe400078e020d */
[----:B------:R-:W-:Y:S01]  /*0e00*/  IMAD.MOV.U32 R162, RZ, RZ, R12 ;  /* 0x000000ffffa27224 */ /* 0x000fe200078e000c */
[----:B------:R-:W-:Y:S01]  /*0e10*/  SHF.R.S32.HI R12, RZ, 0x1f, R103 ;  /* 0x0000001fff0c7819 */ /* 0x000fe20000011467 */
[----:B------:R-:W-:Y:S02]  /*0e20*/  IMAD.SHL.U32 R104, R103, 0x40, RZ ;  /* 0x0000004067687824 */ /* 0x000fe400078e00ff */
[----:B------:R-:W-:Y:S01]  /*0e30*/  IMAD.WIDE.U32 R154, R215, c[0x0][0x210], RZ ;  /* 0x00008400d79a7a25 */ /* 0x000fe200078e00ff */
[----:B------:R-:W-:-:S02]  /*0e40*/  LEA.HI R12, R12, R103, RZ, 0x3 ;  /* 0x000000670c0c7211 */ /* 0x000fc400078f18ff */
[----:B------:R-:W-:Y:S01]  /*0e50*/  LOP3.LUT R104, R104, 0x1c0, RZ, 0xc0, !PT ;  /* 0x000001c068687812 */ /* 0x000fe200078ec0ff */
[----:B------:R-:W-:Y:S01]  /*0e60*/  IMAD.WIDE.U32 R166, R17, c[0x0][0x290], R20 ;  /* 0x0000a40011a67a25 */ /* 0x000fe200078e0014 */
[----:B------:R-:W-:Y:S02]  /*0e70*/  SHF.L.U32 R12, R12, 0x6, RZ ;  /* 0x000000060c0c7819 */ /* 0x000fe400000006ff */
[----:B------:R-:W-:Y:S01]  /*0e80*/  SHF.R.U32.HI R114, RZ, 0x3, R104 ;  /* 0x00000003ff727819 */ /* 0x000fe20000011668 */
[----:B------:R-:W-:Y:S01]  /*0e90*/  IMAD.MOV.U32 R134, RZ, RZ, c[0x0][0x27c] ;  /* 0x00009f00ff867624 */ /* 0x000fe200078e00ff */
[----:B------:R-:W-:Y:S01]  /*0ea0*/  LOP3.LUT R12, R12, 0xfffffe00, RZ, 0xc0, !PT ;  /* 0xfffffe000c0c7812 */ /* 0x000fe200078ec0ff */
[----:B------:R-:W-:Y:S02]  /*0eb0*/  IMAD.IADD R167, R167, 0x1, R160 ;  /* 0x00000001a7a77824 */ /* 0x000fe400078e02a0 */
[----:B------:R-:W-:Y:S02]  /*0ec0*/  IMAD.MOV.U32 R135, RZ, RZ, c[0x0][0x2b8] ;  /* 0x0000ae00ff877624 */ /* 0x000fe400078e00ff */
[----:B------:R-:W-:-:S02]  /*0ed0*/  IMAD.MOV.U32 R160, RZ, RZ, R8 ;  /* 0x000000ffffa07224 */ /* 0x000fc400078e0008 */
[----:B-----5:R-:W-:-:S04]  /*0ee0*/  IMAD.WIDE.U32 R168, R98, c[0x0][0x280], R168 ;  /* 0x0000a00062a87a25 */ /* 0x020fc800078e00a8 */
[----:B------:R-:W-:Y:S02]  /*0ef0*/  IMAD.MOV.U32 R68, RZ, RZ, c[0x0][0x27c] ;  /* 0x00009f00ff447624 */ /* 0x000fe400078e00ff */
[----:B------:R-:W-:-:S04]  /*0f00*/  IMAD.WIDE.U32 R158, R215, c[0x0][0x1e8], RZ ;  /* 0x00007a00d79e7a25 */ /* 0x000fc800078e00ff */
[----:B------:R-:W-:-:S04]  /*0f10*/  IMAD.WIDE.U32 R166, R98, c[0x0][0x290], R166 ;  /* 0x0000a40062a67a25 */ /* 0x000fc800078e00a6 */
[----:B------:R-:W-:-:S04]  /*0f20*/  IMAD.WIDE.U32 R162, R98, c[0x0][0x280], R162 ;  /* 0x0000a00062a27a25 */ /* 0x000fc800078e00a2 */
[----:B------:R-:W-:-:S04]  /*0f30*/  IMAD.WIDE.U32 R160, R98, c[0x0][0x290], R160 ;  /* 0x0000a40062a07a25 */ /* 0x000fc800078e00a0 */
[----:B------:R-:W-:Y:S02]  /*0f40*/  IMAD.SHL.U32 R68, R68, 0x2, RZ ;  /* 0x0000000244447824 */ /* 0x000fe400078e00ff */
[----:B------:R-:W-:Y:S01]  /*0f50*/  IMAD R0, R0, 0x20, R17 ;  /* 0x0000002000007824 */ /* 0x000fe200078e0211 */
[----:B--2---:R-:W-:Y:S01]  /*0f60*/  @P1 SHF.R.S32.HI R165, RZ, 0x1f, R164 ;  /* 0x0000001fffa51819 */ /* 0x004fe200000114a4 */
[----:B------:R-:W-:Y:S01]  /*0f70*/  @!P1 IMAD.MOV.U32 R165, RZ, RZ, R127 ;  /* 0x000000ffffa59224 */ /* 0x000fe200078e007f */
[----:B------:R-:W-:Y:S01]  /*0f80*/  SEL R127, R127, RZ, !P4 ;  /* 0x000000ff7f7f7207 */ /* 0x000fe20006000000 */
[----:B------:R-:W-:Y:S01]  /*0f90*/  @!P1 IMAD.MOV.U32 R164, RZ, RZ, R218 ;  /* 0x000000ffffa49224 */ /* 0x000fe200078e00da */
[----:B------:R-:W-:-:S03]  /*0fa0*/  ISETP.GE.AND P4, PT, R15, c[0x0][0x1d4], PT ;  /* 0x000075000f007a0c */ /* 0x000fc60003f86270 */
[C---:B------:R-:W-:Y:S01]  /*0fb0*/  IMAD R153, R127.reuse, c[0x0][0x248], RZ ;  /* 0x000092007f997a24 */ /* 0x040fe200078e02ff */
[----:B------:R-:W-:Y:S01]  /*0fc0*/  P2R R112, PR, RZ, 0x10 ;  /* 0x00000010ff707803 */ /* 0x000fe20000000000 */
[----:B------:R-:W-:Y:S02]  /*0fd0*/  IMAD R127, R127, c[0x0][0x268], RZ ;  /* 0x00009a007f7f7a24 */ /* 0x000fe400078e02ff */
[C---:B------:R-:W-:Y:S02]  /*0fe0*/  IMAD R153, R148.reuse, c[0x0][0x24c], R153 ;  /* 0x0000930094997a24 */ /* 0x040fe400078e0299 */
[C---:B------:R-:W-:Y:S02]  /*0ff0*/  IMAD R127, R148.reuse, c[0x0][0x26c], R127 ;  /* 0x00009b00947f7a24 */ /* 0x040fe400078e027f */
[----:B------:R-:W-:Y:S02]  /*1000*/  IMAD.IADD R153, R151, 0x1, R153 ;  /* 0x0000000197997824 */ /* 0x000fe400078e0299 */
[----:B------:R-:W-:-:S04]  /*1010*/  IMAD.WIDE.U32 R148, R148, c[0x0][0x268], R22 ;  /* 0x00009a0094947a25 */ /* 0x000fc800078e0016 */
[----:B------:R-:W-:-:S04]  /*1020*/  IMAD.WIDE.U32 R4, R55, UR10, R152 ;  /* 0x0000000a37047c25 */ /* 0x000fc8000f8e0098 */
[----:B------:R-:W-:Y:S01]  /*1030*/  IMAD.IADD R3, R5, 0x1, R3 ;  /* 0x0000000105037824 */ /* 0x000fe200078e0203 */
[----:B------:R-:W-:Y:S01]  /*1040*/  @P0 LEA R24, P1, R4, c[0x0][0x220], 0x1 ;  /* 0x0000880004180a11 */ /* 0x000fe200078208ff */
[----:B------:R-:W-:-:S03]  /*1050*/  IMAD.IADD R127, R149, 0x1, R127 ;  /* 0x00000001957f7824 */ /* 0x000fc600078e027f */
[C---:B------:R-:W-:Y:S02]  /*1060*/  @P0 LEA.HI.X R25, R4.reuse, c[0x0][0x224], R3, 0x1, P1 ;  /* 0x0000890004190a11 */ /* 0x040fe400008f0c03 */
[----:B------:R-:W-:-:S03]  /*1070*/  @P3 IADD3 R4, P1, R4, UR12, RZ ;  /* 0x0000000c04043c10 */ /* 0x000fc6000ff3e0ff */
[----:B------:R-:W-:Y:S01]  /*1080*/  @!PT LDS RZ, [RZ] ;  /* 0x00000000fffff984 */ /* 0x000fe20000000800 */
[----:B------:R-:W-:Y:S01]  /*1090*/  @!PT LDS RZ, [RZ] ;  /* 0x00000000fffff984 */ /* 0x000fe20000000800 */
[----:B------:R-:W-:Y:S01]  /*10a0*/  @!PT LDS RZ, [RZ] ;  /* 0x00000000fffff984 */ /* 0x000fe20000000800 */
[----:B------:R1:W-:Y:S01]  /*10b0*/  @P0 LDGSTS.E.BYPASS.LTC128B.128 [R105+0xa080], [R24.64], !P2 ;  /* 0x0a08000018690fae */ /* 0x0003e2000d101d50 */
[----:B------:R-:W-:Y:S02]  /*10c0*/  @P3 IADD3.X R3, R3, UR9, RZ, P1, !PT ;  /* 0x0000000903033c10 */ /* 0x000fe40008ffe4ff */
[----:B------:R-:W-:Y:S01]  /*10d0*/  ISETP.GE.AND P1, PT, R18, c[0x0][0x27c], PT ;  /* 0x00009f0012007a0c */ /* 0x000fe20003f26270 */
[----:B------:R1:W-:Y:S01]  /*10e0*/  @P0 LDGSTS.E.BYPASS.LTC128B.128 [R105+0xb880], [R24.64+0x80], !P4 ;  /* 0x0b88008018690fae */ /* 0x0003e2000e101d50 */
[----:B------:R-:W-:Y:S02]  /*10f0*/  ISETP.GE.AND P2, PT, R15, c[0x0][0x27c], PT ;  /* 0x00009f000f007a0c */ /* 0x000fe40003f46270 */
[----:B------:R-:W-:Y:S01]  /*1100*/  SEL R5, RZ, c[0x0][0x27c], !P1 ;  /* 0x00009f00ff057a07 */ /* 0x000fe20004800000 */
[----:B------:R1:W-:Y:S01]  /*1110*/  @P0 LDGSTS.E.BYPASS.LTC128B.128 [R105+0xd080], [R24.64+0x100], !P6 ;  /* 0x0d08010018690fae */ /* 0x0003e2000f101d50 */
[----:B------:R-:W-:-:S03]  /*1120*/  SEL R6, RZ, c[0x0][0x27c], !P2 ;  /* 0x00009f00ff067a07 */ /* 0x000fc60005000000 */
[----:B------:R1:W-:Y:S01]  /*1130*/  @P0 LDGSTS.E.BYPASS.LTC128B.128 [R105+0xe880], [R24.64+0x180], !P5 ;  /* 0x0e88018018690fae */ /* 0x0003e2000e901d50 */
[----:B------:R-:W-:Y:S01]  /*1140*/  @P3 LEA R10, P0, R4, c[0x0][0x220], 0x1 ;  /* 0x00008800040a3a11 */ /* 0x000fe200078008ff */
[----:B------:R-:W-:-:S03]  /*1150*/  IMAD.IADD R9, R15, 0x1, R6 ;  /* 0x000000010f097824 */ /* 0x000fc600078e0206 */
[----:B------:R-:W-:Y:S01]  /*1160*/  @P3 LEA.HI.X R11, R4, c[0x0][0x224], R3, 0x1, P0 ;  /* 0x00008900040b3a11 */ /* 0x000fe200000f0c03 */
[----:B------:R-:W-:Y:S01]  /*1170*/  IMAD.IADD R4, R18, 0x1, R5 ;  /* 0x0000000112047824 */ /* 0x000fe200078e0205 */
[----:B------:R-:W-:-:S04]  /*1180*/  ISETP.NE.AND P0, PT, R113, RZ, PT ;  /* 0x000000ff7100720c */ /* 0x000fc80003f05270 */
[----:B------:R-:W-:-:S04]  /*1190*/  SHF.R.S32.HI R5, RZ, 0x1f, R4 ;  /* 0x0000001fff057819 */ /* 0x000fc80000011404 */
[CC--:B------:R-:W-:Y:S02]  /*11a0*/  LEA.HI R3, R5.reuse, R4.reuse, RZ, 0x3 ;  /* 0x0000000405037211 */ /* 0x0c0fe400078f18ff */
[----:B------:R-:W-:Y:S02]  /*11b0*/  LEA.HI R5, R5, R4, RZ, 0x6 ;  /* 0x0000000405057211 */ /* 0x000fe400078f30ff */
[----:B------:R-:W-:Y:S01]  /*11c0*/  SHF.R.S32.HI R4, RZ, 0x1f, R9 ;  /* 0x0000001fff047819 */ /* 0x000fe20000011409 */
[----:B------:R1:W-:Y:S01]  /*11d0*/  @P3 LDGSTS.E.BYPASS.LTC128B.128 [R105+0xb080], [R10.64], !P0 ;  /* 0x0b0800000a693fae */ /* 0x0003e2000c101d50 */
[----:B------:R-:W-:Y:S02]  /*11e0*/  SHF.R.S32.HI R5, RZ, 0x6, R5 ;  /* 0x00000006ff057819 */ /* 0x000fe40000011405 */
[CC--:B------:R-:W-:Y:S01]  /*11f0*/  LEA.HI R69, R4.reuse, R9.reuse, RZ, 0x3 ;  /* 0x0000000904457211 */ /* 0x0c0fe200078f18ff */
[----:B------:R1:W-:Y:S01]  /*1200*/  @P3 LDGSTS.E.BYPASS.LTC128B.128 [R105+0xc880], [R10.64+0x80], !P4 ;  /* 0x0c8800800a693fae */ /* 0x0003e2000e101d50 */
[----:B------:R-:W-:Y:S01]  /*1210*/  LEA.HI R4, R4, R9, RZ, 0x6 ;  /* 0x0000000904047211 */ /* 0x000fe200078f30ff */
[C---:B------:R-:W-:Y:S01]  /*1220*/  IMAD R9, R5.reuse, 0xc00, R7 ;  /* 0x00000c0005097824 */ /* 0x040fe200078e0207 */
[----:B------:R-:W-:Y:S01]  /*1230*/  LOP3.LUT R137, R104, 0x38, R69, 0xf8, !PT ;  /* 0x0000003868897812 */ /* 0x000fe200078ef845 */
[----:B------:R1:W-:Y:S01]  /*1240*/  @P3 LDGSTS.E.BYPASS.LTC128B.128 [R105+0xe080], [R10.64+0x100], !P6 ;  /* 0x0e0801000a693fae */ /* 0x0003e2000f101d50 */
[----:B------:R-:W-:Y:S01]  /*1250*/  SHF.R.S32.HI R4, RZ, 0x6, R4 ;  /* 0x00000006ff047819 */ /* 0x000fe20000011404 */
[--C-:B------:R-:W-:Y:S01]  /*1260*/  IMAD R5, R5, 0xc00, R12.reuse ;  /* 0x00000c0005057824 */ /* 0x100fe200078e020c */
[----:B------:R-:W-:Y:S01]  /*1270*/  LOP3.LUT R23, R108, 0x38, R3, 0xf8, !PT ;  /* 0x000000386c177812 */ /* 0x000fe200078ef803 */
[----:B------:R1:W-:Y:S01]  /*1280*/  @P3 LDGSTS.E.BYPASS.LTC128B.128 [R105+0xf880], [R10.64+0x180], !P5 ;  /* 0x0f8801800a693fae */ /* 0x0003e2000e901d50 */
[----:B------:R-:W-:Y:S01]  /*1290*/  LOP3.LUT R137, R137, R114, RZ, 0x3c, !PT ;  /* 0x0000007289897212 */ /* 0x000fe200078e3cff */
[----:B------:R-:W-:Y:S01]  /*12a0*/  IMAD R6, R4, 0xc00, R7 ;  /* 0x00000c0004067824 */ /* 0x000fe200078e0207 */
[----:B------:R-:W-:Y:S01]  /*12b0*/  LOP3.LUT R13, R104, 0x38, R3, 0xf8, !PT ;  /* 0x00000038680d7812 */ /* 0x000fe200078ef803 */
[----:B------:R-:W-:Y:S01]  /*12c0*/  IMAD R4, R4, 0xc00, R12 ;  /* 0x00000c0004047824 */ /* 0x000fe200078e020c */
[----:B------:R-:W-:Y:S01]  /*12d0*/  LOP3.LUT R140, R23, R106, RZ, 0x3c, !PT ;  /* 0x0000006a178c7212 */ /* 0x000fe200078e3cff */
[----:B------:R-:W0:Y:S01]  /*12e0*/  LDGDEPBAR ;  /* 0x00000000000079af */ /* 0x000e220000000000 */
[----:B------:R-:W-:Y:S01]  /*12f0*/  LOP3.LUT R138, R13, R114, RZ, 0x3c, !PT ;  /* 0x000000720d8a7212 */ /* 0x000fe200078e3cff */
[----:B------:R-:W-:Y:S01]  /*1300*/  IMAD.IADD R137, R4, 0x1, R137 ;  /* 0x0000000104897824 */ /* 0x000fe200078e0289 */
[----:B------:R-:W-:Y:S01]  /*1310*/  LOP3.LUT R139, R108, 0x38, R69, 0xf8, !PT ;  /* 0x000000386c8b7812 */ /* 0x000fe200078ef845 */
[----:B------:R-:W-:Y:S01]  /*1320*/  IMAD R4, R96, c[0x0][0x210], RZ ;  /* 0x0000840060047a24 */ /* 0x000fe200078e02ff */
[----:B------:R-:W-:Y:S01]  /*1330*/  ISETP.GE.AND P0, PT, R134, 0x1, PT ;  /* 0x000000018600780c */ /* 0x000fe20003f06270 */
[----:B------:R-:W-:Y:S01]  /*1340*/  IMAD.IADD R140, R9, 0x1, R140 ;  /* 0x00000001098c7824 */ /* 0x000fe200078e028c */
[----:B------:R-:W-:Y:S01]  /*1350*/  LOP3.LUT R139, R139, R106, RZ, 0x3c, !PT ;  /* 0x0000006a8b8b7212 */ /* 0x000fe200078e3cff */
[----:B------:R-:W-:Y:S01]  /*1360*/  IMAD R9, R215, c[0x0][0x214], R4 ;  /* 0x00008500d7097a24 */ /* 0x000fe200078e0204 */
[----:B------:R-:W-:Y:S01]  /*1370*/  SHF.R.S32.HI R4, RZ, 0x1f, R109 ;  /* 0x0000001fff047819 */ /* 0x000fe2000001146d */
[----:B------:R-:W-:Y:S01]  /*1380*/  IMAD.IADD R138, R5, 0x1, R138 ;  /* 0x00000001058a7824 */ /* 0x000fe200078e028a */
[----:B------:R-:W-:Y:S01]  /*1390*/  SHF.R.S32.HI R5, RZ, 0x1f, R98 ;  /* 0x0000001fff057819 */ /* 0x000fe20000011462 */
[----:B------:R-:W-:Y:S01]  /*13a0*/  IMAD.IADD R116, R155, 0x1, R9 ;  /* 0x000000019b747824 */ /* 0x000fe200078e0209 */
[----:B------:R-:W-:Y:S01]  /*13b0*/  LEA.HI R121, R4, R109, RZ, 0x3 ;  /* 0x0000006d04797211 */ /* 0x000fe200078f18ff */
[----:B------:R-:W-:Y:S01]  /*13c0*/  IMAD.IADD R139, R6, 0x1, R139 ;  /* 0x00000001068b7824 */ /* 0x000fe200078e028b */
[----:B------:R-:W-:Y:S01]  /*13d0*/  SHF.R.S32.HI R4, RZ, 0x1f, R15 ;  /* 0x0000001fff047819 */ /* 0x000fe2000001140f */
[----:B------:R-:W-:Y:S01]  /*13e0*/  IMAD R125, R5, c[0x0][0x280], RZ ;  /* 0x0000a000057d7a24 */ /* 0x000fe200078e02ff */
[----:B------:R-:W-:Y:S01]  /*13f0*/  LOP3.LUT R121, R121, 0xfffffff8, RZ, 0xc0, !PT ;  /* 0xfffffff879797812 */ /* 0x000fe200078ec0ff */
[----:B------:R-:W-:Y:S01]  /*1400*/  IMAD R9, R165, c[0x0][0x2b0], RZ ;  /* 0x0000ac00a5097a24 */ /* 0x000fe200078e02ff */
[----:B------:R-:W-:Y:S01]  /*1410*/  LEA.HI R123, R4, R15, RZ, 0x3 ;  /* 0x0000000f047b7211 */ /* 0x000fe200078f18ff */
[----:B------:R-:W-:Y:S01]  /*1420*/  IMAD R6, R96, c[0x0][0x1e8], RZ ;  /* 0x00007a0060067a24 */ /* 0x000fe200078e02ff */
[----:B------:R-:W-:Y:S01]  /*1430*/  LOP3.LUT R133, R3, 0xfffffff8, RZ, 0xc0, !PT ;  /* 0xfffffff803857812 */ /* 0x000fe200078ec0ff */
[----:B------:R-:W-:Y:S01]  /*1440*/  IMAD R5, R5, c[0x0][0x290], RZ ;  /* 0x0000a40005057a24 */ /* 0x000fe200078e02ff */
[----:B------:R-:W-:Y:S01]  /*1450*/  LOP3.LUT R123, R123, 0xfffffff8, RZ, 0xc0, !PT ;  /* 0xfffffff87b7b7812 */ /* 0x000fe200078ec0ff */
[----:B------:R-:W-:Y:S01]  /*1460*/  IMAD R125, R98, c[0x0][0x284], R125 ;  /* 0x0000a100627d7a24 */ /* 0x000fe200078e027d */
[----:B------:R-:W-:Y:S01]  /*1470*/  LOP3.LUT R131, R69, 0xfffffff8, RZ, 0xc0, !PT ;  /* 0xfffffff845837812 */ /* 0x000fe200078ec0ff */
[----:B------:R-:W-:Y:S01]  /*1480*/  IMAD R9, R164, c[0x0][0x2b4], R9 ;  /* 0x0000ad00a4097a24 */ /* 0x000fe200078e0209 */
[----:B------:R-:W-:Y:S01]  /*1490*/  ISETP.NE.AND P3, PT, R135, 0x1, PT ;  /* 0x000000018700780c */ /* 0x000fe20003f65270 */
[----:B------:R-:W-:Y:S01]  /*14a0*/  IMAD R115, R215, c[0x0][0x1ec], R6 ;  /* 0x00007b00d7737a24 */ /* 0x000fe200078e0206 */
[----:B------:R-:W-:Y:S01]  /*14b0*/  SHF.R.S32.HI R70, RZ, 0x3, R3 ;  /* 0x00000003ff467819 */ /* 0x000fe20000011403 */
[----:B------:R-:W-:Y:S01]  /*14c0*/  IMAD R5, R98, c[0x0][0x294], R5 ;  /* 0x0000a50062057a24 */ /* 0x000fe200078e0205 */
[----:B------:R-:W-:Y:S01]  /*14d0*/  IADD3 R129, R169, R125, RZ ;  /* 0x0000007da9817210 */ /* 0x000fe20007ffe0ff */
[----:B------:R-:W-:Y:S01]  /*14e0*/  IMAD.WIDE.U32 R164, R164, c[0x0][0x2b0], RZ ;  /* 0x0000ac00a4a47a25 */ /* 0x000fe200078e00ff */
[----:B------:R-:W-:-:S02]  /*14f0*/  P2R R3, PR, RZ, 0x1 ;  /* 0x00000001ff037803 */ /* 0x000fc40000000000 */
[----:B------:R-:W-:Y:S01]  /*1500*/  IADD3 R13, R20, 0x60, RZ ;  /* 0x00000060140d7810 */ /* 0x000fe20007ffe0ff */
[----:B------:R-:W-:Y:S01]  /*1510*/  IMAD.IADD R115, R159, 0x1, R115 ;  /* 0x000000019f737824 */ /* 0x000fe200078e0273 */
[----:B------:R-:W-:Y:S01]  /*1520*/  SHF.R.S32.HI R120, RZ, 0x1f, R121 ;  /* 0x0000001fff787819 */ /* 0x000fe20000011479 */
        /* <DEDUP_REMOVED lines=8> */
[----:B------:R-:W-:Y:S01]  /*15b0*/  IMAD.SHL.U32 R140, R140, 0x2, RZ ;  /* 0x000000028c8c7824 */ /* 0x000fe200078e00ff */
[----:B------:R-:W-:Y:S01]  /*15c0*/  P2R R3, PR, RZ, 0x8 ;  /* 0x00000008ff037803 */ /* 0x000fe20000000000 */
[----:B------:R-:W-:-:S02]  /*15d0*/  IMAD.SHL.U32 R138, R138, 0x2, RZ ;  /* 0x000000028a8a7824 */ /* 0x000fc400078e00ff */
[----:B------:R-:W-:Y:S02]  /*15e0*/  IMAD.SHL.U32 R139, R139, 0x2, RZ ;  /* 0x000000028b8b7824 */ /* 0x000fe400078e00ff */
[----:B------:R-:W-:Y:S01]  /*15f0*/  IMAD.SHL.U32 R137, R137, 0x2, RZ ;  /* 0x0000000289897824 */ /* 0x000fe200078e00ff */
[----:B-1----:R-:W-:Y:S06]  /*1600*/  BAR.SYNC.DEFER_BLOCKING 0x0 ;  /* 0x0000000000007b1d */ /* 0x002fec0000010000 */
.L_x_874:
[----:B-1----:R-:W-:Y:S01]  /*1610*/  IMAD R3, R55, 0x30, R0 ;  /* 0x0000003037037824 */ /* 0x002fe200078e0200 */
[----:B------:R-:W-:Y:S01]  /*1620*/  ISETP.NE.AND P3, PT, R135, 0x1, PT ;  /* 0x000000018700780c */ /* 0x000fe20003f65270 */
[----:B------:R-:W-:Y:S01]  /*1630*/  IMAD.MOV.U32 R144, RZ, RZ, RZ ;  /* 0x000000ffff907224 */ /* 0x000fe200078e00ff */
[----:B------:R-:W-:Y:S04]  /*1640*/  DEPBAR.LE SB0, 0x0 ;  /* 0x000080000000791a */ /* 0x000fe80000000000 */
[----:B------:R-:W-:Y:S01]  /*1650*/  IMAD.IADD R143, R100, 0x1, R3 ;  /* 0x00000001648f7824 */ /* 0x000fe200078e0203 */
[----:B------:R-:W-:Y:S01]  /*1660*/  ISETP.GE.AND P0, PT, R3, R2, PT ;  /* 0x000000020300720c */ /* 0x000fe20003f06270 */
[----:B------:R-:W-:Y:S01]  /*1670*/  BSSY B2, `(.L_x_835) ;  /* 0x0000538000027945 */ /* 0x000fe20003800000 */
[----:B------:R-:W-:Y:S01]  /*1680*/  ISETP.GE.AND P4, PT, R134, 0x1, PT ;  /* 0x000000018600780c */ /* 0x000fe20003f86270 */
[----:B------:R-:W-:Y:S01]  /*1690*/  IMAD.MOV.U32 R5, RZ, RZ, R143 ;  /* 0x000000ffff057224 */ /* 0x000fe200078e008f */
[----:B------:R-:W-:Y:S02]  /*16a0*/  ISETP.GT.OR P0, PT, R0, 0x2f, P0 ;  /* 0x0000002f0000780c */ /* 0x000fe40000704670 */
[----:B---3--:R-:W-:Y:S05]  /*16b0*/  @P3 IMAD.HI.U32 R4, R143, c[0x0][0x2bc], RZ ;  /* 0x0000af008f043a27 */ /* 0x008fea00078e00ff */
[----:B------:R-:W-:Y:S06]  /*16c0*/  @P3 SHF.R.U32.HI R5, RZ, c[0x0][0x2c0], R4 ;  /* 0x0000b000ff053a19 */ /* 0x000fec0000011604 */
[C---:B------:R-:W-:Y:S04]  /*16d0*/  @!P0 IADD3 R9, P3, R5.reuse, R164, RZ ;  /* 0x000000a405098210 */ /* 0x040fe80007f7e0ff */
[----:B------:R-:W-:Y:S02]  /*16e0*/  @!P0 LEA.HI.X.SX32 R4, R5, R118, 0x1, P3 ;  /* 0x0000007605048211 */ /* 0x000fe400018f0eff */
[C---:B------:R-:W-:Y:S04]  /*16f0*/  @!P0 LEA R10, P3, R9.reuse, c[0x0][0x2a0], 0x2 ;  /* 0x0000a800090a8a11 */ /* 0x040fe800078610ff */
[----:B------:R-:W-:Y:S01]  /*1700*/  @!P0 LEA.HI.X R11, R9, c[0x0][0x2a4], R4, 0x2, P3 ;  /* 0x0000a900090b8a11 */ /* 0x000fe200018f1404 */
[----:B------:R-:W-:Y:S04]  /*1710*/  IMAD.MOV R4, RZ, RZ, -R5 ;  /* 0x000000ffff047224 */ /* 0x000fe800078e0a05 */
[----:B------:R-:W-:Y:S01]  /*1720*/  IMAD R143, R4, c[0x0][0x2b8], R143 ;  /* 0x0000ae00048f7a24 */ /* 0x000fe200078e028f */
[----:B--2---:R-:W2:Y:S03]  /*1730*/  @!P0 LDG.E R144, [R10.64] ;  /* 0x000000100a908981 */ /* 0x004ea6000c1e1900 */
[C---:B------:R-:W-:Y:S01]  /*1740*/  IMAD.WIDE.U32 R8, R143.reuse, c[0x0][0x1e0], RZ ;  /* 0x000078008f087a25 */ /* 0x040fe200078e00ff */
[----:B------:R-:W-:Y:S01]  /*1750*/  SHF.R.S32.HI R142, RZ, 0x1f, R143 ;  /* 0x0000001fff8e7819 */ /* 0x000fe2000001148f */
[----:B------:R-:W-:Y:S04]  /*1760*/  BAR.SYNC.DEFER_BLOCKING 0x0 ;  /* 0x0000000000007b1d */ /* 0x000fe80000010000 */
[----:B------:R-:W-:Y:S04]  /*1770*/  IMAD R4, R142, c[0x0][0x1e0], RZ ;  /* 0x000078008e047a24 */ /* 0x000fe800078e02ff */
[----:B------:R-:W-:Y:S04]  /*1780*/  IMAD R4, R143, c[0x0][0x1e4], R4 ;  /* 0x000079008f047a24 */ /* 0x000fe800078e0204 */
[----:B------:R-:W-:Y:S02]  /*1790*/  IMAD.IADD R5, R9, 0x1, R4 ;  /* 0x0000000109057824 */ /* 0x000fe400078e0204 */
[----:B------:R-:W-:Y:S01]  /*17a0*/  IMAD.MOV.U32 R4, RZ, RZ, R8 ;  /* 0x000000ffff047224 */ /* 0x000fe200078e0008 */
[----:B--2---:R-:W-:Y:S03]  /*17b0*/  SHF.R.S32.HI R141, RZ, 0x1f, R144 ;  /* 0x0000001fff8d7819 */ /* 0x004fe60000011490 */
[----:B------:R-:W-:Y:S04]  /*17c0*/  IMAD.WIDE.U32 R4, R144, c[0x0][0x1f0], R4 ;  /* 0x00007c0090047a25 */ /* 0x000fe800078e0004 */
[----:B------:R-:W-:Y:S01]  /*17d0*/  IMAD R6, R141, c[0x0][0x1f0], RZ ;  /* 0x00007c008d067a24 */ /* 0x000fe200078e02ff */
[----:B------:R-:W-:Y:S03]  /*17e0*/  IADD3 R4, P0, R158, R4, RZ ;  /* 0x000000049e047210 */ /* 0x000fe60007f1e0ff */
[----:B------:R-:W-:Y:S05]  /*17f0*/  IMAD R6, R144, c[0x0][0x1f4], R6 ;  /* 0x00007d0090067a24 */ /* 0x000fea00078e0206 */
[----:B------:R-:W-:Y:S02]  /*1800*/  IADD3.X R145, R115, R5, R6, P0, !PT ;  /* 0x0000000573917210 */ /* 0x000fe400007fe406 */
[C---:B------:R-:W-:Y:S04]  /*1810*/  LEA R157, P0, R4.reuse, c[0x0][0x1c8], 0x1 ;  /* 0x00007200049d7a11 */ /* 0x040fe800078008ff */
[----:B------:R-:W-:Y:S01]  /*1820*/  LEA.HI.X R145, R4, c[0x0][0x1cc], R145, 0x1, P0 ;  /* 0x0000730004917a11 */ /* 0x000fe200000f0c91 */
[----:B------:R-:W-:-:S05]  /*1830*/  @!P4 BRA `(.L_x_836) ;  /* 0x00004e300000c947 */ /* 0x000fca0003800000 */
[C---:B------:R-:W-:Y:S01]  /*1840*/  IMAD R5, R55.reuse, UR15, RZ ;  /* 0x0000000f37057c24 */ /* 0x040fe2000f8e02ff */
[----:B------:R-:W-:Y:S01]  /*1850*/  ISETP.NE.AND P0, PT, RZ, UR4, PT ;  /* 0x00000004ff007c0c */ /* 0x000fe2000bf05270 */
[C---:B------:R-:W-:Y:S01]  /*1860*/  IMAD R57, R55.reuse, UR5, RZ ;  /* 0x0000000537397c24 */ /* 0x040fe2000f8e02ff */
[----:B------:R-:W-:Y:S01]  /*1870*/  SHF.R.S32.HI R4, RZ, 0x1f, R55 ;  /* 0x0000001fff047819 */ /* 0x000fe20000011437 */
[C---:B------:R-:W-:Y:S02]  /*1880*/  IMAD R3, R55.reuse, -0x30, R2 ;  /* 0xffffffd037037824 */ /* 0x040fe400078e0202 */
[----:B------:R-:W-:Y:S03]  /*1890*/  IMAD.WIDE.U32 R88, R55, UR20, RZ ;  /* 0x0000001437587c25 */ /* 0x000fe6000f8e00ff */
[----:B------:R-:W-:Y:S01]  /*18a0*/  IMNMX R126, R3, 0x30, PT ;  /* 0x00000030037e7817 */ /* 0x000fe20003800200 */
[C---:B------:R-:W-:Y:S02]  /*18b0*/  IMAD R5, R4.reuse, UR20, R5 ;  /* 0x0000001404057c24 */ /* 0x040fe4000f8e0205 */
        /* <DEDUP_REMOVED lines=15> */
[----:B------:R-:W-:Y:S03]  /*19b0*/  CS2R R40, SRZ ;  /* 0x0000000000287805 */ /* 0x000fe6000001ff00 */
[----:B------:R-:W-:-:S05]  /*19c0*/  @P4 BRA `(.L_x_839) ;  /* 0x0000020000004947 */ /* 0x000fca0003800000 */
[----:B------:R-:W-:Y:S01]  /*19d0*/  IADD3 R4, P0, R168, R88, RZ ;  /* 0x00000058a8047210 */ /* 0x000fe20007f1e0ff */
[----:B------:R-:W-:Y:S01]  /*19e0*/  CS2R R80, SRZ ;  /* 0x0000000000507805 */ /* 0x000fe2000001ff00 */
[----:B------:R-:W-:Y:S01]  /*19f0*/  CS2R R40, SRZ ;  /* 0x0000000000287805 */ /* 0x000fe2000001ff00 */
[----:B------:R-:W-:Y:S01]  /*1a00*/  CS2R R78, SRZ ;  /* 0x00000000004e7805 */ /* 0x000fe2000001ff00 */
[----:B------:R-:W-:Y:S01]  /*1a10*/  CS2R R48, SRZ ;  /* 0x0000000000307805 */ /* 0x000fe2000001ff00 */
[----:B------:R-:W-:Y:S01]  /*1a20*/  IMAD.X R3, R54, 0x1, R129, P0 ;  /* 0x0000000136037824 */ /* 0x000fe200000e0681 */
[----:B------:R-:W-:Y:S01]  /*1a30*/  IADD3 R6, P0, R166, R82, RZ ;  /* 0x00000052a6067210 */ /* 0x000fe20007f1e0ff */
[----:B------:R-:W-:Y:S01]  /*1a40*/  CS2R R76, SRZ ;  /* 0x00000000004c7805 */ /* 0x000fe2000001ff00 */
[----:B------:R-:W-:Y:S01]  /*1a50*/  CS2R R42, SRZ ;  /* 0x00000000002a7805 */ /* 0x000fe2000001ff00 */
[----:B------:R-:W-:Y:S01]  /*1a60*/  CS2R R74, SRZ ;  /* 0x00000000004a7805 */ /* 0x000fe2000001ff00 */
[----:B------:R-:W-:Y:S01]  /*1a70*/  CS2R R38, SRZ ;  /* 0x0000000000267805 */ /* 0x000fe2000001ff00 */
[----:B------:R-:W-:Y:S01]  /*1a80*/  IMAD.X R5, R57, 0x1, R128, P0 ;  /* 0x0000000139057824 */ /* 0x000fe200000e0680 */
[C---:B------:R-:W-:Y:S04]  /*1a90*/  LEA R8, P0, R4.reuse, c[0x0][0x270], 0x1 ;  /* 0x00009c0004087a11 */ /* 0x040fe800078008ff */
[----:B------:R-:W-:Y:S02]  /*1aa0*/  LEA.HI.X R9, R4, c[0x0][0x274], R3, 0x1, P0 ;  /* 0x00009d0004097a11 */ /* 0x000fe400000f0c03 */
[C---:B------:R-:W-:Y:S04]  /*1ab0*/  LEA R10, P0, R6.reuse, c[0x0][0x288], 0x1 ;  /* 0x0000a200060a7a11 */ /* 0x040fe800078008ff */
[----:B------:R-:W-:Y:S02]  /*1ac0*/  LEA.HI.X R11, R6, c[0x0][0x28c], R5, 0x1, P0 ;  /* 0x0000a300060b7a11 */ /* 0x000fe400000f0c05 */
[----:B------:R-:W-:Y:S11]  /*1ad0*/  ISETP.GE.AND P0, PT, R20, c[0x0][0x27c], PT ;  /* 0x00009f0014007a0c */ /* 0x000ff60003f06270 */
[----:B------:R-:W-:Y:S02]  /*1ae0*/  @!UPT UIADD3 URZ, URZ, URZ, URZ ;  /* 0x0000003f3f3ff290 */ /* 0x000fe4000fffe03f */
[----:B------:R1:W5:Y:S04]  /*1af0*/  @!P0 LDG.E.64 R80, [R8.64] ;  /* 0x0000001008508981 */ /* 0x000368000c1e1b00 */
[----:B------:R1:W5:Y:S01]  /*1b00*/  @!P0 LDG.E.64 R40, [R10.64] ;  /* 0x000000100a288981 */ /* 0x000362000c1e1b00 */
[----:B------:R-:W-:Y:S11]  /*1b10*/  ISETP.GE.AND P0, PT, R14, c[0x0][0x27c], PT ;  /* 0x00009f000e007a0c */ /* 0x000ff60003f06270 */
[----:B------:R-:W-:Y:S02]  /*1b20*/  @!UPT UIADD3 URZ, URZ, URZ, URZ ;  /* 0x0000003f3f3ff290 */ /* 0x000fe4000fffe03f */
[----:B------:R1:W5:Y:S04]  /*1b30*/  @!P0 LDG.E.64 R78, [R8.64+0x40] ;  /* 0x00004010084e8981 */ /* 0x000368000c1e1b00 */
[----:B------:R1:W5:Y:S01]  /*1b40*/  @!P0 LDG.E.64 R48, [R10.64+0x40] ;  /* 0x000040100a308981 */ /* 0x000362000c1e1b00 */
[----:B------:R-:W-:Y:S11]  /*1b50*/  ISETP.GE.AND P0, PT, R16, c[0x0][0x27c], PT ;  /* 0x00009f0010007a0c */ /* 0x000ff60003f06270 */
[----:B------:R-:W-:Y:S02]  /*1b60*/  @!UPT UIADD3 URZ, URZ, URZ, URZ ;  /* 0x0000003f3f3ff290 */ /* 0x000fe4000fffe03f */
[----:B------:R1:W5:Y:S04]  /*1b70*/  @!P0 LDG.E.64 R76, [R8.64+0x80] ;  /* 0x00008010084c8981 */ /* 0x000368000c1e1b00 */
[----:B------:R1:W5:Y:S01]  /*1b80*/  @!P0 LDG.E.64 R42, [R10.64+0x80] ;  /* 0x000080100a2a8981 */ /* 0x000362000c1e1b00 */
[----:B------:R-:W-:Y:S11]  /*1b90*/  ISETP.GE.AND P0, PT, R13, c[0x0][0x27c], PT ;  /* 0x00009f000d007a0c */ /* 0x000ff60003f06270 */
[----:B------:R-:W-:Y:S02]  /*1ba0*/  @!UPT UIADD3 URZ, URZ, URZ, URZ ;  /* 0x0000003f3f3ff290 */ /* 0x000fe4000fffe03f */
[----:B------:R1:W5:Y:S04]  /*1bb0*/  @!P0 LDG.E.64 R74, [R8.64+0xc0] ;  /* 0x0000c010084a8981 */ /* 0x000368000c1e1b00 */
[----:B------:R1:W5:Y:S02]  /*1bc0*/  @!P0 LDG.E.64 R38, [R10.64+0xc0] ;  /* 0x0000c0100a268981 */ /* 0x000364000c1e1b00 */
.L_x_839:
[----:B------:R-:W-:Y:S05]  /*1bd0*/  BSYNC B0 ;  /* 0x0000000000007941 */ /* 0x000fea0003800000 */
.L_x_838:
[----:B------:R-:W-:Y:S01]  /*1be0*/  ISETP.GE.AND P5, PT, R103, R126, PT ;  /* 0x0000007e6700720c */ /* 0x000fe20003fa6270 */
[----:B-----5:R-:W-:Y:S01]  /*1bf0*/  IMAD.MOV.U32 R23, RZ, RZ, R74 ;  /* 0x000000ffff177224 */ /* 0x020fe200078e004a */
[----:B------:R-:W-:Y:S01]  /*1c00*/  MOV R6, R38 ;  /* 0x0000002600067202 */ /* 0x000fe20000000f00 */
[----:B------:R-:W-:Y:S01]  /*1c10*/  IMAD.MOV.U32 R22, RZ, RZ, R75 ;  /* 0x000000ffff167224 */ /* 0x000fe200078e004b */
[----:B------:R-:W-:Y:S01]  /*1c20*/  MOV R3, R43 ;  /* 0x0000002b00037202 */ /* 0x000fe20000000f00 */
[----:B-1----:R-:W-:Y:S01]  /*1c30*/  IMAD.MOV.U32 R9, RZ, RZ, R76 ;  /* 0x000000ffff097224 */ /* 0x002fe200078e004c */
[----:B------:R-:W-:Y:S01]  /*1c40*/  BSSY B0, `(.L_x_840) ;  /* 0x000003e000007945 */ /* 0x000fe20003800000 */
        /* <DEDUP_REMOVED lines=18> */
[----:B------:R-:W-:Y:S01]  /*1d70*/  CS2R R62, SRZ ;  /* 0x00000000003e7805 */ /* 0x000fe2000001ff00 */
[----:B------:R-:W-:Y:S01]  /*1d80*/  PRMT R36, R5, 0x5410, R6 ;  /* 0x0000541005247816 */ /* 0x000fe20000000006 */
        /* <DEDUP_REMOVED lines=8> */
[----:B------:R-:W-:-:S05]  /*1e10*/  @P5 BRA `(.L_x_841) ;  /* 0x0000020000005947 */ /* 0x000fca0003800000 */
[----:B------:R-:W-:Y:S01]  /*1e20*/  IADD3 R88, P3, P0, R168, UR14, R88 ;  /* 0x0000000ea8587c10 */ /* 0x000fe2000f87e058 */
[----:B------:R-:W-:Y:S01]  /*1e30*/  CS2R R72, SRZ ;  /* 0x0000000000487805 */ /* 0x000fe2000001ff00 */
[----:B------:R-:W-:Y:S01]  /*1e40*/  CS2R R34, SRZ ;  /* 0x0000000000227805 */ /* 0x000fe2000001ff00 */
[----:B------:R-:W-:Y:S01]  /*1e50*/  CS2R R66, SRZ ;  /* 0x0000000000427805 */ /* 0x000fe2000001ff00 */
[----:B------:R-:W-:Y:S01]  /*1e60*/  IADD3.X R3, R129, UR13, R54, P3, P0 ;  /* 0x0000000d81037c10 */ /* 0x000fe20009fe0436 */
[----:B------:R-:W-:Y:S01]  /*1e70*/  CS2R R32, SRZ ;  /* 0x0000000000207805 */ /* 0x000fe2000001ff00 */
[----:B------:R-:W-:Y:S01]  /*1e80*/  IADD3 R82, P3, P0, R166, UR18, R82 ;  /* 0x00000012a6527c10 */ /* 0x000fe2000f87e052 */
[----:B------:R-:W-:Y:S01]  /*1e90*/  CS2R R62, SRZ ;  /* 0x00000000003e7805 */ /* 0x000fe2000001ff00 */
[----:B------:R-:W-:Y:S01]  /*1ea0*/  CS2R R30, SRZ ;  /* 0x00000000001e7805 */ /* 0x000fe2000001ff00 */
[----:B------:R-:W-:Y:S01]  /*1eb0*/  CS2R R58, SRZ ;  /* 0x00000000003a7805 */ /* 0x000fe2000001ff00 */
[----:B------:R-:W-:Y:S01]  /*1ec0*/  IADD3.X R57, R128, UR6, R57, P3, P0 ;  /* 0x0000000680397c10 */ /* 0x000fe20009fe0439 */
[----:B------:R-:W-:Y:S01]  /*1ed0*/  CS2R R10, SRZ ;  /* 0x00000000000a7805 */ /* 0x000fe2000001ff00 */
        /* <DEDUP_REMOVED lines=20> */
.L_x_841:
[----:B------:R-:W-:Y:S05]  /*2020*/  BSYNC B0 ;  /* 0x0000000000007941 */ /* 0x000fea0003800000 */
.L_x_840:
[----:B-1---5:R-:W-:Y:S01]  /*2030*/  MOV R5, R11 ;  /* 0x0000000b00057202 */ /* 0x022fe20000000f00 */
[----:B------:R1:W2:Y:S01]  /*2040*/  SHFL.IDX PT, R83, R145, RZ, 0x181f ;  /* 0x00181fff91537589 */ /* 0x0002a200000e0000 */
[----:B------:R-:W-:Y:S01]  /*2050*/  IMAD.MOV.U32 R26, RZ, RZ, R58 ;  /* 0x000000ffff1a7224 */ /* 0x000fe200078e003a */
[----:B------:R-:W-:Y:S01]  /*2060*/  BSSY B1, `(.L_x_842) ;  /* 0x0000103000017945 */ /* 0x000fe20003800000 */
[----:B------:R-:W-:Y:S02]  /*2070*/  IMAD.MOV.U32 R25, RZ, RZ, R59 ;  /* 0x000000ffff197224 */ /* 0x000fe400078e003b */
[----:B------:R-:W-:Y:S02]  /*2080*/  IMAD.MOV.U32 R24, RZ, RZ, R62 ;  /* 0x000000ffff187224 */ /* 0x000fe400078e003e */
[----:B------:R-:W-:Y:S01]  /*2090*/  IMAD.MOV.U32 R6, RZ, RZ, R10 ;  /* 0x000000ffff067224 */ /* 0x000fe200078e000a */
[----:B------:R-:W-:Y:S01]  /*20a0*/  PRMT R57, R25, 0x5410, R26 ;  /* 0x0000541019397816 */ /* 0x000fe2000000001a */
[----:B------:R1:W3:Y:S01]  /*20b0*/  SHFL.IDX PT, R82, R157, RZ, 0x181f ;  /* 0x00181fff9d527589 */ /* 0x0002e200000e0000 */
[----:B------:R-:W-:Y:S01]  /*20c0*/  MOV R25, R63 ;  /* 0x0000003f00197202 */ /* 0x000fe20000000f00 */
        /* <DEDUP_REMOVED lines=12> */
[----:B------:R-:W-:Y:S01]  /*2190*/  IMAD.MOV.U32 R4, RZ, RZ, R34 ;  /* 0x000000ffff047224 */ /* 0x000fe200078e0022 */
[----:B------:R-:W-:Y:S02]  /*21a0*/  MOV R3, R35 ;  /* 0x0000002300037202 */ /* 0x000fe40000000f00 */
[----:B------:R-:W-:Y:S02]  /*21b0*/  PRMT R64, R24, 0x5410, R25 ;  /* 0x0000541018407816 */ /* 0x000fe40000000019 */
[----:B------:R-:W-:Y:S02]  /*21c0*/  PRMT R22, R5, 0x5410, R6 ;  /* 0x0000541005167816 */ /* 0x000fe40000000006 */
[----:B------:R-:W-:Y:S01]  /*21d0*/  PRMT R23, R3, 0x5410, R4 ;  /* 0x0000541003177816 */ /* 0x000fe20000000004 */
[----:B------:R-:W-:-:S05]  /*21e0*/  @P4 BRA `(.L_x_843) ;  /* 0x00000ea000004947 */ /* 0x000fca0003800000 */
[----:B--2---:R-:W-:Y:S01]  /*21f0*/  ISETP.GE.AND P0, PT, R18, c[0x0][0x1d4], PT ;  /* 0x0000750012007a0c */ /* 0x004fe20003f06270 */
[----:B------:R-:W-:Y:S01]  /*2200*/  @!UPT UIADD3 URZ, URZ, URZ, URZ ;  /* 0x0000003f3f3ff290 */ /* 0x000fe2000fffe03f */
[----:B------:R-:W-:Y:S11]  /*2210*/  BSSY B0, `(.L_x_844) ;  /* 0x0000038000007945 */ /* 0x000ff60003800000 */
[----:B------:R-:W-:-:S05]  /*2220*/  @P0 BRA `(.L_x_845) ;  /* 0x0000036000000947 */ /* 0x000fca0003800000 */
[C---:B---3--:R-:W-:Y:S01]  /*2230*/  LEA R88, P0, R18.reuse, R82, 0x1 ;  /* 0x0000005212587211 */ /* 0x048fe200078008ff */
[----:B------:R-:W2:Y:S03]  /*2240*/  LDS.128 R24, [R105+0xa080] ;  /* 0x00a0800069187984 */ /* 0x000ea60000000c00 */
[----:B------:R-:W-:Y:S02]  /*2250*/  LEA.HI.X R89, R18, R83, R19, 0x1, P0 ;  /* 0x0000005312597211 */ /* 0x000fe400000f0c13 */
[----:B------:R-:W-:Y:S11]  /*2260*/  ISETP.GE.AND P0, PT, R20, c[0x0][0x27c], PT ;  /* 0x00009f0014007a0c */ /* 0x000ff60003f06270 */
[----:B------:R-:W-:Y:S02]  /*2270*/  @!UPT UIADD3 URZ, URZ, URZ, URZ ;  /* 0x0000003f3f3ff290 */ /* 0x000fe4000fffe03f */
        /* <DEDUP_REMOVED lines=11> */
[----:B--2---:R-:W-:Y:S02]  /*2330*/  @!P0 MOV R37, R24 ;  /* 0x0000001800258202 */ /* 0x004fe40000000f00 */
        /* <DEDUP_REMOVED lines=8> */
[----:B------:R-:W-:Y:S01]  /*23c0*/  @!P0 FMUL.FTZ R85, R47, R46 ;  /* 0x0000002e2f558220 */ /* 0x000fe20000410000 */
[----:B------:R-:W-:Y:S01]  /*23d0*/  @!P0 MOV R41, R26 ;  /* 0x0000001a00298202 */ /* 0x000fe20000000f00 */
[----:B------:R-:W-:Y:S01]  /*23e0*/  @!P0 FFMA.FTZ R3, R45, R52, R3 ;  /* 0x000000342d038223 */ /* 0x000fe20000010003 */
[----:B------:R-:W-:Y:S01]  /*23f0*/  @!P0 HADD2.F32 R52, -RZ, R51.H0_H0 ;  /* 0x20000033ff348230 */ /* 0x000fe20000004100 */
[C---:B------:R-:W-:Y:S02]  /*2400*/  @!P0 FMUL.FTZ R4, R37.reuse, R46 ;  /* 0x0000002e25048220 */ /* 0x040fe40000410000 */
[-C--:B------:R-:W-:Y:S01]  /*2410*/  @!P0 FFMA.FTZ R85, R37, R54.reuse, -R85 ;  /* 0x0000003625558223 */ /* 0x080fe20000010855 */
[----:B------:R-:W-:Y:S01]  /*2420*/  @!P0 MOV R37, R27 ;  /* 0x0000001b00258202 */ /* 0x000fe20000000f00 */
[----:B------:R-:W-:Y:S01]  /*2430*/  @!P0 FFMA.FTZ R4, R47, R54, R4 ;  /* 0x000000362f048223 */ /* 0x000fe20000010004 */
[----:B------:R-:W-:Y:S01]  /*2440*/  @!P0 F2FP.PACK_AB R84, R3, R84 ;  /* 0x000000540354823e */ /* 0x000fe200000000ff */
[--C-:B------:R-:W-:Y:S02]  /*2450*/  @!P0 HADD2.F32 R45, -RZ, R41.reuse.H1_H1 ;  /* 0x30000029ff2d8230 */ /* 0x100fe40000004100 */
[----:B------:R-:W-:Y:S01]  /*2460*/  @!P0 HADD2.F32 R41, -RZ, R41.H0_H0 ;  /* 0x20000029ff298230 */ /* 0x000fe20000004100 */
[----:B------:R-:W-:Y:S01]  /*2470*/  @!P0 MOV R24, R84 ;  /* 0x0000005400188202 */ /* 0x000fe20000000f00 */
[--C-:B------:R-:W-:Y:S01]  /*2480*/  @!P0 HADD2.F32 R51, -RZ, R37.reuse.H1_H1 ;  /* 0x30000025ff338230 */ /* 0x100fe20000004100 */
[-C--:B------:R-:W-:Y:S01]  /*2490*/  @!P0 FMUL.FTZ R86, R45, R44.reuse ;  /* 0x0000002c2d568220 */ /* 0x080fe20000410000 */
[----:B------:R-:W-:Y:S01]  /*24a0*/  @!P0 HADD2.F32 R37, -RZ, R37.H0_H0 ;  /* 0x20000025ff258230 */ /* 0x000fe20000004100 */
[----:B------:R-:W-:Y:S01]  /*24b0*/  @!P0 FMUL.FTZ R5, R41, R44 ;  /* 0x0000002c29058220 */ /* 0x000fe20000410000 */
[----:B------:R-:W-:Y:S01]  /*24c0*/  @!P0 F2FP.PACK_AB R85, R4, R85 ;  /* 0x000000550455823e */ /* 0x000fe200000000ff */
[-C--:B------:R-:W-:Y:S02]  /*24d0*/  @!P0 FMUL.FTZ R87, R51, R40.reuse ;  /* 0x0000002833578220 */ /* 0x080fe40000410000 */
[----:B------:R-:W-:Y:S01]  /*24e0*/  @!P0 FMUL.FTZ R6, R37, R40 ;  /* 0x0000002825068220 */ /* 0x000fe20000410000 */
[----:B------:R-:W-:Y:S01]  /*24f0*/  @!P0 MOV R25, R85 ;  /* 0x0000005500198202 */ /* 0x000fe20000000f00 */
[-C--:B------:R-:W-:Y:S02]  /*2500*/  @!P0 FFMA.FTZ R5, R45, R52.reuse, R5 ;  /* 0x000000342d058223 */ /* 0x080fe40000010005 */
        /* <DEDUP_REMOVED lines=8> */
.L_x_845:
[----:B------:R-:W-:Y:S05]  /*2590*/  BSYNC B0 ;  /* 0x0000000000007941 */ /* 0x000fea0003800000 */
.L_x_844:
[----:B------:R-:W-:Y:S01]  /*25a0*/  ISETP.GE.AND P0, PT, R15, c[0x0][0x1d4], PT ;  /* 0x000075000f007a0c */ /* 0x000fe20003f06270 */
[----:B------:R-:W-:Y:S01]  /*25b0*/  @!UPT UIADD3 URZ, URZ, URZ, URZ ;  /* 0x0000003f3f3ff290 */ /* 0x000fe2000fffe03f */
[----:B------:R-:W-:Y:S11]  /*25c0*/  BSSY B0, `(.L_x_846) ;  /* 0x0000038000007945 */ /* 0x000ff60003800000 */
[----:B------:R-:W-:-:S05]  /*25d0*/  @P0 BRA `(.L_x_847) ;  /* 0x0000036000000947 */ /* 0x000fca0003800000 */
[C---:B---3--:R-:W-:Y:S01]  /*25e0*/  LEA R84, P0, R123.reuse, R82, 0x1 ;  /* 0x000000527b547211 */ /* 0x048fe200078008ff */
[----:B--2---:R-:W2:Y:S03]  /*25f0*/  LDS.128 R24, [R105+0xb880] ;  /* 0x00b8800069187984 */ /* 0x004ea60000000c00 */
[----:B------:R-:W-:Y:S02]  /*2600*/  LEA.HI.X R85, R123, R83, R132, 0x1, P0 ;  /* 0x000000537b557211 */ /* 0x000fe400000f0c84 */
[----:B------:R-:W-:Y:S11]  /*2610*/  ISETP.GE.AND P0, PT, R14, c[0x0][0x27c], PT ;  /* 0x00009f000e007a0c */ /* 0x000ff60003f06270 */
[----:B------:R-:W-:Y:S02]  /*2620*/  @!UPT UIADD3 URZ, URZ, URZ, URZ ;  /* 0x0000003f3f3ff290 */ /* 0x000fe4000fffe03f */
        /* <DEDUP_REMOVED lines=14> */
[----:B------:R-:W-:Y:S01]  /*2710*/  @!P0 HADD2.F32 R45, -RZ, R40.H0_H0 ;  /* 0x20000028ff2d8230 */ /* 0x000fe20000004100 */
[----:B------:R-:W-:Y:S01]  /*2720*/  @!P0 MOV R40, R26 ;  /* 0x0000001a00288202 */ /* 0x000fe20000000f00 */
[--C-:B------:R-:W-:Y:S01]  /*2730*/  @!P0 HADD2.F32 R47, -RZ, R41.reuse.H1_H1 ;  /* 0x30000029ff2f8230 */ /* 0x100fe20000004100 */
[-C--:B------:R-:W-:Y:S02]  /*2740*/  @!P0 FMUL.FTZ R54, R46, R44.reuse ;  /* 0x0000002c2e368220 */ /* 0x080fe40000410000 */
[----:B------:R-:W-:Y:S01]  /*2750*/  @!P0 FMUL.FTZ R3, R45, R44 ;  /* 0x0000002c2d038220 */ /* 0x000fe20000410000 */
[----:B------:R-:W-:Y:S01]  /*2760*/  @!P0 HADD2.F32 R44, -RZ, R41.H0_H0 ;  /* 0x20000029ff2c8230 */ /* 0x000fe20000004100 */
[-C--:B------:R-:W-:Y:S01]  /*2770*/  @!P0 FMUL.FTZ R81, R47, R37.reuse ;  /* 0x000000252f518220 */ /* 0x080fe20000410000 */
[--C-:B------:R-:W-:Y:S01]  /*2780*/  @!P0 HADD2.F32 R41, -RZ, R40.reuse.H0_H0 ;  /* 0x20000028ff298230 */ /* 0x100fe20000004100 */
[-C--:B------:R-:W-:Y:S02]  /*2790*/  @!P0 FFMA.FTZ R54, R45, R50.reuse, -R54 ;  /* 0x000000322d368223 */ /* 0x080fe40000010836 */
[----:B------:R-:W-:Y:S01]  /*27a0*/  @!P0 FMUL.FTZ R4, R44, R37 ;  /* 0x000000252c048220 */ /* 0x000fe20000410000 */
[----:B------:R-:W-:Y:S01]  /*27b0*/  @!P0 MOV R37, R27 ;  /* 0x0000001b00258202 */ /* 0x000fe20000000f00 */
[----:B------:R-:W-:Y:S01]  /*27c0*/  @!P0 FFMA.FTZ R3, R46, R50, R3 ;  /* 0x000000322e038223 */ /* 0x000fe20000010003 */
[----:B------:R-:W-:Y:S01]  /*27d0*/  @!P0 HADD2.F32 R50, -RZ, R53.H0_H0 ;  /* 0x20000035ff328230 */ /* 0x000fe20000004100 */
[----:B------:R-:W-:Y:S01]  /*27e0*/  @!P0 FMUL.FTZ R5, R41, R36 ;  /* 0x0000002429058220 */ /* 0x000fe20000410000 */
[----:B------:R-:W-:Y:S01]  /*27f0*/  @!P0 HADD2.F32 R46, -RZ, R40.H1_H1 ;  /* 0x30000028ff2e8230 */ /* 0x000fe20000004100 */
[-C--:B------:R-:W-:Y:S01]  /*2800*/  @!P0 FFMA.FTZ R4, R47, R51.reuse, R4 ;  /* 0x000000332f048223 */ /* 0x080fe20000010004 */
[----:B------:R-:W-:Y:S01]  /*2810*/  @!P0 F2FP.PACK_AB R54, R3, R54 ;  /* 0x000000360336823e */ /* 0x000fe200000000ff */
[----:B------:R-:W-:Y:S01]  /*2820*/  @!P0 FFMA.FTZ R81, R44, R51, -R81 ;  /* 0x000000332c518223 */ /* 0x000fe20000010851 */
[--C-:B------:R-:W-:Y:S01]  /*2830*/  @!P0 HADD2.F32 R53, -RZ, R37.reuse.H1_H1 ;  /* 0x30000025ff358230 */ /* 0x100fe20000004100 */
[----:B------:R-:W-:Y:S01]  /*2840*/  @!P0 FMUL.FTZ R56, R46, R36 ;  /* 0x000000242e388220 */ /* 0x000fe20000410000 */
[----:B------:R-:W-:Y:S01]  /*2850*/  @!P0 MOV R24, R54 ;  /* 0x0000003600188202 */ /* 0x000fe20000000f00 */
[----:B------:R-:W-:Y:S01]  /*2860*/  @!P0 HADD2.F32 R37, -RZ, R37.H0_H0 ;  /* 0x20000025ff258230 */ /* 0x000fe20000004100 */
[----:B------:R-:W-:Y:S01]  /*2870*/  @!P0 F2FP.PACK_AB R81, R4, R81 ;  /* 0x000000510451823e */ /* 0x000fe200000000ff */
[----:B------:R-:W-:Y:S02]  /*2880*/  @!P0 FMUL.FTZ R80, R53, R48 ;  /* 0x0000003035508220 */ /* 0x000fe40000410000 */
[----:B------:R-:W-:Y:S01]  /*2890*/  @!P0 FFMA.FTZ R5, R46, R50, R5 ;  /* 0x000000322e058223 */ /* 0x000fe20000010005 */
[----:B------:R-:W-:Y:S01]  /*28a0*/  @!P0 MOV R25, R81 ;  /* 0x0000005100198202 */ /* 0x000fe20000000f00 */
        /* <DEDUP_REMOVED lines=9> */
.L_x_847:
[----:B------:R-:W-:Y:S05]  /*2940*/  BSYNC B0 ;  /* 0x0000000000007941 */ /* 0x000fea0003800000 */
.L_x_846:
        /* <DEDUP_REMOVED lines=31> */
[----:B------:R-:W-:Y:S01]  /*2b40*/  @!P0 FFMA.FTZ R3, R46, R45, R3 ;  /* 0x0000002d2e038223 */ /* 0x000fe20000010003 */
[----:B------:R-:W-:Y:S01]  /*2b50*/  @!P0 HADD2.F32 R46, -RZ, R37.H1_H1 ;  /* 0x30000025ff2e8230 */ /* 0x000fe20000004100 */
[----:B------:R-:W-:Y:S01]  /*2b60*/  @!P0 FMUL.FTZ R4, R41, R36 ;  /* 0x0000002429048220 */ /* 0x000fe20000410000 */
[----:B------:R-:W-:Y:S01]  /*2b70*/  @!P0 MOV R36, R27 ;  /* 0x0000001b00248202 */ /* 0x000fe20000000f00 */
[----:B------:R-:W-:Y:S01]  /*2b80*/  @!P0 FFMA.FTZ R52, R44, R45, -R52 ;  /* 0x0000002d2c348223 */ /* 0x000fe20000010834 */
[----:B------:R-:W-:Y:S01]  /*2b90*/  @!P0 HADD2.F32 R45, -RZ, R71.H0_H0 ;  /* 0x20000047ff2d8230 */ /* 0x000fe20000004100 */
[-C--:B------:R-:W-:Y:S02]  /*2ba0*/  @!P0 FMUL.FTZ R5, R40, R29.reuse ;  /* 0x0000001d28058220 */ /* 0x080fe40000410000 */
[C---:B------:R-:W-:Y:S01]  /*2bb0*/  @!P0 FMUL.FTZ R54, R46.reuse, R29 ;  /* 0x0000001d2e368220 */ /* 0x040fe20000410000 */
[----:B------:R-:W-:Y:S01]  /*2bc0*/  @!P0 F2FP.PACK_AB R52, R3, R52 ;  /* 0x000000340334823e */ /* 0x000fe200000000ff */
[----:B------:R-:W-:Y:S01]  /*2bd0*/  @!P0 FFMA.FTZ R4, R47, R48, R4 ;  /* 0x000000302f048223 */ /* 0x000fe20000010004 */
        /* <DEDUP_REMOVED lines=9> */
[-C--:B------:R-:W-:Y:S01]  /*2c70*/  @!P0 FFMA.FTZ R53, R37, R50.reuse, -R53 ;  /* 0x0000003225358223 */ /* 0x080fe20000010835 */
[----:B------:R-:W-:Y:S01]  /*2c80*/  @!P0 MOV R25, R51 ;  /* 0x0000003300198202 */ /* 0x000fe20000000f00 */
[----:B------:R-:W-:Y:S01]  /*2c90*/  @!P0 FFMA.FTZ R6, R49, R50, R6 ;  /* 0x0000003231068223 */ /* 0x000fe20000010006 */
[----:B------:R-:W-:Y:S04]  /*2ca0*/  @!P0 F2FP.PACK_AB R54, R5, R54 ;  /* 0x000000360536823e */ /* 0x000fe800000000ff */
[----:B------:R-:W-:Y:S02]  /*2cb0*/  @!P0 F2FP.PACK_AB R53, R6, R53 ;  /* 0x000000350635823e */ /* 0x000fe400000000ff */
[----:B------:R-:W-:Y:S02]  /*2cc0*/  @!P0 MOV R26, R54 ;  /* 0x00000036001a8202 */ /* 0x000fe40000000f00 */
[----:B------:R-:W-:Y:S05]  /*2cd0*/  @!P0 MOV R27, R53 ;  /* 0x00000035001b8202 */ /* 0x000fea0000000f00 */
[----:B------:R2:W-:Y:S02]  /*2ce0*/  ST.E.128 [R78.64], R24 ;  /* 0x000000184e007985 */ /* 0x0005e4000c101d10 */
.L_x_849:
[----:B------:R-:W-:Y:S05]  /*2cf0*/  BSYNC B0 ;  /* 0x0000000000007941 */ /* 0x000fea0003800000 */
.L_x_848:
[----:B------:R-:W-:Y:S11]  /*2d00*/  ISETP.GE.AND P0, PT, R107, c[0x0][0x1d4], PT ;  /* 0x000075006b007a0c */ /* 0x000ff60003f06270 */
[----:B------:R-:W-:Y:S02]  /*2d10*/  @!UPT UIADD3 URZ, URZ, URZ, URZ ;  /* 0x0000003f3f3ff290 */ /* 0x000fe4000fffe03f */
[----:B------:R-:W-:-:S05]  /*2d20*/  @P0 BRA `(.L_x_843) ;  /* 0x0000036000000947 */ /* 0x000fca0003800000 */
[C---:B---3--:R-:W-:Y:S01]  /*2d30*/  LEA R82, P0, R122.reuse, R82, 0x1 ;  /* 0x000000527a527211 */ /* 0x048fe200078008ff */
[----:B--2---:R-:W2:Y:S03]  /*2d40*/  LDS.128 R24, [R105+0xe880] ;  /* 0x00e8800069187984 */ /* 0x004ea60000000c00 */
[----:B------:R-:W-:Y:S02]  /*2d50*/  LEA.HI.X R83, R122, R83, R119, 0x1, P0 ;  /* 0x000000537a537211 */ /* 0x000fe400000f0c77 */
[----:B------:R-:W-:Y:S11]  /*2d60*/  ISETP.GE.AND P0, PT, R13, c[0x0][0x27c], PT ;  /* 0x00009f000d007a0c */ /* 0x000ff60003f06270 */
[----:B------:R-:W-:Y:S02]  /*2d70*/  @!UPT UIADD3 URZ, URZ, URZ, URZ ;  /* 0x0000003f3f3ff290 */ /* 0x000fe4000fffe03f */
[----:B------:R-:W-:Y:S01]  /*2d80*/  @!P0 HADD2.F32 R41, -RZ, R65.H1_H1 ;  /* 0x30000041ff298230 */ /* 0x000fe20000004100 */
[--C-:B------:R-:W-:Y:S02]  /*2d90*/  @!P0 SHF.R.U64 R29, R38, 0x10, R39.reuse ;  /* 0x00000010261d8819 */ /* 0x100fe40000001227 */
        /* <DEDUP_REMOVED lines=14> */
[-C--:B------:R-:W-:Y:S01]  /*2e80*/  @!P0 FMUL.FTZ R46, R42, R39.reuse ;  /* 0x000000272a2e8220 */ /* 0x080fe20000410000 */
[----:B------:R-:W-:Y:S01]  /*2e90*/  @!P0 HADD2.F32 R40, -RZ, R37.H0_H0 ;  /* 0x20000025ff288230 */ /* 0x000fe20000004100 */
[C---:B------:R-:W-:Y:S02]  /*2ea0*/  @!P0 FMUL.FTZ R3, R36.reuse, R39 ;  /* 0x0000002724038220 */ /* 0x040fe40000410000 */
[----:B------:R-:W-:Y:S01]  /*2eb0*/  @!P0 FFMA.FTZ R46, R36, R41, -R46 ;  /* 0x00000029242e8223 */ /* 0x000fe2000001082e */
[----:B------:R-:W-:Y:S01]  /*2ec0*/  @!P0 MOV R36, R26 ;  /* 0x0000001a00248202 */ /* 0x000fe20000000f00 */
[CC--:B------:R-:W-:Y:S02]  /*2ed0*/  @!P0 FMUL.FTZ R49, R43.reuse, R29.reuse ;  /* 0x0000001d2b318220 */ /* 0x0c0fe40000410000 */
        /* <DEDUP_REMOVED lines=14> */
[-C--:B------:R-:W-:Y:S01]  /*2fc0*/  @!P0 FMUL.FTZ R50, R47, R38.reuse ;  /* 0x000000262f328220 */ /* 0x080fe20000410000 */
[----:B------:R-:W-:Y:S01]  /*2fd0*/  @!P0 MOV R25, R49 ;  /* 0x0000003100198202 */ /* 0x000fe20000000f00 */
[----:B------:R-:W-:Y:S01]  /*2fe0*/  @!P0 HADD2.F32 R42, -RZ, R65.H0_H0 ;  /* 0x20000041ff2a8230 */ /* 0x000fe20000004100 */
[C---:B------:R-:W-:Y:S02]  /*2ff0*/  @!P0 FMUL.FTZ R6, R29.reuse, R38 ;  /* 0x000000261d068220 */ /* 0x040fe40000410000 */
[----:B------:R-:W-:Y:S02]  /*3000*/  @!P0 FFMA.FTZ R50, R29, R44, -R50 ;  /* 0x0000002c1d328223 */ /* 0x000fe40000010832 */
        /* <DEDUP_REMOVED lines=8> */
.L_x_843:
[----:B--2---:R-:W-:Y:S05]  /*3090*/  BSYNC B1 ;  /* 0x0000000000017941 */ /* 0x004fea0003800000 */
.L_x_842:
[----:B-1----:R-:W1:Y:S04]  /*30a0*/  SHFL.IDX PT, R145, R145, 0x1, 0x181f ;  /* 0x00381f0091917f89 */ /* 0x002e6800000e0000 */
[----:B------:R-:W2:Y:S01]  /*30b0*/  SHFL.IDX PT, R157, R157, 0x1, 0x181f ;  /* 0x00381f009d9d7f89 */ /* 0x000ea200000e0000 */
[----:B------:R-:W-:-:S05]  /*30c0*/  @P5 BRA `(.L_x_850) ;  /* 0x0000392000005947 */ /* 0x000fca0003800000 */
[----:B------:R-:W-:Y:S01]  /*30d0*/  ISETP.GE.AND P0, PT, R18, c[0x0][0x1d4], PT ;  /* 0x0000750012007a0c */ /* 0x000fe20003f06270 */
[----:B------:R-:W-:Y:S01]  /*30e0*/  @!UPT UIADD3 URZ, URZ, URZ, URZ ;  /* 0x0000003f3f3ff290 */ /* 0x000fe2000fffe03f */
[----:B------:R-:W-:Y:S11]  /*30f0*/  BSSY B0, `(.L_x_851) ;  /* 0x0000038000007945 */ /* 0x000ff60003800000 */
[----:B------:R-:W-:-:S05]  /*3100*/  @P0 BRA `(.L_x_852) ;  /* 0x0000036000000947 */ /* 0x000fca0003800000 */
[C---:B--2---:R-:W-:Y:S01]  /*3110*/  LEA R46, P0, R18.reuse, R157, 0x1 ;  /* 0x0000009d122e7211 */ /* 0x044fe200078008ff */
[----:B------:R-:W2:Y:S03]  /*3120*/  LDS.128 R24, [R105+0xb080] ;  /* 0x00b0800069187984 */ /* 0x000ea60000000c00 */
[----:B-1----:R-:W-:Y:S02]  /*3130*/  LEA.HI.X R47, R18, R145, R19, 0x1, P0 ;  /* 0x00000091122f7211 */ /* 0x002fe400000f0c13 */
[----:B------:R-:W-:Y:S11]  /*3140*/  ISETP.GE.AND P0, PT, R20, c[0x0][0x27c], PT ;  /* 0x00009f0014007a0c */ /* 0x000ff60003f06270 */
[----:B------:R-:W-:Y:S02]  /*3150*/  @!UPT UIADD3 URZ, URZ, URZ, URZ ;  /* 0x0000003f3f3ff290 */ /* 0x000fe4000fffe03f */
[--C-:B------:R-:W-:Y:S01]  /*3160*/  @!P0 HADD2.F32 R36, -RZ, R23.reuse.H1_H1 ;  /* 0x30000017ff248230 */ /* 0x100fe20000004100 */
[--C-:B------:R-:W-:Y:S01]  /*3170*/  @!P0 SHF.R.U64 R28, R34, 0x10, R35.reuse ;  /* 0x00000010221c8819 */ /* 0x100fe20000001223 */
[----:B------:R-:W-:Y:S01]  /*3180*/  @!P0 HADD2.F32 R38, -RZ, R64.H1_H1 ;  /* 0x30000040ff268230 */ /* 0x000fe20000004100 */
        /* <DEDUP_REMOVED lines=37> */
[-C--:B------:R-:W-:Y:S02]  /*33e0*/  @!P0 FFMA.FTZ R45, R29, R42.reuse, -R45 ;  /* 0x0000002a1d2d8223 */ /* 0x080fe4000001082d */
        /* <DEDUP_REMOVED lines=8> */
.L_x_852:
[----:B------:R-:W-:Y:S05]  /*3470*/  BSYNC B0 ;  /* 0x0000000000007941 */ /* 0x000fea0003800000 */
.L_x_851:
[----:B------:R-:W-:Y:S01]  /*3480*/  ISETP.GE.AND P0, PT, R15, c[0x0][0x1d4], PT ;  /* 0x000075000f007a0c */ /* 0x000fe20003f06270 */
[----:B------:R-:W-:Y:S01]  /*3490*/  @!UPT UIADD3 URZ, URZ, URZ, URZ ;  /* 0x0000003f3f3ff290 */ /* 0x000fe2000fffe03f */
[----:B------:R-:W-:Y:S11]  /*34a0*/  BSSY B0, `(.L_x_853) ;  /* 0x0000038000007945 */ /* 0x000ff60003800000 */
[----:B------:R-:W-:-:S05]  /*34b0*/  @P0 BRA `(.L_x_854) ;  /* 0x0000036000000947 */ /* 0x000fca0003800000 */
[C---:B--2---:R-:W-:Y:S01]  /*34c0*/  LEA R44, P0, R123.reuse, R157, 0x1 ;  /* 0x0000009d7b2c7211 */ /* 0x044fe200078008ff */
[----:B-1----:R-:W1:Y:S03]  /*34d0*/  LDS.128 R24, [R105+0xc880] ;  /* 0x00c8800069187984 */ /* 0x002e660000000c00 */
        /* <DEDUP_REMOVED lines=52> */
.L_x_854:
[----:B------:R-:W-:Y:S05]  /*3820*/  BSYNC B0 ;  /* 0x0000000000007941 */ /* 0x000fea0003800000 */
.L_x_853:
        /* <DEDUP_REMOVED lines=58> */
.L_x_856:
[----:B------:R-:W-:Y:S05]  /*3bd0*/  BSYNC B0 ;  /* 0x0000000000007941 */ /* 0x000fea0003800000 */
.L_x_855:
[----:B------:R-:W-:Y:S11]  /*3be0*/  ISETP.GE.AND P0, PT, R107, c[0x0][0x1d4], PT ;  /* 0x000075006b007a0c */ /* 0x000ff60003f06270 */
[----:B------:R-:W-:Y:S02]  /*3bf0*/  @!UPT UIADD3 URZ, URZ, URZ, URZ ;  /* 0x0000003f3f3ff290 */ /* 0x000fe4000fffe03f */
[----:B------:R-:W-:-:S05]  /*3c00*/  @P0 BRA `(.L_x_850) ;  /* 0x00002de000000947 */ /* 0x000fca0003800000 */
[C---:B--2---:R-:W-:Y:S01]  /*3c10*/  LEA R38, P0, R122.reuse, R157, 0x1 ;  /* 0x0000009d7a267211 */ /* 0x044fe200078008ff */
[----:B-1----:R-:W1:Y:S03]  /*3c20*/  LDS.128 R24, [R105+0xf880] ;  /* 0x00f8800069187984 */ /* 0x002e660000000c00 */
[----:B------:R-:W-:Y:S02]  /*3c30*/  LEA.HI.X R39, R122, R145, R119, 0x1, P0 ;  /* 0x000000917a277211 */ /* 0x000fe400000f0c77 */
        /* <DEDUP_REMOVED lines=25> */
[----:B------:R-:W-:Y:S02]  /*3dd0*/  @!P0 FFMA.FTZ R3, R28, R29, R3 ;  /* 0x0000001d1c038223 */ /* 0x000fe40000010003 */
[C---:B------:R-:W-:Y:S01]  /*3de0*/  @!P0 FMUL.FTZ R4, R22.reuse, R9 ;  /* 0x0000000916048220 */ /* 0x040fe20000410000 */
[----:B------:R-:W-:Y:S01]  /*3df0*/  @!P0 MOV R9, R27 ;  /* 0x0000001b00098202 */ /* 0x000fe20000000f00 */
[-C--:B------:R-:W-:Y:S01]  /*3e00*/  @!P0 FFMA.FTZ R33, R22, R31.reuse, -R33 ;  /* 0x0000001f16218223 */ /* 0x080fe20000010821 */
[--C-:B------:R-:W-:Y:S01]  /*3e10*/  @!P0 HADD2.F32 R28, -RZ, R11.reuse.H1_H1 ;  /* 0x3000000bff1c8230 */ /* 0x100fe20000004100 */
[----:B------:R-:W-:Y:S01]  /*3e20*/  @!P0 FFMA.FTZ R4, R30, R31, R4 ;  /* 0x0000001f1e048223 */ /* 0x000fe20000010004 */
[----:B------:R-:W-:Y:S01]  /*3e30*/  @!P0 F2FP.PACK_AB R36, R3, R36 ;  /* 0x000000240324823e */ /* 0x000fe200000000ff */
[----:B------:R-:W-:Y:S02]  /*3e40*/  @!P0 HADD2.F32 R11, -RZ, R11.H0_H0 ;  /* 0x2000000bff0b8230 */ /* 0x000fe40000004100 */
[-C--:B------:R-:W-:Y:S01]  /*3e50*/  @!P0 FMUL.FTZ R40, R28, R8.reuse ;  /* 0x000000081c288220 */ /* 0x080fe20000410000 */
[----:B------:R-:W-:Y:S01]  /*3e60*/  @!P0 F2FP.PACK_AB R33, R4, R33 ;  /* 0x000000210421823e */ /* 0x000fe200000000ff */
[--C-:B------:R-:W-:Y:S01]  /*3e70*/  @!P0 HADD2.F32 R29, -RZ, R9.reuse.H1_H1 ;  /* 0x30000009ff1d8230 */ /* 0x100fe20000004100 */
[C---:B------:R-:W-:Y:S01]  /*3e80*/  @!P0 FMUL.FTZ R5, R11.reuse, R8 ;  /* 0x000000080b058220 */ /* 0x040fe20000410000 */
[----:B------:R-:W-:Y:S01]  /*3e90*/  @!P0 MOV R24, R36 ;  /* 0x0000002400188202 */ /* 0x000fe20000000f00 */
[----:B------:R-:W-:Y:S01]  /*3ea0*/  @!P0 FFMA.FTZ R40, R11, R32, -R40 ;  /* 0x000000200b288223 */ /* 0x000fe20000010828 */
[----:B------:R-:W-:Y:S01]  /*3eb0*/  @!P0 MOV R25, R33 ;  /* 0x0000002100198202 */ /* 0x000fe20000000f00 */
[----:B------:R-:W-:Y:S01]  /*3ec0*/  @!P0 FMUL.FTZ R35, R29, R10 ;  /* 0x0000000a1d238220 */ /* 0x000fe20000410000 */
[----:B------:R-:W-:Y:S01]  /*3ed0*/  @!P0 HADD2.F32 R9, -RZ, R9.H0_H0 ;  /* 0x20000009ff098230 */ /* 0x000fe20000004100 */
[----:B------:R-:W-:Y:S04]  /*3ee0*/  @!P0 FFMA.FTZ R5, R28, R32, R5 ;  /* 0x000000201c058223 */ /* 0x000fe80000010005 */
[----:B------:R-:W-:Y:S01]  /*3ef0*/  @!P0 FMUL.FTZ R6, R9, R10 ;  /* 0x0000000a09068220 */ /* 0x000fe20000410000 */
[----:B------:R-:W-:Y:S01]  /*3f00*/  @!P0 F2FP.PACK_AB R40, R5, R40 ;  /* 0x000000280528823e */ /* 0x000fe200000000ff */
[-C--:B------:R-:W-:Y:S02]  /*3f10*/  @!P0 FFMA.FTZ R35, R9, R34.reuse, -R35 ;  /* 0x0000002209238223 */ /* 0x080fe40000010823 */
[----:B------:R-:W-:Y:S01]  /*3f20*/  @!P0 FFMA.FTZ R6, R29, R34, R6 ;  /* 0x000000221d068223 */ /* 0x000fe20000010006 */
[----:B------:R-:W-:Y:S04]  /*3f30*/  @!P0 MOV R26, R40 ;  /* 0x00000028001a8202 */ /* 0x000fe80000000f00 */
[----:B------:R-:W-:Y:S04]  /*3f40*/  @!P0 F2FP.PACK_AB R35, R6, R35 ;  /* 0x000000230623823e */ /* 0x000fe800000000ff */
[----:B------:R-:W-:Y:S05]  /*3f50*/  @!P0 MOV R27, R35 ;  /* 0x00000023001b8202 */ /* 0x000fea0000000f00 */
[----:B------:R1:W-:Y:S01]  /*3f60*/  ST.E.128 [R38.64], R24 ;  /* 0x0000001826007985 */ /* 0x0003e2000c101d10 */
[----:B------:R-:W-:-:S05]  /*3f70*/  BRA `(.L_x_850) ;  /* 0x00002a7000007947 */ /* 0x000fca0003800000 */
.L_x_837:
        /* <DEDUP_REMOVED lines=30> */
[----:B------:R1:W5:Y:S04]  /*4160*/  @!P0 LDG.E.128 R60, [R8.64] ;  /* 0x00000010083c8981 */ /* 0x000368000c1e1d00 */
[----:B------:R1:W5:Y:S01]  /*4170*/  @!P0 LDG.E.128 R44, [R4.64] ;  /* 0x00000010042c8981 */ /* 0x000362000c1e1d00 */
[----:B------:R-:W-:Y:S11]  /*4180*/  ISETP.GE.AND P0, PT, R15, c[0x0][0x27c], PT ;  /* 0x00009f000f007a0c */ /* 0x000ff60003f06270 */
[----:B------:R-:W-:Y:S02]  /*4190*/  @!UPT UIADD3 URZ, URZ, URZ, URZ ;  /* 0x0000003f3f3ff290 */ /* 0x000fe4000fffe03f */
[----:B------:R1:W5:Y:S04]  /*41a0*/  @!P0 LDG.E.128 R84, [R8.64+0x80] ;  /* 0x0000801008548981 */ /* 0x000368000c1e1d00 */
[----:B------:R1:W5:Y:S02]  /*41b0*/  @!P0 LDG.E.128 R36, [R4.64+0x80] ;  /* 0x0000801004248981 */ /* 0x000364000c1e1d00 */
.L_x_858:
[----:B------:R-:W-:Y:S05]  /*41c0*/  BSYNC B0 ;  /* 0x0000000000007941 */ /* 0x000fea0003800000 */
.L_x_857:
        /* <DEDUP_REMOVED lines=60> */
.L_x_860:
[----:B------:R-:W-:Y:S05]  /*4590*/  BSYNC B0 ;  /* 0x0000000000007941 */ /* 0x000fea0003800000 */
.L_x_859:
[----:B-1---5:R-:W-:Y:S01]  /*45a0*/  MOV R8, R73 ;  /* 0x0000004900087202 */ /* 0x022fe20000000f00 */
[----:B------:R1:W2:Y:S01]  /*45b0*/  SHFL.IDX PT, R171, R145, RZ, 0x181f ;  /* 0x00181fff91ab7589 */ /* 0x0002a200000e0000 */
[----:B------:R-:W-:Y:S01]  /*45c0*/  MOV R5, R27 ;  /* 0x0000001b00057202 */ /* 0x000fe20000000f00 */
[----:B------:R-:W-:Y:S01]  /*45d0*/  IMAD.MOV.U32 R11, RZ, RZ, R74 ;  /* 0x000000ffff0b7224 */ /* 0x000fe200078e004a */
[----:B------:R-:W-:Y:S01]  /*45e0*/  IADD3 R81, -R68, c[0x0][0x1d4], RZ ;  /* 0x0000750044517a10 */ /* 0x000fe20007ffe1ff */
[----:B------:R-:W-:Y:S01]  /*45f0*/  IMAD.MOV.U32 R10, RZ, RZ, R75 ;  /* 0x000000ffff0a7224 */ /* 0x000fe200078e004b */
[----:B------:R-:W-:Y:S01]  /*4600*/  BSSY B1, `(.L_x_861) ;  /* 0x000010b000017945 */ /* 0x000fe20003800000 */
[----:B------:R-:W-:Y:S02]  /*4610*/  IMAD.MOV.U32 R9, RZ, RZ, R72 ;  /* 0x000000ffff097224 */ /* 0x000fe400078e0048 */
[----:B------:R1:W3:Y:S01]  /*4620*/  SHFL.IDX PT, R170, R157, RZ, 0x181f ;  /* 0x00181fff9daa7589 */ /* 0x0002e200000e0000 */
        /* <DEDUP_REMOVED lines=24> */
[----:B------:R-:W-:Y:S01]  /*47b0*/  SEL R57, R68, R81, !P1 ;  /* 0x0000005144397207 */ /* 0x000fe20004800000 */
[----:B------:R-:W2:Y:S01]  /*47c0*/  LDS.128 R32, [R140+0xa080] ;  /* 0x00a080008c207984 */ /* 0x000ea20000000c00 */
[----:B------:R-:W-:Y:S02]  /*47d0*/  ISETP.GE.AND P0, PT, R18, c[0x0][0x27c], PT ;  /* 0x00009f0012007a0c */ /* 0x000fe40003f06270 */
[----:B------:R-:W-:Y:S04]  /*47e0*/  SHF.R.S32.HI R56, RZ, 0x1f, R57 ;  /* 0x0000001fff387819 */ /* 0x000fe80000011439 */
[----:B------:R-:W-:Y:S04]  /*47f0*/  LEA.HI R57, R56, R57, RZ, 0x4 ;  /* 0x0000003938397211 */ /* 0x000fe800078f20ff */
[----:B------:R-:W-:Y:S03]  /*4800*/  LEA.HI.SX32 R57, R57, R70, 0x1c ;  /* 0x0000004639397211 */ /* 0x000fe600078fe2ff */
[----:B------:R-:W-:Y:S01]  /*4810*/  @!P0 SHF.R.U64 R50, R44, 0x10, R45 ;  /* 0x000000102c328819 */ /* 0x000fe2000000122d */
[----:B------:R-:W-:Y:S01]  /*4820*/  @!P0 HADD2.F32 R52, -RZ, R49.H1_H1 ;  /* 0x30000031ff348230 */ /* 0x000fe20000004100 */
[----:B------:R-:W-:Y:S01]  /*4830*/  SHF.R.S32.HI R56, RZ, 0x1f, R57 ;  /* 0x0000001fff387819 */ /* 0x000fe20000011439 */
[----:B------:R-:W-:Y:S01]  /*4840*/  @!P0 HADD2.F32 R58, -RZ, R58.H0_H0 ;  /* 0x2000003aff3a8230 */ /* 0x000fe20000004100 */
[----:B------:R-:W-:Y:S01]  /*4850*/  SHF.L.U32 R173, R57, 0x3, RZ ;  /* 0x0000000339ad7819 */ /* 0x000fe200000006ff */
[----:B------:R-:W-:Y:S01]  /*4860*/  @!P0 HADD2.F32 R51, -RZ, R50.H0_H0 ;  /* 0x20000032ff338230 */ /* 0x000fe20000004100 */
[----:B------:R-:W-:Y:S01]  /*4870*/  LEA.HI R56, R56, R57, RZ, 0x3 ;  /* 0x0000003938387211 */ /* 0x000fe200078f18ff */
[----:B------:R-:W-:Y:S01]  /*4880*/  @!P0 HADD2.F32 R65, -RZ, R65.H0_H0 ;  /* 0x20000041ff418230 */ /* 0x000fe20000004100 */
[----:B------:R-:W-:Y:S02]  /*4890*/  LOP3.LUT R175, R108, 0x38, R173, 0xf8, !PT ;  /* 0x000000386caf7812 */ /* 0x000fe400078ef8ad */
[----:B------:R-:W-:Y:S02]  /*48a0*/  SHF.R.S32.HI R56, RZ, 0x3, R56 ;  /* 0x00000003ff387819 */ /* 0x000fe40000011438 */
[----:B------:R-:W-:Y:S02]  /*48b0*/  LOP3.LUT R175, R175, R106, RZ, 0x3c, !PT ;  /* 0x0000006aafaf7212 */ /* 0x000fe400078e3cff */
[----:B------:R-:W-:Y:S01]  /*48c0*/  @!P0 SHF.R.U32.HI R44, RZ, 0x10, R47 ;  /* 0x00000010ff2c8819 */ /* 0x000fe2000001162f */
[----:B------:R-:W-:Y:S01]  /*48d0*/  IMAD R54, R56, 0xc00, R7 ;  /* 0x00000c0038367824 */ /* 0x000fe200078e0207 */
[----:B------:R-:W-:Y:S02]  /*48e0*/  @!P0 SHF.R.U64 R46, R46, 0x10, R47 ;  /* 0x000000102e2e8819 */ /* 0x000fe4000000122f */
[----:B------:R-:W-:Y:S01]  /*48f0*/  @!P0 SHF.R.U64 R59, R60, 0x10, R61 ;  /* 0x000000103c3b8819 */ /* 0x000fe2000000123d */
[----:B------:R-:W-:Y:S01]  /*4900*/  IMAD.IADD R175, R54, 0x1, R175 ;  /* 0x0000000136af7824 */ /* 0x000fe200078e02af */
[----:B------:R-:W-:Y:S02]  /*4910*/  @!P0 SHF.R.U32.HI R45, RZ, 0x10, R45 ;  /* 0x00000010ff2d8819 */ /* 0x000fe4000001162d */
[----:B------:R-:W-:Y:S01]  /*4920*/  @!P0 SHF.R.U32.HI R60, RZ, 0x10, R61 ;  /* 0x00000010ff3c8819 */ /* 0x000fe2000001163d */
[----:B------:R-:W-:Y:S01]  /*4930*/  @!P0 HADD2.F32 R59, -RZ, R59.H0_H0 ;  /* 0x2000003bff3b8230 */ /* 0x000fe20000004100 */
[----:B------:R-:W-:Y:S01]  /*4940*/  SHF.L.U32 R172, R175, 0x1, RZ ;  /* 0x00000001afac7819 */ /* 0x000fe200000006ff */
[----:B------:R-:W-:Y:S01]  /*4950*/  @!P0 HADD2.F32 R61, -RZ, R94.H0_H0 ;  /* 0x2000005eff3d8230 */ /* 0x000fe20000004100 */
[----:B--2---:R-:W-:Y:S01]  /*4960*/  @!P0 IMAD.MOV.U32 R53, RZ, RZ, R32 ;  /* 0x000000ffff358224 */ /* 0x004fe200078e0020 */
[--C-:B------:R-:W-:Y:S02]  /*4970*/  @!P0 SHF.R.U32.HI R67, RZ, 0x10, R63.reuse ;  /* 0x00000010ff438819 */ /* 0x100fe4000001163f */
[----:B------:R-:W2:Y:S01]  /*4980*/  LDS.128 R88, [R172+0xa080] ;  /* 0x00a08000ac587984 */ /* 0x000ea20000000c00 */
[----:B------:R-:W-:Y:S01]  /*4990*/  @!P0 SHF.R.U64 R63, R62, 0x10, R63 ;  /* 0x000000103e3f8819 */ /* 0x000fe2000000123f */
[--C-:B------:R-:W-:Y:S02]  /*49a0*/  @!P0 HADD2.F32 R47, -RZ, R53.reuse.H0_H0 ;  /* 0x20000035ff2f8230 */ /* 0x100fe40000004100 */
[----:B------:R-:W-:Y:S02]  /*49b0*/  @!P0 HADD2.F32 R50, -RZ, R53.H1_H1 ;  /* 0x30000035ff328230 */ /* 0x000fe40000004100 */
[----:B------:R-:W-:Y:S01]  /*49c0*/  @!P0 HADD2.F32 R67, -RZ, R67.H0_H0 ;  /* 0x20000043ff438230 */ /* 0x000fe20000004100 */
[C---:B------:R-:W-:Y:S01]  /*49d0*/  @!P0 FMUL.FTZ R3, R47.reuse, R52 ;  /* 0x000000342f038220 */ /* 0x040fe20000410000 */
[----:B------:R-:W-:Y:S01]  /*49e0*/  @!P0 HADD2.F32 R63, -RZ, R63.H0_H0 ;  /* 0x2000003fff3f8230 */ /* 0x000fe20000004100 */
[----:B------:R-:W-:Y:S01]  /*49f0*/  @!P0 FMUL.FTZ R4, R50, R51 ;  /* 0x0000003332048220 */ /* 0x000fe20000410000 */
[----:B--2---:R-:W-:Y:S02]  /*4a00*/  @!P0 MOV R57, R88 ;  /* 0x0000005800398202 */ /* 0x004fe40000000f00 */
[----:B------:R-:W-:Y:S03]  /*4a10*/  @!P0 MOV R62, R90 ;  /* 0x0000005a003e8202 */ /* 0x000fe60000000f00 */
[--C-:B------:R-:W-:Y:S02]  /*4a20*/  @!P0 HADD2.F32 R56, -RZ, R57.reuse.H0_H0 ;  /* 0x20000039ff388230 */ /* 0x100fe40000004100 */
[----:B------:R-:W-:Y:S03]  /*4a30*/  @!P0 HADD2.F32 R57, -RZ, R57.H1_H1 ;  /* 0x30000039ff398230 */ /* 0x000fe60000004100 */
[C---:B------:R-:W-:Y:S02]  /*4a40*/  @!P0 FMUL.FTZ R172, R56.reuse, R52 ;  /* 0x0000003438ac8220 */ /* 0x040fe40000410000 */
[-C--:B------:R-:W-:Y:S02]  /*4a50*/  @!P0 FFMA.FTZ R3, R56, R58.reuse, R3 ;  /* 0x0000003a38038223 */ /* 0x080fe40000010003 */
[----:B------:R-:W-:Y:S01]  /*4a60*/  @!P0 FFMA.FTZ R172, R47, R58, -R172 ;  /* 0x0000003a2fac8223 */ /* 0x000fe200000108ac */
[----:B------:R-:W-:Y:S01]  /*4a70*/  @!P0 HADD2.F32 R47, -RZ, R49.H0_H0 ;  /* 0x20000031ff2f8230 */ /* 0x000fe20000004100 */
[----:B------:R-:W-:Y:S01]  /*4a80*/  @!P0 IMAD.MOV.U32 R58, RZ, RZ, R89 ;  /* 0x000000ffff3a8224 */ /* 0x000fe200078e0059 */
[----:B------:R-:W-:Y:S01]  /*4a90*/  @!P0 MOV R49, R35 ;  /* 0x0000002300318202 */ /* 0x000fe20000000f00 */
[C---:B------:R-:W-:Y:S01]  /*4aa0*/  @!P0 FMUL.FTZ R175, R57.reuse, R51 ;  /* 0x0000003339af8220 */ /* 0x040fe20000410000 */
[----:B------:R-:W-:Y:S01]  /*4ab0*/  @!P0 MOV R51, R33 ;  /* 0x0000002100338202 */ /* 0x000fe20000000f00 */
[-C--:B------:R-:W-:Y:S01]  /*4ac0*/  @!P0 FFMA.FTZ R4, R57, R59.reuse, R4 ;  /* 0x0000003b39048223 */ /* 0x080fe20000010004 */
[--C-:B------:R-:W-:Y:S01]  /*4ad0*/  @!P0 HADD2.F32 R56, -RZ, R58.reuse.H0_H0 ;  /* 0x2000003aff388230 */ /* 0x100fe20000004100 */
[----:B------:R-:W-:Y:S01]  /*4ae0*/  @!P0 FFMA.FTZ R175, R50, R59, -R175 ;  /* 0x0000003b32af8223 */ /* 0x000fe200000108af */
[----:B------:R-:W-:Y:S02]  /*4af0*/  @!P0 HADD2.F32 R50, -RZ, R45.H0_H0 ;  /* 0x2000002dff328230 */ /* 0x000fe40000004100 */
[----:B------:R-:W-:Y:S01]  /*4b00*/  @!P0 HADD2.F32 R59, -RZ, R58.H1_H1 ;  /* 0x3000003aff3b8230 */ /* 0x000fe20000004100 */
[----:B------:R-:W-:Y:S01]  /*4b10*/  @!P0 FMUL.FTZ R174, R56, R47 ;  /* 0x0000002f38ae8220 */ /* 0x000fe20000410000 */
[--C-:B------:R-:W-:Y:S01]  /*4b20*/  @!P0 HADD2.F32 R45, -RZ, R51.reuse.H1_H1 ;  /* 0x30000033ff2d8230 */ /* 0x100fe20000004100 */
[----:B------:R-:W-:Y:S01]  /*4b30*/  @!P0 F2FP.PACK_AB R175, R175, R172 ;  /* 0x000000acafaf823e */ /* 0x000fe200000000ff */
[----:B------:R-:W-:Y:S01]  /*4b40*/  @!P0 HADD2.F32 R58, -RZ, R60.H0_H0 ;  /* 0x2000003cff3a8230 */ /* 0x000fe20000004100 */
[----:B------:R-:W-:Y:S01]  /*4b50*/  @!P0 IMAD.MOV.U32 R60, RZ, RZ, R91 ;  /* 0x000000ffff3c8224 */ /* 0x000fe200078e005b */
[----:B------:R-:W-:Y:S01]  /*4b60*/  @!P0 HADD2.F32 R52, -RZ, R51.H0_H0 ;  /* 0x20000033ff348230 */ /* 0x000fe20000004100 */
[-C--:B------:R-:W-:Y:S01]  /*4b70*/  @!P0 FMUL.FTZ R177, R59, R50.reuse ;  /* 0x000000323bb18220 */ /* 0x080fe20000410000 */
[----:B------:R-:W-:Y:S01]  /*4b80*/  @!P0 MOV R32, R175 ;  /* 0x000000af00208202 */ /* 0x000fe20000000f00 */
[C---:B------:R-:W-:Y:S01]  /*4b90*/  @!P0 FMUL.FTZ R6, R45.reuse, R50 ;  /* 0x000000322d068220 */ /* 0x040fe20000410000 */
[----:B------:R-:W-:Y:S01]  /*4ba0*/  @!P0 HADD2.F32 R66, -RZ, R60.H1_H1 ;  /* 0x3000003cff428230 */ /* 0x000fe20000004100 */
[----:B------:R-:W-:Y:S01]  /*4bb0*/  @!P0 FFMA.FTZ R177, R45, R58, -R177 ;  /* 0x0000003a2db18223 */ /* 0x000fe200000108b1 */
[----:B------:R-:W-:Y:S01]  /*4bc0*/  @!P0 HADD2.F32 R45, -RZ, R44.H0_H0 ;  /* 0x2000002cff2d8230 */ /* 0x000fe20000004100 */
[----:B------:R-:W-:Y:S01]  /*4bd0*/  @!P0 FMUL.FTZ R5, R52, R47 ;  /* 0x0000002f34058220 */ /* 0x000fe20000410000 */
[--C-:B------:R-:W-:Y:S01]  /*4be0*/  @!P0 HADD2.F32 R44, -RZ, R49.reuse.H1_H1 ;  /* 0x30000031ff2c8230 */ /* 0x100fe20000004100 */
[----:B------:R-:W-:Y:S01]  /*4bf0*/  @!P0 F2FP.PACK_AB R172, R4, R3 ;  /* 0x0000000304ac823e */ /* 0x000fe200000000ff */
[----:B------:R-:W-:Y:S01]  /*4c00*/  @!P0 HADD2.F32 R57, -RZ, R64.H0_H0 ;  /* 0x20000040ff398230 */ /* 0x000fe20000004100 */
[-C--:B------:R-:W-:Y:S01]  /*4c10*/  @!P0 FMUL.FTZ R179, R66, R45.reuse ;  /* 0x0000002d42b38220 */ /* 0x080fe20000410000 */
[----:B------:R-:W-:Y:S01]  /*4c20*/  @!P0 HADD2.F32 R47, -RZ, R48.H1_H1 ;  /* 0x30000030ff2f8230 */ /* 0x000fe20000004100 */
[C---:B------:R-:W-:Y:S01]  /*4c30*/  @!P0 FMUL.FTZ R11, R44.reuse, R45 ;  /* 0x0000002d2c0b8220 */ /* 0x040fe20000410000 */
[----:B------:R-:W-:Y:S01]  /*4c40*/  @!P0 MOV R88, R172 ;  /* 0x000000ac00588202 */ /* 0x000fe20000000f00 */
[----:B------:R-:W-:Y:S01]  /*4c50*/  @!P0 FFMA.FTZ R179, R44, R67, -R179 ;  /* 0x000000432cb38223 */ /* 0x000fe200000108b3 */
[----:B------:R-:W-:Y:S01]  /*4c60*/  @!P0 HADD2.F32 R64, -RZ, R60.H0_H0 ;  /* 0x2000003cff408230 */ /* 0x000fe20000004100 */
[----:B------:R-:W-:Y:S01]  /*4c70*/  @!P0 IMAD.MOV.U32 R44, RZ, RZ, R34 ;  /* 0x000000ffff2c8224 */ /* 0x000fe200078e0022 */
[----:B------:R-:W-:Y:S01]  /*4c80*/  @!P0 HADD2.F32 R50, -RZ, R49.H0_H0 ;  /* 0x20000031ff328230 */ /* 0x000fe20000004100 */
[----:B------:R-:W-:Y:S01]  /*4c90*/  @!P0 FFMA.FTZ R5, R56, R57, R5 ;  /* 0x0000003938058223 */ /* 0x000fe20000010005 */
[----:B------:R-:W-:Y:S01]  /*4ca0*/  @!P0 HADD2.F32 R45, -RZ, R46.H0_H0 ;  /* 0x2000002eff2d8230 */ /* 0x000fe20000004100 */
[-C--:B------:R-:W-:Y:S01]  /*4cb0*/  @!P0 FMUL.FTZ R176, R64, R47.reuse ;  /* 0x0000002f40b08220 */ /* 0x080fe20000410000 */
[----:B------:R-:W-:Y:S01]  /*4cc0*/  @!P0 HADD2.F32 R46, -RZ, R44.H0_H0 ;  /* 0x2000002cff2e8230 */ /* 0x000fe20000004100 */
[----:B------:R-:W-:Y:S01]  /*4cd0*/  @!P0 FMUL.FTZ R10, R50, R47 ;  /* 0x0000002f320a8220 */ /* 0x000fe20000410000 */
[----:B------:R-:W-:Y:S01]  /*4ce0*/  @!P0 HADD2.F32 R47, -RZ, R48.H0_H0 ;  /* 0x20000030ff2f8230 */ /* 0x000fe20000004100 */
[----:B------:R-:W-:Y:S01]  /*4cf0*/  @!P0 FFMA.FTZ R6, R59, R58, R6 ;  /* 0x0000003a3b068223 */ /* 0x000fe20000010006 */
[----:B------:R-:W-:Y:S01]  /*4d00*/  @!P0 HADD2.F32 R44, -RZ, R44.H1_H1 ;  /* 0x3000002cff2c8230 */ /* 0x000fe20000004100 */
[----:B------:R-:W-:Y:S01]  /*4d10*/  @!P0 FFMA.FTZ R174, R52, R57, -R174 ;  /* 0x0000003934ae8223 */ /* 0x000fe200000108ae */
[--C-:B------:R-:W-:Y:S01]  /*4d20*/  @!P0 HADD2.F32 R60, -RZ, R62.reuse.H0_H0 ;  /* 0x2000003eff3c8230 */ /* 0x100fe20000004100 */
[----:B------:R-:W-:Y:S01]  /*4d30*/  @!P0 FMUL.FTZ R8, R46, R47 ;  /* 0x0000002f2e088220 */ /* 0x000fe20000410000 */
[----:B------:R-:W-:Y:S01]  /*4d40*/  @!P0 HADD2.F32 R62, -RZ, R62.H1_H1 ;  /* 0x3000003eff3e8230 */ /* 0x000fe20000004100 */
[----:B------:R-:W-:Y:S01]  /*4d50*/  @!P0 FMUL.FTZ R9, R44, R45 ;  /* 0x0000002d2c098220 */ /* 0x000fe20000410000 */
[----:B------:R-:W-:Y:S01]  /*4d60*/  @!P0 F2FP.PACK_AB R174, R177, R174 ;  /* 0x000000aeb1ae823e */ /* 0x000fe200000000ff */
[----:B------:R-:W-:Y:S01]  /*4d70*/  @!P0 FFMA.FTZ R8, R60, R61, R8 ;  /* 0x0000003d3c088223 */ /* 0x000fe20000010008 */
[----:B------:R-:W-:Y:S01]  /*4d80*/  @!P0 F2FP.PACK_AB R177, R6, R5 ;  /* 0x0000000506b1823e */ /* 0x000fe200000000ff */
[----:B------:R-:W-:Y:S01]  /*4d90*/  @!P0 FMUL.FTZ R178, R60, R47 ;  /* 0x0000002f3cb28220 */ /* 0x000fe20000410000 */
[----:B------:R-:W-:Y:S01]  /*4da0*/  @!P0 MOV R33, R174 ;  /* 0x000000ae00218202 */ /* 0x000fe20000000f00 */
[C---:B------:R-:W-:Y:S02]  /*4db0*/  @!P0 FMUL.FTZ R181, R62.reuse, R45 ;  /* 0x0000002d3eb58220 */ /* 0x040fe40000410000 */
[----:B------:R-:W-:Y:S02]  /*4dc0*/  @!P0 FFMA.FTZ R9, R62, R63, R9 ;  /* 0x0000003f3e098223 */ /* 0x000fe40000010009 */
[----:B------:R-:W-:Y:S02]  /*4dd0*/  @!P0 FFMA.FTZ R10, R64, R65, R10 ;  /* 0x00000041400a8223 */ /* 0x000fe4000001000a */
[----:B------:R-:W-:Y:S02]  /*4de0*/  @!P0 FFMA.FTZ R178, R46, R61, -R178 ;  /* 0x0000003d2eb28223 */ /* 0x000fe400000108b2 */
[----:B------:R-:W-:Y:S02]  /*4df0*/  @!P0 FFMA.FTZ R181, R44, R63, -R181 ;  /* 0x0000003f2cb58223 */ /* 0x000fe400000108b5 */
[----:B------:R-:W-:Y:S02]  /*4e00*/  @!P0 FFMA.FTZ R176, R50, R65, -R176 ;  /* 0x0000004132b08223 */ /* 0x000fe400000108b0 */
[----:B------:R-:W-:Y:S01]  /*4e10*/  @!P0 FFMA.FTZ R11, R66, R67, R11 ;  /* 0x00000043420b8223 */ /* 0x000fe2000001000b */
[----:B------:R-:W-:Y:S01]  /*4e20*/  @!P0 F2FP.PACK_AB R181, R181, R178 ;  /* 0x000000b2b5b5823e */ /* 0x000fe200000000ff */
[----:B------:R-:W-:Y:S01]  /*4e30*/  @!P0 IMAD.MOV.U32 R89, RZ, RZ, R177 ;  /* 0x000000ffff598224 */ /* 0x000fe200078e00b1 */
[----:B------:R-:W-:Y:S02]  /*4e40*/  @!P0 F2FP.PACK_AB R176, R179, R176 ;  /* 0x000000b0b3b0823e */ /* 0x000fe400000000ff */
[----:B------:R-:W-:Y:S01]  /*4e50*/  @!P0 F2FP.PACK_AB R178, R9, R8 ;  /* 0x0000000809b2823e */ /* 0x000fe200000000ff */
[----:B------:R-:W-:Y:S01]  /*4e60*/  @!P0 IMAD.MOV.U32 R34, RZ, RZ, R181 ;  /* 0x000000ffff228224 */ /* 0x000fe200078e00b5 */
[----:B------:R-:W-:Y:S02]  /*4e70*/  @!P0 F2FP.PACK_AB R179, R11, R10 ;  /* 0x0000000a0bb3823e */ /* 0x000fe400000000ff */
[----:B------:R-:W-:Y:S02]  /*4e80*/  @!P0 MOV R35, R176 ;  /* 0x000000b000238202 */ /* 0x000fe40000000f00 */
[----:B------:R-:W-:Y:S02]  /*4e90*/  @!P0 MOV R90, R178 ;  /* 0x000000b2005a8202 */ /* 0x000fe40000000f00 */
[----:B------:R-:W-:Y:S02]  /*4ea0*/  @!P0 MOV R91, R179 ;  /* 0x000000b3005b8202 */ /* 0x000fe40000000f00 */
[C---:B---3--:R-:W-:Y:S04]  /*4eb0*/  LEA R174, P0, R133.reuse, R170, 0x1 ;  /* 0x000000aa85ae7211 */ /* 0x048fe800078008ff */
[----:B------:R-:W-:Y:S02]  /*4ec0*/  LEA.HI.X R175, R133, R171, R130, 0x1, P0 ;  /* 0x000000ab85af7211 */ /* 0x000fe400000f0c82 */
[C---:B------:R-:W-:Y:S03]  /*4ed0*/  ISETP.GE.AND P0, PT, R173.reuse, c[0x0][0x1d4], PT ;  /* 0x00007500ad007a0c */ /* 0x040fe60003f06270 */
[----:B------:R2:W-:Y:S10]  /*4ee0*/  ST.E.128 [R174.64], R32 ;  /* 0x00000020ae007985 */ /* 0x0005f4000c101d10 */
[----:B------:R-:W-:Y:S05]  /*4ef0*/  @!P0 IMAD.WIDE R172, R173, 0x2, R170 ;  /* 0x00000002adac8825 */ /* 0x000fea00078e02aa */
[----:B------:R2:W-:Y:S02]  /*4f00*/  @!P0 ST.E.128 [R172.64], R88 ;  /* 0x00000058ac008985 */ /* 0x0005e4000c101d10 */
.L_x_864:
[----:B------:R-:W-:Y:S05]  /*4f10*/  BSYNC B0 ;  /* 0x0000000000007941 */ /* 0x000fea0003800000 */
.L_x_863:
[----:B------:R-:W-:Y:S11]  /*4f20*/  ISETP.GE.AND P0, PT, R15, c[0x0][0x1d4], PT ;  /* 0x000075000f007a0c */ /* 0x000ff60003f06270 */
[----:B------:R-:W-:Y:S02]  /*4f30*/  @!UPT UIADD3 URZ, URZ, URZ, URZ ;  /* 0x0000003f3f3ff290 */ /* 0x000fe4000fffe03f */
[----:B------:R-:W-:-:S05]  /*4f40*/  @P0 BRA `(.L_x_862) ;  /* 0x0000076000000947 */ /* 0x000fca0003800000 */
[----:B------:R-:W-:Y:S01]  /*4f50*/  SEL R50, R68, R81, !P2 ;  /* 0x0000005144327207 */ /* 0x000fe20005000000 */
[----:B--2---:R-:W2:Y:S01]  /*4f60*/  LDS.128 R32, [R139+0xa080] ;  /* 0x00a080008b207984 */ /* 0x004ea20000000c00 */
        /* <DEDUP_REMOVED lines=11> */
[----:B------:R-:W-:Y:S01]  /*5020*/  @!P0 HADD2.F32 R61, -RZ, R92.H1_H1 ;  /* 0x3000005cff3d8230 */ /* 0x000fe20000004100 */
[----:B------:R-:W-:Y:S02]  /*5030*/  LOP3.LUT R91, R108, 0x38, R89, 0xf8, !PT ;  /* 0x000000386c5b7812 */ /* 0x000fe400078ef859 */
[----:B------:R-:W-:Y:S02]  /*5040*/  SHF.R.S32.HI R50, RZ, 0x3, R50 ;  /* 0x00000003ff327819 */ /* 0x000fe40000011432 */
[----:B------:R-:W-:Y:S02]  /*5050*/  LOP3.LUT R91, R91, R106, RZ, 0x3c, !PT ;  /* 0x0000006a5b5b7212 */ /* 0x000fe400078e3cff */
[----:B------:R-:W-:Y:S01]  /*5060*/  @!P0 SHF.R.U32.HI R36, RZ, 0x10, R39 ;  /* 0x00000010ff248819 */ /* 0x000fe20000011627 */
[----:B------:R-:W-:Y:S01]  /*5070*/  IMAD R48, R50, 0xc00, R7 ;  /* 0x00000c0032307824 */ /* 0x000fe200078e0207 */
[----:B------:R-:W-:Y:S01]  /*5080*/  @!P0 SHF.R.U64 R38, R38, 0x10, R39 ;  /* 0x0000001026268819 */ /* 0x000fe20000001227 */
[----:B------:R-:W-:Y:S01]  /*5090*/  @!P0 HADD2.F32 R50, -RZ, R93.H1_H1 ;  /* 0x3000005dff328230 */ /* 0x000fe20000004100 */
[----:B------:R-:W-:Y:S01]  /*50a0*/  @!P0 SHF.R.U64 R53, R84, 0x10, R85 ;  /* 0x0000001054358819 */ /* 0x000fe20000001255 */
[----:B------:R-:W-:Y:S01]  /*50b0*/  IMAD.IADD R91, R48, 0x1, R91 ;  /* 0x00000001305b7824 */ /* 0x000fe200078e025b */
[----:B------:R-:W-:Y:S02]  /*50c0*/  @!P0 SHF.R.U32.HI R37, RZ, 0x10, R37 ;  /* 0x00000010ff258819 */ /* 0x000fe40000011625 */
[----:B------:R-:W-:Y:S01]  /*50d0*/  @!P0 SHF.R.U32.HI R52, RZ, 0x10, R85 ;  /* 0x00000010ff348819 */ /* 0x000fe20000011655 */
[----:B------:R-:W-:Y:S01]  /*50e0*/  @!P0 HADD2.F32 R53, -RZ, R53.H0_H0 ;  /* 0x20000035ff358230 */ /* 0x000fe20000004100 */
[----:B------:R-:W-:Y:S01]  /*50f0*/  SHF.L.U32 R60, R91, 0x1, RZ ;  /* 0x000000015b3c7819 */ /* 0x000fe200000006ff */
[----:B--2---:R-:W-:Y:S02]  /*5100*/  @!P0 IMAD.MOV.U32 R47, RZ, RZ, R32 ;  /* 0x000000ffff2f8224 */ /* 0x004fe400078e0020 */
[----:B------:R-:W-:Y:S01]  /*5110*/  @!P0 HADD2.F32 R52, -RZ, R52.H0_H0 ;  /* 0x20000034ff348230 */ /* 0x000fe20000004100 */
[--C-:B------:R-:W-:Y:S01]  /*5120*/  @!P0 SHF.R.U32.HI R63, RZ, 0x10, R87.reuse ;  /* 0x00000010ff3f8819 */ /* 0x100fe20000011657 */
[----:B------:R-:W2:Y:S01]  /*5130*/  LDS.128 R64, [R60+0xa080] ;  /* 0x00a080003c407984 */ /* 0x000ea20000000c00 */
[----:B------:R-:W-:Y:S01]  /*5140*/  @!P0 SHF.R.U64 R59, R86, 0x10, R87 ;  /* 0x00000010563b8819 */ /* 0x000fe20000001257 */
[--C-:B------:R-:W-:Y:S02]  /*5150*/  @!P0 HADD2.F32 R39, -RZ, R47.reuse.H0_H0 ;  /* 0x2000002fff278230 */ /* 0x100fe40000004100 */
[----:B------:R-:W-:Y:S02]  /*5160*/  @!P0 HADD2.F32 R44, -RZ, R47.H1_H1 ;  /* 0x3000002fff2c8230 */ /* 0x000fe40000004100 */
[----:B------:R-:W-:Y:S01]  /*5170*/  @!P0 HADD2.F32 R63, -RZ, R63.H0_H0 ;  /* 0x2000003fff3f8230 */ /* 0x000fe20000004100 */
[----:B------:R-:W-:Y:S01]  /*5180*/  @!P0 FMUL.FTZ R3, R39, R46 ;  /* 0x0000002e27038220 */ /* 0x000fe20000410000 */
[----:B------:R-:W-:Y:S01]  /*5190*/  @!P0 HADD2.F32 R59, -RZ, R59.H0_H0 ;  /* 0x2000003bff3b8230 */ /* 0x000fe20000004100 */
[CC--:B------:R-:W-:Y:S02]  /*51a0*/  @!P0 FMUL.FTZ R4, R44.reuse, R45.reuse ;  /* 0x0000002d2c048220 */ /* 0x0c0fe40000410000 */
[----:B--2---:R-:W-:Y:S01]  /*51b0*/  @!P0 IMAD.MOV.U32 R54, RZ, RZ, R65 ;  /* 0x000000ffff368224 */ /* 0x004fe200078e0041 */
[----:B------:R-:W-:Y:S05]  /*51c0*/  @!P0 MOV R51, R64 ;  /* 0x0000004000338202 */ /* 0x000fea0000000f00 */
[--C-:B------:R-:W-:Y:S02]  /*51d0*/  @!P0 HADD2.F32 R49, -RZ, R51.reuse.H0_H0 ;  /* 0x20000033ff318230 */ /* 0x100fe40000004100 */
[----:B------:R-:W-:Y:S03]  /*51e0*/  @!P0 HADD2.F32 R51, -RZ, R51.H1_H1 ;  /* 0x30000033ff338230 */ /* 0x000fe60000004100 */
[----:B------:R-:W-:Y:S02]  /*51f0*/  @!P0 FFMA.FTZ R3, R49, R50, R3 ;  /* 0x0000003231038223 */ /* 0x000fe40000010003 */
[C---:B------:R-:W-:Y:S01]  /*5200*/  @!P0 FMUL.FTZ R91, R51.reuse, R45 ;  /* 0x0000002d335b8220 */ /* 0x040fe20000410000 */
[----:B------:R-:W-:Y:S01]  /*5210*/  @!P0 MOV R45, R33 ;  /* 0x00000021002d8202 */ /* 0x000fe20000000f00 */
[-C--:B------:R-:W-:Y:S01]  /*5220*/  @!P0 FFMA.FTZ R4, R51, R53.reuse, R4 ;  /* 0x0000003533048223 */ /* 0x080fe20000010004 */
[----:B------:R-:W-:Y:S01]  /*5230*/  @!P0 HADD2.F32 R51, -RZ, R54.H1_H1 ;  /* 0x30000036ff338230 */ /* 0x000fe20000004100 */
[----:B------:R-:W-:Y:S01]  /*5240*/  @!P0 FFMA.FTZ R91, R44, R53, -R91 ;  /* 0x000000352c5b8223 */ /* 0x000fe2000001085b */
[----:B------:R-:W-:Y:S01]  /*5250*/  @!P0 HADD2.F32 R44, -RZ, R37.H0_H0 ;  /* 0x20000025ff2c8230 */ /* 0x000fe20000004100 */
[----:B------:R-:W-:Y:S01]  /*5260*/  @!P0 FMUL.FTZ R60, R49, R46 ;  /* 0x0000002e313c8220 */ /* 0x000fe20000410000 */
[--C-:B------:R-:W-:Y:S01]  /*5270*/  @!P0 HADD2.F32 R37, -RZ, R45.reuse.H1_H1 ;  /* 0x3000002dff258230 */ /* 0x100fe20000004100 */
[----:B------:R-:W-:Y:S01]  /*5280*/  @!P0 IMAD.MOV.U32 R53, RZ, RZ, R67 ;  /* 0x000000ffff358224 */ /* 0x000fe200078e0043 */
[----:B------:R-:W-:Y:S01]  /*5290*/  @!P0 HADD2.F32 R46, -RZ, R45.H0_H0 ;  /* 0x2000002dff2e8230 */ /* 0x000fe20000004100 */
[----:B------:R-:W-:Y:S01]  /*52a0*/  @!P0 FMUL.FTZ R173, R51, R44 ;  /* 0x0000002c33ad8220 */ /* 0x000fe20000410000 */
[----:B------:R-:W-:Y:S01]  /*52b0*/  @!P0 HADD2.F32 R49, -RZ, R93.H0_H0 ;  /* 0x2000005dff318230 */ /* 0x000fe20000004100 */
[----:B------:R-:W-:Y:S01]  /*52c0*/  @!P0 FFMA.FTZ R60, R39, R50, -R60 ;  /* 0x00000032273c8223 */ /* 0x000fe2000001083c */
[----:B------:R-:W-:Y:S01]  /*52d0*/  @!P0 HADD2.F32 R39, -RZ, R43.H0_H0 ;  /* 0x2000002bff278230 */ /* 0x000fe20000004100 */
[C---:B------:R-:W-:Y:S01]  /*52e0*/  @!P0 FMUL.FTZ R6, R37.reuse, R44 ;  /* 0x0000002c25068220 */ /* 0x040fe20000410000 */
[----:B------:R-:W-:Y:S01]  /*52f0*/  @!P0 MOV R43, R35 ;  /* 0x00000023002b8202 */ /* 0x000fe20000000f00 */
[----:B------:R-:W-:Y:S01]  /*5300*/  @!P0 FFMA.FTZ R173, R37, R52, -R173 ;  /* 0x0000003425ad8223 */ /* 0x000fe200000108ad */
[----:B------:R-:W-:Y:S01]  /*5310*/  @!P0 HADD2.F32 R37, -RZ, R36.H0_H0 ;  /* 0x20000024ff258230 */ /* 0x000fe20000004100 */
[----:B------:R-:W-:Y:S01]  /*5320*/  @!P0 FMUL.FTZ R5, R46, R39 ;  /* 0x000000272e058220 */ /* 0x000fe20000410000 */
[----:B------:R-:W-:Y:S01]  /*5330*/  @!P0 HADD2.F32 R58, -RZ, R53.H1_H1 ;  /* 0x30000035ff3a8230 */ /* 0x000fe20000004100 */
[----:B------:R-:W-:Y:S01]  /*5340*/  @!P0 F2FP.PACK_AB R91, R91, R60 ;  /* 0x0000003c5b5b823e */ /* 0x000fe200000000ff */
[----:B------:R-:W-:Y:S01]  /*5350*/  @!P0 HADD2.F32 R50, -RZ, R54.H0_H0 ;  /* 0x20000036ff328230 */ /* 0x000fe20000004100 */
[----:B------:R-:W-:Y:S01]  /*5360*/  @!P0 MOV R54, R66 ;  /* 0x0000004200368202 */ /* 0x000fe20000000f00 */
[----:B------:R-:W-:Y:S01]  /*5370*/  @!P0 HADD2.F32 R36, -RZ, R43.H1_H1 ;  /* 0x3000002bff248230 */ /* 0x000fe20000004100 */
[----:B------:R-:W-:Y:S01]  /*5380*/  @!P0 FMUL.FTZ R175, R58, R37 ;  /* 0x000000253aaf8220 */ /* 0x000fe20000410000 */
[----:B------:R-:W-:Y:S01]  /*5390*/  @!P0 MOV R32, R91 ;  /* 0x0000005b00208202 */ /* 0x000fe20000000f00 */
[----:B------:R-:W-:Y:S01]  /*53a0*/  @!P0 FMUL.FTZ R62, R50, R39 ;  /* 0x00000027323e8220 */ /* 0x000fe20000410000 */
[----:B------:R-:W-:Y:S01]  /*53b0*/  @!P0 HADD2.F32 R39, -RZ, R42.H1_H1 ;  /* 0x3000002aff278230 */ /* 0x000fe20000004100 */
[C---:B------:R-:W-:Y:S01]  /*53c0*/  @!P0 FMUL.FTZ R11, R36.reuse, R37 ;  /* 0x00000025240b8220 */ /* 0x040fe20000410000 */
[----:B------:R-:W-:Y:S01]  /*53d0*/  @!P0 HADD2.F32 R56, -RZ, R53.H0_H0 ;  /* 0x20000035ff388230 */ /* 0x000fe20000004100 */
[----:B------:R-:W-:Y:S01]  /*53e0*/  @!P0 FFMA.FTZ R175, R36, R63, -R175 ;  /* 0x0000003f24af8223 */ /* 0x000fe200000108af */
[----:B------:R-:W-:Y:S01]  /*53f0*/  @!P0 HADD2.F32 R44, -RZ, R43.H0_H0 ;  /* 0x2000002bff2c8230 */ /* 0x000fe20000004100 */
[----:B------:R-:W-:Y:S01]  /*5400*/  @!P0 IMAD.MOV.U32 R36, RZ, RZ, R34 ;  /* 0x000000ffff248224 */ /* 0x000fe200078e0022 */
[----:B------:R-:W-:Y:S01]  /*5410*/  @!P0 HADD2.F32 R37, -RZ, R38.H0_H0 ;  /* 0x20000026ff258230 */ /* 0x000fe20000004100 */
[-C--:B------:R-:W-:Y:S01]  /*5420*/  @!P0 FMUL.FTZ R88, R56, R39.reuse ;  /* 0x0000002738588220 */ /* 0x080fe20000410000 */
[----:B------:R-:W-:Y:S01]  /*5430*/  @!P0 HADD2.F32 R53, -RZ, R54.H0_H0 ;  /* 0x20000036ff358230 */ /* 0x000fe20000004100 */
[----:B------:R-:W-:Y:S01]  /*5440*/  @!P0 FMUL.FTZ R10, R44, R39 ;  /* 0x000000272c0a8220 */ /* 0x000fe20000410000 */
[----:B------:R-:W-:Y:S01]  /*5450*/  @!P0 HADD2.F32 R39, -RZ, R42.H0_H0 ;  /* 0x2000002aff278230 */ /* 0x000fe20000004100 */
[----:B------:R-:W-:Y:S01]  /*5460*/  @!P0 FFMA.FTZ R5, R50, R49, R5 ;  /* 0x0000003132058223 */ /* 0x000fe20000010005 */
[--C-:B------:R-:W-:Y:S01]  /*5470*/  @!P0 HADD2.F32 R38, -RZ, R36.reuse.H0_H0 ;  /* 0x20000024ff268230 */ /* 0x100fe20000004100 */
[----:B------:R-:W-:Y:S01]  /*5480*/  @!P0 FFMA.FTZ R6, R51, R52, R6 ;  /* 0x0000003433068223 */ /* 0x000fe20000010006 */
[----:B------:R-:W-:Y:S01]  /*5490*/  @!P0 HADD2.F32 R36, -RZ, R36.H1_H1 ;  /* 0x30000024ff248230 */ /* 0x000fe20000004100 */
[C---:B------:R-:W-:Y:S01]  /*54a0*/  @!P0 FMUL.FTZ R90, R53.reuse, R39 ;  /* 0x00000027355a8220 */ /* 0x040fe20000410000 */
[----:B------:R-:W-:Y:S01]  /*54b0*/  @!P0 F2FP.PACK_AB R60, R4, R3 ;  /* 0x00000003043c823e */ /* 0x000fe200000000ff */
[----:B------:R-:W-:Y:S01]  /*54c0*/  @!P0 FMUL.FTZ R8, R38, R39 ;  /* 0x0000002726088220 */ /* 0x000fe20000410000 */
[----:B------:R-:W-:Y:S01]  /*54d0*/  @!P0 HADD2.F32 R54, -RZ, R54.H1_H1 ;  /* 0x30000036ff368230 */ /* 0x000fe20000004100 */
[----:B------:R-:W-:Y:S01]  /*54e0*/  @!P0 FMUL.FTZ R9, R36, R37 ;  /* 0x0000002524098220 */ /* 0x000fe20000410000 */
[----:B------:R-:W-:Y:S01]  /*54f0*/  @!P0 MOV R64, R60 ;  /* 0x0000003c00408202 */ /* 0x000fe20000000f00 */
[----:B------:R-:W-:Y:S02]  /*5500*/  @!P0 FFMA.FTZ R8, R53, R57, R8 ;  /* 0x0000003935088223 */ /* 0x000fe40000010008 */
[C---:B------:R-:W-:Y:S02]  /*5510*/  @!P0 FMUL.FTZ R177, R54.reuse, R37 ;  /* 0x0000002536b18220 */ /* 0x040fe40000410000 */
[----:B------:R-:W-:Y:S02]  /*5520*/  @!P0 FFMA.FTZ R9, R54, R59, R9 ;  /* 0x0000003b36098223 */ /* 0x000fe40000010009 */
[----:B------:R-:W-:Y:S02]  /*5530*/  @!P0 FFMA.FTZ R10, R56, R61, R10 ;  /* 0x0000003d380a8223 */ /* 0x000fe4000001000a */
[----:B------:R-:W-:Y:S02]  /*5540*/  @!P0 FFMA.FTZ R62, R46, R49, -R62 ;  /* 0x000000312e3e8223 */ /* 0x000fe4000001083e */
[----:B------:R-:W-:Y:S02]  /*5550*/  @!P0 FFMA.FTZ R90, R38, R57, -R90 ;  /* 0x00000039265a8223 */ /* 0x000fe4000001085a */
[----:B------:R-:W-:Y:S01]  /*5560*/  @!P0 FFMA.FTZ R177, R36, R59, -R177 ;  /* 0x0000003b24b18223 */ /* 0x000fe200000108b1 */
[----:B------:R-:W-:Y:S01]  /*5570*/  @!P0 F2FP.PACK_AB R62, R173, R62 ;  /* 0x0000003ead3e823e */ /* 0x000fe200000000ff */
[----:B------:R-:W-:Y:S01]  /*5580*/  @!P0 FFMA.FTZ R88, R44, R61, -R88 ;  /* 0x0000003d2c588223 */ /* 0x000fe20000010858 */
[----:B------:R-:W-:Y:S01]  /*5590*/  @!P0 F2FP.PACK_AB R173, R6, R5 ;  /* 0x0000000506ad823e */ /* 0x000fe200000000ff */
[----:B------:R-:W-:Y:S01]  /*55a0*/  @!P0 FFMA.FTZ R11, R58, R63, R11 ;  /* 0x0000003f3a0b8223 */ /* 0x000fe2000001000b */
[----:B------:R-:W-:Y:S02]  /*55b0*/  @!P0 F2FP.PACK_AB R177, R177, R90 ;  /* 0x0000005ab1b1823e */ /* 0x000fe400000000ff */
[----:B------:R-:W-:Y:S01]  /*55c0*/  @!P0 F2FP.PACK_AB R88, R175, R88 ;  /* 0x00000058af58823e */ /* 0x000fe200000000ff */
[----:B------:R-:W-:Y:S01]  /*55d0*/  @!P0 IMAD.MOV.U32 R65, RZ, RZ, R173 ;  /* 0x000000ffff418224 */ /* 0x000fe200078e00ad */
[----:B------:R-:W-:Y:S01]  /*55e0*/  @!P0 F2FP.PACK_AB R90, R9, R8 ;  /* 0x00000008095a823e */ /* 0x000fe200000000ff */
[----:B------:R-:W-:Y:S01]  /*55f0*/  @!P0 IMAD.MOV.U32 R34, RZ, RZ, R177 ;  /* 0x000000ffff228224 */ /* 0x000fe200078e00b1 */
[----:B------:R-:W-:Y:S02]  /*5600*/  @!P0 F2FP.PACK_AB R175, R11, R10 ;  /* 0x0000000a0baf823e */ /* 0x000fe400000000ff */
[----:B------:R-:W-:Y:S02]  /*5610*/  @!P0 MOV R33, R62 ;  /* 0x0000003e00218202 */ /* 0x000fe40000000f00 */
        /* <DEDUP_REMOVED lines=9> */
.L_x_862:
[----:B--2---:R-:W-:Y:S05]  /*56b0*/  BSYNC B1 ;  /* 0x0000000000017941 */ /* 0x004fea0003800000 */
.L_x_861:
[----:B------:R2:W4:Y:S04]  /*56c0*/  SHFL.IDX PT, R65, R145, 0x1, 0x181f ;  /* 0x00381f0091417f89 */ /* 0x00052800000e0000 */
[----:B------:R2:W1:Y:S01]  /*56d0*/  SHFL.IDX PT, R64, R157, 0x1, 0x181f ;  /* 0x00381f009d407f89 */ /* 0x00046200000e0000 */
[----:B------:R-:W-:-:S05]  /*56e0*/  @P5 BRA `(.L_x_850) ;  /* 0x0000130000005947 */ /* 0x000fca0003800000 */
[----:B------:R-:W-:Y:S01]  /*56f0*/  ISETP.GE.AND P0, PT, R18, c[0x0][0x1d4], PT ;  /* 0x0000750012007a0c */ /* 0x000fe20003f06270 */
[----:B------:R-:W-:Y:S01]  /*5700*/  @!UPT UIADD3 URZ, URZ, URZ, URZ ;  /* 0x0000003f3f3ff290 */ /* 0x000fe2000fffe03f */
[----:B------:R-:W-:Y:S11]  /*5710*/  BSSY B0, `(.L_x_865) ;  /* 0x0000078000007945 */ /* 0x000ff60003800000 */
[----:B------:R-:W-:-:S05]  /*5720*/  @P0 BRA `(.L_x_866) ;  /* 0x0000076000000947 */ /* 0x000fca0003800000 */
[----:B------:R-:W-:Y:S01]  /*5730*/  SEL R44, R68, R81, !P1 ;  /* 0x00000051442c7207 */ /* 0x000fe20004800000 */
[----:B------:R-:W5:Y:S01]  /*5740*/  LDS.128 R32, [R138+0xa080] ;  /* 0x00a080008a207984 */ /* 0x000f620000000c00 */
        /* <DEDUP_REMOVED lines=12> */
[----:B------:R-:W-:Y:S01]  /*5810*/  LOP3.LUT R67, R104, 0x38, R59, 0xf8, !PT ;  /* 0x0000003868437812 */ /* 0x000fe200078ef83b */
[----:B------:R-:W-:Y:S01]  /*5820*/  @!P0 HADD2.F32 R53, -RZ, R82.H1_H1 ;  /* 0x30000052ff358230 */ /* 0x000fe20000004100 */
[----:B------:R-:W-:Y:S02]  /*5830*/  SHF.R.S32.HI R43, RZ, 0x3, R43 ;  /* 0x00000003ff2b7819 */ /* 0x000fe4000001142b */
[----:B------:R-:W-:Y:S02]  /*5840*/  LOP3.LUT R67, R67, R114, RZ, 0x3c, !PT ;  /* 0x0000007243437212 */ /* 0x000fe400078e3cff */
[--C-:B------:R-:W-:Y:S01]  /*5850*/  @!P0 SHF.R.U32.HI R28, RZ, 0x10, R31.reuse ;  /* 0x00000010ff1c8819 */ /* 0x100fe2000001161f */
        /* <DEDUP_REMOVED lines=8> */
[----:B-----5:R-:W-:Y:S02]  /*58e0*/  @!P0 IMAD.MOV.U32 R39, RZ, RZ, R32 ;  /* 0x000000ffff278224 */ /* 0x020fe400078e0020 */
[----:B------:R-:W-:Y:S01]  /*58f0*/  @!P0 HADD2.F32 R46, -RZ, R46.H0_H0 ;  /* 0x2000002eff2e8230 */ /* 0x000fe20000004100 */
[--C-:B------:R-:W-:Y:S01]  /*5900*/  @!P0 SHF.R.U32.HI R57, RZ, 0x10, R79.reuse ;  /* 0x00000010ff398819 */ /* 0x100fe2000001164f */
[----:B------:R-:W5:Y:S01]  /*5910*/  LDS.128 R60, [R54+0xa080] ;  /* 0x00a08000363c7984 */ /* 0x000f620000000c00 */
[----:B------:R-:W-:Y:S01]  /*5920*/  @!P0 SHF.R.U64 R51, R78, 0x10, R79 ;  /* 0x000000104e338819 */ /* 0x000fe2000000124f */
[--C-:B------:R-:W-:Y:S02]  /*5930*/  @!P0 HADD2.F32 R31, -RZ, R39.reuse.H0_H0 ;  /* 0x20000027ff1f8230 */ /* 0x100fe40000004100 */
[----:B------:R-:W-:Y:S02]  /*5940*/  @!P0 HADD2.F32 R36, -RZ, R39.H1_H1 ;  /* 0x30000027ff248230 */ /* 0x000fe40000004100 */
[----:B------:R-:W-:Y:S01]  /*5950*/  @!P0 HADD2.F32 R57, -RZ, R57.H0_H0 ;  /* 0x20000039ff398230 */ /* 0x000fe20000004100 */
[----:B------:R-:W-:Y:S01]  /*5960*/  @!P0 FMUL.FTZ R3, R31, R38 ;  /* 0x000000261f038220 */ /* 0x000fe20000410000 */
[----:B------:R-:W-:Y:S01]  /*5970*/  @!P0 HADD2.F32 R51, -RZ, R51.H0_H0 ;  /* 0x20000033ff338230 */ /* 0x000fe20000004100 */
[CC--:B------:R-:W-:Y:S02]  /*5980*/  @!P0 FMUL.FTZ R4, R36.reuse, R37.reuse ;  /* 0x0000002524048220 */ /* 0x0c0fe40000410000 */
[----:B-----5:R-:W-:Y:S01]  /*5990*/  @!P0 IMAD.MOV.U32 R48, RZ, RZ, R61 ;  /* 0x000000ffff308224 */ /* 0x020fe200078e003d */
        /* <DEDUP_REMOVED lines=10> */
[----:B------:R-:W-:Y:S01]  /*5a40*/  @!P0 IMAD.MOV.U32 R47, RZ, RZ, R63 ;  /* 0x000000ffff2f8224 */ /* 0x000fe200078e003f */
[--C-:B------:R-:W-:Y:S01]  /*5a50*/  @!P0 HADD2.F32 R29, -RZ, R37.reuse.H1_H1 ;  /* 0x30000025ff1d8230 */ /* 0x100fe20000004100 */
[----:B------:R-:W-:Y:S01]  /*5a60*/  @!P0 FMUL.FTZ R54, R43, R38 ;  /* 0x000000262b368220 */ /* 0x000fe20000410000 */
[----:B------:R-:W-:Y:S01]  /*5a70*/  @!P0 HADD2.F32 R38, -RZ, R37.H0_H0 ;  /* 0x20000025ff268230 */ /* 0x000fe20000004100 */
[-C--:B------:R-:W-:Y:S01]  /*5a80*/  @!P0 FMUL.FTZ R85, R45, R36.reuse ;  /* 0x000000242d558220 */ /* 0x080fe20000410000 */
[----:B------:R-:W-:Y:S01]  /*5a90*/  @!P0 MOV R37, R35 ;  /* 0x0000002300258202 */ /* 0x000fe20000000f00 */
[C---:B------:R-:W-:Y:S01]  /*5aa0*/  @!P0 FMUL.FTZ R6, R29.reuse, R36 ;  /* 0x000000241d068220 */ /* 0x040fe20000410000 */
[----:B------:R-:W-:Y:S01]  /*5ab0*/  @!P0 HADD2.F32 R52, -RZ, R47.H1_H1 ;  /* 0x3000002fff348230 */ /* 0x000fe20000004100 */
[----:B------:R-:W-:Y:S01]  /*5ac0*/  @!P0 FFMA.FTZ R85, R29, R46, -R85 ;  /* 0x0000002e1d558223 */ /* 0x000fe20000010855 */
[----:B------:R-:W-:Y:S01]  /*5ad0*/  @!P0 HADD2.F32 R29, -RZ, R28.H0_H0 ;  /* 0x2000001cff1d8230 */ /* 0x000fe20000004100 */
[----:B------:R-:W-:Y:S01]  /*5ae0*/  @!P0 FFMA.FTZ R54, R31, R44, -R54 ;  /* 0x0000002c1f368223 */ /* 0x000fe20000010836 */
[----:B------:R-:W-:Y:S02]  /*5af0*/  @!P0 HADD2.F32 R31, -RZ, R41.H0_H0 ;  /* 0x20000029ff1f8230 */ /* 0x000fe40000004100 */
[----:B------:R-:W-:Y:S01]  /*5b00*/  @!P0 HADD2.F32 R44, -RZ, R48.H0_H0 ;  /* 0x20000030ff2c8230 */ /* 0x000fe20000004100 */
[----:B------:R-:W-:Y:S01]  /*5b10*/  @!P0 FMUL.FTZ R87, R52, R29 ;  /* 0x0000001d34578220 */ /* 0x000fe20000410000 */
[----:B------:R-:W-:Y:S01]  /*5b20*/  @!P0 HADD2.F32 R28, -RZ, R37.H1_H1 ;  /* 0x30000025ff1c8230 */ /* 0x000fe20000004100 */
[-C--:B------:R-:W-:Y:S01]  /*5b30*/  @!P0 FMUL.FTZ R5, R38, R31.reuse ;  /* 0x0000001f26058220 */ /* 0x080fe20000410000 */
[----:B------:R-:W-:Y:S01]  /*5b40*/  @!P0 HADD2.F32 R50, -RZ, R47.H0_H0 ;  /* 0x2000002fff328230 */ /* 0x000fe20000004100 */
[----:B------:R-:W-:Y:S01]  /*5b50*/  @!P0 FMUL.FTZ R56, R44, R31 ;  /* 0x0000001f2c388220 */ /* 0x000fe20000410000 */
[----:B------:R-:W-:Y:S01]  /*5b60*/  @!P0 HADD2.F32 R31, -RZ, R40.H1_H1 ;  /* 0x30000028ff1f8230 */ /* 0x000fe20000004100 */
[C---:B------:R-:W-:Y:S01]  /*5b70*/  @!P0 FMUL.FTZ R11, R28.reuse, R29 ;  /* 0x0000001d1c0b8220 */ /* 0x040fe20000410000 */
[----:B------:R-:W-:Y:S01]  /*5b80*/  @!P0 HADD2.F32 R36, -RZ, R37.H0_H0 ;  /* 0x20000025ff248230 */ /* 0x000fe20000004100 */
[----:B------:R-:W-:Y:S01]  /*5b90*/  @!P0 FFMA.FTZ R87, R28, R57, -R87 ;  /* 0x000000391c578223 */ /* 0x000fe20000010857 */
[----:B------:R-:W-:Y:S01]  /*5ba0*/  @!P0 MOV R48, R62 ;  /* 0x0000003e00308202 */ /* 0x000fe20000000f00 */
[----:B------:R-:W-:Y:S01]  /*5bb0*/  @!P0 IMAD.MOV.U32 R28, RZ, RZ, R34 ;  /* 0x000000ffff1c8224 */ /* 0x000fe200078e0022 */
[----:B------:R-:W-:Y:S01]  /*5bc0*/  @!P0 HADD2.F32 R43, -RZ, R83.H0_H0 ;  /* 0x20000053ff2b8230 */ /* 0x000fe20000004100 */
[-C--:B------:R-:W-:Y:S01]  /*5bd0*/  @!P0 FMUL.FTZ R58, R50, R31.reuse ;  /* 0x0000001f323a8220 */ /* 0x080fe20000410000 */
[----:B------:R-:W-:Y:S01]  /*5be0*/  @!P0 HADD2.F32 R29, -RZ, R30.H0_H0 ;  /* 0x2000001eff1d8230 */ /* 0x000fe20000004100 */
[----:B------:R-:W-:Y:S01]  /*5bf0*/  @!P0 FMUL.FTZ R10, R36, R31 ;  /* 0x0000001f240a8220 */ /* 0x000fe20000410000 */
[----:B------:R-:W-:Y:S01]  /*5c00*/  @!P0 HADD2.F32 R31, -RZ, R40.H0_H0 ;  /* 0x20000028ff1f8230 */ /* 0x000fe20000004100 */
[----:B------:R-:W-:Y:S01]  /*5c10*/  @!P0 FFMA.FTZ R5, R44, R43, R5 ;  /* 0x0000002b2c058223 */ /* 0x000fe20000010005 */
[----:B------:R-:W-:Y:S01]  /*5c20*/  @!P0 F2FP.PACK_AB R67, R67, R54 ;  /* 0x000000364343823e */ /* 0x000fe200000000ff */
[----:B------:R-:W-:Y:S01]  /*5c30*/  @!P0 FFMA.FTZ R6, R45, R46, R6 ;  /* 0x0000002e2d068223 */ /* 0x000fe20000010006 */
[----:B------:R-:W-:Y:S01]  /*5c40*/  @!P0 F2FP.PACK_AB R54, R4, R3 ;  /* 0x000000030436823e */ /* 0x000fe200000000ff */
[----:B------:R-:W-:Y:S01]  /*5c50*/  @!P0 FFMA.FTZ R56, R38, R43, -R56 ;  /* 0x0000002b26388223 */ /* 0x000fe20000010838 */
[----:B------:R-:W-:Y:S01]  /*5c60*/  @!P0 MOV R32, R67 ;  /* 0x0000004300208202 */ /* 0x000fe20000000f00 */
[----:B------:R-:W-:Y:S01]  /*5c70*/  @!P0 FFMA.FTZ R58, R36, R53, -R58 ;  /* 0x00000035243a8223 */ /* 0x000fe2000001083a */
[----:B------:R-:W-:Y:S01]  /*5c80*/  @!P0 MOV R60, R54 ;  /* 0x00000036003c8202 */ /* 0x000fe20000000f00 */
[--C-:B------:R-:W-:Y:S01]  /*5c90*/  @!P0 HADD2.F32 R30, -RZ, R28.reuse.H0_H0 ;  /* 0x2000001cff1e8230 */ /* 0x100fe20000004100 */
[----:B------:R-:W-:Y:S01]  /*5ca0*/  @!P0 F2FP.PACK_AB R56, R85, R56 ;  /* 0x000000385538823e */ /* 0x000fe200000000ff */
[----:B------:R-:W-:Y:S01]  /*5cb0*/  @!P0 HADD2.F32 R28, -RZ, R28.H1_H1 ;  /* 0x3000001cff1c8230 */ /* 0x000fe20000004100 */
[----:B------:R-:W-:Y:S01]  /*5cc0*/  @!P0 F2FP.PACK_AB R85, R6, R5 ;  /* 0x000000050655823e */ /* 0x000fe200000000ff */
[--C-:B------:R-:W-:Y:S01]  /*5cd0*/  @!P0 HADD2.F32 R47, -RZ, R48.reuse.H0_H0 ;  /* 0x20000030ff2f8230 */ /* 0x100fe20000004100 */
[----:B------:R-:W-:Y:S01]  /*5ce0*/  @!P0 FMUL.FTZ R8, R30, R31 ;  /* 0x0000001f1e088220 */ /* 0x000fe20000410000 */
[----:B------:R-:W-:Y:S01]  /*5cf0*/  @!P0 HADD2.F32 R48, -RZ, R48.H1_H1 ;  /* 0x30000030ff308230 */ /* 0x000fe20000004100 */
[----:B------:R-:W-:Y:S01]  /*5d00*/  @!P0 FMUL.FTZ R9, R28, R29 ;  /* 0x0000001d1c098220 */ /* 0x000fe20000410000 */
[----:B------:R-:W-:Y:S01]  /*5d10*/  @!P0 MOV R33, R56 ;  /* 0x0000003800218202 */ /* 0x000fe20000000f00 */
[----:B------:R-:W-:Y:S01]  /*5d20*/  @!P0 FFMA.FTZ R8, R47, R49, R8 ;  /* 0x000000312f088223 */ /* 0x000fe20000010008 */
[----:B------:R-:W-:Y:S01]  /*5d30*/  @!P0 F2FP.PACK_AB R58, R87, R58 ;  /* 0x0000003a573a823e */ /* 0x000fe200000000ff */
[----:B------:R-:W-:Y:S02]  /*5d40*/  @!P0 FMUL.FTZ R66, R47, R31 ;  /* 0x0000001f2f428220 */ /* 0x000fe40000410000 */
[C---:B------:R-:W-:Y:S01]  /*5d50*/  @!P0 FMUL.FTZ R89, R48.reuse, R29 ;  /* 0x0000001d30598220 */ /* 0x040fe20000410000 */
[----:B------:R-:W-:Y:S01]  /*5d60*/  @!P0 MOV R35, R58 ;  /* 0x0000003a00238202 */ /* 0x000fe20000000f00 */
[----:B------:R-:W-:Y:S02]  /*5d70*/  @!P0 FFMA.FTZ R9, R48, R51, R9 ;  /* 0x0000003330098223 */ /* 0x000fe40000010009 */
[----:B------:R-:W-:Y:S02]  /*5d80*/  @!P0 FFMA.FTZ R10, R50, R53, R10 ;  /* 0x00000035320a8223 */ /* 0x000fe4000001000a */
[----:B------:R-:W-:Y:S02]  /*5d90*/  @!P0 FFMA.FTZ R66, R30, R49, -R66 ;  /* 0x000000311e428223 */ /* 0x000fe40000010842 */
[----:B------:R-:W-:Y:S02]  /*5da0*/  @!P0 FFMA.FTZ R89, R28, R51, -R89 ;  /* 0x000000331c598223 */ /* 0x000fe40000010859 */
[----:B------:R-:W-:Y:S02]  /*5db0*/  @!P0 FFMA.FTZ R11, R52, R57, R11 ;  /* 0x00000039340b8223 */ /* 0x000fe4000001000b */
[----:B------:R-:W-:Y:S01]  /*5dc0*/  @!P0 IMAD.MOV.U32 R61, RZ, RZ, R85 ;  /* 0x000000ffff3d8224 */ /* 0x000fe200078e0055 */
[----:B------:R-:W-:Y:S02]  /*5dd0*/  @!P0 F2FP.PACK_AB R89, R89, R66 ;  /* 0x000000425959823e */ /* 0x000fe400000000ff */
[----:B------:R-:W-:Y:S02]  /*5de0*/  @!P0 F2FP.PACK_AB R66, R9, R8 ;  /* 0x000000080942823e */ /* 0x000fe400000000ff */
[----:B------:R-:W-:Y:S01]  /*5df0*/  @!P0 F2FP.PACK_AB R87, R11, R10 ;  /* 0x0000000a0b57823e */ /* 0x000fe200000000ff */
[----:B------:R-:W-:Y:S01]  /*5e00*/  @!P0 IMAD.MOV.U32 R34, RZ, RZ, R89 ;  /* 0x000000ffff228224 */ /* 0x000fe200078e0059 */
[----:B------:R-:W-:Y:S02]  /*5e10*/  @!P0 MOV R62, R66 ;  /* 0x00000042003e8202 */ /* 0x000fe40000000f00 */
[----:B------:R-:W-:Y:S02]  /*5e20*/  @!P0 MOV R63, R87 ;  /* 0x00000057003f8202 */ /* 0x000fe40000000f00 */
[C---:B-1----:R-:W-:Y:S04]  /*5e30*/  LEA R84, P0, R133.reuse, R64, 0x1 ;  /* 0x0000004085547211 */ /* 0x042fe800078008ff */
[----:B----4-:R-:W-:Y:S02]  /*5e40*/  LEA.HI.X R85, R133, R65, R130, 0x1, P0 ;  /* 0x0000004185557211 */ /* 0x010fe400000f0c82 */
[C---:B------:R-:W-:Y:S03]  /*5e50*/  ISETP.GE.AND P0, PT, R59.reuse, c[0x0][0x1d4], PT ;  /* 0x000075003b007a0c */ /* 0x040fe60003f06270 */
[----:B------:R1:W-:Y:S10]  /*5e60*/  ST.E.128 [R84.64], R32 ;  /* 0x0000002054007985 */ /* 0x0003f4000c101d10 */
[----:B------:R-:W-:Y:S05]  /*5e70*/  @!P0 IMAD.WIDE R58, R59, 0x2, R64 ;  /* 0x000000023b3a8825 */ /* 0x000fea00078e0240 */
[----:B------:R1:W-:Y:S02]  /*5e80*/  @!P0 ST.E.128 [R58.64], R60 ;  /* 0x0000003c3a008985 */ /* 0x0003e4000c101d10 */
.L_x_866:
[----:B------:R-:W-:Y:S05]  /*5e90*/  BSYNC B0 ;  /* 0x0000000000007941 */ /* 0x000fea0003800000 */
.L_x_865:
[----:B------:R-:W-:Y:S11]  /*5ea0*/  ISETP.GE.AND P0, PT, R15, c[0x0][0x1d4], PT ;  /* 0x000075000f007a0c */ /* 0x000ff60003f06270 */
[----:B------:R-:W-:Y:S02]  /*5eb0*/  @!UPT UIADD3 URZ, URZ, URZ, URZ ;  /* 0x0000003f3f3ff290 */ /* 0x000fe4000fffe03f */
[----:B------:R-:W-:-:S05]  /*5ec0*/  @P0 BRA `(.L_x_850) ;  /* 0x00000b2000000947 */ /* 0x000fca0003800000 */
[----:B------:R-:W-:Y:S01]  /*5ed0*/  SEL R38, R68, R81, !P2 ;  /* 0x0000005144267207 */ /* 0x000fe20005000000 */
[----:B------:R-:W5:Y:S01]  /*5ee0*/  LDS.128 R28, [R137+0xa080] ;  /* 0x00a08000891c7984 */ /* 0x000f620000000c00 */
[C---:B-1----:R-:W-:Y:S02]  /*5ef0*/  LEA R50, P0, R131.reuse, R64, 0x1 ;  /* 0x0000004083327211 */ /* 0x042fe400078008ff */
[----:B------:R-:W-:Y:S02]  /*5f00*/  SHF.R.S32.HI R37, RZ, 0x1f, R38 ;  /* 0x0000001fff257819 */ /* 0x000fe40000011426 */
[----:B----4-:R-:W-:Y:S02]  /*5f10*/  LEA.HI.X R51, R131, R65, R136, 0x1, P0 ;  /* 0x0000004183337211 */ /* 0x010fe400000f0c88 */
[----:B------:R-:W-:Y:S02]  /*5f20*/  LEA.HI R38, R37, R38, RZ, 0x4 ;  /* 0x0000002625267211 */ /* 0x000fe400078f20ff */
[----:B------:R-:W-:Y:S02]  /*5f30*/  ISETP.GE.AND P0, PT, R15, c[0x0][0x27c], PT ;  /* 0x00009f000f007a0c */ /* 0x000fe40003f06270 */
[----:B------:R-:W-:Y:S04]  /*5f40*/  LEA.HI.SX32 R38, R38, R69, 0x1c ;  /* 0x0000004526267211 */ /* 0x000fe800078fe2ff */
[----:B------:R-:W-:Y:S02]  /*5f50*/  SHF.R.S32.HI R37, RZ, 0x1f, R38 ;  /* 0x0000001fff257819 */ /* 0x000fe40000011426 */
[----:B------:R-:W-:Y:S02]  /*5f60*/  SHF.L.U32 R49, R38, 0x3, RZ ;  /* 0x0000000326317819 */ /* 0x000fe400000006ff */
[----:B------:R-:W-:Y:S02]  /*5f70*/  LEA.HI R37, R37, R38, RZ, 0x3 ;  /* 0x0000002625257211 */ /* 0x000fe400078f18ff */
[----:B------:R-:W-:Y:S01]  /*5f80*/  LOP3.LUT R53, R104, 0x38, R49, 0xf8, !PT ;  /* 0x0000003868357812 */ /* 0x000fe200078ef831 */
[----:B------:R-:W-:Y:S01]  /*5f90*/  @!P0 HADD2.F32 R34, -RZ, R23.H1_H1 ;  /* 0x30000017ff228230 */ /* 0x000fe20000004100 */
[----:B------:R-:W-:Y:S01]  /*5fa0*/  SHF.R.S32.HI R37, RZ, 0x3, R37 ;  /* 0x00000003ff257819 */ /* 0x000fe20000011425 */
[----:B------:R-:W-:Y:S01]  /*5fb0*/  @!P0 HADD2.F32 R38, -RZ, R80.H1_H1 ;  /* 0x30000050ff268230 */ /* 0x000fe20000004100 */
[----:B------:R-:W-:Y:S01]  /*5fc0*/  LOP3.LUT R53, R53, R114, RZ, 0x3c, !PT ;  /* 0x0000007235357212 */ /* 0x000fe200078e3cff */
[----:B------:R-:W-:Y:S01]  /*5fd0*/  @!P0 HADD2.F32 R47, -RZ, R71.H1_H1 ;  /* 0x30000047ff2f8230 */ /* 0x000fe20000004100 */
[--C-:B------:R-:W-:Y:S01]  /*5fe0*/  @!P0 SHF.R.U64 R32, R24, 0x10, R25.reuse ;  /* 0x0000001018208819 */ /* 0x100fe20000001219 */
[----:B------:R-:W-:Y:S01]  /*5ff0*/  IMAD R36, R37, 0xc00, R12 ;  /* 0x00000c0025247824 */ /* 0x000fe200078e020c */
[----:B------:R-:W-:Y:S02]  /*6000*/  @!P0 SHF.R.U32.HI R25, RZ, 0x10, R25 ;  /* 0x00000010ff198819 */ /* 0x000fe40000011619 */
[----:B------:R-:W-:Y:S01]  /*6010*/  @!P0 SHF.R.U32.HI R24, RZ, 0x10, R27 ;  /* 0x00000010ff188819 */ /* 0x000fe2000001161b */
[----:B------:R-:W-:Y:S01]  /*6020*/  IMAD.IADD R53, R36, 0x1, R53 ;  /* 0x0000000124357824 */ /* 0x000fe200078e0235 */
[----:B------:R-:W-:Y:S01]  /*6030*/  @!P0 HADD2.F32 R33, -RZ, R32.H0_H0 ;  /* 0x20000020ff218230 */ /* 0x000fe20000004100 */
[----:B------:R-:W-:Y:S02]  /*6040*/  @!P0 SHF.R.U64 R26, R26, 0x10, R27 ;  /* 0x000000101a1a8819 */ /* 0x000fe4000000121b */
[----:B------:R-:W-:Y:S01]  /*6050*/  @!P0 HADD2.F32 R24, -RZ, R24.H0_H0 ;  /* 0x20000018ff188230 */ /* 0x000fe20000004100 */
[----:B------:R-:W-:Y:S02]  /*6060*/  SHF.L.U32 R52, R53, 0x1, RZ ;  /* 0x0000000135347819 */ /* 0x000fe400000006ff */
[--C-:B------:R-:W-:Y:S01]  /*6070*/  @!P0 SHF.R.U64 R41, R72, 0x10, R73.reuse ;  /* 0x0000001048298819 */ /* 0x100fe20000001249 */
[----:B-----5:R-:W-:Y:S01]  /*6080*/  @!P0 IMAD.MOV.U32 R35, RZ, RZ, R28 ;  /* 0x000000ffff238224 */ /* 0x020fe200078e001c */
[----:B------:R-:W-:Y:S01]  /*6090*/  @!P0 SHF.R.U32.HI R40, RZ, 0x10, R73 ;  /* 0x00000010ff288819 */ /* 0x000fe20000011649 */
[----:B------:R-:W1:Y:S01]  /*60a0*/  LDS.128 R56, [R52+0xa080] ;  /* 0x00a0800034387984 */ /* 0x000e620000000c00 */
[--C-:B------:R-:W-:Y:S01]  /*60b0*/  @!P0 SHF.R.U32.HI R48, RZ, 0x10, R75.reuse ;  /* 0x00000010ff308819 */ /* 0x100fe2000001164b */
[----:B------:R-:W-:Y:S01]  /*60c0*/  @!P0 HADD2.F32 R41, -RZ, R41.H0_H0 ;  /* 0x20000029ff298230 */ /* 0x000fe20000004100 */
[----:B------:R-:W-:Y:S01]  /*60d0*/  @!P0 SHF.R.U64 R43, R74, 0x10, R75 ;  /* 0x000000104a2b8819 */ /* 0x000fe2000000124b */
[--C-:B------:R-:W-:Y:S02]  /*60e0*/  @!P0 HADD2.F32 R27, -RZ, R35.reuse.H0_H0 ;  /* 0x20000023ff1b8230 */ /* 0x100fe40000004100 */
[----:B------:R-:W-:Y:S02]  /*60f0*/  @!P0 HADD2.F32 R32, -RZ, R35.H1_H1 ;  /* 0x30000023ff208230 */ /* 0x000fe40000004100 */
[----:B------:R-:W-:Y:S01]  /*6100*/  @!P0 HADD2.F32 R40, -RZ, R40.H0_H0 ;  /* 0x20000028ff288230 */ /* 0x000fe20000004100 */
[----:B------:R-:W-:Y:S01]  /*6110*/  @!P0 FMUL.FTZ R3, R27, R34 ;  /* 0x000000221b038220 */ /* 0x000fe20000410000 */
[----:B------:R-:W-:Y:S01]  /*6120*/  @!P0 HADD2.F32 R48, -RZ, R48.H0_H0 ;  /* 0x20000030ff308230 */ /* 0x000fe20000004100 */
[CC--:B------:R-:W-:Y:S01]  /*6130*/  @!P0 FMUL.FTZ R4, R32.reuse, R33.reuse ;  /* 0x0000002120048220 */ /* 0x0c0fe20000410000 */
[----:B------:R-:W-:Y:S01]  /*6140*/  @!P0 HADD2.F32 R43, -RZ, R43.H0_H0 ;  /* 0x2000002bff2b8230 */ /* 0x000fe20000004100 */
[----:B-1----:R-:W-:Y:S01]  /*6150*/  @!P0 IMAD.MOV.U32 R42, RZ, RZ, R57 ;  /* 0x000000ffff2a8224 */ /* 0x002fe200078e0039 */
[----:B------:R-:W-:Y:S02]  /*6160*/  @!P0 MOV R39, R56 ;  /* 0x0000003800278202 */ /* 0x000fe40000000f00 */
[----:B------:R-:W-:Y:S03]  /*6170*/  @!P0 MOV R44, R58 ;  /* 0x0000003a002c8202 */ /* 0x000fe60000000f00 */
[--C-:B------:R-:W-:Y:S02]  /*6180*/  @!P0 HADD2.F32 R37, -RZ, R39.reuse.H0_H0 ;  /* 0x20000027ff258230 */ /* 0x100fe40000004100 */
[----:B------:R-:W-:Y:S03]  /*6190*/  @!P0 HADD2.F32 R39, -RZ, R39.H1_H1 ;  /* 0x30000027ff278230 */ /* 0x000fe60000004100 */
[----:B------:R-:W-:Y:S02]  /*61a0*/  @!P0 FFMA.FTZ R3, R37, R38, R3 ;  /* 0x0000002625038223 */ /* 0x000fe40000010003 */
[----:B------:R-:W-:Y:S01]  /*61b0*/  @!P0 FMUL.FTZ R53, R39, R33 ;  /* 0x0000002127358220 */ /* 0x000fe20000410000 */
[----:B------:R-:W-:Y:S01]  /*61c0*/  @!P0 MOV R33, R29 ;  /* 0x0000001d00218202 */ /* 0x000fe20000000f00 */
[----:B------:R-:W-:Y:S01]  /*61d0*/  @!P0 FMUL.FTZ R52, R37, R34 ;  /* 0x0000002225348220 */ /* 0x000fe20000410000 */
[----:B------:R-:W-:Y:S01]  /*61e0*/  @!P0 HADD2.F32 R37, -RZ, R80.H0_H0 ;  /* 0x20000050ff258230 */ /* 0x000fe20000004100 */
[-C--:B------:R-:W-:Y:S01]  /*61f0*/  @!P0 FFMA.FTZ R53, R32, R41.reuse, -R53 ;  /* 0x0000002920358223 */ /* 0x080fe20000010835 */
[----:B------:R-:W-:Y:S01]  /*6200*/  @!P0 HADD2.F32 R32, -RZ, R25.H0_H0 ;  /* 0x20000019ff208230 */ /* 0x000fe20000004100 */
[----:B------:R-:W-:Y:S01]  /*6210*/  @!P0 FFMA.FTZ R4, R39, R41, R4 ;  /* 0x0000002927048223 */ /* 0x000fe20000010004 */
[----:B------:R-:W-:Y:S01]  /*6220*/  @!P0 HADD2.F32 R39, -RZ, R42.H1_H1 ;  /* 0x3000002aff278230 */ /* 0x000fe20000004100 */
[----:B------:R-:W-:Y:S01]  /*6230*/  @!P0 FFMA.FTZ R52, R27, R38, -R52 ;  /* 0x000000261b348223 */ /* 0x000fe20000010834 */
[----:B------:R-:W-:Y:S01]  /*6240*/  @!P0 HADD2.F32 R27, -RZ, R23.H0_H0 ;  /* 0x20000017ff1b8230 */ /* 0x000fe20000004100 */
[----:B------:R-:W-:Y:S01]  /*6250*/  @!P0 IMAD.MOV.U32 R41, RZ, RZ, R59 ;  /* 0x000000ffff298224 */ /* 0x000fe200078e003b */
[----:B------:R-:W-:Y:S01]  /*6260*/  @!P0 HADD2.F32 R23, -RZ, R33.H1_H1 ;  /* 0x30000021ff178230 */ /* 0x000fe20000004100 */
[----:B------:R-:W-:Y:S01]  /*6270*/  @!P0 FMUL.FTZ R61, R39, R32 ;  /* 0x00000020273d8220 */ /* 0x000fe20000410000 */
[----:B------:R-:W-:Y:S01]  /*6280*/  @!P0 F2FP.PACK_AB R53, R53, R52 ;  /* 0x000000343535823e */ /* 0x000fe200000000ff */
[----:B------:R-:W-:Y:S01]  /*6290*/  @!P0 HADD2.F32 R25, -RZ, R22.H1_H1 ;  /* 0x30000016ff198230 */ /* 0x000fe20000004100 */
[----:B------:R-:W-:Y:S01]  /*62a0*/  @!P0 F2FP.PACK_AB R52, R4, R3 ;  /* 0x000000030434823e */ /* 0x000fe200000000ff */
[C---:B------:R-:W-:Y:S01]  /*62b0*/  @!P0 FMUL.FTZ R6, R23.reuse, R32 ;  /* 0x0000002017068220 */ /* 0x040fe20000410000 */
[----:B------:R-:W-:Y:S01]  /*62c0*/  @!P0 MOV R28, R53 ;  /* 0x00000035001c8202 */ /* 0x000fe20000000f00 */
[----:B------:R-:W-:Y:S01]  /*62d0*/  @!P0 FFMA.FTZ R61, R23, R40, -R61 ;  /* 0x00000028173d8223 */ /* 0x000fe2000001083d */
[----:B------:R-:W-:Y:S01]  /*62e0*/  @!P0 MOV R23, R31 ;  /* 0x0000001f00178202 */ /* 0x000fe20000000f00 */
[----:B------:R-:W-:Y:S01]  /*62f0*/  @!P0 HADD2.F32 R46, -RZ, R41.H1_H1 ;  /* 0x30000029ff2e8230 */ /* 0x000fe20000004100 */
[----:B------:R-:W-:Y:S01]  /*6300*/  @!P0 MOV R56, R52 ;  /* 0x0000003400388202 */ /* 0x000fe20000000f00 */
[----:B------:R-:W-:Y:S02]  /*6310*/  @!P0 HADD2.F32 R34, -RZ, R33.H0_H0 ;  /* 0x20000021ff228230 */ /* 0x000fe40000004100 */
[--C-:B------:R-:W-:Y:S01]  /*6320*/  @!P0 HADD2.F32 R32, -RZ, R23.reuse.H0_H0 ;  /* 0x20000017ff208230 */ /* 0x100fe20000004100 */
[-C--:B------:R-:W-:Y:S01]  /*6330*/  @!P0 FMUL.FTZ R63, R46, R24.reuse ;  /* 0x000000182e3f8220 */ /* 0x080fe20000410000 */
[----:B------:R-:W-:Y:S01]  /*6340*/  @!P0 HADD2.F32 R23, -RZ, R23.H1_H1 ;  /* 0x30000017ff178230 */ /* 0x000fe20000004100 */
[----:B------:R-:W-:Y:S01]  /*6350*/  @!P0 FMUL.FTZ R5, R34, R27 ;  /* 0x0000001b22058220 */ /* 0x000fe20000410000 */
[----:B------:R-:W-:Y:S01]  /*6360*/  @!P0 HADD2.F32 R45, -RZ, R41.H0_H0 ;  /* 0x20000029ff2d8230 */ /* 0x000fe20000004100 */
[-C--:B------:R-:W-:Y:S01]  /*6370*/  @!P0 FMUL.FTZ R10, R32, R25.reuse ;  /* 0x00000019200a8220 */ /* 0x080fe20000410000 */
[----:B------:R-:W-:Y:S01]  /*6380*/  @!P0 HADD2.F32 R41, -RZ, R44.H0_H0 ;  /* 0x2000002cff298230 */ /* 0x000fe20000004100 */
[C---:B------:R-:W-:Y:S01]  /*6390*/  @!P0 FMUL.FTZ R11, R23.reuse, R24 ;  /* 0x00000018170b8220 */ /* 0x040fe20000410000 */
[----:B------:R-:W-:Y:S01]  /*63a0*/  @!P0 HADD2.F32 R24, -RZ, R22.H0_H0 ;  /* 0x20000016ff188230 */ /* 0x000fe20000004100 */
[----:B------:R-:W-:Y:S01]  /*63b0*/  @!P0 IMAD.MOV.U32 R22, RZ, RZ, R30 ;  /* 0x000000ffff168224 */ /* 0x000fe200078e001e */
[----:B------:R-:W-:Y:S01]  /*63c0*/  @!P0 HADD2.F32 R44, -RZ, R44.H1_H1 ;  /* 0x3000002cff2c8230 */ /* 0x000fe20000004100 */
[----:B------:R-:W-:Y:S01]  /*63d0*/  @!P0 FFMA.FTZ R63, R23, R48, -R63 ;  /* 0x00000030173f8223 */ /* 0x000fe2000001083f */
[----:B------:R-:W-:Y:S01]  /*63e0*/  @!P0 HADD2.F32 R23, -RZ, R26.H0_H0 ;  /* 0x2000001aff178230 */ /* 0x000fe20000004100 */
[----:B------:R-:W-:Y:S01]  /*63f0*/  @!P0 FMUL.FTZ R60, R45, R25 ;  /* 0x000000192d3c8220 */ /* 0x000fe20000410000 */
[----:B------:R-:W-:Y:S01]  /*6400*/  @!P0 HADD2.F32 R38, -RZ, R42.H0_H0 ;  /* 0x2000002aff268230 */ /* 0x000fe20000004100 */
[----:B------:R-:W-:Y:S01]  /*6410*/  @!P0 FMUL.FTZ R62, R41, R24 ;  /* 0x00000018293e8220 */ /* 0x000fe20000410000 */
[----:B------:R-:W-:Y:S01]  /*6420*/  @!P0 HADD2.F32 R42, -RZ, R71.H0_H0 ;  /* 0x20000047ff2a8230 */ /* 0x000fe20000004100 */
[----:B------:R-:W-:Y:S01]  /*6430*/  @!P0 FMUL.FTZ R67, R44, R23 ;  /* 0x000000172c438220 */ /* 0x000fe20000410000 */
[--C-:B------:R-:W-:Y:S01]  /*6440*/  @!P0 HADD2.F32 R25, -RZ, R22.reuse.H0_H0 ;  /* 0x20000016ff198230 */ /* 0x100fe20000004100 */
[----:B------:R-:W-:Y:S01]  /*6450*/  @!P0 FMUL.FTZ R54, R38, R27 ;  /* 0x0000001b26368220 */ /* 0x000fe20000410000 */
[----:B------:R-:W-:Y:S01]  /*6460*/  @!P0 HADD2.F32 R22, -RZ, R22.H1_H1 ;  /* 0x30000016ff168230 */ /* 0x000fe20000004100 */
[----:B------:R-:W-:Y:S02]  /*6470*/  @!P0 FFMA.FTZ R60, R32, R47, -R60 ;  /* 0x0000002f203c8223 */ /* 0x000fe4000001083c */
[----:B------:R-:W-:Y:S02]  /*6480*/  @!P0 FFMA.FTZ R62, R25, R42, -R62 ;  /* 0x0000002a193e8223 */ /* 0x000fe4000001083e */
[----:B------:R-:W-:Y:S01]  /*6490*/  @!P0 FFMA.FTZ R67, R22, R43, -R67 ;  /* 0x0000002b16438223 */ /* 0x000fe20000010843 */
[----:B------:R-:W-:Y:S01]  /*64a0*/  @!P0 F2FP.PACK_AB R60, R63, R60 ;  /* 0x0000003c3f3c823e */ /* 0x000fe200000000ff */
[-C--:B------:R-:W-:Y:S02]  /*64b0*/  @!P0 FFMA.FTZ R54, R34, R37.reuse, -R54 ;  /* 0x0000002522368223 */ /* 0x080fe40000010836 */
[----:B------:R-:W-:Y:S01]  /*64c0*/  @!P0 FMUL.FTZ R8, R25, R24 ;  /* 0x0000001819088220 */ /* 0x000fe20000410000 */
[----:B------:R-:W-:Y:S01]  /*64d0*/  @!P0 F2FP.PACK_AB R67, R67, R62 ;  /* 0x0000003e4343823e */ /* 0x000fe200000000ff */
[----:B------:R-:W-:Y:S01]  /*64e0*/  @!P0 FFMA.FTZ R5, R38, R37, R5 ;  /* 0x0000002526058223 */ /* 0x000fe20000010005 */
[----:B------:R-:W-:Y:S01]  /*64f0*/  @!P0 F2FP.PACK_AB R54, R61, R54 ;  /* 0x000000363d36823e */ /* 0x000fe200000000ff */
[----:B------:R-:W-:Y:S01]  /*6500*/  @!P0 FMUL.FTZ R9, R22, R23 ;  /* 0x0000001716098220 */ /* 0x000fe20000410000 */
[----:B------:R-:W-:Y:S01]  /*6510*/  @!P0 MOV R31, R60 ;  /* 0x0000003c001f8202 */ /* 0x000fe20000000f00 */
[----:B------:R-:W-:Y:S01]  /*6520*/  @!P0 FFMA.FTZ R6, R39, R40, R6 ;  /* 0x0000002827068223 */ /* 0x000fe20000010006 */
[----:B------:R-:W-:Y:S01]  /*6530*/  @!P0 MOV R29, R54 ;  /* 0x00000036001d8202 */ /* 0x000fe20000000f00 */
[----:B------:R-:W-:Y:S02]  /*6540*/  @!P0 FFMA.FTZ R8, R41, R42, R8 ;  /* 0x0000002a29088223 */ /* 0x000fe40000010008 */
[----:B------:R-:W-:Y:S01]  /*6550*/  @!P0 FFMA.FTZ R9, R44, R43, R9 ;  /* 0x0000002b2c098223 */ /* 0x000fe20000010009 */
[----:B------:R-:W-:Y:S01]  /*6560*/  @!P0 F2FP.PACK_AB R61, R6, R5 ;  /* 0x00000005063d823e */ /* 0x000fe200000000ff */
[----:B------:R-:W-:Y:S02]  /*6570*/  @!P0 FFMA.FTZ R10, R45, R47, R10 ;  /* 0x0000002f2d0a8223 */ /* 0x000fe4000001000a */
[----:B------:R-:W-:Y:S01]  /*6580*/  @!P0 IMAD.MOV.U32 R30, RZ, RZ, R67 ;  /* 0x000000ffff1e8224 */ /* 0x000fe200078e0043 */
[----:B------:R-:W-:Y:S01]  /*6590*/  @!P0 F2FP.PACK_AB R62, R9, R8 ;  /* 0x00000008093e823e */ /* 0x000fe200000000ff */
[----:B------:R-:W-:Y:S02]  /*65a0*/  @!P0 FFMA.FTZ R11, R46, R48, R11 ;  /* 0x000000302e0b8223 */ /* 0x000fe4000001000b */
[----:B------:R-:W-:Y:S01]  /*65b0*/  @!P0 IMAD.MOV.U32 R57, RZ, RZ, R61 ;  /* 0x000000ffff398224 */ /* 0x000fe200078e003d */
[----:B------:R1:W-:Y:S01]  /*65c0*/  ST.E.128 [R50.64], R28 ;  /* 0x0000001c32007985 */ /* 0x0003e2000c101d10 */
[----:B------:R-:W-:Y:S02]  /*65d0*/  @!P0 MOV R58, R62 ;  /* 0x0000003e003a8202 */ /* 0x000fe40000000f00 */
[----:B------:R-:W-:Y:S04]  /*65e0*/  @!P0 F2FP.PACK_AB R63, R11, R10 ;  /* 0x0000000a0b3f823e */ /* 0x000fe800000000ff */
[----:B------:R-:W-:Y:S02]  /*65f0*/  @!P0 MOV R59, R63 ;  /* 0x0000003f003b8202 */ /* 0x000fe40000000f00 */
[----:B------:R-:W-:Y:S11]  /*6600*/  ISETP.GE.AND P0, PT, R49, c[0x0][0x1d4], PT ;  /* 0x0000750031007a0c */ /* 0x000ff60003f06270 */
[----:B------:R-:W-:Y:S02]  /*6610*/  @!UPT UIADD3 URZ, URZ, URZ, URZ ;  /* 0x0000003f3f3ff290 */ /* 0x000fe4000fffe03f */
[----:B------:R-:W-:-:S05]  /*6620*/  @P0 BRA `(.L_x_850) ;  /* 0x000003c000000947 */ /* 0x000fca0003800000 */
[C---:B------:R-:W-:Y:S04]  /*6630*/  LEA R4, P0, R49.reuse, R64, 0x1 ;  /* 0x0000004031047211 */ /* 0x040fe800078008ff */
[----:B------:R-:W-:Y:S05]  /*6640*/  LEA.HI.X.SX32 R5, R49, R65, 0x1, P0 ;  /* 0x0000004131057211 */ /* 0x000fea00000f0eff */
[----:B------:R4:W-:Y:S01]  /*6650*/  ST.E.128 [R4.64], R56 ;  /* 0x0000003804007985 */ /* 0x0009e2000c101d10 */
[----:B------:R-:W-:-:S05]  /*6660*/  BRA `(.L_x_850) ;  /* 0x0000038000007947 */ /* 0x000fca0003800000 */
.L_x_836:
[----:B------:R1:W2:Y:S01]  /*6670*/  SHFL.IDX PT, R9, R145, RZ, 0x181f ;  /* 0x00181fff91097589 */ /* 0x0002a200000e0000 */
[----:B------:R-:W-:Y:S01]  /*6680*/  IMAD R3, R55, -0x30, R2 ;  /* 0xffffffd037037824 */ /* 0x000fe200078e0202 */
[----:B------:R-:W-:Y:S02]  /*6690*/  BSSY B0, `(.L_x_867) ;  /* 0x000001c000007945 */ /* 0x000fe40003800000 */
[----:B------:R1:W3:Y:S02]  /*66a0*/  SHFL.IDX PT, R5, R157, RZ, 0x181f ;  /* 0x00181fff9d057589 */ /* 0x0002e400000e0000 */
[----:B------:R-:W-:Y:S04]  /*66b0*/  IMNMX R126, R3, 0x30, PT ;  /* 0x00000030037e7817 */ /* 0x000fe80003800200 */
[----:B------:R-:W-:Y:S04]  /*66c0*/  IADD3 R4, -R17, R126, RZ ;  /* 0x0000007e11047210 */ /* 0x000fe80007ffe1ff */
[----:B------:R-:W-:Y:S11]  /*66d0*/  ISETP.GE.AND P0, PT, R4, 0x1, PT ;  /* 0x000000010400780c */ /* 0x000ff60003f06270 */
[----:B------:R-:W-:Y:S02]  /*66e0*/  @!UPT UIADD3 URZ, URZ, URZ, URZ ;  /* 0x0000003f3f3ff290 */ /* 0x000fe4000fffe03f */
[----:B------:R-:W-:-:S05]  /*66f0*/  @!P0 BRA `(.L_x_868) ;  /* 0x0000015000008947 */ /* 0x000fca0003800000 */
[C---:B-12---:R-:W-:Y:S02]  /*6700*/  ISETP.GE.AND P0, PT, R18.reuse, c[0x0][0x1d4], PT ;  /* 0x0000750012007a0c */ /* 0x046fe40003f06270 */
[----:B------:R-:W-:Y:S11]  /*6710*/  ISETP.GE.AND P4, PT, R15, c[0x0][0x1d4], PT ;  /* 0x000075000f007a0c */ /* 0x000ff60003f86270 */
[----:B------:R-:W1:Y:S01]  /*6720*/  @!P0 LDS.128 R32, [R105+0xa080] ;  /* 0x00a0800069208984 */ /* 0x000e620000000c00 */
[C---:B---3--:R-:W-:Y:S04]  /*6730*/  @!P0 LEA R40, P3, R18.reuse, R5, 0x1 ;  /* 0x0000000512288211 */ /* 0x048fe800078608ff */
[----:B------:R-:W-:Y:S02]  /*6740*/  @!P0 LEA.HI.X R41, R18, R9, R19, 0x1, P3 ;  /* 0x0000000912298211 */ /* 0x000fe400018f0c13 */
[C---:B------:R-:W-:Y:S04]  /*6750*/  @!P4 LEA R38, P3, R123.reuse, R5, 0x1 ;  /* 0x000000057b26c211 */ /* 0x040fe800078608ff */
[----:B------:R-:W-:Y:S02]  /*6760*/  @!P4 LEA.HI.X R39, R123, R9, R132, 0x1, P3 ;  /* 0x000000097b27c211 */ /* 0x000fe400018f0c84 */
[----:B------:R-:W-:Y:S11]  /*6770*/  ISETP.GE.AND P3, PT, R109, c[0x0][0x1d4], PT ;  /* 0x000075006d007a0c */ /* 0x000ff60003f66270 */
[----:B------:R-:W-:Y:S02]  /*6780*/  @!UPT UIADD3 URZ, URZ, URZ, URZ ;  /* 0x0000003f3f3ff290 */ /* 0x000fe4000fffe03f */
[C---:B------:R-:W-:Y:S04]  /*6790*/  @!P3 LEA R22, P5, R121.reuse, R5, 0x1 ;  /* 0x000000057916b211 */ /* 0x040fe800078a08ff */
[----:B------:R-:W-:Y:S01]  /*67a0*/  @!P3 LEA.HI.X R23, R121, R9, R120, 0x1, P5 ;  /* 0x000000097917b211 */ /* 0x000fe200028f0c78 */
[----:B-1----:R-:W-:Y:S01]  /*67b0*/  @!P0 ST.E.128 [R40.64], R32 ;  /* 0x0000002028008985 */ /* 0x002fe2000c101d10 */
[----:B------:R-:W-:Y:S03]  /*67c0*/  ISETP.GE.AND P0, PT, R107, c[0x0][0x1d4], PT ;  /* 0x000075006b007a0c */ /* 0x000fe60003f06270 */
[----:B------:R-:W1:Y:S10]  /*67d0*/  @!P4 LDS.128 R28, [R105+0xb880] ;  /* 0x00b88000691cc984 */ /* 0x000e740000000c00 */
[C---:B------:R-:W-:Y:S04]  /*67e0*/  @!P0 LEA R36, P5, R122.reuse, R5, 0x1 ;  /* 0x000000057a248211 */ /* 0x040fe800078a08ff */
[----:B------:R-:W-:Y:S01]  /*67f0*/  @!P0 LEA.HI.X R37, R122, R9, R119, 0x1, P5 ;  /* 0x000000097a258211 */ /* 0x000fe200028f0c77 */
[----:B-1----:R-:W-:Y:S04]  /*6800*/  @!P4 ST.E.128 [R38.64], R28 ;  /* 0x0000001c2600c985 */ /* 0x002fe8000c101d10 */
[----:B------:R-:W1:Y:S04]  /*6810*/  @!P3 LDS.128 R24, [R105+0xd080] ;  /* 0x00d080006918b984 */ /* 0x000e680000000c00 */
[----:B-1----:R-:W-:Y:S04]  /*6820*/  @!P3 ST.E.128 [R22.64], R24 ;  /* 0x000000181600b985 */ /* 0x002fe8000c101d10 */
[----:B------:R-:W1:Y:S04]  /*6830*/  @!P0 LDS.128 R8, [R105+0xe880] ;  /* 0x00e8800069088984 */ /* 0x000e680000000c00 */
[----:B-1----:R1:W-:Y:S02]  /*6840*/  @!P0 ST.E.128 [R36.64], R8 ;  /* 0x0000000824008985 */ /* 0x0023e4000c101d10 */
.L_x_868:
[----:B-12---:R-:W-:Y:S05]  /*6850*/  BSYNC B0 ;  /* 0x0000000000007941 */ /* 0x006fea0003800000 */
.L_x_867:
[----:B------:R-:W1:Y:S01]  /*6860*/  SHFL.IDX PT, R145, R145, 0x1, 0x181f ;  /* 0x00381f0091917f89 */ /* 0x000e6200000e0000 */
[----:B------:R-:W-:Y:S03]  /*6870*/  ISETP.GE.AND P0, PT, R4, 0x21, PT ;  /* 0x000000210400780c */ /* 0x000fe60003f06270 */
[----:B------:R-:W2:Y:S10]  /*6880*/  SHFL.IDX PT, R157, R157, 0x1, 0x181f ;  /* 0x00381f009d9d7f89 */ /* 0x000eb400000e0000 */
[----:B------:R-:W-:-:S05]  /*6890*/  @!P0 BRA `(.L_x_850) ;  /* 0x0000015000008947 */ /* 0x000fca0003800000 */
[C---:B------:R-:W-:Y:S02]  /*68a0*/  ISETP.GE.AND P0, PT, R18.reuse, c[0x0][0x1d4], PT ;  /* 0x0000750012007a0c */ /* 0x040fe40003f06270 */
[----:B------:R-:W-:Y:S11]  /*68b0*/  ISETP.GE.AND P4, PT, R15, c[0x0][0x1d4], PT ;  /* 0x000075000f007a0c */ /* 0x000ff60003f86270 */
[----:B------:R-:W4:Y:S01]  /*68c0*/  @!P0 LDS.128 R32, [R105+0xb080] ;  /* 0x00b0800069208984 */ /* 0x000f220000000c00 */
[C---:B--2---:R-:W-:Y:S04]  /*68d0*/  @!P0 LEA R38, P3, R18.reuse, R157, 0x1 ;  /* 0x0000009d12268211 */ /* 0x044fe800078608ff */
[----:B-1----:R-:W-:Y:S02]  /*68e0*/  @!P0 LEA.HI.X R39, R18, R145, R19, 0x1, P3 ;  /* 0x0000009112278211 */ /* 0x002fe400018f0c13 */
[C---:B------:R-:W-:Y:S04]  /*68f0*/  @!P4 LEA R36, P3, R123.reuse, R157, 0x1 ;  /* 0x0000009d7b24c211 */ /* 0x040fe800078608ff */
[----:B------:R-:W-:Y:S02]  /*6900*/  @!P4 LEA.HI.X R37, R123, R145, R132, 0x1, P3 ;  /* 0x000000917b25c211 */ /* 0x000fe400018f0c84 */
[----:B------:R-:W-:Y:S11]  /*6910*/  ISETP.GE.AND P3, PT, R109, c[0x0][0x1d4], PT ;  /* 0x000075006d007a0c */ /* 0x000ff60003f66270 */
[----:B------:R-:W-:Y:S02]  /*6920*/  @!UPT UIADD3 URZ, URZ, URZ, URZ ;  /* 0x0000003f3f3ff290 */ /* 0x000fe4000fffe03f */
[C---:B------:R-:W-:Y:S04]  /*6930*/  @!P3 LEA R4, P5, R121.reuse, R157, 0x1 ;  /* 0x0000009d7904b211 */ /* 0x040fe800078a08ff */
[----:B---3--:R-:W-:Y:S01]  /*6940*/  @!P3 LEA.HI.X R5, R121, R145, R120, 0x1, P5 ;  /* 0x000000917905b211 */ /* 0x008fe200028f0c78 */
[----:B----4-:R-:W-:Y:S01]  /*6950*/  @!P0 ST.E.128 [R38.64], R32 ;  /* 0x0000002026008985 */ /* 0x010fe2000c101d10 */
        /* <DEDUP_REMOVED lines=9> */
.L_x_850:
[----:B------:R-:W-:Y:S05]  /*69f0*/  BSYNC B2 ;  /* 0x0000000000027941 */ /* 0x000fea0003800000 */
.L_x_835:
[----:B------:R-:W-:Y:S01]  /*6a00*/  IMAD.IADD R126, R126, 0x1, -R17 ;  /* 0x000000017e7e7824 */ /* 0x000fe200078e0a11 */
[----:B---34-:R-:W-:Y:S01]  /*6a10*/  P2R R5, PR, RZ, 0x2 ;  /* 0x00000002ff057803 */ /* 0x018fe20000000000 */
[----:B-1----:R-:W-:Y:S01]  /*6a20*/  IMAD.WIDE R22, R55, 0x30, R146 ;  /* 0x0000003037167825 */ /* 0x002fe200078e0292 */
[----:B------:R-:W-:Y:S01]  /*6a30*/  ISETP.NE.AND P1, PT, R113, RZ, PT ;  /* 0x000000ff7100720c */ /* 0x000fe20003f25270 */
[----:B------:R-:W-:Y:S01]  /*6a40*/  BSSY B0, `(.L_x_869) ;  /* 0x0000049000007945 */ /* 0x000fe20003800000 */
[----:B------:R-:W-:Y:S01]  /*6a50*/  ISETP.GE.AND P3, PT, R126, 0x21, PT ;  /* 0x000000217e00780c */ /* 0x000fe20003f66270 */
[----:B------:R-:W-:Y:S01]  /*6a60*/  IMAD.WIDE.U32 R26, R143, c[0x0][0x208], RZ ;  /* 0x000082008f1a7a25 */ /* 0x000fe200078e00ff */
[----:B------:R-:W-:Y:S02]  /*6a70*/  ISETP.NE.AND P6, PT, R111, RZ, PT ;  /* 0x000000ff6f00720c */ /* 0x000fe40003fc5270 */
[----:B------:R-:W-:Y:S09]  /*6a80*/  ISETP.NE.AND P5, PT, R110, RZ, PT ;  /* 0x000000ff6e00720c */ /* 0x000ff20003fa5270 */
[----:B------:R-:W-:Y:S05]  /*6a90*/  @P3 IADD3 R9, P0, R22, 0x20, RZ ;  /* 0x0000002016093810 */ /* 0x000fea0007f1e0ff */
[----:B------:R-:W-:Y:S01]  /*6aa0*/  @P3 IMAD.X R3, RZ, RZ, R23, P0 ;  /* 0x000000ffff033224 */ /* 0x000fe200000e0617 */
[----:B------:R-:W-:Y:S11]  /*6ab0*/  ISETP.GE.AND P0, PT, R126, 0x1, PT ;  /* 0x000000017e00780c */ /* 0x000ff60003f06270 */
[----:B------:R-:W-:Y:S02]  /*6ac0*/  @!UPT UIADD3 URZ, URZ, URZ, URZ ;  /* 0x0000003f3f3ff290 */ /* 0x000fe4000fffe03f */
[----:B------:R-:W-:Y:S01]  /*6ad0*/  @P0 MOV R126, R148 ;  /* 0x00000094007e0202 */ /* 0x000fe20000000f00 */
[----:B------:R-:W-:Y:S02]  /*6ae0*/  @P0 IMAD R4, R23, c[0x0][0x258], RZ ;  /* 0x0000960017040a24 */ /* 0x000fe400078e02ff */
[----:B------:R-:W-:Y:S02]  /*6af0*/  IMAD R23, R141, c[0x0][0x218], RZ ;  /* 0x000086008d177a24 */ /* 0x000fe400078e02ff */
[C---:B------:R-:W-:Y:S04]  /*6b00*/  @P0 IMAD.WIDE.U32 R10, R22.reuse, c[0x0][0x258], R126 ;  /* 0x00009600160a0a25 */ /* 0x040fe800078e007e */
[----:B------:R-:W-:Y:S01]  /*6b10*/  @P0 IMAD R4, R22, c[0x0][0x25c], R4 ;  /* 0x0000970016040a24 */ /* 0x000fe200078e0204 */
[----:B------:R-:W-:Y:S01]  /*6b20*/  @P0 LEA R24, P4, R10, c[0x0][0x250], 0x1 ;  /* 0x000094000a180a11 */ /* 0x000fe200078808ff */
[----:B------:R-:W-:Y:S02]  /*6b30*/  IMAD R23, R144, c[0x0][0x21c], R23 ;  /* 0x0000870090177a24 */ /* 0x000fe400078e0217 */
[----:B------:R-:W-:Y:S02]  /*6b40*/  @P0 IMAD.IADD R4, R11, 0x1, R4 ;  /* 0x000000010b040824 */ /* 0x000fe400078e0204 */
[----:B------:R-:W-:Y:S03]  /*6b50*/  @P3 IMAD.MOV.U32 R126, RZ, RZ, R148 ;  /* 0x000000ffff7e3224 */ /* 0x000fe600078e0094 */
[----:B------:R-:W-:Y:S01]  /*6b60*/  @P0 LEA.HI.X R25, R10, c[0x0][0x254], R4, 0x1, P4 ;  /* 0x000095000a190a11 */ /* 0x000fe200020f0c04 */
[----:B------:R-:W-:Y:S04]  /*6b70*/  IMAD R4, R142, c[0x0][0x208], RZ ;  /* 0x000082008e047a24 */ /* 0x000fe800078e02ff */
[----:B------:R-:W-:Y:S01]  /*6b80*/  @!PT LDS RZ, [RZ] ;  /* 0x00000000fffff984 */ /* 0x000fe20000000800 */
[----:B------:R-:W-:Y:S01]  /*6b90*/  @!PT LDS RZ, [RZ] ;  /* 0x00000000fffff984 */ /* 0x000fe20000000800 */
[----:B------:R-:W-:Y:S01]  /*6ba0*/  @!PT LDS RZ, [RZ] ;  /* 0x00000000fffff984 */ /* 0x000fe20000000800 */
[----:B------:R1:W-:Y:S01]  /*6bb0*/  @P0 LDGSTS.E.BYPASS.LTC128B.128 [R105+0x4080], [R24.64], !P1 ;  /* 0x0408000018690fae */ /* 0x0003e2000c901d50 */
[----:B------:R-:W-:Y:S05]  /*6bc0*/  IMAD R4, R143, c[0x0][0x20c], R4 ;  /* 0x000083008f047a24 */ /* 0x000fea00078e0204 */
[----:B------:R-:W-:Y:S01]  /*6bd0*/  IADD3 R27, R27, R4, RZ ;  /* 0x000000041b1b7210 */ /* 0x000fe20007ffe0ff */
[----:B------:R-:W-:Y:S04]  /*6be0*/  @P3 IMAD R4, R3, c[0x0][0x258], RZ ;  /* 0x0000960003043a24 */ /* 0x000fe800078e02ff */
[----:B------:R-:W-:Y:S04]  /*6bf0*/  IMAD.WIDE.U32 R26, R144, c[0x0][0x218], R26 ;  /* 0x00008600901a7a25 */ /* 0x000fe800078e001a */
[C---:B------:R-:W-:Y:S01]  /*6c00*/  @P3 IMAD R4, R9.reuse, c[0x0][0x25c], R4 ;  /* 0x0000970009043a24 */ /* 0x040fe200078e0204 */
[----:B------:R-:W-:Y:S04]  /*6c10*/  IADD3 R11, P4, R154, R26, RZ ;  /* 0x0000001a9a0b7210 */ /* 0x000fe80007f9e0ff */
[----:B------:R-:W-:Y:S01]  /*6c20*/  IADD3.X R6, R116, R27, R23, P4, !PT ;  /* 0x0000001b74067210 */ /* 0x000fe200027fe417 */
[----:B------:R-:W-:Y:S05]  /*6c30*/  @P3 IMAD.WIDE.U32 R22, R9, c[0x0][0x258], R126 ;  /* 0x0000960009163a25 */ /* 0x000fea00078e007e */
[C---:B------:R-:W-:Y:S02]  /*6c40*/  @P3 LEA R26, P4, R22.reuse, c[0x0][0x250], 0x1 ;  /* 0x00009400161a3a11 */ /* 0x040fe400078808ff */
[----:B------:R-:W-:Y:S04]  /*6c50*/  @P3 IADD3 R4, R23, R4, RZ ;  /* 0x0000000417043210 */ /* 0x000fe80007ffe0ff */
[----:B------:R-:W-:Y:S02]  /*6c60*/  @P3 LEA.HI.X R27, R22, c[0x0][0x254], R4, 0x1, P4 ;  /* 0x00009500161b3a11 */ /* 0x000fe400020f0c04 */
[C---:B------:R-:W-:Y:S04]  /*6c70*/  LEA R4, P4, R11.reuse, c[0x0][0x1f8], 0x1 ;  /* 0x00007e000b047a11 */ /* 0x040fe800078808ff */
[----:B------:R-:W-:Y:S02]  /*6c80*/  LEA.HI.X R3, R11, c[0x0][0x1fc], R6, 0x1, P4 ;  /* 0x00007f000b037a11 */ /* 0x000fe400020f0c06 */
[----:B------:R-:W-:Y:S03]  /*6c90*/  ISETP.NE.AND P4, PT, R112, RZ, PT ;  /* 0x000000ff7000720c */ /* 0x000fe60003f85270 */
[----:B------:R1:W3:Y:S10]  /*6ca0*/  SHFL.IDX PT, R9, R3, RZ, 0x181f ;  /* 0x00181fff03097589 */ /* 0x0002f400000e0000 */
[----:B------:R1:W-:Y:S04]  /*6cb0*/  @P0 LDGSTS.E.BYPASS.LTC128B.128 [R105+0x5880], [R24.64+0x80], !P4 ;  /* 0x0588008018690fae */ /* 0x0003e8000e101d50 */
[----:B------:R1:W-:Y:S04]  /*6cc0*/  @P0 LDGSTS.E.BYPASS.LTC128B.128 [R105+0x7080], [R24.64+0x100], !P6 ;  /* 0x0708010018690fae */ /* 0x0003e8000f101d50 */
[----:B------:R1:W-:Y:S04]  /*6cd0*/  @P0 LDGSTS.E.BYPASS.LTC128B.128 [R105+0x8880], [R24.64+0x180], !P5 ;  /* 0x0888018018690fae */ /* 0x0003e8000e901d50 */
[----:B------:R1:W-:Y:S01]  /*6ce0*/  @P3 LDGSTS.E.BYPASS.LTC128B.128 [R105+0x5080], [R26.64], !P1 ;  /* 0x050800001a693fae */ /* 0x0003e2000c901d50 */
[----:B------:R-:W-:Y:S03]  /*6cf0*/  ISETP.NE.AND P1, PT, R5, RZ, PT ;  /* 0x000000ff0500720c */ /* 0x000fe60003f25270 */
[----:B------:R1:W-:Y:S04]  /*6d00*/  @P3 LDGSTS.E.BYPASS.LTC128B.128 [R105+0x6880], [R26.64+0x80], !P4 ;  /* 0x068800801a693fae */ /* 0x0003e8000e101d50 */
[----:B------:R1:W-:Y:S04]  /*6d10*/  @P3 LDGSTS.E.BYPASS.LTC128B.128 [R105+0x8080], [R26.64+0x100], !P6 ;  /* 0x080801001a693fae */ /* 0x0003e8000f101d50 */
[----:B------:R1:W-:Y:S04]  /*6d20*/  @P3 LDGSTS.E.BYPASS.LTC128B.128 [R105+0x9880], [R26.64+0x180], !P5 ;  /* 0x098801801a693fae */ /* 0x0003e8000e901d50 */
[----:B------:R-:W0:Y:S04]  /*6d30*/  LDGDEPBAR ;  /* 0x00000000000079af */ /* 0x000e280000000000 */
[----:B------:R1:W4:Y:S01]  /*6d40*/  SHFL.IDX PT, R5, R4, RZ, 0x181f ;  /* 0x00181fff04057589 */ /* 0x00032200000e0000 */
[----:B------:R-:W-:Y:S04]  /*6d50*/  DEPBAR.LE SB0, 0x0 ;  /* 0x000080000000791a */ /* 0x000fe80000000000 */
[----:B------:R-:W-:Y:S06]  /*6d60*/  BAR.SYNC.DEFER_BLOCKING 0x0 ;  /* 0x0000000000007b1d */ /* 0x000fec0000010000 */
[----:B------:R-:W-:-:S05]  /*6d70*/  @!P0 BRA `(.L_x_870) ;  /* 0x0000015000008947 */ /* 0x000fca0003800000 */
[C---:B-1-34-:R-:W-:Y:S02]  /*6d80*/  ISETP.GE.AND P0, PT, R18.reuse, c[0x0][0x1d4], PT ;  /* 0x0000750012007a0c */ /* 0x05afe40003f06270 */
[----:B------:R-:W-:Y:S11]  /*6d90*/  ISETP.GE.AND P5, PT, R15, c[0x0][0x1d4], PT ;  /* 0x000075000f007a0c */ /* 0x000ff60003fa6270 */
[----:B------:R-:W1:Y:S01]  /*6da0*/  @!P0 LDS.128 R32, [R105+0x4080] ;  /* 0x0040800069208984 */ /* 0x000e620000000c00 */
[C---:B------:R-:W-:Y:S04]  /*6db0*/  @!P0 LEA R40, P4, R18.reuse, R5, 0x1 ;  /* 0x0000000512288211 */ /* 0x040fe800078808ff */
        /* <DEDUP_REMOVED lines=17> */
.L_x_870:
[----:B-1-34-:R-:W-:Y:S05]  /*6ed0*/  BSYNC B0 ;  /* 0x0000000000007941 */ /* 0x01afea0003800000 */
.L_x_869:
[----:B------:R-:W1:Y:S01]  /*6ee0*/  SHFL.IDX PT, R3, R3, 0x1, 0x181f ;  /* 0x00381f0003037f89 */ /* 0x000e6200000e0000 */
[----:B------:R-:W-:Y:S03]  /*6ef0*/  BSSY B0, `(.L_x_871) ;  /* 0x0000018000007945 */ /* 0x000fe60003800000 */
[----:B------:R-:W3:Y:S01]  /*6f00*/  SHFL.IDX PT, R4, R4, 0x1, 0x181f ;  /* 0x00381f0004047f89 */ /* 0x000ee200000e0000 */
[----:B------:R-:W-:-:S05]  /*6f10*/  @!P3 BRA `(.L_x_872) ;  /* 0x000001500000b947 */ /* 0x000fca0003800000 */
[C---:B------:R-:W-:Y:S02]  /*6f20*/  ISETP.GE.AND P0, PT, R18.reuse, c[0x0][0x1d4], PT ;  /* 0x0000750012007a0c */ /* 0x040fe40003f06270 */
[----:B------:R-:W-:Y:S11]  /*6f30*/  ISETP.GE.AND P4, PT, R15, c[0x0][0x1d4], PT ;  /* 0x000075000f007a0c */ /* 0x000ff60003f86270 */
[----:B------:R-:W4:Y:S01]  /*6f40*/  @!P0 LDS.128 R32, [R105+0x5080] ;  /* 0x0050800069208984 */ /* 0x000f220000000c00 */
[CC--:B---3--:R-:W-:Y:S04]  /*6f50*/  @!P0 LEA R38, P3, R18.reuse, R4.reuse, 0x1 ;  /* 0x0000000412268211 */ /* 0x0c8fe800078608ff */
[-C--:B-1----:R-:W-:Y:S02]  /*6f60*/  @!P0 LEA.HI.X R39, R18, R3.reuse, R19, 0x1, P3 ;  /* 0x0000000312278211 */ /* 0x082fe400018f0c13 */
[CC--:B------:R-:W-:Y:S04]  /*6f70*/  @!P4 LEA R36, P3, R123.reuse, R4.reuse, 0x1 ;  /* 0x000000047b24c211 */ /* 0x0c0fe800078608ff */
[-C--:B------:R-:W-:Y:S02]  /*6f80*/  @!P4 LEA.HI.X R37, R123, R3.reuse, R132, 0x1, P3 ;  /* 0x000000037b25c211 */ /* 0x080fe400018f0c84 */
[----:B------:R-:W-:Y:S11]  /*6f90*/  ISETP.GE.AND P3, PT, R109, c[0x0][0x1d4], PT ;  /* 0x000075006d007a0c */ /* 0x000ff60003f66270 */
[----:B------:R-:W-:Y:S02]  /*6fa0*/  @!UPT UIADD3 URZ, URZ, URZ, URZ ;  /* 0x0000003f3f3ff290 */ /* 0x000fe4000fffe03f */
[CC--:B------:R-:W-:Y:S04]  /*6fb0*/  @!P3 LEA R22, P5, R121.reuse, R4.reuse, 0x1 ;  /* 0x000000047916b211 */ /* 0x0c0fe800078a08ff */
[-C--:B------:R-:W-:Y:S01]  /*6fc0*/  @!P3 LEA.HI.X R23, R121, R3.reuse, R120, 0x1, P5 ;  /* 0x000000037917b211 */ /* 0x080fe200028f0c78 */
        /* <DEDUP_REMOVED lines=10> */
.L_x_872:
[----:B------:R-:W-:Y:S05]  /*7070*/  BSYNC B0 ;  /* 0x0000000000007941 */ /* 0x000fea0003800000 */
.L_x_871:
[----:B------:R-:W-:Y:S11]  /*7080*/  ISETP.GT.AND P5, PT, R55, R102, PT ;  /* 0x000000663700720c */ /* 0x000ff60003fa4270 */
[----:B------:R-:W-:Y:S02]  /*7090*/  @!UPT UIADD3 URZ, URZ, URZ, URZ ;  /* 0x0000003f3f3ff290 */ /* 0x000fe4000fffe03f */
[----:B------:R-:W-:-:S05]  /*70a0*/  @!P5 BRA `(.L_x_873) ;  /* 0x000002600000d947 */ /* 0x000fca0003800000 */
[----:B-1----:R-:W-:Y:S01]  /*70b0*/  IADD3 R5, R55, -0x1, RZ ;  /* 0xffffffff37057810 */ /* 0x002fe20007ffe0ff */
[----:B------:R-:W-:Y:S01]  /*70c0*/  IMAD.MOV.U32 R10, RZ, RZ, R150 ;  /* 0x000000ffff0a7224 */ /* 0x000fe200078e0096 */
[----:B------:R-:W-:Y:S01]  /*70d0*/  ISETP.GE.AND P3, PT, R117, 0x1, PT ;  /* 0x000000017500780c */ /* 0x000fe20003f66270 */
[----:B------:R-:W-:Y:S01]  /*70e0*/  IMAD.MOV.U32 R11, RZ, RZ, R153 ;  /* 0x000000ffff0b7224 */ /* 0x000fe200078e0099 */
[----:B---3--:R-:W-:Y:S01]  /*70f0*/  SHF.R.S32.HI R4, RZ, 0x1f, R5 ;  /* 0x0000001fff047819 */ /* 0x008fe20000011405 */
[C---:B------:R-:W-:Y:S01]  /*7100*/  IMAD R3, R5.reuse, UR8, RZ ;  /* 0x0000000805037c24 */ /* 0x040fe2000f8e02ff */
[----:B------:R-:W-:Y:S01]  /*7110*/  P2R R8, PR, RZ, 0x4 ;  /* 0x00000004ff087803 */ /* 0x000fe20000000000 */
[----:B------:R-:W-:Y:S01]  /*7120*/  IMAD.WIDE.U32 R10, R5, UR10, R10 ;  /* 0x0000000a050a7c25 */ /* 0x000fe2000f8e000a */
[----:B------:R-:W-:Y:S02]  /*7130*/  ISETP.NE.AND P2, PT, R113, RZ, PT ;  /* 0x000000ff7100720c */ /* 0x000fe40003f45270 */
[----:B------:R-:W-:Y:S01]  /*7140*/  P2R R6, PR, RZ, 0x2 ;  /* 0x00000002ff067803 */ /* 0x000fe20000000000 */
[----:B------:R-:W-:Y:S01]  /*7150*/  IMAD R3, R4, UR10, R3 ;  /* 0x0000000a04037c24 */ /* 0x000fe2000f8e0203 */
[----:B------:R-:W-:Y:S02]  /*7160*/  ISETP.NE.AND P1, PT, R112, RZ, PT ;  /* 0x000000ff7000720c */ /* 0x000fe40003f25270 */
[----:B------:R-:W-:Y:S01]  /*7170*/  ISETP.NE.AND P6, PT, R110, RZ, PT ;  /* 0x000000ff6e00720c */ /* 0x000fe20003fc5270 */
[----:B------:R-:W-:Y:S01]  /*7180*/  IMAD.IADD R3, R11, 0x1, R3 ;  /* 0x000000010b037824 */ /* 0x000fe200078e0203 */
[C---:B------:R-:W-:Y:S04]  /*7190*/  @P3 LEA R22, P0, R10.reuse, c[0x0][0x220], 0x1 ;  /* 0x000088000a163a11 */ /* 0x040fe800078008ff */
[----:B------:R-:W-:Y:S02]  /*71a0*/  @P3 LEA.HI.X R23, R10, c[0x0][0x224], R3, 0x1, P0 ;  /* 0x000089000a173a11 */ /* 0x000fe400000f0c03 */
[----:B------:R-:W-:Y:S03]  /*71b0*/  ISETP.GE.AND P0, PT, R117, 0x21, PT ;  /* 0x000000217500780c */ /* 0x000fe60003f06270 */
[----:B------:R-:W-:Y:S01]  /*71c0*/  @!PT LDS RZ, [RZ] ;  /* 0x00000000fffff984 */ /* 0x000fe20000000800 */
[----:B------:R-:W-:Y:S01]  /*71d0*/  @!PT LDS RZ, [RZ] ;  /* 0x00000000fffff984 */ /* 0x000fe20000000800 */
[----:B------:R-:W-:Y:S01]  /*71e0*/  @!PT LDS RZ, [RZ] ;  /* 0x00000000fffff984 */ /* 0x000fe20000000800 */
[----:B------:R1:W-:Y:S01]  /*71f0*/  @P3 LDGSTS.E.BYPASS.LTC128B.128 [R105+0xa080], [R22.64], !P2 ;  /* 0x0a08000016693fae */ /* 0x0003e2000d101d50 */
[----:B------:R-:W-:Y:S03]  /*7200*/  ISETP.NE.AND P2, PT, R8, RZ, PT ;  /* 0x000000ff0800720c */ /* 0x000fe60003f45270 */
[----:B------:R1:W-:Y:S06]  /*7210*/  @P3 LDGSTS.E.BYPASS.LTC128B.128 [R105+0xb880], [R22.64+0x80], !P1 ;  /* 0x0b88008016693fae */ /* 0x0003ec000c901d50 */
[----:B------:R-:W-:Y:S04]  /*7220*/  @P0 IADD3 R4, P4, R10, UR12, RZ ;  /* 0x0000000c0a040c10 */ /* 0x000fe8000ff9e0ff */
[----:B------:R-:W-:Y:S02]  /*7230*/  @P0 IADD3.X R3, R3, UR9, RZ, P4, !PT ;  /* 0x0000000903030c10 */ /* 0x000fe4000a7fe4ff */
[C---:B------:R-:W-:Y:S04]  /*7240*/  @P0 LEA R10, P4, R4.reuse, c[0x0][0x220], 0x1 ;  /* 0x00008800040a0a11 */ /* 0x040fe800078808ff */
[----:B------:R-:W-:Y:S02]  /*7250*/  @P0 LEA.HI.X R11, R4, c[0x0][0x224], R3, 0x1, P4 ;  /* 0x00008900040b0a11 */ /* 0x000fe400020f0c03 */
[----:B------:R-:W-:Y:S11]  /*7260*/  ISETP.NE.AND P4, PT, R111, RZ, PT ;  /* 0x000000ff6f00720c */ /* 0x000ff60003f85270 */
[----:B------:R-:W-:Y:S02]  /*7270*/  @!UPT UIADD3 URZ, URZ, URZ, URZ ;  /* 0x0000003f3f3ff290 */ /* 0x000fe4000fffe03f */
[----:B------:R1:W-:Y:S04]  /*7280*/  @P3 LDGSTS.E.BYPASS.LTC128B.128 [R105+0xd080], [R22.64+0x100], !P4 ;  /* 0x0d08010016693fae */ /* 0x0003e8000e101d50 */
[----:B------:R1:W-:Y:S01]  /*7290*/  @P3 LDGSTS.E.BYPASS.LTC128B.128 [R105+0xe880], [R22.64+0x180], !P6 ;  /* 0x0e88018016693fae */ /* 0x0003e2000f101d50 */
[----:B------:R-:W-:Y:S11]  /*72a0*/  ISETP.NE.AND P3, PT, R113, RZ, PT ;  /* 0x000000ff7100720c */ /* 0x000ff60003f65270 */
[----:B------:R-:W-:Y:S02]  /*72b0*/  @!UPT UIADD3 URZ, URZ, URZ, URZ ;  /* 0x0000003f3f3ff290 */ /* 0x000fe4000fffe03f */
[----:B------:R1:W-:Y:S04]  /*72c0*/  @P0 LDGSTS.E.BYPASS.LTC128B.128 [R105+0xb080], [R10.64], !P3 ;  /* 0x0b0800000a690fae */ /* 0x0003e8000d901d50 */
[----:B------:R1:W-:Y:S01]  /*72d0*/  @P0 LDGSTS.E.BYPASS.LTC128B.128 [R105+0xc880], [R10.64+0x80], !P1 ;  /* 0x0c8800800a690fae */ /* 0x0003e2000c901d50 */
[----:B------:R-:W-:Y:S03]  /*72e0*/  ISETP.NE.AND P1, PT, R6, RZ, PT ;  /* 0x000000ff0600720c */ /* 0x000fe60003f25270 */
[----:B------:R1:W-:Y:S04]  /*72f0*/  @P0 LDGSTS.E.BYPASS.LTC128B.128 [R105+0xe080], [R10.64+0x100], !P4 ;  /* 0x0e0801000a690fae */ /* 0x0003e8000e101d50 */
[----:B------:R1:W-:Y:S04]  /*7300*/  @P0 LDGSTS.E.BYPASS.LTC128B.128 [R105+0xf880], [R10.64+0x180], !P6 ;  /* 0x0f8801800a690fae */ /* 0x0003e8000f101d50 */
.L_x_873:
[----:B------:R-:W0:Y:S01]  /*7310*/  LDGDEPBAR ;  /* 0x00000000000079af */ /* 0x000e220000000000 */
[----:B------:R-:W-:Y:S01]  /*7320*/  IADD3 R55, R55, -0x1, RZ ;  /* 0xffffffff37377810 */ /* 0x000fe20007ffe0ff */
[----:B------:R-:W-:-:S05]  /*7330*/  @P5 BRA `(.L_x_874) ;  /* 0xffffa2d000005947 */ /* 0x000fca000383ffff */
[----:B------:R-:W-:Y:S06]  /*7340*/  BAR.SYNC.DEFER_BLOCKING 0x0 ;  /* 0x0000000000007b1d */ /* 0x000fec0000010000 */
.L_x_834:
[----:B-1----:R-:W-:Y:S01]  /*7350*/  ISETP.GE.AND P0, PT, R95, 0x1, PT ;  /* 0x000000015f00780c */ /* 0x002fe20003f06270 */
[----:B------:R-:W-:Y:S01]  /*7360*/  CS2R R142, SRZ ;  /* 0x00000000008e7805 */ /* 0x000fe2000001ff00 */
[----:B------:R-:W-:Y:S01]  /*7370*/  PLOP3.LUT P2, PT, PT, PT, PT, 0x80, 0x0 ;  /* 0x000000000000781c */ /* 0x000fe20003f4f070 */
[----:B------:R-:W-:Y:S01]  /*7380*/  CS2R R140, SRZ ;  /* 0x00000000008c7805 */ /* 0x000fe2000001ff00 */
[----:B------:R-:W-:Y:S01]  /*7390*/  CS2R R146, SRZ ;  /* 0x0000000000927805 */ /* 0x000fe2000001ff00 */
[----:B--2---:R-:W-:Y:S01]  /*73a0*/  CS2R R144, SRZ ;  /* 0x0000000000907805 */ /* 0x004fe2000001ff00 */
        /* <DEDUP_REMOVED lines=23> */
[----:B---3--:R-:W-:Y:S01]  /*7520*/  MOV R4, RZ ;  /* 0x000000ff00047202 */ /* 0x008fe20000000f00 */
[----:B------:R-:W-:Y:S01]  /*7530*/  IMAD.MOV.U32 R13, RZ, RZ, RZ ;  /* 0x000000ffff0d7224 */ /* 0x000fe200078e00ff */
        /* <DEDUP_REMOVED lines=40> */
[----:B------:R-:W-:-:S04]  /*77c0*/  ISETP.NE.U32.AND P0, PT, RZ, c[0x0][0x340], PT ;  /* 0x0000d000ff007a0c */ /* 0x000fc80003f05070 */
[----:B------:R-:W-:-:S13]  /*77d0*/  ISETP.NE.AND.EX P2, PT, RZ, c[0x0][0x344], PT, P0 ;  /* 0x0000d100ff007a0c */ /* 0x000fda0003f45300 */
[----:B------:R-:W-:-:S04]  /*77e0*/  @P2 IMAD.MOV.U32 R229, RZ, RZ, 0x4 ;  /* 0x00000004ffe52424 */ /* 0x000fc800078e00ff */
[----:B------:R-:W-:-:S06]  /*77f0*/  @P2 IMAD.WIDE R228, R218, R229, c[0x0][0x340] ;  /* 0x0000d000dae42625 */ /* 0x000fcc00078e02e5 */
[----:B------:R1:W5:Y:S01]  /*7800*/  @P2 LDG.E R228, [R228.64] ;  /* 0x00000010e4e42981 */ /* 0x000362000c1e1900 */
[----:B------:R-:W-:Y:S01]  /*7810*/  SHF.R.S32.HI R0, RZ, 0x1f, R101 ;  /* 0x0000001fff007819 */ /* 0x000fe20000011465 */
[----:B------:R-:W-:Y:S01]  /*7820*/  IMAD.WIDE.U32 R4, R101, c[0x0][0x178], RZ ;  /* 0x00005e0065047a25 */ /* 0x000fe200078e00ff */
[----:B------:R-:W-:Y:S01]  /*7830*/  SHF.R.S32.HI R17, RZ, 0x1f, R216 ;  /* 0x0000001fff117819 */ /* 0x000fe200000114d8 */
[----:B------:R-:W-:Y:S01]  /*7840*/  BSSY B0, `(.L_x_876) ;  /* 0x0000064000007945 */ /* 0x000fe20003800000 */
[----:B------:R-:W-:Y:S01]  /*7850*/  ISETP.NE.U32.AND P0, PT, RZ, c[0x0][0x348], PT ;  /* 0x0000d200ff007a0c */ /* 0x000fe20003f05070 */
[----:B------:R-:W-:Y:S01]  /*7860*/  IMAD R0, R0, c[0x0][0x178], RZ ;  /* 0x00005e0000007a24 */ /* 0x000fe200078e02ff */
[-C--:B------:R-:W-:Y:S01]  /*7870*/  LEA.HI R2, R17, R216.reuse, RZ, 0x3 ;  /* 0x000000d811027211 */ /* 0x080fe200078f18ff */
[----:B------:R-:W-:Y:S01]  /*7880*/  IMAD R36, R99, c[0x0][0x2c4], RZ ;  /* 0x0000b10063247a24 */ /* 0x000fe200078e02ff */
[----:B------:R-:W-:Y:S01]  /*7890*/  SHF.R.S32.HI R9, RZ, 0x1f, R218 ;  /* 0x0000001fff097819 */ /* 0x000fe200000114da */
[----:B------:R-:W-:Y:S01]  /*78a0*/  IMAD R101, R101, c[0x0][0x17c], R0 ;  /* 0x00005f0065657a24 */ /* 0x000fe200078e0200 */
[----:B------:R-:W-:Y:S01]  /*78b0*/  LOP3.LUT R13, R2, 0xfffffff8, RZ, 0xc0, !PT ;  /* 0xfffffff8020d7812 */ /* 0x000fe200078ec0ff */
[----:B------:R-:W-:Y:S01]  /*78c0*/  IMAD.MOV.U32 R0, RZ, RZ, c[0x0][0x2c4] ;  /* 0x0000b100ff007624 */ /* 0x000fe200078e00ff */
[----:B------:R-:W-:Y:S01]  /*78d0*/  SHF.R.S32.HI R2, RZ, 0x3, R2 ;  /* 0x00000003ff027819 */ /* 0x000fe20000011402 */
[----:B------:R-:W-:Y:S01]  /*78e0*/  IMAD.IADD R5, R5, 0x1, R101 ;  /* 0x0000000105057824 */ /* 0x000fe200078e0265 */
[----:B------:R-:W-:Y:S01]  /*78f0*/  ISETP.NE.AND.EX P0, PT, RZ, c[0x0][0x34c], PT, P0 ;  /* 0x0000d300ff007a0c */ /* 0x000fe20003f05300 */
[----:B------:R-:W-:Y:S01]  /*7900*/  IMAD.IADD R13, R216, 0x1, -R13 ;  /* 0x00000001d80d7824 */ /* 0x000fe200078e0a0d */
[----:B------:R-:W-:Y:S01]  /*7910*/  ISETP.NE.AND P1, PT, R0, 0x1, PT ;  /* 0x000000010000780c */ /* 0x000fe20003f25270 */
[----:B------:R-:W-:Y:S01]  /*7920*/  IMAD R0, R96, c[0x0][0x1b8], RZ ;  /* 0x00006e0060007a24 */ /* 0x000fe200078e02ff */
[----:B------:R-:W-:Y:S01]  /*7930*/  SEL R9, R9, RZ, !P0 ;  /* 0x000000ff09097207 */ /* 0x000fe20004000000 */
[----:B------:R-:W-:Y:S01]  /*7940*/  IMAD R220, R13, 0x20, R2 ;  /* 0x000000200ddc7824 */ /* 0x000fe200078e0202 */
[----:B------:R-:W-:Y:S01]  /*7950*/  SEL R6, R218, RZ, !P0 ;  /* 0x000000ffda067207 */ /* 0x000fe20004000000 */
[----:B------:R-:W-:Y:S01]  /*7960*/  IMAD R7, R215, c[0x0][0x1bc], R0 ;  /* 0x00006f00d7077a24 */ /* 0x000fe200078e0200 */
[-C--:B------:R-:W-:Y:S01]  /*7970*/  LEA.HI R19, R17, R216.reuse, RZ, 0x4 ;  /* 0x000000d811137211 */ /* 0x080fe200078f20ff */
[----:B------:R-:W-:Y:S01]  /*7980*/  IMAD R3, R97, 0x80, R220 ;  /* 0x0000008061037824 */ /* 0x000fe200078e02dc */
[----:B------:R-:W-:Y:S01]  /*7990*/  LEA.HI R42, R17, R216, RZ, 0x6 ;  /* 0x000000d8112a7211 */ /* 0x000fe200078f30ff */
[----:B------:R-:W-:-:S04]  /*79a0*/  IMAD.WIDE.U32 R4, R215, c[0x0][0x1b8], R4 ;  /* 0x00006e00d7047a25 */ /* 0x000fc800078e0004 */
[----:B------:R-:W-:-:S04]  /*79b0*/  @P1 IMAD.HI.U32 R0, R3, c[0x0][0x2c8], RZ ;  /* 0x0000b20003001a27 */ /* 0x000fc800078e00ff */
[----:B------:R-:W-:Y:S01]  /*79c0*/  IMAD.MOV.U32 R8, RZ, RZ, R3 ;  /* 0x000000ffff087224 */ /* 0x000fe200078e0003 */
[----:B------:R-:W-:Y:S01]  /*79d0*/  @P1 SHF.R.U32.HI R8, RZ, c[0x0][0x2cc], R0 ;  /* 0x0000b300ff081a19 */ /* 0x000fe20000011600 */
[----:B------:R-:W-:Y:S02]  /*79e0*/  IMAD R9, R9, c[0x0][0x1c0], RZ ;  /* 0x0000700009097a24 */ /* 0x000fe400078e02ff */
[----:B------:R-:W-:Y:S02]  /*79f0*/  IMAD.IADD R5, R5, 0x1, R7 ;  /* 0x0000000105057824 */ /* 0x000fe400078e0207 */
[C---:B------:R-:W-:Y:S02]  /*7a00*/  IMAD R9, R6.reuse, c[0x0][0x1c4], R9 ;  /* 0x0000710006097a24 */ /* 0x040fe400078e0209 */
[----:B------:R-:W-:Y:S01]  /*7a10*/  IMAD.WIDE.U32 R6, R6, c[0x0][0x1c0], R4 ;  /* 0x0000700006067a25 */ /* 0x000fe200078e0004 */
[----:B------:R-:W-:-:S03]  /*7a20*/  SHF.R.S32.HI R5, RZ, 0x1f, R8 ;  /* 0x0000001fff057819 */ /* 0x000fc60000011408 */
[----:B------:R-:W-:Y:S02]  /*7a30*/  IMAD.MOV R4, RZ, RZ, -R8 ;  /* 0x000000ffff047224 */ /* 0x000fe400078e0a08 */
[----:B------:R-:W-:Y:S02]  /*7a40*/  IMAD R5, R5, c[0x0][0x1b0], RZ ;  /* 0x00006c0005057a24 */ /* 0x000fe400078e02ff */
[----:B------:R-:W-:Y:S01]  /*7a50*/  IMAD R4, R4, c[0x0][0x2c4], R3 ;  /* 0x0000b10004047a24 */ /* 0x000fe200078e0203 */
[----:B------:R-:W-:Y:S01]  /*7a60*/  LOP3.LUT R3, R19, 0xfffffff0, RZ, 0xc0, !PT ;  /* 0xfffffff013037812 */ /* 0x000fe200078ec0ff */
[----:B------:R-:W-:Y:S02]  /*7a70*/  IMAD.IADD R7, R7, 0x1, R9 ;  /* 0x0000000107077824 */ /* 0x000fe400078e0209 */
[C---:B------:R-:W-:Y:S02]  /*7a80*/  IMAD R5, R8.reuse, c[0x0][0x1b4], R5 ;  /* 0x00006d0008057a24 */ /* 0x040fe400078e0205 */
[----:B------:R-:W-:Y:S01]  /*7a90*/  IMAD.WIDE.U32 R8, R8, c[0x0][0x1b0], R6 ;  /* 0x00006c0008087a25 */ /* 0x000fe200078e0006 */
[----:B------:R-:W-:-:S03]  /*7aa0*/  SHF.R.S32.HI R7, RZ, 0x1f, R4 ;  /* 0x0000001fff077819 */ /* 0x000fc60000011404 */
[----:B------:R-:W-:Y:S02]  /*7ab0*/  IMAD.IADD R3, R216, 0x1, -R3 ;  /* 0x00000001d8037824 */ /* 0x000fe400078e0a03 */
[----:B------:R-:W-:Y:S02]  /*7ac0*/  IMAD R7, R7, c[0x0][0x1a8], RZ ;  /* 0x00006a0007077a24 */ /* 0x000fe400078e02ff */
[----:B------:R-:W-:Y:S01]  /*7ad0*/  IMAD.IADD R9, R9, 0x1, R5 ;  /* 0x0000000109097824 */ /* 0x000fe200078e0205 */
[----:B------:R-:W-:Y:S01]  /*7ae0*/  SHF.R.S32.HI R0, RZ, 0x1f, R3 ;  /* 0x0000001fff007819 */ /* 0x000fe20000011403 */
[C---:B------:R-:W-:Y:S02]  /*7af0*/  IMAD R7, R4.reuse, c[0x0][0x1ac], R7 ;  /* 0x00006b0004077a24 */ /* 0x040fe400078e0207 */
[----:B------:R-:W-:Y:S01]  /*7b00*/  IMAD.WIDE.U32 R4, R4, c[0x0][0x1a8], R8 ;  /* 0x00006a0004047a25 */ /* 0x000fe200078e0008 */
[----:B------:R-:W-:-:S03]  /*7b10*/  LEA.HI R0, R0, R3, RZ, 0x3 ;  /* 0x0000000300007211 */ /* 0x000fc600078f18ff */
[----:B------:R-:W-:Y:S01]  /*7b20*/  IMAD.SHL.U32 R46, R2, 0x40, RZ ;  /* 0x00000040022e7824 */ /* 0x000fe200078e00ff */
[----:B------:R-:W-:Y:S01]  /*7b30*/  LOP3.LUT R18, R0, 0xfffffff8, RZ, 0xc0, !PT ;  /* 0xfffffff800127812 */ /* 0x000fe200078ec0ff */
[----:B------:R-:W-:Y:S01]  /*7b40*/  IMAD.SHL.U32 R42, R42, 0x8, RZ ;  /* 0x000000082a2a7824 */ /* 0x000fe200078e00ff */
[----:B------:R-:W-:Y:S01]  /*7b50*/  IADD3 R7, R5, R7, RZ ;  /* 0x0000000705077210 */ /* 0x000fe20007ffe0ff */
[----:B------:R-:W-:Y:S01]  /*7b60*/  IMAD R5, R97, 0x80, R2 ;  /* 0x0000008061057824 */ /* 0x000fe200078e0202 */
[----:B------:R-:W-:Y:S01]  /*7b70*/  LEA R6, P0, R4, c[0x0][0x160], 0x1 ;  /* 0x0000580004067a11 */ /* 0x000fe200078008ff */
[----:B------:R-:W-:Y:S01]  /*7b80*/  IMAD.IADD R18, R3, 0x1, -R18 ;  /* 0x0000000103127824 */ /* 0x000fe200078e0a12 */
[----:B------:R-:W-:Y:S01]  /*7b90*/  LOP3.LUT R46, R46, 0x1c0, RZ, 0xc0, !PT ;  /* 0x000001c02e2e7812 */ /* 0x000fe200078ec0ff */
[----:B------:R-:W-:Y:S01]  /*7ba0*/  IMAD.SHL.U32 R3, R13, 0x8, RZ ;  /* 0x000000080d037824 */ /* 0x000fe200078e00ff */
[----:B------:R-:W-:Y:S01]  /*7bb0*/  LEA.HI.X R7, R4, c[0x0][0x164], R7, 0x1, P0 ;  /* 0x0000590004077a11 */ /* 0x000fe200000f0c07 */
[----:B------:R-:W-:Y:S01]  /*7bc0*/  IMAD.MOV.U32 R213, RZ, RZ, 0x10 ;  /* 0x00000010ffd57424 */ /* 0x000fe200078e00ff */
[----:B------:R-:W-:Y:S01]  /*7bd0*/  ISETP.GE.AND P0, PT, R5, R36, PT ;  /* 0x000000240500720c */ /* 0x000fe20003f06270 */
[----:B------:R-:W-:Y:S01]  /*7be0*/  IMAD.MOV.U32 R211, RZ, RZ, 0x20 ;  /* 0x00000020ffd37424 */ /* 0x000fe200078e00ff */
[C---:B------:R-:W-:Y:S01]  /*7bf0*/  IADD3 R221, R3.reuse, 0x40, RZ ;  /* 0x0000004003dd7810 */ /* 0x040fe20007ffe0ff */
[----:B------:R1:W2:Y:S01]  /*7c00*/  SHFL.IDX PT, R8, R6, RZ, 0x181f ;  /* 0x00181fff06087589 */ /* 0x0002a200000e0000 */
[C---:B------:R-:W-:Y:S01]  /*7c10*/  IADD3 R15, R3.reuse, 0x80, RZ ;  /* 0x00000080030f7810 */ /* 0x040fe20007ffe0ff */
[----:B------:R-:W-:Y:S01]  /*7c20*/  IMAD.MOV.U32 R222, RZ, RZ, 0x181f ;  /* 0x0000181fffde7424 */ /* 0x000fe200078e00ff */
[C---:B------:R-:W-:Y:S01]  /*7c30*/  IADD3 R14, R3.reuse, 0xc0, RZ ;  /* 0x000000c0030e7810 */ /* 0x040fe20007ffe0ff */
[----:B------:R1:W3:Y:S01]  /*7c40*/  SHFL.IDX PT, R9, R7, RZ, 0x181f ;  /* 0x00181fff07097589 */ /* 0x0002e200000e0000 */
[----:B------:R-:W-:Y:S01]  /*7c50*/  ISETP.GE.AND P3, PT, R3, c[0x0][0x198], PT ;  /* 0x0000660003007a0c */ /* 0x000fe20003f66270 */
[----:B------:R-:W-:Y:S01]  /*7c60*/  IMAD.MOV.U32 R219, RZ, RZ, -0x1 ;  /* 0xffffffffffdb7424 */ /* 0x000fe200078e00ff */
[----:B------:R-:W-:-:S02]  /*7c70*/  SHF.R.U32.HI R44, RZ, 0x3, R46 ;  /* 0x00000003ff2c7819 */ /* 0x000fc4000001162e */
[----:B------:R-:W-:Y:S02]  /*7c80*/  LOP3.LUT R11, R46, 0x38, R3, 0xf8, !PT ;  /* 0x000000382e0b7812 */ /* 0x000fe400078ef803 */
[----:B------:R-:W-:Y:S02]  /*7c90*/  ISETP.GE.AND P4, PT, R221, c[0x0][0x198], PT ;  /* 0x00006600dd007a0c */ /* 0x000fe40003f86270 */
[----:B------:R-:W-:Y:S02]  /*7ca0*/  ISETP.GE.AND P6, PT, R14, c[0x0][0x198], PT ;  /* 0x000066000e007a0c */ /* 0x000fe40003fc6270 */
[----:B------:R-:W-:Y:S02]  /*7cb0*/  ISETP.GE.AND P5, PT, R15, c[0x0][0x198], PT ;  /* 0x000066000f007a0c */ /* 0x000fe40003fa6270 */
[----:B------:R-:W-:Y:S02]  /*7cc0*/  LOP3.LUT R42, R42, 0xfffffe00, RZ, 0xc0, !PT ;  /* 0xfffffe002a2a7812 */ /* 0x000fe400078ec0ff */
[----:B------:R-:W-:-:S02]  /*7cd0*/  LOP3.LUT R11, R11, R44, RZ, 0x3c, !PT ;  /* 0x0000002c0b0b7212 */ /* 0x000fc400078e3cff */
[----:B------:R-:W-:-:S03]  /*7ce0*/  P2R R4, PR, RZ, 0x1 ;  /* 0x00000001ff047803 */ /* 0x000fc60000000000 */
[----:B------:R-:W-:Y:S01]  /*7cf0*/  IMAD.IADD R16, R11, 0x1, R42 ;  /* 0x000000010b107824 */ /* 0x000fe200078e022a */
[----:B------:R-:W-:Y:S02]  /*7d00*/  @!P2 MOV R228, R218 ;  /* 0x000000da00e4a202 */ /* 0x000fe40000000f00 */
[----:B------:R-:W-:-:S05]  /*7d10*/  R2P PR, R18, 0x6 ;  /* 0x0000000612007804 */ /* 0x000fca0000000000 */
[----:B------:R-:W-:Y:S02]  /*7d20*/  SEL R213, R213, 0xfffffff0, !P1 ;  /* 0xfffffff0d5d57807 */ /* 0x000fe40004800000 */
[----:B------:R-:W-:Y:S01]  /*7d30*/  SEL R211, R211, 0xffffffe0, !P2 ;  /* 0xffffffe0d3d37807 */ /* 0x000fe20005000000 */
[----:B------:R-:W-:Y:S05]  /*7d40*/  @P0 BRA `(.L_x_877) ;  /* 0x0000013000000947 */ /* 0x000fea0003800000 */
[----:B-123--:R-:W-:Y:S01]  /*7d50*/  SHF.R.S32.HI R12, RZ, 0x1f, R221 ;  /* 0x0000001fff0c7819 */ /* 0x00efe200000114dd */
[----:B------:R-:W-:Y:S01]  /*7d60*/  IMAD.WIDE R24, R3, 0x2, R8 ;  /* 0x0000000203187825 */ /* 0x000fe200078e0208 */
[----:B------:R-:W-:Y:S02]  /*7d70*/  SHF.R.S32.HI R10, RZ, 0x1f, R15 ;  /* 0x0000001fff0a7819 */ /* 0x000fe4000001140f */
[----:B------:R-:W-:Y:S02]  /*7d80*/  SHF.R.S32.HI R11, RZ, 0x1f, R14 ;  /* 0x0000001fff0b7819 */ /* 0x000fe4000001140e */
[----:B------:R-:W-:Y:S02]  /*7d90*/  LEA.HI R23, R12, R221, RZ, 0x3 ;  /* 0x000000dd0c177211 */ /* 0x000fe400078f18ff */
[----:B------:R-:W-:Y:S01]  /*7da0*/  LEA.HI R21, R10, R15, RZ, 0x3 ;  /* 0x0000000f0a157211 */ /* 0x000fe200078f18ff */
[----:B------:R-:W-:Y:S01]  /*7db0*/  IMAD.SHL.U32 R10, R16, 0x2, RZ ;  /* 0x00000002100a7824 */ /* 0x000fe200078e00ff */
[----:B------:R-:W-:-:S02]  /*7dc0*/  LEA.HI R11, R11, R14, RZ, 0x3 ;  /* 0x0000000e0b0b7211 */ /* 0x000fc400078f18ff */
[----:B------:R-:W-:Y:S02]  /*7dd0*/  LOP3.LUT R23, R23, 0xfffffff8, RZ, 0xc0, !PT ;  /* 0xfffffff817177812 */ /* 0x000fe400078ec0ff */
[----:B------:R-:W-:Y:S01]  /*7de0*/  LOP3.LUT R21, R21, 0xfffffff8, RZ, 0xc0, !PT ;  /* 0xfffffff815157812 */ /* 0x000fe200078ec0ff */
[----:B------:R-:W-:Y:S01]  /*7df0*/  @!PT LDS RZ, [RZ] ;  /* 0x00000000fffff984 */ /* 0x000fe20000000800 */
[----:B------:R1:W-:Y:S01]  /*7e00*/  LDGSTS.E.BYPASS.LTC128B.128 [R10+0x10080], [R24.64], !P3 ;  /* 0x10080000180a7fae */ /* 0x0003e2000d901d50 */
[----:B------:R-:W-:Y:S01]  /*7e10*/  LOP3.LUT R11, R11, 0xfffffff8, RZ, 0xc0, !PT ;  /* 0xfffffff80b0b7812 */ /* 0x000fe200078ec0ff */
[----:B------:R-:W-:-:S04]  /*7e20*/  IMAD.WIDE R22, R23, 0x2, R8 ;  /* 0x0000000217167825 */ /* 0x000fc800078e0208 */
[--C-:B------:R-:W-:Y:S01]  /*7e30*/  IMAD.WIDE R20, R21, 0x2, R8.reuse ;  /* 0x0000000215147825 */ /* 0x100fe200078e0208 */
[----:B------:R1:W-:Y:S03]  /*7e40*/  LDGSTS.E.BYPASS.LTC128B.128 [R10+0x14080], [R22.64], !P4 ;  /* 0x14080000160a7fae */ /* 0x0003e6000e101d50 */
[----:B------:R-:W-:Y:S01]  /*7e50*/  IMAD.WIDE R8, R11, 0x2, R8 ;  /* 0x000000020b087825 */ /* 0x000fe200078e0208 */
[----:B------:R1:W-:Y:S04]  /*7e60*/  LDGSTS.E.BYPASS.LTC128B.128 [R10+0x18080], [R20.64], !P5 ;  /* 0x18080000140a7fae */ /* 0x0003e8000e901d50 */
[----:B------:R1:W-:Y:S02]  /*7e70*/  LDGSTS.E.BYPASS.LTC128B.128 [R10+0x1c080], [R8.64], !P6 ;  /* 0x1c080000080a7fae */ /* 0x0003e4000f101d50 */
.L_x_877:
[----:B-123--:R-:W-:Y:S05]  /*7e80*/  BSYNC B0 ;  /* 0x0000000000007941 */ /* 0x00efea0003800000 */
.L_x_876:
[----:B------:R-:W-:Y:S01]  /*7e90*/  IADD3 R9, R5, 0x20, RZ ;  /* 0x0000002005097810 */ /* 0x000fe20007ffe0ff */
[----:B------:R1:W2:Y:S01]  /*7ea0*/  SHFL.IDX PT, R21, R7, 0x1, 0x181f ;  /* 0x00381f0007157f89 */ /* 0x0002a200000e0000 */
[----:B------:R-:W-:Y:S02]  /*7eb0*/  BSSY B0, `(.L_x_878) ;  /* 0x0000017000007945 */ /* 0x000fe40003800000 */
[----:B------:R-:W-:Y:S01]  /*7ec0*/  ISETP.GE.AND P0, PT, R9, R36, PT ;  /* 0x000000240900720c */ /* 0x000fe20003f06270 */
[----:B------:R1:W3:-:S12]  /*7ed0*/  SHFL.IDX PT, R20, R6, 0x1, 0x181f ;  /* 0x00381f0006147f89 */ /* 0x0002d800000e0000 */
[----:B------:R-:W-:Y:S05]  /*7ee0*/  @P0 BRA `(.L_x_879) ;  /* 0x0000013000000947 */ /* 0x000fea0003800000 */
[----:B------:R-:W-:Y:S01]  /*7ef0*/  SHF.R.S32.HI R10, RZ, 0x1f, R221 ;  /* 0x0000001fff0a7819 */ /* 0x000fe200000114dd */
[----:B--23--:R-:W-:Y:S01]  /*7f00*/  IMAD.WIDE R22, R3, 0x2, R20 ;  /* 0x0000000203167825 */ /* 0x00cfe200078e0214 */
        /* <DEDUP_REMOVED lines=17> */
.L_x_879:
[----:B------:R-:W-:Y:S05]  /*8020*/  BSYNC B0 ;  /* 0x0000000000007941 */ /* 0x000fea0003800000 */
.L_x_878:
[----:B--2---:R-:W-:Y:S01]  /*8030*/  IADD3 R9, R5, 0x40, RZ ;  /* 0x0000004005097810 */ /* 0x004fe20007ffe0ff */
[----:B------:R2:W4:Y:S01]  /*8040*/  SHFL.IDX PT, R21, R7, 0x2, 0x181f ;  /* 0x00581f0007157f89 */ /* 0x00052200000e0000 */
[----:B------:R-:W-:Y:S02]  /*8050*/  BSSY B0, `(.L_x_880) ;  /* 0x0000017000007945 */ /* 0x000fe40003800000 */
[----:B------:R-:W-:Y:S01]  /*8060*/  ISETP.GE.AND P0, PT, R9, R36, PT ;  /* 0x000000240900720c */ /* 0x000fe20003f06270 */
[----:B---3--:R2:W3:-:S12]  /*8070*/  SHFL.IDX PT, R20, R6, 0x2, 0x181f ;  /* 0x00581f0006147f89 */ /* 0x0084d800000e0000 */
        /* <DEDUP_REMOVED lines=20> */
.L_x_881:
[----:B------:R-:W-:Y:S05]  /*81c0*/  BSYNC B0 ;  /* 0x0000000000007941 */ /* 0x000fea0003800000 */
.L_x_880:
[----:B---3--:R3:W-:Y:S01]  /*81d0*/  SHFL.IDX PT, R20, R6, 0x3, 0x181f ;  /* 0x00781f0006147f89 */ /* 0x0087e200000e0000 */
[----:B------:R-:W-:Y:S01]  /*81e0*/  IADD3 R5, R5, 0x60, RZ ;  /* 0x0000006005057810 */ /* 0x000fe20007ffe0ff */
[----:B------:R-:W-:Y:S01]  /*81f0*/  IMAD.MOV.U32 R63, RZ, RZ, 0x30 ;  /* 0x00000030ff3f7424 */ /* 0x000fe200078e00ff */
[----:B-----5:R-:W-:Y:S01]  /*8200*/  SHF.R.S32.HI R9, RZ, 0x1f, R228 ;  /* 0x0000001fff097819 */ /* 0x020fe200000114e4 */
[----:B----4-:R-:W4:Y:S01]  /*8210*/  SHFL.IDX PT, R21, R7, 0x3, 0x181f ;  /* 0x00781f0007157f89 */ /* 0x010f2200000e0000 */
[----:B------:R-:W-:Y:S01]  /*8220*/  ISETP.GE.AND P0, PT, R5, R36, PT ;  /* 0x000000240500720c */ /* 0x000fe20003f06270 */
[----:B------:R-:W-:Y:S01]  /*8230*/  IMAD.MOV.U32 R223, RZ, RZ, c[0x0][0x2b8] ;  /* 0x0000ae00ffdf7624 */ /* 0x000fe200078e00ff */
[----:B------:R-:W-:Y:S01]  /*8240*/  LOP3.LUT R12, R12, 0xffffffef, RZ, 0xc0, !PT ;  /* 0xffffffef0c0c7812 */ /* 0x000fe200078ec0ff */
[----:B------:R-:W-:-:S02]  /*8250*/  IMAD R63, R156, R63, -0x30 ;  /* 0xffffffd09c3f7424 */ /* 0x000fc400078e023f */
[----:B------:R-:W-:Y:S01]  /*8260*/  IMAD R9, R9, c[0x0][0x2b0], RZ ;  /* 0x0000ac0009097a24 */ /* 0x000fe200078e02ff */
[----:B------:R-:W-:Y:S01]  /*8270*/  ISETP.NE.AND P2, PT, R223, 0x1, PT ;  /* 0x00000001df00780c */ /* 0x000fe20003f45270 */
[----:B------:R-:W-:Y:S02]  /*8280*/  IMAD.IADD R226, R220, 0x1, R63 ;  /* 0x00000001dce27824 */ /* 0x000fe400078e023f */
[C---:B------:R-:W-:Y:S02]  /*8290*/  IMAD R9, R228.reuse, c[0x0][0x2b4], R9 ;  /* 0x0000ad00e4097a24 */ /* 0x040fe400078e0209 */
[----:B------:R-:W-:Y:S01]  /*82a0*/  IMAD.WIDE.U32 R228, R228, c[0x0][0x2b0], RZ ;  /* 0x0000ac00e4e47a25 */ /* 0x000fe200078e00ff */
[----:B------:R-:W-:-:S03]  /*82b0*/  ISETP.GE.AND P1, PT, R226, R95, PT ;  /* 0x0000005fe200720c */ /* 0x000fc60003f26270 */
[----:B------:R-:W-:Y:S01]  /*82c0*/  @!P0 IMAD.SHL.U32 R5, R16, 0x2, RZ ;  /* 0x0000000210058824 */ /* 0x000fe200078e00ff */
[----:B------:R-:W-:Y:S01]  /*82d0*/  ISETP.GT.OR P1, PT, R220, 0x2f, P1 ;  /* 0x0000002fdc00780c */ /* 0x000fe20000f24670 */
[----:B------:R-:W-:Y:S01]  /*82e0*/  IMAD.IADD R226, R226, 0x1, R217 ;  /* 0x00000001e2e27824 */ /* 0x000fe200078e02d9 */
[----:B-123--:R-:W-:Y:S01]  /*82f0*/  @!P0 SHF.R.S32.HI R6, RZ, 0x1f, R221 ;  /* 0x0000001fff068819 */ /* 0x00efe200000114dd */
[----:B------:R-:W-:Y:S01]  /*8300*/  IMAD.IADD R224, R229, 0x1, R9 ;  /* 0x00000001e5e07824 */ /* 0x000fe200078e0209 */
[----:B------:R-:W-:Y:S01]  /*8310*/  @P2 LOP3.LUT R12, R12, 0x10, RZ, 0xfc, !PT ;  /* 0x000000100c0c2812 */ /* 0x000fe200078efcff */
[----:B------:R-:W-:Y:S01]  /*8320*/  @P2 IMAD.HI.U32 R8, R226, c[0x0][0x2bc], RZ ;  /* 0x0000af00e2082a27 */ /* 0x000fe200078e00ff */
[----:B------:R-:W-:Y:S02]  /*8330*/  @!P0 LEA.HI R23, R6, R221, RZ, 0x3 ;  /* 0x000000dd06178211 */ /* 0x000fe400078f18ff */
[----:B------:R-:W-:Y:S01]  /*8340*/  @!P0 SHF.R.S32.HI R6, RZ, 0x1f, R15 ;  /* 0x0000001fff068819 */ /* 0x000fe2000001140f */
[----:B----4-:R-:W-:Y:S01]  /*8350*/  @!P0 IMAD.WIDE R10, R3, 0x2, R20 ;  /* 0x00000002030a8825 */ /* 0x010fe200078e0214 */
[----:B------:R-:W-:-:S02]  /*8360*/  @!P0 LOP3.LUT R23, R23, 0xfffffff8, RZ, 0xc0, !PT ;  /* 0xfffffff817178812 */ /* 0x000fc400078ec0ff */
[----:B------:R-:W-:Y:S01]  /*8370*/  @!P0 LEA.HI R6, R6, R15, RZ, 0x3 ;  /* 0x0000000f06068211 */ /* 0x000fe200078f18ff */
[----:B------:R-:W-:Y:S01]  /*8380*/  IMAD.MOV.U32 R7, RZ, RZ, R226 ;  /* 0x000000ffff077224 */ /* 0x000fe200078e00e2 */
[----:B------:R-:W-:Y:S01]  /*8390*/  @!PT LDS RZ, [RZ] ;  /* 0x00000000fffff984 */ /* 0x000fe20000000800 */
[----:B------:R1:W-:Y:S01]  /*83a0*/  @!P0 LDGSTS.E.BYPASS.LTC128B.128 [R5+0x13080], [R10.64], !P3 ;  /* 0x130800000a058fae */ /* 0x0003e2000d901d50 */
[----:B------:R-:W-:Y:S01]  /*83b0*/  @!P0 IMAD.WIDE R22, R23, 0x2, R20 ;  /* 0x0000000217168825 */ /* 0x000fe200078e0214 */
[----:B------:R-:W-:Y:S02]  /*83c0*/  @!P0 LOP3.LUT R25, R6, 0xfffffff8, RZ, 0xc0, !PT ;  /* 0xfffffff806198812 */ /* 0x000fe400078ec0ff */
[----:B------:R-:W-:Y:S01]  /*83d0*/  @P2 SHF.R.U32.HI R7, RZ, c[0x0][0x2c0], R8 ;  /* 0x0000b000ff072a19 */ /* 0x000fe20000011608 */
[----:B------:R-:W-:Y:S01]  /*83e0*/  IMAD.MOV.U32 R225, RZ, RZ, RZ ;  /* 0x000000ffffe17224 */ /* 0x000fe200078e00ff */
[----:B------:R2:W-:Y:S01]  /*83f0*/  @!P0 LDGSTS.E.BYPASS.LTC128B.128 [R5+0x17080], [R22.64], !P4 ;  /* 0x1708000016058fae */ /* 0x0005e2000e101d50 */
[----:B------:R-:W-:Y:S01]  /*8400*/  @!P0 IMAD.WIDE R24, R25, 0x2, R20 ;  /* 0x0000000219188825 */ /* 0x000fe200078e0214 */
[----:B------:R-:W-:-:S04]  /*8410*/  @!P1 IADD3 R6, P2, R7, R228, RZ ;  /* 0x000000e407069210 */ /* 0x000fc80007f5e0ff */
[----:B------:R2:W-:Y:S01]  /*8420*/  @!P0 LDGSTS.E.BYPASS.LTC128B.128 [R5+0x1b080], [R24.64], !P5 ;  /* 0x1b08000018058fae */ /* 0x0005e2000e901d50 */
[----:B------:R-:W-:Y:S02]  /*8430*/  @!P1 LEA.HI.X.SX32 R9, R7, R224, 0x1, P2 ;  /* 0x000000e007099211 */ /* 0x000fe400010f0eff */
[----:B------:R-:W-:-:S04]  /*8440*/  @!P1 LEA R8, P2, R6, c[0x0][0x2a0], 0x2 ;  /* 0x0000a80006089a11 */ /* 0x000fc800078410ff */
[----:B------:R-:W-:Y:S02]  /*8450*/  @!P1 LEA.HI.X R9, R6, c[0x0][0x2a4], R9, 0x2, P2 ;  /* 0x0000a90006099a11 */ /* 0x000fe400010f1409 */
[----:B-1----:R-:W-:-:S04]  /*8460*/  @!P0 SHF.R.S32.HI R11, RZ, 0x1f, R14 ;  /* 0x0000001fff0b8819 */ /* 0x002fc8000001140e */
[----:B------:R-:W-:-:S04]  /*8470*/  @!P0 LEA.HI R11, R11, R14, RZ, 0x3 ;  /* 0x0000000e0b0b8211 */ /* 0x000fc800078f18ff */
[----:B------:R-:W-:-:S05]  /*8480*/  @!P0 LOP3.LUT R11, R11, 0xfffffff8, RZ, 0xc0, !PT ;  /* 0xfffffff80b0b8812 */ /* 0x000fca00078ec0ff */
[----:B------:R-:W-:-:S05]  /*8490*/  @!P0 IMAD.WIDE R20, R11, 0x2, R20 ;  /* 0x000000020b148825 */ /* 0x000fca00078e0214 */
[----:B------:R2:W-:Y:S04]  /*84a0*/  @!P0 LDGSTS.E.BYPASS.LTC128B.128 [R5+0x1f080], [R20.64], !P6 ;  /* 0x1f08000014058fae */ /* 0x0005e8000f101d50 */
[----:B------:R-:W0:Y:S04]  /*84b0*/  LDGDEPBAR ;  /* 0x00000000000079af */ /* 0x000e280000000000 */
[----:B------:R-:W-:Y:S06]  /*84c0*/  BAR.SYNC.DEFER_BLOCKING 0x0 ;  /* 0x0000000000007b1d */ /* 0x000fec0000010000 */
[----:B------:R1:W3:Y:S01]  /*84d0*/  @!P1 LDG.E R225, [R8.64] ;  /* 0x0000001008e19981 */ /* 0x0002e2000c1e1900 */
[----:B------:R-:W-:Y:S01]  /*84e0*/  IMAD.MOV R7, RZ, RZ, -R7 ;  /* 0x000000ffff077224 */ /* 0x000fe200078e0a07 */
[----:B------:R-:W-:Y:S01]  /*84f0*/  ISETP.GE.AND P6, PT, R3, c[0x0][0x1d4], PT ;  /* 0x0000750003007a0c */ /* 0x000fe20003fc6270 */
[----:B------:R-:W-:Y:S01]  /*8500*/  IMAD R6, R96, c[0x0][0x1e8], RZ ;  /* 0x00007a0060067a24 */ /* 0x000fe200078e02ff */
[----:B------:R-:W-:Y:S01]  /*8510*/  ISETP.GE.AND P3, PT, R221, c[0x0][0x1d4], PT ;  /* 0x00007500dd007a0c */ /* 0x000fe20003f66270 */
[----:B------:R-:W-:Y:S01]  /*8520*/  IMAD R226, R7, c[0x0][0x2b8], R226 ;  /* 0x0000ae0007e27a24 */ /* 0x000fe200078e02e2 */
[----:B------:R-:W-:Y:S01]  /*8530*/  ISETP.GE.AND P5, PT, R15, c[0x0][0x1d4], PT ;  /* 0x000075000f007a0c */ /* 0x000fe20003fa6270 */
[----:B--2---:R-:W-:Y:S01]  /*8540*/  IMAD R5, R215, c[0x0][0x1ec], R6 ;  /* 0x00007b00d7057a24 */ /* 0x004fe200078e0206 */
[----:B------:R-:W-:Y:S01]  /*8550*/  ISETP.GE.AND P4, PT, R14, c[0x0][0x1d4], PT ;  /* 0x000075000e007a0c */ /* 0x000fe20003f86270 */
[----:B------:R-:W-:Y:S01]  /*8560*/  IMAD.WIDE.U32 R26, R226, c[0x0][0x1e0], RZ ;  /* 0x00007800e21a7a25 */ /* 0x000fe200078e00ff */
[----:B------:R-:W-:-:S02]  /*8570*/  SHF.R.S32.HI R22, RZ, 0x1f, R226 ;  /* 0x0000001fff167819 */ /* 0x000fc400000114e2 */
[----:B------:R-:W-:Y:S01]  /*8580*/  LOP3.LUT R12, R12, 0xfffffffe, RZ, 0xc0, !PT ;  /* 0xfffffffe0c0c7812 */ /* 0x000fe200078ec0ff */
[----:B------:R-:W-:-:S04]  /*8590*/  IMAD.WIDE.U32 R64, R215, c[0x0][0x1e8], RZ ;  /* 0x00007a00d7407a25 */ /* 0x000fc800078e00ff */
[----:B------:R-:W-:Y:S01]  /*85a0*/  IMAD R7, R22, c[0x0][0x1e0], RZ ;  /* 0x0000780016077a24 */ /* 0x000fe200078e02ff */
[----:B------:R-:W-:Y:S01]  /*85b0*/  @P3 LOP3.LUT R12, R12, 0x1, RZ, 0xfc, !PT ;  /* 0x000000010c0c3812 */ /* 0x000fe200078efcff */
[----:B------:R-:W-:Y:S02]  /*85c0*/  IMAD.IADD R60, R65, 0x1, R5 ;  /* 0x00000001413c7824 */ /* 0x000fe400078e0205 */
[----:B------:R-:W-:Y:S02]  /*85d0*/  IMAD R10, R226, c[0x0][0x1e4], R7 ;  /* 0x00007900e20a7a24 */ /* 0x000fe400078e0207 */
[----:B------:R-:W-:Y:S02]  /*85e0*/  IMAD R96, R96, c[0x0][0x210], RZ ;  /* 0x0000840060607a24 */ /* 0x000fe400078e02ff */
[----:B------:R-:W-:Y:S01]  /*85f0*/  IMAD.IADD R11, R27, 0x1, R10 ;  /* 0x000000011b0b7824 */ /* 0x000fe200078e020a */
[----:B-1----:R-:W-:Y:S01]  /*8600*/  IADD3 R8, R156, -0x1, RZ ;  /* 0xffffffff9c087810 */ /* 0x002fe20007ffe0ff */
[----:B------:R-:W-:-:S04]  /*8610*/  IMAD.MOV.U32 R10, RZ, RZ, R26 ;  /* 0x000000ffff0a7224 */ /* 0x000fc800078e001a */
[----:B------:R-:W-:-:S05]  /*8620*/  IMAD R61, R8, -0x30, R95 ;  /* 0xffffffd0083d7824 */ /* 0x000fca00078e025f */
[----:B------:R-:W-:-:S05]  /*8630*/  IMNMX R9, R61, 0x30, PT ;  /* 0x000000303d097817 */ /* 0x000fca0003800200 */
[----:B------:R-:W-:Y:S01]  /*8640*/  IMAD.IADD R9, R9, 0x1, -R2 ;  /* 0x0000000109097824 */ /* 0x000fe200078e0a02 */
[----:B---3--:R-:W-:Y:S01]  /*8650*/  SHF.R.S32.HI R21, RZ, 0x1f, R225 ;  /* 0x0000001fff157819 */ /* 0x008fe200000114e1 */
[----:B------:R-:W-:-:S04]  /*8660*/  IMAD.WIDE.U32 R10, R225, c[0x0][0x1f0], R10 ;  /* 0x00007c00e10a7a25 */ /* 0x000fc800078e000a */
[----:B------:R-:W-:Y:S01]  /*8670*/  IMAD R6, R21, c[0x0][0x1f0], RZ ;  /* 0x00007c0015067a24 */ /* 0x000fe200078e02ff */
[----:B------:R-:W-:-:S03]  /*8680*/  IADD3 R5, P0, R64, R10, RZ ;  /* 0x0000000a40057210 */ /* 0x000fc60007f1e0ff */
[----:B------:R-:W-:-:S05]  /*8690*/  IMAD R7, R225, c[0x0][0x1f4], R6 ;  /* 0x00007d00e1077a24 */ /* 0x000fca00078e0206 */
[----:B------:R-:W-:Y:S02]  /*86a0*/  IADD3.X R10, R60, R11, R7, P0, !PT ;  /* 0x0000000b3c0a7210 */ /* 0x000fe400007fe407 */
[----:B------:R-:W-:-:S04]  /*86b0*/  LEA R11, P0, R5, c[0x0][0x1c8], 0x1 ;  /* 0x00007200050b7a11 */ /* 0x000fc800078008ff */
[----:B------:R-:W-:Y:S01]  /*86c0*/  LEA.HI.X R10, R5, c[0x0][0x1cc], R10, 0x1, P0 ;  /* 0x00007300050a7a11 */ /* 0x000fe200000f0c0a */
[----:B------:R-:W-:Y:S01]  /*86d0*/  SHFL.IDX PT, R24, R11, RZ, 0x181f ;  /* 0x00181fff0b187589 */ /* 0x000fe200000e0000 */
[----:B------:R-:W-:-:S03]  /*86e0*/  ISETP.GE.AND P0, PT, R9, 0x1, PT ;  /* 0x000000010900780c */ /* 0x000fc60003f06270 */
[----:B------:R-:W1:Y:S10]  /*86f0*/  SHFL.IDX PT, R25, R10, RZ, 0x181f ;  /* 0x00181fff0a197589 */ /* 0x000e7400000e0000 */
[----:B------:R-:W-:-:S02]  /*8700*/  @P0 SHF.R.S32.HI R8, RZ, 0x1f, R221 ;  /* 0x0000001fff080819 */ /* 0x000fc400000114dd */
[----:B------:R-:W-:Y:S02]  /*8710*/  @P0 SHF.R.S32.HI R6, RZ, 0x1f, R15 ;  /* 0x0000001fff060819 */ /* 0x000fe4000001140f */
[----:B------:R-:W-:Y:S02]  /*8720*/  @P0 SHF.R.S32.HI R5, RZ, 0x1f, R14 ;  /* 0x0000001fff050819 */ /* 0x000fe4000001140e */
[----:B------:R-:W-:Y:S01]  /*8730*/  @P0 LEA.HI R7, R8, R221, RZ, 0x3 ;  /* 0x000000dd08070211 */ /* 0x000fe200078f18ff */
[----:B------:R-:W-:Y:S01]  /*8740*/  @P0 IMAD.SHL.U32 R8, R16, 0x2, RZ ;  /* 0x0000000210080824 */ /* 0x000fe200078e00ff */
[----:B------:R-:W-:Y:S02]  /*8750*/  @P0 LEA.HI R6, R6, R15, RZ, 0x3 ;  /* 0x0000000f06060211 */ /* 0x000fe400078f18ff */
[----:B------:R-:W-:Y:S02]  /*8760*/  @P0 LEA.HI R5, R5, R14, RZ, 0x3 ;  /* 0x0000000e05050211 */ /* 0x000fe400078f18ff */
[----:B------:R-:W-:-:S02]  /*8770*/  @P0 LOP3.LUT R7, R7, 0xfffffff8, RZ, 0xc0, !PT ;  /* 0xfffffff807070812 */ /* 0x000fc400078ec0ff */
[----:B------:R-:W-:Y:S01]  /*8780*/  @P0 LOP3.LUT R6, R6, 0xfffffff8, RZ, 0xc0, !PT ;  /* 0xfffffff806060812 */ /* 0x000fe200078ec0ff */
[----:B-1----:R-:W-:Y:S01]  /*8790*/  @P0 IMAD.WIDE R26, R3, 0x2, R24 ;  /* 0x00000002031a0825 */ /* 0x002fe200078e0218 */
[----:B------:R-:W-:-:S03]  /*87a0*/  @P0 LOP3.LUT R5, R5, 0xfffffff8, RZ, 0xc0, !PT ;  /* 0xfffffff805050812 */ /* 0x000fc600078ec0ff */
        /* <DEDUP_REMOVED lines=8> */
[----:B------:R-:W-:-:S03]  /*8830*/  ISETP.GE.AND P0, PT, R9, 0x21, PT ;  /* 0x000000210900780c */ /* 0x000fc60003f06270 */
[----:B------:R-:W-:Y:S04]  /*8840*/  SHFL.IDX PT, R24, R11, 0x1, 0x181f ;  /* 0x00381f000b187f89 */ /* 0x000fe800000e0000 */
[----:B------:R-:W1:Y:S06]  /*8850*/  SHFL.IDX PT, R25, R10, 0x1, 0x181f ;  /* 0x00381f000a197f89 */ /* 0x000e6c00000e0000 */
[----:B------:R-:W-:Y:S01]  /*8860*/  @P0 SHF.R.S32.HI R32, RZ, 0x1f, R221 ;  /* 0x0000001fff200819 */ /* 0x000fe200000114dd */
[----:B------:R-:W-:Y:S01]  /*8870*/  @P0 IMAD.SHL.U32 R9, R16, 0x2, RZ ;  /* 0x0000000210090824 */ /* 0x000fe200078e00ff */
[----:B------:R-:W-:-:S02]  /*8880*/  @P0 SHF.R.S32.HI R20, RZ, 0x1f, R15 ;  /* 0x0000001fff140819 */ /* 0x000fc4000001140f */
[----:B------:R-:W-:Y:S02]  /*8890*/  @P0 SHF.R.S32.HI R5, RZ, 0x1f, R14 ;  /* 0x0000001fff050819 */ /* 0x000fe4000001140e */
[----:B------:R-:W-:Y:S02]  /*88a0*/  @P0 LEA.HI R23, R32, R221, RZ, 0x3 ;  /* 0x000000dd20170211 */ /* 0x000fe400078f18ff */
[----:B------:R-:W-:Y:S02]  /*88b0*/  @P0 LEA.HI R20, R20, R15, RZ, 0x3 ;  /* 0x0000000f14140211 */ /* 0x000fe400078f18ff */
[----:B------:R-:W-:Y:S02]  /*88c0*/  @P0 LEA.HI R5, R5, R14, RZ, 0x3 ;  /* 0x0000000e05050211 */ /* 0x000fe400078f18ff */
[----:B---3--:R-:W-:Y:S02]  /*88d0*/  @P0 LOP3.LUT R7, R23, 0xfffffff8, RZ, 0xc0, !PT ;  /* 0xfffffff817070812 */ /* 0x008fe400078ec0ff */
[----:B------:R-:W-:-:S02]  /*88e0*/  @P0 LOP3.LUT R6, R20, 0xfffffff8, RZ, 0xc0, !PT ;  /* 0xfffffff814060812 */ /* 0x000fc400078ec0ff */
[----:B------:R-:W-:Y:S01]  /*88f0*/  @P0 LOP3.LUT R5, R5, 0xfffffff8, RZ, 0xc0, !PT ;  /* 0xfffffff805050812 */ /* 0x000fe200078ec0ff */
[----:B-1----:R-:W-:-:S04]  /*8900*/  @P0 IMAD.WIDE R10, R3, 0x2, R24 ;  /* 0x00000002030a0825 */ /* 0x002fc800078e0218 */
[--C-:B------:R-:W-:Y:S01]  /*8910*/  @P0 IMAD.WIDE R26, R7, 0x2, R24.reuse ;  /* 0x00000002071a0825 */ /* 0x100fe200078e0218 */
[----:B------:R4:W-:Y:S03]  /*8920*/  @P0 LDGSTS.E.BYPASS.LTC128B.128 [R9+0xb080], [R10.64], !P6 ;  /* 0x0b0800000a090fae */ /* 0x0009e6000f101d50 */
[--C-:B------:R-:W-:Y:S01]  /*8930*/  @P0 IMAD.WIDE R6, R6, 0x2, R24.reuse ;  /* 0x0000000206060825 */ /* 0x100fe200078e0218 */
[----:B------:R4:W-:Y:S01]  /*8940*/  @P0 LDGSTS.E.BYPASS.LTC128B.128 [R9+0xc880], [R26.64], !P3 ;  /* 0x0c8800001a090fae */ /* 0x0009e2000d901d50 */
[----:B------:R-:W-:Y:S02]  /*8950*/  ISETP.GT.AND P3, PT, R220, 0x2f, PT ;  /* 0x0000002fdc00780c */ /* 0x000fe40003f64270 */
[----:B--2---:R-:W-:Y:S01]  /*8960*/  @P0 IMAD.WIDE R28, R5, 0x2, R24 ;  /* 0x00000002051c0825 */ /* 0x004fe200078e0218 */
[----:B------:R4:W-:Y:S03]  /*8970*/  @P0 LDGSTS.E.BYPASS.LTC128B.128 [R9+0xe080], [R6.64], !P5 ;  /* 0x0e08000006090fae */ /* 0x0009e6000e901d50 */
[----:B------:R-:W-:Y:S01]  /*8980*/  IMAD.WIDE.U32 R24, R215, c[0x0][0x210], RZ ;  /* 0x00008400d7187a25 */ /* 0x000fe200078e00ff */
[----:B------:R4:W-:Y:S01]  /*8990*/  @P0 LDGSTS.E.BYPASS.LTC128B.128 [R9+0xf880], [R28.64], !P4 ;  /* 0x0f8800001c090fae */ /* 0x0009e2000e101d50 */
[----:B------:R-:W-:-:S02]  /*89a0*/  ISETP.LT.AND P0, PT, RZ, c[0x0][0x27c], PT ;  /* 0x00009f00ff007a0c */ /* 0x000fc40003f01270 */
[----:B------:R-:W-:Y:S01]  /*89b0*/  IMAD R5, R215, c[0x0][0x214], R96 ;  /* 0x00008500d7057a24 */ /* 0x000fe200078e0260 */
[----:B------:R-:W0:Y:S03]  /*89c0*/  LDGDEPBAR ;  /* 0x00000000000079af */ /* 0x000e260000000000 */
[----:B------:R-:W-:-:S07]  /*89d0*/  IMAD.IADD R20, R25, 0x1, R5 ;  /* 0x0000000119147824 */ /* 0x000fce00078e0205 */
[----:B------:R-:W-:Y:S05]  /*89e0*/  @P0 BRA `(.L_x_882) ;  /* 0x0000002000000947 */ /* 0x000fea0003800000 */
[----:B------:R-:W-:-:S04]  /*89f0*/  DEPBAR.LE SB0, 0x1 ;  /* 0x000080400000791a */ /* 0x000fc80000000000 */
[----:B------:R-:W-:Y:S05]  /*8a00*/  BRA `(.L_x_883) ;  /* 0x00006a9000007947 */ /* 0x000fea0003800000 */
.L_x_882:
[----:B------:R-:W-:Y:S01]  /*8a10*/  SHF.R.S32.HI R5, RZ, 0x1f, R98 ;  /* 0x0000001fff057819 */ /* 0x000fe20000011462 */
[----:B----4-:R-:W-:Y:S01]  /*8a20*/  IMAD.WIDE.U32 R8, R98, c[0x0][0x280], RZ ;  /* 0x0000a00062087a25 */ /* 0x010fe200078e00ff */
[----:B------:R-:W-:Y:S01]  /*8a30*/  ULDC.U8 UR4, c[0x0][0x298] ;  /* 0x0000a60000047ab9 */ /* 0x000fe20000000000 */
[----:B------:R-:W-:Y:S01]  /*8a40*/  BSSY B2, `(.L_x_883) ;  /* 0x00006a5000027945 */ /* 0x000fe20003800000 */
[----:B------:R-:W-:Y:S01]  /*8a50*/  SHF.L.U32 R41, R16, 0x1, RZ ;  /* 0x0000000110297819 */ /* 0x000fe200000006ff */
[C---:B------:R-:W-:Y:S01]  /*8a60*/  IMAD R7, R5.reuse, c[0x0][0x280], RZ ;  /* 0x0000a00005077a24 */ /* 0x040fe200078e02ff */
[----:B------:R-:W-:Y:S01]  /*8a70*/  LEA R26, P0, R8, c[0x0][0x270], 0x1 ;  /* 0x00009c00081a7a11 */ /* 0x000fe200078008ff */
[----:B------:R-:W-:Y:S02]  /*8a80*/  IMAD R5, R5, c[0x0][0x290], RZ ;  /* 0x0000a40005057a24 */ /* 0x000fe400078e02ff */
[C---:B------:R-:W-:Y:S02]  /*8a90*/  IMAD R6, R98.reuse, c[0x0][0x284], R7 ;  /* 0x0000a10062067a24 */ /* 0x040fe400078e0207 */
[----:B------:R-:W-:-:S03]  /*8aa0*/  IMAD R5, R98, c[0x0][0x294], R5 ;  /* 0x0000a50062057a24 */ /* 0x000fc600078e0205 */
[----:B------:R-:W-:-:S04]  /*8ab0*/  IADD3 R6, R6, R9, RZ ;  /* 0x0000000906067210 */ /* 0x000fc80007ffe0ff */
[----:B------:R-:W-:Y:S01]  /*8ac0*/  LEA.HI.X R27, R8, c[0x0][0x274], R6, 0x1, P0 ;  /* 0x00009d00081b7a11 */ /* 0x000fe200000f0c06 */
[----:B------:R-:W-:-:S05]  /*8ad0*/  IMAD.WIDE.U32 R6, R98, c[0x0][0x290], RZ ;  /* 0x0000a40062067a25 */ /* 0x000fca00078e00ff */
[----:B------:R-:W-:Y:S02]  /*8ae0*/  IADD3 R5, R5, R7, RZ ;  /* 0x0000000705057210 */ /* 0x000fe40007ffe0ff */
[----:B------:R-:W-:-:S04]  /*8af0*/  LEA R48, P0, R6, c[0x0][0x288], 0x1 ;  /* 0x0000a20006307a11 */ /* 0x000fc800078008ff */
        /* <DEDUP_REMOVED lines=35> */
[----:B-1----:R-:W-:Y:S01]  /*8d30*/  CS2R R10, SRZ ;  /* 0x00000000000a7805 */ /* 0x002fe2000001ff00 */
[----:B--2---:R-:W-:-:S11]  /*8d40*/  IADD3 R8, R23, 0x60, RZ ;  /* 0x0000006017087810 */ /* 0x004fd60007ffe0ff */
[----:B------:R-:W-:-:S04]  /*8d50*/  @!P0 SHF.R.S32.HI R5, RZ, 0x1f, R4 ;  /* 0x0000001fff058819 */ /* 0x000fc80000011404 */
[----:B------:R-:W-:-:S04]  /*8d60*/  @!P0 LEA.HI R5, R5, R4, RZ, 0x2 ;  /* 0x0000000405058211 */ /* 0x000fc800078f10ff */
[----:B------:R-:W-:Y:S02]  /*8d70*/  @!P0 LOP3.LUT R9, R5, 0xfffffffc, RZ, 0xc0, !PT ;  /* 0xfffffffc05098812 */ /* 0x000fe400078ec0ff */
[----:B------:R-:W-:-:S03]  /*8d80*/  CS2R R4, SRZ ;  /* 0x0000000000047805 */ /* 0x000fc6000001ff00 */
[----:B------:R-:W-:-:S04]  /*8d90*/  @!P0 IMAD.WIDE R32, R9, 0x2, R26 ;  /* 0x0000000209208825 */ /* 0x000fc800078e021a */
[----:B------:R-:W-:Y:S01]  /*8da0*/  @!P0 IMAD.WIDE R34, R9, 0x2, R48 ;  /* 0x0000000209228825 */ /* 0x000fe200078e0230 */
[----:B------:R3:W5:Y:S04]  /*8db0*/  @!P0 LD.E.64 R10, [R32.64] ;  /* 0x00000010200a8980 */ /* 0x000768000c101b00 */
[----:B------:R3:W5:Y:S01]  /*8dc0*/  @!P0 LD.E.64 R4, [R34.64] ;  /* 0x0000001022048980 */ /* 0x000762000c101b00 */
[----:B------:R-:W-:Y:S01]  /*8dd0*/  ISETP.GE.AND P0, PT, R8, c[0x0][0x27c], PT ;  /* 0x00009f0008007a0c */ /* 0x000fe20003f06270 */
[----:B------:R-:W-:-:S12]  /*8de0*/  CS2R R54, SRZ ;  /* 0x0000000000367805 */ /* 0x000fd8000001ff00 */
[----:B------:R-:W-:-:S04]  /*8df0*/  @!P0 SHF.R.S32.HI R9, RZ, 0x1f, R8 ;  /* 0x0000001fff098819 */ /* 0x000fc80000011408 */
[----:B------:R-:W-:-:S04]  /*8e00*/  @!P0 LEA.HI R9, R9, R8, RZ, 0x2 ;  /* 0x0000000809098211 */ /* 0x000fc800078f10ff */
[----:B------:R-:W-:-:S05]  /*8e10*/  @!P0 LOP3.LUT R9, R9, 0xfffffffc, RZ, 0xc0, !PT ;  /* 0xfffffffc09098812 */ /* 0x000fca00078ec0ff */
[----:B------:R-:W-:-:S04]  /*8e20*/  @!P0 IMAD.WIDE R26, R9, 0x2, R26 ;  /* 0x00000002091a8825 */ /* 0x000fc800078e021a */
[----:B------:R-:W-:Y:S02]  /*8e30*/  @!P0 IMAD.WIDE R48, R9, 0x2, R48 ;  /* 0x0000000209308825 */ /* 0x000fe400078e0230 */
[----:B------:R-:W-:-:S03]  /*8e40*/  CS2R R8, SRZ ;  /* 0x0000000000087805 */ /* 0x000fc6000001ff00 */
[----:B------:R3:W5:Y:S04]  /*8e50*/  @!P0 LD.E.64 R54, [R48.64] ;  /* 0x0000001030368980 */ /* 0x000768000c101b00 */
[----:B------:R3:W5:Y:S02]  /*8e60*/  @!P0 LD.E.64 R8, [R26.64] ;  /* 0x000000101a088980 */ /* 0x000764000c101b00 */
.L_x_886:
[----:B------:R-:W-:Y:S05]  /*8e70*/  BSYNC B0 ;  /* 0x0000000000007941 */ /* 0x000fea0003800000 */
.L_x_885:
[--C-:B---3-5:R-:W-:Y:S01]  /*8e80*/  IMAD.MOV.U32 R43, RZ, RZ, R39.reuse ;  /* 0x000000ffff2b7224 */ /* 0x128fe200078e0027 */
[--C-:B------:R-:W-:Y:S01]  /*8e90*/  SHF.R.U64 R40, R38, 0x10, R39.reuse ;  /* 0x0000001026287819 */ /* 0x100fe20000001227 */
[----:B------:R-:W-:Y:S01]  /*8ea0*/  IMAD.MOV.U32 R32, RZ, RZ, R6 ;  /* 0x000000ffff207224 */ /* 0x000fe200078e0006 */
[----:B------:R-:W-:Y:S01]  /*8eb0*/  SHF.R.U32.HI R34, RZ, 0x10, R39 ;  /* 0x00000010ff227819 */ /* 0x000fe20000011627 */
[----:B------:R-:W-:Y:S01]  /*8ec0*/  IMAD.MOV.U32 R39, RZ, RZ, R7 ;  /* 0x000000ffff277224 */ /* 0x000fe200078e0007 */
[--C-:B------:R-:W-:Y:S01]  /*8ed0*/  SHF.R.U64 R49, R30, 0x10, R31.reuse ;  /* 0x000000101e317819 */ /* 0x100fe2000000121f */
[----:B------:R-:W-:Y:S01]  /*8ee0*/  IMAD R97, R97, -0x80, R36 ;  /* 0xffffff8061617824 */ /* 0x000fe200078e0224 */
[--C-:B------:R-:W-:Y:S01]  /*8ef0*/  SHF.R.U32.HI R35, RZ, 0x10, R31.reuse ;  /* 0x00000010ff237819 */ /* 0x100fe2000001161f */
[----:B------:R-:W-:Y:S01]  /*8f00*/  IMAD.MOV.U32 R52, RZ, RZ, R30 ;  /* 0x000000ffff347224 */ /* 0x000fe200078e001e */
[----:B------:R-:W-:Y:S01]  /*8f10*/  PRMT R32, R39, 0x5410, R32 ;  /* 0x0000541027207816 */ /* 0x000fe20000000020 */
[----:B------:R-:W-:Y:S01]  /*8f20*/  IMAD.MOV.U32 R37, RZ, RZ, R31 ;  /* 0x000000ffff257224 */ /* 0x000fe200078e001f */
[----:B------:R-:W-:Y:S01]  /*8f30*/  IMNMX R39, R97, 0x80, PT ;  /* 0x0000008061277817 */ /* 0x000fe20003800200 */
[----:B------:R-:W-:Y:S01]  /*8f40*/  IMAD.MOV.U32 R42, RZ, RZ, R38 ;  /* 0x000000ffff2a7224 */ /* 0x000fe200078e0026 */
[--C-:B------:R-:W-:Y:S01]  /*8f50*/  SHF.R.U64 R47, R28, 0x10, R29.reuse ;  /* 0x000000101c2f7819 */ /* 0x100fe2000000121d */
[--C-:B------:R-:W-:Y:S01]  /*8f60*/  IMAD.MOV.U32 R33, RZ, RZ, R29.reuse ;  /* 0x000000ffff217224 */ /* 0x100fe200078e001d */
[----:B------:R-:W-:Y:S01]  /*8f70*/  ISETP.GE.AND P0, PT, R2, R39, PT ;  /* 0x000000270200720c */ /* 0x000fe20003f06270 */
        /* <DEDUP_REMOVED lines=11> */
[--C-:B------:R-:W-:Y:S01]  /*9030*/  SHF.R.U64 R6, R4, 0x10, R5.reuse ;  /* 0x0000001004067819 */ /* 0x100fe20000001205 */
[----:B------:R-:W-:Y:S01]  /*9040*/  IMAD.MOV.U32 R28, RZ, RZ, R4 ;  /* 0x000000ffff1c7224 */ /* 0x000fe200078e0004 */
[----:B------:R-:W-:Y:S01]  /*9050*/  SHF.R.U32.HI R26, RZ, 0x10, R5 ;  /* 0x00000010ff1a7819 */ /* 0x000fe20000011605 */
[----:B------:R-:W-:Y:S01]  /*9060*/  IMAD.MOV.U32 R10, RZ, RZ, R54 ;  /* 0x000000ffff0a7224 */ /* 0x000fe200078e0036 */
[----:B------:R-:W-:Y:S01]  /*9070*/  SHF.R.U64 R44, R8, 0x10, R9 ;  /* 0x00000010082c7819 */ /* 0x000fe20000001209 */
[----:B------:R-:W-:Y:S01]  /*9080*/  IMAD.MOV.U32 R5, RZ, RZ, R55 ;  /* 0x000000ffff057224 */ /* 0x000fe200078e0037 */
[----:B------:R-:W-:Y:S01]  /*9090*/  SHF.R.U32.HI R9, RZ, 0x10, R9 ;  /* 0x00000010ff097819 */ /* 0x000fe20000011609 */
[----:B------:R-:W-:-:S04]  /*90a0*/  DEPBAR.LE SB0, 0x1 ;  /* 0x000080400000791a */ /* 0x000fc80000000000 */
[--C-:B------:R-:W-:Y:S01]  /*90b0*/  SHF.R.U64 R4, R54, 0x10, R55.reuse ;  /* 0x0000001036047819 */ /* 0x100fe20000001237 */
[----:B------:R-:W-:Y:S01]  /*90c0*/  BSSY B1, `(.L_x_887) ;  /* 0x00000bc000017945 */ /* 0x000fe20003800000 */
[----:B------:R-:W-:Y:S02]  /*90d0*/  SHF.R.U32.HI R8, RZ, 0x10, R55 ;  /* 0x00000010ff087819 */ /* 0x000fe40000011637 */
        /* <DEDUP_REMOVED lines=37> */
[--C-:B------:R-:W-:Y:S02]  /*9330*/  HADD2.F32 R7, -RZ, R34.reuse.H1_H1 ;  /* 0x30000022ff077230 */ /* 0x100fe40000004100 */
        /* <DEDUP_REMOVED lines=20> */
.L_x_890:
[----:B------:R-:W-:Y:S05]  /*9480*/  BSYNC B0 ;  /* 0x0000000000007941 */ /* 0x000fea0003800000 */
.L_x_889:
        /* <DEDUP_REMOVED lines=42> */
.L_x_892:
[----:B------:R-:W-:Y:S05]  /*9730*/  BSYNC B0 ;  /* 0x0000000000007941 */ /* 0x000fea0003800000 */
.L_x_891:
        /* <DEDUP_REMOVED lines=42> */
.L_x_894:
[----:B------:R-:W-:Y:S05]  /*99e0*/  BSYNC B0 ;  /* 0x0000000000007941 */ /* 0x000fea0003800000 */
.L_x_893:
[----:B-1----:R-:W-:-:S04]  /*99f0*/  IADD3 R4, R23, 0x60, RZ ;  /* 0x0000006017047810 */ /* 0x002fc80007ffe0ff */
        /* <DEDUP_REMOVED lines=40> */
.L_x_888:
[----:B------:R-:W-:Y:S05]  /*9c80*/  BSYNC B1 ;  /* 0x0000000000017941 */ /* 0x000fea0003800000 */
.L_x_887:
[----:B-1----:R-:W-:Y:S01]  /*9c90*/  IADD3 R4, R2, 0x20, RZ ;  /* 0x0000002002047810 */ /* 0x002fe20007ffe0ff */
[----:B------:R-:W-:Y:S03]  /*9ca0*/  BSSY B1, `(.L_x_895) ;  /* 0x00000ac000017945 */ /* 0x000fe60003800000 */
[----:B------:R-:W-:-:S13]  /*9cb0*/  ISETP.GE.AND P0, PT, R4, R39, PT ;  /* 0x000000270400720c */ /* 0x000fda0003f06270 */
[----:B------:R-:W-:Y:S05]  /*9cc0*/  @P0 BRA `(.L_x_896) ;  /* 0x00000a9000000947 */ /* 0x000fea0003800000 */
[----:B------:R-:W-:Y:S01]  /*9cd0*/  ISETP.GE.AND P0, PT, R23, c[0x0][0x27c], PT ;  /* 0x00009f0017007a0c */ /* 0x000fe20003f06270 */
[----:B------:R-:W-:-:S12]  /*9ce0*/  BSSY B0, `(.L_x_897) ;  /* 0x0000028000007945 */ /* 0x000fd80003800000 */
[----:B------:R-:W-:Y:S05]  /*9cf0*/  @P0 BRA `(.L_x_898) ;  /* 0x0000026000000947 */ /* 0x000fea0003800000 */
[----:B------:R-:W1:Y:S01]  /*9d00*/  LDS.128 R4, [R41+0x11080] ;  /* 0x0110800029047984 */ /* 0x000e620000000c00 */
[----:B------:R-:W-:Y:S02]  /*9d10*/  HADD2.F32 R43, -RZ, R36.H1_H1 ;  /* 0x30000024ff2b7230 */ /* 0x000fe40000004100 */
[----:B------:R-:W-:Y:S02]  /*9d20*/  HADD2.F32 R47, -RZ, R37.H1_H1 ;  /* 0x30000025ff2f7230 */ /* 0x000fe40000004100 */
[--C-:B-1----:R-:W-:Y:S02]  /*9d30*/  HADD2.F32 R44, -RZ, R4.reuse.H1_H1 ;  /* 0x30000004ff2c7230 */ /* 0x102fe40000004100 */
[----:B------:R-:W-:Y:S02]  /*9d40*/  HADD2.F32 R48, -RZ, R4.H0_H0 ;  /* 0x20000004ff307230 */ /* 0x000fe40000004100 */
[----:B------:R-:W-:Y:S01]  /*9d50*/  HADD2.F32 R38, -RZ, R5.H0_H0 ;  /* 0x20000005ff267230 */ /* 0x000fe20000004100 */
[C---:B------:R-:W-:Y:S01]  /*9d60*/  FMUL.FTZ R46, R43.reuse, R44 ;  /* 0x0000002c2b2e7220 */ /* 0x040fe20000410000 */
[--C-:B------:R-:W-:Y:S01]  /*9d70*/  HADD2.F32 R4, -RZ, R7.reuse.H0_H0 ;  /* 0x20000007ff047230 */ /* 0x100fe20000004100 */
[-C--:B------:R-:W-:Y:S01]  /*9d80*/  FMUL.FTZ R45, R43, R48.reuse ;  /* 0x000000302b2d7220 */ /* 0x080fe20000410000 */
[----:B------:R-:W-:Y:S01]  /*9d90*/  HADD2.F32 R49, -RZ, R7.H1_H1 ;  /* 0x30000007ff317230 */ /* 0x000fe20000004100 */
[C---:B------:R-:W-:Y:S01]  /*9da0*/  FFMA.FTZ R48, R47.reuse, R48, -R46 ;  /* 0x000000302f307223 */ /* 0x040fe2000001082e */
[----:B------:R-:W-:Y:S01]  /*9db0*/  HADD2.F32 R5, -RZ, R5.H1_H1 ;  /* 0x30000005ff057230 */ /* 0x000fe20000004100 */
[----:B------:R-:W-:Y:S01]  /*9dc0*/  FFMA.FTZ R47, R47, R44, R45 ;  /* 0x0000002c2f2f7223 */ /* 0x000fe2000001002d */
[----:B------:R-:W-:-:S02]  /*9dd0*/  HADD2.F32 R7, -RZ, R34.H1_H1 ;  /* 0x30000022ff077230 */ /* 0x000fc40000004100 */
[--C-:B------:R-:W-:Y:S02]  /*9de0*/  HADD2.F32 R42, -RZ, R6.reuse.H0_H0 ;  /* 0x20000006ff2a7230 */ /* 0x100fe40000004100 */
[----:B------:R-:W-:Y:S01]  /*9df0*/  HADD2.F32 R40, -RZ, R6.H1_H1 ;  /* 0x30000006ff287230 */ /* 0x000fe20000004100 */
[CC--:B------:R-:W-:Y:S01]  /*9e00*/  FMUL.FTZ R43, R7.reuse, R5.reuse ;  /* 0x00000005072b7220 */ /* 0x0c0fe20000410000 */
[----:B------:R-:W-:Y:S01]  /*9e10*/  HADD2.F32 R6, -RZ, R35.H1_H1 ;  /* 0x30000023ff067230 */ /* 0x000fe20000004100 */
[-C--:B------:R-:W-:Y:S01]  /*9e20*/  FMUL.FTZ R7, R7, R38.reuse ;  /* 0x0000002607077220 */ /* 0x080fe20000410000 */
[----:B------:R-:W-:Y:S02]  /*9e30*/  HADD2.F32 R45, -RZ, R36.H0_H0 ;  /* 0x20000024ff2d7230 */ /* 0x000fe40000004100 */
[----:B------:R-:W-:Y:S01]  /*9e40*/  HADD2.F32 R44, -RZ, R34.H0_H0 ;  /* 0x20000022ff2c7230 */ /* 0x000fe20000004100 */
[C---:B------:R-:W-:Y:S01]  /*9e50*/  FFMA.FTZ R38, R6.reuse, R38, -R43 ;  /* 0x0000002606267223 */ /* 0x040fe2000001082b */
[----:B------:R-:W-:Y:S01]  /*9e60*/  HADD2.F32 R43, -RZ, R37.H0_H0 ;  /* 0x20000025ff2b7230 */ /* 0x000fe20000004100 */
[----:B------:R-:W-:Y:S01]  /*9e70*/  FFMA.FTZ R5, R6, R5, R7 ;  /* 0x0000000506057223 */ /* 0x000fe20000010007 */
[----:B------:R-:W-:Y:S01]  /*9e80*/  HADD2.F32 R7, -RZ, R35.H0_H0 ;  /* 0x20000023ff077230 */ /* 0x000fe20000004100 */
[----:B------:R-:W-:-:S02]  /*9e90*/  FMUL.FTZ R6, R45, R40 ;  /* 0x000000282d067220 */ /* 0x000fc40000410000 */
[----:B------:R-:W-:Y:S01]  /*9ea0*/  FMUL.FTZ R46, R45, R42 ;  /* 0x0000002a2d2e7220 */ /* 0x000fe20000410000 */
[----:B------:R-:W-:Y:S01]  /*9eb0*/  F2FP.PACK_AB R5, R5, R38 ;  /* 0x000000260505723e */ /* 0x000fe200000000ff */
[CC--:B------:R-:W-:Y:S02]  /*9ec0*/  FMUL.FTZ R45, R44.reuse, R49.reuse ;  /* 0x000000312c2d7220 */ /* 0x0c0fe40000410000 */
[----:B------:R-:W-:Y:S02]  /*9ed0*/  FMUL.FTZ R44, R44, R4 ;  /* 0x000000042c2c7220 */ /* 0x000fe40000410000 */
[C---:B------:R-:W-:Y:S02]  /*9ee0*/  FFMA.FTZ R6, R43.reuse, R42, -R6 ;  /* 0x0000002a2b067223 */ /* 0x040fe40000010806 */
[----:B------:R-:W-:Y:S02]  /*9ef0*/  FFMA.FTZ R43, R43, R40, R46 ;  /* 0x000000282b2b7223 */ /* 0x000fe4000001002e */
[----:B------:R-:W-:Y:S01]  /*9f00*/  FFMA.FTZ R45, R7, R4, -R45 ;  /* 0x00000004072d7223 */ /* 0x000fe2000001082d */
[----:B------:R-:W-:Y:S01]  /*9f10*/  F2FP.PACK_AB R4, R47, R48 ;  /* 0x000000302f04723e */ /* 0x000fe200000000ff */
[----:B------:R-:W-:Y:S01]  /*9f20*/  FFMA.FTZ R44, R7, R49, R44 ;  /* 0x00000031072c7223 */ /* 0x000fe2000001002c */
[----:B------:R-:W-:-:S04]  /*9f30*/  F2FP.PACK_AB R6, R43, R6 ;  /* 0x000000062b06723e */ /* 0x000fc800000000ff */
[----:B------:R-:W-:-:S05]  /*9f40*/  F2FP.PACK_AB R7, R44, R45 ;  /* 0x0000002d2c07723e */ /* 0x000fca00000000ff */
[----:B------:R1:W-:Y:S02]  /*9f50*/  STS.128 [R41+0x11080], R4 ;  /* 0x0110800429007388 */ /* 0x0003e40000000c00 */
.L_x_898:
[----:B------:R-:W-:Y:S05]  /*9f60*/  BSYNC B0 ;  /* 0x0000000000007941 */ /* 0x000fea0003800000 */
.L_x_897:
[----:B-1----:R-:W-:Y:S01]  /*9f70*/  IADD3 R4, R23, 0x20, RZ ;  /* 0x0000002017047810 */ /* 0x002fe20007ffe0ff */
[----:B------:R-:W-:Y:S03]  /*9f80*/  BSSY B0, `(.L_x_899) ;  /* 0x0000029000007945 */ /* 0x000fe60003800000 */
[----:B------:R-:W-:-:S13]  /*9f90*/  ISETP.GE.AND P0, PT, R4, c[0x0][0x27c], PT ;  /* 0x00009f0004007a0c */ /* 0x000fda0003f06270 */
        /* <DEDUP_REMOVED lines=39> */
.L_x_900:
[----:B------:R-:W-:Y:S05]  /*a210*/  BSYNC B0 ;  /* 0x0000000000007941 */ /* 0x000fea0003800000 */
.L_x_899:
        /* <DEDUP_REMOVED lines=42> */
.L_x_902:
[----:B------:R-:W-:Y:S05]  /*a4c0*/  BSYNC B0 ;  /* 0x0000000000007941 */ /* 0x000fea0003800000 */
.L_x_901:
[----:B-1----:R-:W-:-:S04]  /*a4d0*/  IADD3 R4, R23, 0x60, RZ ;  /* 0x0000006017047810 */ /* 0x002fc80007ffe0ff */
        /* <DEDUP_REMOVED lines=40> */
.L_x_896:
[----:B------:R-:W-:Y:S05]  /*a760*/  BSYNC B1 ;  /* 0x0000000000017941 */ /* 0x000fea0003800000 */
.L_x_895:
        /* <DEDUP_REMOVED lines=45> */
.L_x_906:
[----:B------:R-:W-:Y:S05]  /*aa40*/  BSYNC B0 ;  /* 0x0000000000007941 */ /* 0x000fea0003800000 */
.L_x_905:
        /* <DEDUP_REMOVED lines=42> */
.L_x_908:
[----:B------:R-:W-:Y:S05]  /*acf0*/  BSYNC B0 ;  /* 0x0000000000007941 */ /* 0x000fea0003800000 */
.L_x_907:
        /* <DEDUP_REMOVED lines=42> */
.L_x_910:
[----:B------:R-:W-:Y:S05]  /*afa0*/  BSYNC B0 ;  /* 0x0000000000007941 */ /* 0x000fea0003800000 */
.L_x_909:
        /* <DEDUP_REMOVED lines=41> */
.L_x_904:
[----:B------:R-:W-:Y:S05]  /*b240*/  BSYNC B1 ;  /* 0x0000000000017941 */ /* 0x000fea0003800000 */
.L_x_903:
[----:B-1----:R-:W-:-:S04]  /*b250*/  IADD3 R4, R2, 0x60, RZ ;  /* 0x0000006002047810 */ /* 0x002fc80007ffe0ff */
        /* <DEDUP_REMOVED lines=43> */
.L_x_913:
[----:B------:R-:W-:Y:S05]  /*b510*/  BSYNC B0 ;  /* 0x0000000000007941 */ /* 0x000fea0003800000 */
.L_x_912:
        /* <DEDUP_REMOVED lines=42> */
.L_x_915:
[----:B------:R-:W-:Y:S05]  /*b7c0*/  BSYNC B0 ;  /* 0x0000000000007941 */ /* 0x000fea0003800000 */
.L_x_914:
        /* <DEDUP_REMOVED lines=42> */
.L_x_917:
[----:B------:R-:W-:Y:S05]  /*ba70*/  BSYNC B0 ;  /* 0x0000000000007941 */ /* 0x000fea0003800000 */
.L_x_916:
        /* <DEDUP_REMOVED lines=24> */
[----:B------:R-:W-:Y:S01]  /*bc00*/  FFMA.FTZ R32, R31, R26, -R32 ;  /* 0x0000001a1f207223 */ /* 0x000fe20000010820 */
[----:B------:R-:W-:Y:S01]  /*bc10*/  HADD2.F32 R4, -RZ, R11.H0_H0 ;  /* 0x2000000bff047230 */ /* 0x000fe20000004100 */
[----:B------:R-:W-:-:S02]  /*bc20*/  FMUL.FTZ R11, R10, R29 ;  /* 0x0000001d0a0b7220 */ /* 0x000fc40000410000 */
[----:B------:R-:W-:Y:S02]  /*bc30*/  FMUL.FTZ R26, R10, R5 ;  /* 0x000000050a1a7220 */ /* 0x000fe40000410000 */
[C---:B------:R-:W-:Y:S02]  /*bc40*/  FMUL.FTZ R10, R8.reuse, R7 ;  /* 0x00000007080a7220 */ /* 0x040fe40000410000 */
[----:B------:R-:W-:Y:S02]  /*bc50*/  FMUL.FTZ R8, R8, R6 ;  /* 0x0000000608087220 */ /* 0x000fe40000410000 */
[----:B------:R-:W-:Y:S02]  /*bc60*/  FFMA.FTZ R31, R31, R28, R34 ;  /* 0x0000001c1f1f7223 */ /* 0x000fe40000010022 */
[----:B------:R-:W-:Y:S02]  /*bc70*/  FFMA.FTZ R30, R33, R27, R30 ;  /* 0x0000001b211e7223 */ /* 0x000fe4000001001e */
[----:B------:R-:W-:-:S02]  /*bc80*/  FFMA.FTZ R11, R4, R5, -R11 ;  /* 0x00000005040b7223 */ /* 0x000fc4000001080b */
[----:B------:R-:W-:Y:S01]  /*bc90*/  FFMA.FTZ R26, R4, R29, R26 ;  /* 0x0000001d041a7223 */ /* 0x000fe2000001001a */
[----:B------:R-:W-:Y:S01]  /*bca0*/  F2FP.PACK_AB R4, R31, R32 ;  /* 0x000000201f04723e */ /* 0x000fe200000000ff */
[C---:B------:R-:W-:Y:S01]  /*bcb0*/  FFMA.FTZ R10, R9.reuse, R6, -R10 ;  /* 0x00000006090a7223 */ /* 0x040fe2000001080a */
[----:B------:R-:W-:Y:S01]  /*bcc0*/  F2FP.PACK_AB R5, R30, R23 ;  /* 0x000000171e05723e */ /* 0x000fe200000000ff */
[----:B------:R-:W-:Y:S01]  /*bcd0*/  FFMA.FTZ R7, R9, R7, R8 ;  /* 0x0000000709077223 */ /* 0x000fe20000010008 */
[----:B------:R-:W-:-:S04]  /*bce0*/  F2FP.PACK_AB R6, R26, R11 ;  /* 0x0000000b1a06723e */ /* 0x000fc800000000ff */
[----:B------:R-:W-:-:S05]  /*bcf0*/  F2FP.PACK_AB R7, R7, R10 ;  /* 0x0000000a0707723e */ /* 0x000fca00000000ff */
[----:B------:R1:W-:Y:S01]  /*bd00*/  STS.128 [R41+0x1f080], R4 ;  /* 0x01f0800429007388 */ /* 0x0003e20000000c00 */
[----:B------:R-:W-:Y:S05]  /*bd10*/  BRA `(.L_x_911) ;  /* 0x0000377000007947 */ /* 0x000fea0003800000 */
.L_x_884:
        /* <DEDUP_REMOVED lines=28> */
.L_x_919:
[----:B------:R-:W-:Y:S05]  /*bee0*/  BSYNC B0 ;  /* 0x0000000000007941 */ /* 0x000fea0003800000 */
.L_x_918:
[----:B-----5:R-:W-:Y:S01]  /*bef0*/  IMAD.MOV.U32 R58, RZ, RZ, R28 ;  /* 0x000000ffff3a7224 */ /* 0x020fe200078e001c */
[----:B------:R-:W-:Y:S01]  /*bf00*/  SHF.R.U64 R55, R28, 0x10, R29 ;  /* 0x000000101c377819 */ /* 0x000fe2000000121d */
[--C-:B------:R-:W-:Y:S01]  /*bf10*/  IMAD.MOV.U32 R40, RZ, RZ, R31.reuse ;  /* 0x000000ffff287224 */ /* 0x100fe200078e001f */
[--C-:B------:R-:W-:Y:S01]  /*bf20*/  SHF.R.U64 R52, R30, 0x10, R31.reuse ;  /* 0x000000101e347819 */ /* 0x100fe2000000121f */
[----:B------:R-:W-:Y:S01]  /*bf30*/  IMAD R97, R97, -0x80, R36 ;  /* 0xffffff8061617824 */ /* 0x000fe200078e0224 */
[----:B------:R-:W-:Y:S01]  /*bf40*/  SHF.R.U32.HI R54, RZ, 0x10, R31 ;  /* 0x00000010ff367819 */ /* 0x000fe2000001161f */
[--C-:B------:R-:W-:Y:S01]  /*bf50*/  IMAD.MOV.U32 R31, RZ, RZ, R33.reuse ;  /* 0x000000ffff1f7224 */ /* 0x100fe200078e0021 */
[--C-:B------:R-:W-:Y:S01]  /*bf60*/  SHF.R.U64 R28, R32, 0x10, R33.reuse ;  /* 0x00000010201c7819 */ /* 0x100fe20000001221 */
[----:B-1----:R-:W-:Y:S01]  /*bf70*/  IMAD.MOV.U32 R50, RZ, RZ, R34 ;  /* 0x000000ffff327224 */ /* 0x002fe200078e0022 */
        /* <DEDUP_REMOVED lines=8> */
[----:B------:R-:W-:Y:S01]  /*c000*/  PRMT R33, R33, 0x5410, R43 ;  /* 0x0000541021217816 */ /* 0x000fe2000000002b */
[----:B------:R-:W-:Y:S01]  /*c010*/  IMAD.MOV.U32 R38, RZ, RZ, R7 ;  /* 0x000000ffff267224 */ /* 0x000fe200078e0007 */
[----:B------:R-:W-:Y:S01]  /*c020*/  IMNMX R43, R97, 0x80, PT ;  /* 0x00000080612b7817 */ /* 0x000fe20003800200 */
[----:B------:R-:W-:Y:S01]  /*c030*/  IMAD.MOV.U32 R32, RZ, RZ, R35 ;  /* 0x000000ffff207224 */ /* 0x000fe200078e0023 */
[----:B------:R-:W-:Y:S01]  /*c040*/  SHF.R.U32.HI R57, RZ, 0x10, R29 ;  /* 0x00000010ff397819 */ /* 0x000fe2000001161d */
[----:B------:R-:W-:Y:S01]  /*c050*/  IMAD.MOV.U32 R48, RZ, RZ, R4 ;  /* 0x000000ffff307224 */ /* 0x000fe200078e0004 */
[----:B------:R-:W-:Y:S01]  /*c060*/  ISETP.GE.AND P0, PT, R2, R43, PT ;  /* 0x0000002b0200720c */ /* 0x000fe20003f06270 */
[----:B------:R-:W-:Y:S01]  /*c070*/  IMAD.MOV.U32 R45, RZ, RZ, R6 ;  /* 0x000000ffff2d7224 */ /* 0x000fe200078e0006 */
[--C-:B------:R-:W-:Y:S01]  /*c080*/  SHF.R.U64 R34, R4, 0x10, R5.reuse ;  /* 0x0000001004227819 */ /* 0x100fe20000001205 */
[----:B------:R-:W-:Y:S01]  /*c090*/  IMAD.MOV.U32 R7, RZ, RZ, R8 ;  /* 0x000000ffff077224 */ /* 0x000fe200078e0008 */
[----:B------:R-:W-:Y:S01]  /*c0a0*/  SHF.R.U32.HI R47, RZ, 0x10, R5 ;  /* 0x00000010ff2f7819 */ /* 0x000fe20000011605 */
        /* <DEDUP_REMOVED lines=34> */
[----:B------:R-:W-:Y:S02]  /*c2d0*/  HADD2.F32 R68, -RZ, R37.H1_H1 ;  /* 0x30000025ff447230 */ /* 0x000fe40000004100 */
[----:B------:R-:W-:Y:S01]  /*c2e0*/  SHF.R.S32.HI R4, RZ, 0x1f, R7 ;  /* 0x0000001fff047819 */ /* 0x000fe20000011407 */
[----:B------:R-:W-:Y:S01]  /*c2f0*/  HADD2.F32 R66, -RZ, R34.H1_H1 ;  /* 0x30000022ff427230 */ /* 0x000fe20000004100 */
[----:B------:R-:W-:Y:S01]  /*c300*/  SHF.L.U32 R5, R7, 0x3, RZ ;  /* 0x0000000307057819 */ /* 0x000fe200000006ff */
[----:B------:R-:W-:Y:S01]  /*c310*/  HADD2.F32 R76, -RZ, R39.H1_H1 ;  /* 0x30000027ff4c7230 */ /* 0x000fe20000004100 */
[----:B------:R-:W-:Y:S01]  /*c320*/  LEA.HI R4, R4, R7, RZ, 0x3 ;  /* 0x0000000704047211 */ /* 0x000fe200078f18ff */
[----:B------:R-:W-:Y:S01]  /*c330*/  HADD2.F32 R75, -RZ, R36.H1_H1 ;  /* 0x30000024ff4b7230 */ /* 0x000fe20000004100 */
[----:B------:R-:W-:Y:S01]  /*c340*/  LOP3.LUT R5, R46, 0x38, R5, 0xf8, !PT ;  /* 0x000000382e057812 */ /* 0x000fe200078ef805 */
[----:B------:R-:W-:Y:S01]  /*c350*/  HADD2.F32 R59, -RZ, R37.H0_H0 ;  /* 0x20000025ff3b7230 */ /* 0x000fe20000004100 */
[----:B------:R-:W-:Y:S01]  /*c360*/  SHF.L.U32 R4, R4, 0xa, RZ ;  /* 0x0000000a04047819 */ /* 0x000fe200000006ff */
[----:B------:R-:W-:Y:S01]  /*c370*/  HADD2.F32 R58, -RZ, R34.H0_H0 ;  /* 0x20000022ff3a7230 */ /* 0x000fe20000004100 */
[----:B------:R-:W-:Y:S01]  /*c380*/  LOP3.LUT R5, R5, R44, RZ, 0x3c, !PT ;  /* 0x0000002c05057212 */ /* 0x000fe200078e3cff */
[----:B------:R-:W-:Y:S01]  /*c390*/  HADD2.F32 R56, -RZ, R38.H1_H1 ;  /* 0x30000026ff387230 */ /* 0x000fe20000004100 */
[----:B------:R-:W-:Y:S01]  /*c3a0*/  LOP3.LUT R4, R4, 0x7fffe000, RZ, 0xc0, !PT ;  /* 0x7fffe00004047812 */ /* 0x000fe200078ec0ff */
[----:B------:R-:W-:-:S02]  /*c3b0*/  HADD2.F32 R74, -RZ, R39.H0_H0 ;  /* 0x20000027ff4a7230 */ /* 0x000fc40000004100 */
[----:B------:R-:W-:Y:S01]  /*c3c0*/  HADD2.F32 R73, -RZ, R36.H0_H0 ;  /* 0x20000024ff497230 */ /* 0x000fe20000004100 */
[----:B------:R-:W-:Y:S01]  /*c3d0*/  IADD3 R4, R5, R4, R42 ;  /* 0x0000000405047210 */ /* 0x000fe20007ffe02a */
[--C-:B------:R-:W-:Y:S02]  /*c3e0*/  HADD2.F32 R72, -RZ, R40.reuse.H1_H1 ;  /* 0x30000028ff487230 */ /* 0x100fe40000004100 */
[----:B------:R-:W-:Y:S01]  /*c3f0*/  HADD2.F32 R57, -RZ, R33.H1_H1 ;  /* 0x30000021ff397230 */ /* 0x000fe20000004100 */
[----:B------:R-:W-:Y:S01]  /*c400*/  SHF.L.U32 R45, R4, 0x1, RZ ;  /* 0x00000001042d7819 */ /* 0x000fe200000006ff */
[--C-:B------:R-:W-:Y:S02]  /*c410*/  HADD2.F32 R71, -RZ, R35.reuse.H1_H1 ;  /* 0x30000023ff477230 */ /* 0x100fe40000004100 */
[----:B------:R-:W-:Y:S02]  /*c420*/  HADD2.F32 R70, -RZ, R40.H0_H0 ;  /* 0x20000028ff467230 */ /* 0x000fe40000004100 */
[----:B------:R-:W2:Y:S01]  /*c430*/  LDS.128 R4, [R45+0x10080] ;  /* 0x010080002d047984 */ /* 0x000ea20000000c00 */
[----:B------:R-:W-:-:S02]  /*c440*/  HADD2.F32 R69, -RZ, R35.H0_H0 ;  /* 0x20000023ff457230 */ /* 0x000fc40000004100 */
[--C-:B-1----:R-:W-:Y:S02]  /*c450*/  HADD2.F32 R47, -RZ, R8.reuse.H0_H0 ;  /* 0x20000008ff2f7230 */ /* 0x102fe40000004100 */
[----:B------:R-:W-:Y:S02]  /*c460*/  HADD2.F32 R49, -RZ, R8.H1_H1 ;  /* 0x30000008ff317230 */ /* 0x000fe40000004100 */
[--C-:B------:R-:W-:Y:S02]  /*c470*/  HADD2.F32 R8, -RZ, R9.reuse.H0_H0 ;  /* 0x20000009ff087230 */ /* 0x100fe40000004100 */
[----:B------:R-:W-:Y:S01]  /*c480*/  HADD2.F32 R51, -RZ, R9.H1_H1 ;  /* 0x30000009ff337230 */ /* 0x000fe20000004100 */
[----:B------:R-:W-:Y:S01]  /*c490*/  FMUL.FTZ R62, R49, R66 ;  /* 0x00000042313e7220 */ /* 0x000fe20000410000 */
[--C-:B------:R-:W-:Y:S01]  /*c4a0*/  HADD2.F32 R9, -RZ, R10.reuse.H0_H0 ;  /* 0x2000000aff097230 */ /* 0x100fe20000004100 */
[----:B------:R-:W-:Y:S01]  /*c4b0*/  FMUL.FTZ R54, R8, R59 ;  /* 0x0000003b08367220 */ /* 0x000fe20000410000 */
[----:B------:R-:W-:-:S02]  /*c4c0*/  HADD2.F32 R52, -RZ, R10.H1_H1 ;  /* 0x3000000aff347230 */ /* 0x000fc40000004100 */
[--C-:B------:R-:W-:Y:S02]  /*c4d0*/  HADD2.F32 R10, -RZ, R11.reuse.H0_H0 ;  /* 0x2000000bff0a7230 */ /* 0x100fe40000004100 */
[----:B------:R-:W-:Y:S02]  /*c4e0*/  HADD2.F32 R11, -RZ, R11.H1_H1 ;  /* 0x3000000bff0b7230 */ /* 0x000fe40000004100 */
[--C-:B--2---:R-:W-:Y:S02]  /*c4f0*/  HADD2.F32 R67, -RZ, R4.reuse.H0_H0 ;  /* 0x20000004ff437230 */ /* 0x104fe40000004100 */
[----:B------:R-:W-:Y:S02]  /*c500*/  HADD2.F32 R4, -RZ, R4.H1_H1 ;  /* 0x30000004ff047230 */ /* 0x000fe40000004100 */
[--C-:B------:R-:W-:Y:S02]  /*c510*/  HADD2.F32 R55, -RZ, R5.reuse.H0_H0 ;  /* 0x20000005ff377230 */ /* 0x100fe40000004100 */
[----:B------:R-:W-:Y:S01]  /*c520*/  HADD2.F32 R50, -RZ, R5.H1_H1 ;  /* 0x30000005ff327230 */ /* 0x000fe20000004100 */
[-C--:B------:R-:W-:Y:S01]  /*c530*/  FMUL.FTZ R5, R47, R68.reuse ;  /* 0x000000442f057220 */ /* 0x080fe20000410000 */
[--C-:B------:R-:W-:Y:S01]  /*c540*/  HADD2.F32 R53, -RZ, R6.reuse.H0_H0 ;  /* 0x20000006ff357230 */ /* 0x100fe20000004100 */
[C---:B------:R-:W-:Y:S01]  /*c550*/  FMUL.FTZ R68, R67.reuse, R68 ;  /* 0x0000004443447220 */ /* 0x040fe20000410000 */
[----:B------:R-:W-:Y:S01]  /*c560*/  HADD2.F32 R6, -RZ, R6.H1_H1 ;  /* 0x30000006ff067230 */ /* 0x000fe20000004100 */
[----:B------:R-:W-:Y:S01]  /*c570*/  FFMA.FTZ R67, R67, R76, R5 ;  /* 0x0000004c43437223 */ /* 0x000fe20000010005 */
[--C-:B------:R-:W-:Y:S01]  /*c580*/  HADD2.F32 R77, -RZ, R7.reuse.H0_H0 ;  /* 0x20000007ff4d7230 */ /* 0x100fe20000004100 */
[C---:B------:R-:W-:Y:S01]  /*c590*/  FMUL.FTZ R66, R4.reuse, R66 ;  /* 0x0000004204427220 */ /* 0x040fe20000410000 */
[----:B------:R-:W-:Y:S01]  /*c5a0*/  HADD2.F32 R7, -RZ, R7.H1_H1 ;  /* 0x30000007ff077230 */ /* 0x000fe20000004100 */
[----:B------:R-:W-:-:S02]  /*c5b0*/  FFMA.FTZ R62, R4, R75, R62 ;  /* 0x0000004b043e7223 */ /* 0x000fc4000001003e */
[----:B------:R-:W-:Y:S02]  /*c5c0*/  FMUL.FTZ R5, R51, R58 ;  /* 0x0000003a33057220 */ /* 0x000fe40000410000 */
[-C--:B------:R-:W-:Y:S02]  /*c5d0*/  FMUL.FTZ R4, R9, R56.reuse ;  /* 0x0000003809047220 */ /* 0x080fe40000410000 */
[----:B------:R-:W-:Y:S02]  /*c5e0*/  FMUL.FTZ R56, R53, R56 ;  /* 0x0000003835387220 */ /* 0x000fe40000410000 */
[C---:B------:R-:W-:Y:S02]  /*c5f0*/  FMUL.FTZ R59, R55.reuse, R59 ;  /* 0x0000003b373b7220 */ /* 0x040fe40000410000 */
[----:B------:R-:W-:Y:S01]  /*c600*/  FFMA.FTZ R54, R55, R74, R54 ;  /* 0x0000004a37367223 */ /* 0x000fe20000010036 */
[----:B------:R-:W-:Y:S01]  /*c610*/  HADD2.F32 R55, -RZ, R38.H0_H0 ;  /* 0x20000026ff377230 */ /* 0x000fe20000004100 */
[----:B------:R-:W-:-:S02]  /*c620*/  FMUL.FTZ R58, R50, R58 ;  /* 0x0000003a323a7220 */ /* 0x000fc40000410000 */
[----:B------:R-:W-:Y:S02]  /*c630*/  FFMA.FTZ R5, R50, R73, R5 ;  /* 0x0000004932057223 */ /* 0x000fe40000010005 */
[----:B------:R-:W-:Y:S01]  /*c640*/  FFMA.FTZ R53, R53, R72, R4 ;  /* 0x0000004835357223 */ /* 0x000fe20000010004 */
[----:B------:R-:W-:Y:S01]  /*c650*/  HADD2.F32 R4, -RZ, R33.H0_H0 ;  /* 0x20000021ff047230 */ /* 0x000fe20000004100 */
[-C--:B------:R-:W-:Y:S01]  /*c660*/  FMUL.FTZ R50, R52, R57.reuse ;  /* 0x0000003934327220 */ /* 0x080fe20000410000 */
[----:B------:R-:W-:Y:S01]  /*c670*/  F2FP.PACK_AB R5, R5, R54 ;  /* 0x000000360505723e */ /* 0x000fe200000000ff */
[C---:B------:R-:W-:Y:S02]  /*c680*/  FMUL.FTZ R57, R6.reuse, R57 ;  /* 0x0000003906397220 */ /* 0x040fe40000410000 */
[----:B------:R-:W-:Y:S02]  /*c690*/  FFMA.FTZ R6, R6, R71, R50 ;  /* 0x0000004706067223 */ /* 0x000fe40000010032 */
[----:B------:R-:W-:-:S02]  /*c6a0*/  FMUL.FTZ R50, R10, R55 ;  /* 0x000000370a327220 */ /* 0x000fc40000410000 */
[-C--:B------:R-:W-:Y:S01]  /*c6b0*/  FMUL.FTZ R78, R11, R4.reuse ;  /* 0x000000040b4e7220 */ /* 0x080fe20000410000 */
[----:B------:R-:W-:Y:S01]  /*c6c0*/  F2FP.PACK_AB R6, R6, R53 ;  /* 0x000000350606723e */ /* 0x000fe200000000ff */
[----:B------:R-:W-:Y:S02]  /*c6d0*/  FMUL.FTZ R55, R77, R55 ;  /* 0x000000374d377220 */ /* 0x000fe40000410000 */
[----:B------:R-:W-:Y:S02]  /*c6e0*/  FMUL.FTZ R4, R7, R4 ;  /* 0x0000000407047220 */ /* 0x000fe40000410000 */
[----:B------:R-:W-:Y:S02]  /*c6f0*/  FFMA.FTZ R57, R52, R71, -R57 ;  /* 0x0000004734397223 */ /* 0x000fe40000010839 */
        /* <DEDUP_REMOVED lines=17> */
.L_x_923:
[----:B------:R-:W-:Y:S05]  /*c810*/  BSYNC B0 ;  /* 0x0000000000007941 */ /* 0x000fea0003800000 */
.L_x_922:
[----:B------:R-:W-:-:S13]  /*c820*/  ISETP.GE.AND P0, PT, R221, c[0x0][0x27c], PT ;  /* 0x00009f00dd007a0c */ /* 0x000fda0003f06270 */
[----:B------:R-:W-:Y:S05]  /*c830*/  @P0 BRA `(.L_x_921) ;  /* 0x000005f000000947 */ /* 0x000fea0003800000 */
[----:B-1----:R-:W-:Y:S01]  /*c840*/  SHF.R.S32.HI R6, RZ, 0x1f, R221 ;  /* 0x0000001fff067819 */ /* 0x002fe200000114dd */
[----:B------:R-:W-:Y:S02]  /*c850*/  HADD2.F32 R58, -RZ, R26.H1_H1 ;  /* 0x3000001aff3a7230 */ /* 0x000fe40000004100 */
[----:B------:R-:W-:Y:S01]  /*c860*/  HADD2.F32 R71, -RZ, R28.H1_H1 ;  /* 0x3000001cff477230 */ /* 0x000fe20000004100 */
[CC--:B------:R-:W-:Y:S01]  /*c870*/  LEA.HI R9, R6.reuse, R221.reuse, RZ, 0x3 ;  /* 0x000000dd06097211 */ /* 0x0c0fe200078f18ff */
[--C-:B------:R-:W-:Y:S01]  /*c880*/  HADD2.F32 R59, -RZ, R29.reuse.H1_H1 ;  /* 0x3000001dff3b7230 */ /* 0x100fe20000004100 */
[----:B------:R-:W-:Y:S01]  /*c890*/  LEA.HI R6, R6, R221, RZ, 0x6 ;  /* 0x000000dd06067211 */ /* 0x000fe200078f30ff */
[----:B------:R-:W-:Y:S01]  /*c8a0*/  HADD2.F32 R55, -RZ, R29.H0_H0 ;  /* 0x2000001dff377230 */ /* 0x000fe20000004100 */
[----:B------:R-:W-:Y:S01]  /*c8b0*/  LEA.HI.SX32 R7, R9, R48, 0x1d ;  /* 0x0000003009077211 */ /* 0x000fe200078feaff */
[----:B------:R-:W-:Y:S01]  /*c8c0*/  HADD2.F32 R52, -RZ, R30.H1_H1 ;  /* 0x3000001eff347230 */ /* 0x000fe20000004100 */
[----:B------:R-:W-:Y:S01]  /*c8d0*/  SHF.L.U32 R6, R6, 0x7, RZ ;  /* 0x0000000706067819 */ /* 0x000fe200000006ff */
[--C-:B------:R-:W-:Y:S01]  /*c8e0*/  HADD2.F32 R72, -RZ, R31.reuse.H1_H1 ;  /* 0x3000001fff487230 */ /* 0x100fe20000004100 */
[----:B------:R-:W-:Y:S01]  /*c8f0*/  SHF.R.S32.HI R4, RZ, 0x1f, R7 ;  /* 0x0000001fff047819 */ /* 0x000fe20000011407 */
[----:B------:R-:W-:Y:S01]  /*c900*/  HADD2.F32 R70, -RZ, R31.H0_H0 ;  /* 0x2000001fff467230 */ /* 0x000fe20000004100 */
[----:B------:R-:W-:Y:S01]  /*c910*/  SHF.L.U32 R5, R7, 0x3, RZ ;  /* 0x0000000307057819 */ /* 0x000fe200000006ff */
[----:B------:R-:W-:Y:S01]  /*c920*/  HADD2.F32 R68, -RZ, R32.H1_H1 ;  /* 0x30000020ff447230 */ /* 0x000fe20000004100 */
[----:B------:R-:W-:Y:S01]  /*c930*/  LEA.HI R4, R4, R7, RZ, 0x3 ;  /* 0x0000000704047211 */ /* 0x000fe200078f18ff */
[----:B------:R-:W-:Y:S01]  /*c940*/  HADD2.F32 R54, -RZ, R26.H0_H0 ;  /* 0x2000001aff367230 */ /* 0x000fe20000004100 */
[C---:B------:R-:W-:Y:S01]  /*c950*/  LOP3.LUT R9, R46.reuse, 0x38, R9, 0xf8, !PT ;  /* 0x000000382e097812 */ /* 0x040fe200078ef809 */
[----:B------:R-:W-:Y:S01]  /*c960*/  HADD2.F32 R53, -RZ, R23.H1_H1 ;  /* 0x30000017ff357230 */ /* 0x000fe20000004100 */
[----:B------:R-:W-:Y:S01]  /*c970*/  LOP3.LUT R5, R46, 0x38, R5, 0xf8, !PT ;  /* 0x000000382e057812 */ /* 0x000fe200078ef805 */
[----:B------:R-:W-:Y:S01]  /*c980*/  HADD2.F32 R69, -RZ, R28.H0_H0 ;  /* 0x2000001cff457230 */ /* 0x000fe20000004100 */
[----:B------:R-:W-:Y:S01]  /*c990*/  SHF.L.U32 R4, R4, 0xa, RZ ;  /* 0x0000000a04047819 */ /* 0x000fe200000006ff */
[--C-:B------:R-:W-:Y:S01]  /*c9a0*/  HADD2.F32 R67, -RZ, R27.reuse.H1_H1 ;  /* 0x3000001bff437230 */ /* 0x100fe20000004100 */
[----:B------:R-:W-:Y:S01]  /*c9b0*/  LOP3.LUT R6, R6, 0x7fffe000, RZ, 0xc0, !PT ;  /* 0x7fffe00006067812 */ /* 0x000fe200078ec0ff */
[----:B------:R-:W-:Y:S01]  /*c9c0*/  HADD2.F32 R62, -RZ, R27.H0_H0 ;  /* 0x2000001bff3e7230 */ /* 0x000fe20000004100 */
[-C--:B------:R-:W-:Y:S01]  /*c9d0*/  LOP3.LUT R9, R9, R44.reuse, RZ, 0x3c, !PT ;  /* 0x0000002c09097212 */ /* 0x080fe200078e3cff */
[----:B------:R-:W-:Y:S01]  /*c9e0*/  HADD2.F32 R66, -RZ, R32.H0_H0 ;  /* 0x20000020ff427230 */ /* 0x000fe20000004100 */
[----:B------:R-:W-:-:S02]  /*c9f0*/  LOP3.LUT R5, R5, R44, RZ, 0x3c, !PT ;  /* 0x0000002c05057212 */ /* 0x000fc400078e3cff */
[----:B------:R-:W-:Y:S02]  /*ca00*/  LOP3.LUT R4, R4, 0x7fffe000, RZ, 0xc0, !PT ;  /* 0x7fffe00004047812 */ /* 0x000fe400078ec0ff */
        /* <DEDUP_REMOVED lines=8> */
[----:B--2---:R-:W-:Y:S01]  /*ca90*/  HADD2.F32 R57, -RZ, R4.H0_H0 ;  /* 0x20000004ff397230 */ /* 0x004fe20000004100 */
[----:B------:R-:W-:Y:S01]  /*caa0*/  FMUL.FTZ R56, R45, R58 ;  /* 0x0000003a2d387220 */ /* 0x000fe20000410000 */
[----:B------:R-:W-:-:S02]  /*cab0*/  HADD2.F32 R8, -RZ, R9.H0_H0 ;  /* 0x20000009ff087230 */ /* 0x000fc40000004100 */
[----:B------:R-:W-:Y:S02]  /*cac0*/  HADD2.F32 R47, -RZ, R9.H1_H1 ;  /* 0x30000009ff2f7230 */ /* 0x000fe40000004100 */
[----:B------:R-:W-:Y:S01]  /*cad0*/  HADD2.F32 R4, -RZ, R4.H1_H1 ;  /* 0x30000004ff047230 */ /* 0x000fe20000004100 */
[----:B------:R-:W-:Y:S01]  /*cae0*/  FMUL.FTZ R50, R8, R55 ;  /* 0x0000003708327220 */ /* 0x000fe20000410000 */
[----:B------:R-:W-:Y:S02]  /*caf0*/  HADD2.F32 R9, -RZ, R10.H0_H0 ;  /* 0x2000000aff097230 */ /* 0x000fe40000004100 */
[----:B------:R-:W-:Y:S01]  /*cb00*/  HADD2.F32 R49, -RZ, R6.H0_H0 ;  /* 0x20000006ff317230 */ /* 0x000fe20000004100 */
[C---:B------:R-:W-:Y:S01]  /*cb10*/  FMUL.FTZ R58, R4.reuse, R58 ;  /* 0x0000003a043a7220 */ /* 0x040fe20000410000 */
[--C-:B------:R-:W-:Y:S01]  /*cb20*/  HADD2.F32 R51, -RZ, R5.reuse.H0_H0 ;  /* 0x20000005ff337230 */ /* 0x100fe20000004100 */
[----:B------:R-:W-:Y:S01]  /*cb30*/  FFMA.FTZ R56, R4, R71, R56 ;  /* 0x0000004704387223 */ /* 0x000fe20000010038 */
[----:B------:R-:W-:Y:S01]  /*cb40*/  HADD2.F32 R46, -RZ, R5.H1_H1 ;  /* 0x30000005ff2e7230 */ /* 0x000fe20000004100 */
[-C--:B------:R-:W-:Y:S01]  /*cb50*/  FMUL.FTZ R5, R44, R59.reuse ;  /* 0x0000003b2c057220 */ /* 0x080fe20000410000 */
[----:B------:R-:W-:Y:S01]  /*cb60*/  HADD2.F32 R48, -RZ, R10.H1_H1 ;  /* 0x3000000aff307230 */ /* 0x000fe20000004100 */
[-C--:B------:R-:W-:Y:S01]  /*cb70*/  FMUL.FTZ R4, R9, R52.reuse ;  /* 0x0000003409047220 */ /* 0x080fe20000410000 */
[----:B------:R-:W-:Y:S01]  /*cb80*/  HADD2.F32 R6, -RZ, R6.H1_H1 ;  /* 0x30000006ff067230 */ /* 0x000fe20000004100 */
[----:B------:R-:W-:Y:S01]  /*cb90*/  FMUL.FTZ R59, R57, R59 ;  /* 0x0000003b393b7220 */ /* 0x000fe20000410000 */
[----:B------:R-:W-:Y:S01]  /*cba0*/  HADD2.F32 R10, -RZ, R11.H0_H0 ;  /* 0x2000000bff0a7230 */ /* 0x000fe20000004100 */
[----:B------:R-:W-:Y:S01]  /*cbb0*/  FMUL.FTZ R52, R49, R52 ;  /* 0x0000003431347220 */ /* 0x000fe20000410000 */
[--C-:B------:R-:W-:Y:S01]  /*cbc0*/  HADD2.F32 R75, -RZ, R7.reuse.H0_H0 ;  /* 0x20000007ff4b7230 */ /* 0x100fe20000004100 */
[----:B------:R-:W-:Y:S01]  /*cbd0*/  FFMA.FTZ R57, R57, R72, R5 ;  /* 0x0000004839397223 */ /* 0x000fe20000010005 */
[----:B------:R-:W-:Y:S01]  /*cbe0*/  HADD2.F32 R73, -RZ, R7.H1_H1 ;  /* 0x30000007ff497230 */ /* 0x000fe20000004100 */
[C---:B------:R-:W-:Y:S01]  /*cbf0*/  FMUL.FTZ R55, R51.reuse, R55 ;  /* 0x0000003733377220 */ /* 0x040fe20000410000 */
[----:B------:R-:W-:Y:S01]  /*cc00*/  HADD2.F32 R11, -RZ, R11.H1_H1 ;  /* 0x3000000bff0b7230 */ /* 0x000fe20000004100 */
[----:B------:R-:W-:Y:S01]  /*cc10*/  FFMA.FTZ R50, R51, R70, R50 ;  /* 0x0000004633327223 */ /* 0x000fe20000010032 */
[----:B------:R-:W-:Y:S01]  /*cc20*/  HADD2.F32 R51, -RZ, R30.H0_H0 ;  /* 0x2000001eff337230 */ /* 0x000fe20000004100 */
[----:B------:R-:W-:Y:S01]  /*cc30*/  FFMA.FTZ R49, R49, R68, R4 ;  /* 0x0000004431317223 */ /* 0x000fe20000010004 */
[----:B------:R-:W-:Y:S01]  /*cc40*/  HADD2.F32 R4, -RZ, R23.H0_H0 ;  /* 0x20000017ff047230 */ /* 0x000fe20000004100 */
[----:B------:R-:W-:-:S02]  /*cc50*/  FMUL.FTZ R5, R47, R54 ;  /* 0x000000362f057220 */ /* 0x000fc40000410000 */
[-C--:B------:R-:W-:Y:S02]  /*cc60*/  FMUL.FTZ R7, R48, R53.reuse ;  /* 0x0000003530077220 */ /* 0x080fe40000410000 */
[----:B------:R-:W-:Y:S02]  /*cc70*/  FMUL.FTZ R53, R6, R53 ;  /* 0x0000003506357220 */ /* 0x000fe40000410000 */
[C---:B------:R-:W-:Y:S02]  /*cc80*/  FMUL.FTZ R54, R46.reuse, R54 ;  /* 0x000000362e367220 */ /* 0x040fe40000410000 */
[----:B------:R-:W-:Y:S02]  /*cc90*/  FFMA.FTZ R5, R46, R69, R5 ;  /* 0x000000452e057223 */ /* 0x000fe40000010005 */
[----:B------:R-:W-:Y:S02]  /*cca0*/  FFMA.FTZ R6, R6, R67, R7 ;  /* 0x0000004306067223 */ /* 0x000fe40000010007 */
[----:B------:R-:W-:Y:S01]  /*ccb0*/  FMUL.FTZ R46, R10, R51 ;  /* 0x000000330a2e7220 */ /* 0x000fe20000410000 */
[----:B------:R-:W-:Y:S01]  /*ccc0*/  F2FP.PACK_AB R5, R5, R50 ;  /* 0x000000320505723e */ /* 0x000fe200000000ff */
[----:B------:R-:W-:Y:S01]  /*ccd0*/  FMUL.FTZ R7, R11, R4 ;  /* 0x000000040b077220 */ /* 0x000fe20000410000 */
[----:B------:R-:W-:Y:S01]  /*cce0*/  F2FP.PACK_AB R6, R6, R49 ;  /* 0x000000310606723e */ /* 0x000fe200000000ff */
[----:B------:R-:W-:-:S02]  /*ccf0*/  FMUL.FTZ R51, R75, R51 ;  /* 0x000000334b337220 */ /* 0x000fc40000410000 */
[C---:B------:R-:W-:Y:S02]  /*cd00*/  FMUL.FTZ R4, R73.reuse, R4 ;  /* 0x0000000449047220 */ /* 0x040fe40000410000 */
[----:B------:R-:W-:Y:S02]  /*cd10*/  FFMA.FTZ R7, R73, R62, R7 ;  /* 0x0000003e49077223 */ /* 0x000fe40000010007 */
        /* <DEDUP_REMOVED lines=17> */
.L_x_921:
[----:B------:R-:W-:Y:S05]  /*ce30*/  BSYNC B1 ;  /* 0x0000000000017941 */ /* 0x000fea0003800000 */
.L_x_920:
[----:B-1----:R-:W-:Y:S01]  /*ce40*/  IADD3 R4, R2, 0x20, RZ ;  /* 0x0000002002047810 */ /* 0x002fe20007ffe0ff */
[----:B------:R-:W-:Y:S03]  /*ce50*/  BSSY B1, `(.L_x_924) ;  /* 0x00000cb000017945 */ /* 0x000fe60003800000 */
[----:B------:R-:W-:-:S13]  /*ce60*/  ISETP.GE.AND P0, PT, R4, R43, PT ;  /* 0x0000002b0400720c */ /* 0x000fda0003f06270 */
        /* <DEDUP_REMOVED lines=14> */
[--C-:B------:R-:W-:Y:S01]  /*cf50*/  HADD2.F32 R71, -RZ, R37.reuse.H0_H0 ;  /* 0x20000025ff477230 */ /* 0x100fe20000004100 */
[----:B------:R-:W-:Y:S01]  /*cf60*/  LOP3.LUT R5, R44, 0x38, R3, 0xf8, !PT ;  /* 0x000000382c057812 */ /* 0x000fe200078ef803 */
[----:B------:R-:W-:Y:S01]  /*cf70*/  HADD2.F32 R56, -RZ, R34.H1_H1 ;  /* 0x30000022ff387230 */ /* 0x000fe20000004100 */
[----:B------:R-:W-:Y:S01]  /*cf80*/  SHF.R.S32.HI R4, RZ, 0x1f, R7 ;  /* 0x0000001fff047819 */ /* 0x000fe20000011407 */
[----:B------:R-:W-:Y:S01]  /*cf90*/  HADD2.F32 R57, -RZ, R37.H1_H1 ;  /* 0x30000025ff397230 */ /* 0x000fe20000004100 */
[----:B------:R-:W-:Y:S01]  /*cfa0*/  LOP3.LUT R6, R5, R42, RZ, 0x3c, !PT ;  /* 0x0000002a05067212 */ /* 0x000fe200078e3cff */
[--C-:B------:R-:W-:Y:S01]  /*cfb0*/  HADD2.F32 R59, -RZ, R39.reuse.H0_H0 ;  /* 0x20000027ff3b7230 */ /* 0x100fe20000004100 */
[----:B------:R-:W-:Y:S01]  /*cfc0*/  SHF.L.U32 R5, R7, 0x3, RZ ;  /* 0x0000000307057819 */ /* 0x000fe200000006ff */
[----:B------:R-:W-:Y:S01]  /*cfd0*/  HADD2.F32 R66, -RZ, R38.H1_H1 ;  /* 0x30000026ff427230 */ /* 0x000fe20000004100 */
[----:B------:R-:W-:Y:S01]  /*cfe0*/  LEA.HI R4, R4, R7, RZ, 0x3 ;  /* 0x0000000704047211 */ /* 0x000fe200078f18ff */
[----:B------:R-:W-:Y:S01]  /*cff0*/  HADD2.F32 R67, -RZ, R39.H1_H1 ;  /* 0x30000027ff437230 */ /* 0x000fe20000004100 */
[----:B------:R-:W-:Y:S01]  /*d000*/  LOP3.LUT R5, R44, 0x38, R5, 0xf8, !PT ;  /* 0x000000382c057812 */ /* 0x000fe200078ef805 */
[----:B------:R-:W-:Y:S01]  /*d010*/  HADD2.F32 R62, -RZ, R36.H1_H1 ;  /* 0x30000024ff3e7230 */ /* 0x000fe20000004100 */
[----:B------:R-:W-:Y:S01]  /*d020*/  SHF.L.U32 R4, R4, 0xa, RZ ;  /* 0x0000000a04047819 */ /* 0x000fe200000006ff */
[----:B------:R-:W-:Y:S01]  /*d030*/  HADD2.F32 R70, -RZ, R34.H0_H0 ;  /* 0x20000022ff467230 */ /* 0x000fe20000004100 */
[----:B------:R-:W-:Y:S01]  /*d040*/  IADD3 R47, R41, R6, RZ ;  /* 0x00000006292f7210 */ /* 0x000fe20007ffe0ff */
[----:B------:R-:W-:Y:S01]  /*d050*/  HADD2.F32 R76, -RZ, R33.H0_H0 ;  /* 0x20000021ff4c7230 */ /* 0x000fe20000004100 */
[----:B------:R-:W-:Y:S01]  /*d060*/  LOP3.LUT R5, R5, R42, RZ, 0x3c, !PT ;  /* 0x0000002a05057212 */ /* 0x000fe200078e3cff */
[----:B------:R-:W-:Y:S01]  /*d070*/  HADD2.F32 R79, -RZ, R38.H0_H0 ;  /* 0x20000026ff4f7230 */ /* 0x000fe20000004100 */
[----:B------:R-:W-:-:S02]  /*d080*/  LOP3.LUT R4, R4, 0x7fffe000, RZ, 0xc0, !PT ;  /* 0x7fffe00004047812 */ /* 0x000fc400078ec0ff */
        /* <DEDUP_REMOVED lines=9> */
[--C-:B--2---:R-:W-:Y:S01]  /*d120*/  HADD2.F32 R55, -RZ, R4.reuse.H1_H1 ;  /* 0x30000004ff377230 */ /* 0x104fe20000004100 */
[C---:B------:R-:W-:Y:S01]  /*d130*/  FMUL.FTZ R72, R56.reuse, R49 ;  /* 0x0000003138487220 */ /* 0x040fe20000410000 */
[----:B------:R-:W-:Y:S02]  /*d140*/  HADD2.F32 R54, -RZ, R5.H0_H0 ;  /* 0x20000005ff367230 */ /* 0x000fe40000004100 */
[----:B------:R-:W-:Y:S01]  /*d150*/  HADD2.F32 R51, -RZ, R9.H1_H1 ;  /* 0x30000009ff337230 */ /* 0x000fe20000004100 */
[----:B------:R-:W-:Y:S01]  /*d160*/  FMUL.FTZ R73, R56, R55 ;  /* 0x0000003738497220 */ /* 0x000fe20000410000 */
[----:B------:R-:W-:Y:S01]  /*d170*/  HADD2.F32 R58, -RZ, R4.H0_H0 ;  /* 0x20000004ff3a7230 */ /* 0x000fe20000004100 */
[C---:B------:R-:W-:Y:S01]  /*d180*/  FMUL.FTZ R4, R71.reuse, R8 ;  /* 0x0000000847047220 */ /* 0x040fe20000410000 */
[----:B------:R-:W-:Y:S01]  /*d190*/  HADD2.F32 R9, -RZ, R10.H0_H0 ;  /* 0x2000000aff097230 */ /* 0x000fe20000004100 */
[-C--:B------:R-:W-:Y:S01]  /*d1a0*/  FMUL.FTZ R71, R71, R54.reuse ;  /* 0x0000003647477220 */ /* 0x080fe20000410000 */
[----:B------:R-:W-:Y:S01]  /*d1b0*/  HADD2.F32 R53, -RZ, R6.H0_H0 ;  /* 0x20000006ff357230 */ /* 0x000fe20000004100 */
[----:B------:R-:W-:Y:S01]  /*d1c0*/  FFMA.FTZ R54, R59, R54, R4 ;  /* 0x000000363b367223 */ /* 0x000fe20000010004 */
[--C-:B------:R-:W-:Y:S01]  /*d1d0*/  HADD2.F32 R50, -RZ, R7.reuse.H0_H0 ;  /* 0x20000007ff327230 */ /* 0x100fe20000004100 */
[C---:B------:R-:W-:Y:S01]  /*d1e0*/  FMUL.FTZ R4, R66.reuse, R9 ;  /* 0x0000000942047220 */ /* 0x040fe20000410000 */
[----:B------:R-:W-:Y:S01]  /*d1f0*/  HADD2.F32 R77, -RZ, R7.H1_H1 ;  /* 0x30000007ff4d7230 */ /* 0x000fe20000004100 */
[-C--:B------:R-:W-:Y:S01]  /*d200*/  FMUL.FTZ R74, R57, R58.reuse ;  /* 0x0000003a394a7220 */ /* 0x080fe20000410000 */
[----:B------:R-:W-:Y:S01]  /*d210*/  HADD2.F32 R56, -RZ, R40.H1_H1 ;  /* 0x30000028ff387230 */ /* 0x000fe20000004100 */
[----:B------:R-:W-:Y:S01]  /*d220*/  FFMA.FTZ R75, R67, R58, R75 ;  /* 0x0000003a434b7223 */ /* 0x000fe2000001004b */
[----:B------:R-:W-:Y:S01]  /*d230*/  HADD2.F32 R52, -RZ, R10.H1_H1 ;  /* 0x3000000aff347230 */ /* 0x000fe20000004100 */
[----:B------:R-:W-:Y:S01]  /*d240*/  FMUL.FTZ R69, R66, R53 ;  /* 0x0000003542457220 */ /* 0x000fe20000410000 */
[----:B------:R-:W-:Y:S01]  /*d250*/  HADD2.F32 R7, -RZ, R33.H1_H1 ;  /* 0x30000021ff077230 */ /* 0x000fe20000004100 */
[----:B------:R-:W-:Y:S01]  /*d260*/  FFMA.FTZ R72, R62, R55, R72 ;  /* 0x000000373e487223 */ /* 0x000fe20000010048 */
[----:B------:R-:W-:Y:S01]  /*d270*/  HADD2.F32 R5, -RZ, R5.H1_H1 ;  /* 0x30000005ff057230 */ /* 0x000fe20000004100 */
[----:B------:R-:W-:Y:S01]  /*d280*/  FFMA.FTZ R53, R56, R53, R4 ;  /* 0x0000003538357223 */ /* 0x000fe20000010004 */
[----:B------:R-:W-:Y:S01]  /*d290*/  HADD2.F32 R6, -RZ, R6.H1_H1 ;  /* 0x30000006ff067230 */ /* 0x000fe20000004100 */
[C---:B------:R-:W-:Y:S01]  /*d2a0*/  FMUL.FTZ R55, R70.reuse, R51 ;  /* 0x0000003346377220 */ /* 0x040fe20000410000 */
[----:B------:R-:W-:Y:S01]  /*d2b0*/  HADD2.F32 R10, -RZ, R11.H0_H0 ;  /* 0x2000000bff0a7230 */ /* 0x000fe20000004100 */
[C---:B------:R-:W-:Y:S01]  /*d2c0*/  FMUL.FTZ R4, R7.reuse, R52 ;  /* 0x0000003407047220 */ /* 0x040fe20000410000 */
[----:B------:R-:W-:Y:S01]  /*d2d0*/  HADD2.F32 R58, -RZ, R36.H0_H0 ;  /* 0x20000024ff3a7230 */ /* 0x000fe20000004100 */
[-C--:B------:R-:W-:Y:S01]  /*d2e0*/  FMUL.FTZ R70, R70, R5.reuse ;  /* 0x0000000546467220 */ /* 0x080fe20000410000 */
[----:B------:R-:W-:Y:S01]  /*d2f0*/  HADD2.F32 R57, -RZ, R35.H1_H1 ;  /* 0x30000023ff397230 */ /* 0x000fe20000004100 */
[-C--:B------:R-:W-:Y:S01]  /*d300*/  FMUL.FTZ R68, R7, R6.reuse ;  /* 0x0000000607447220 */ /* 0x080fe20000410000 */
[----:B------:R-:W-:Y:S01]  /*d310*/  HADD2.F32 R11, -RZ, R11.H1_H1 ;  /* 0x3000000bff0b7230 */ /* 0x000fe20000004100 */
[----:B------:R-:W-:Y:S01]  /*d320*/  FFMA.FTZ R5, R58, R5, R55 ;  /* 0x000000053a057223 */ /* 0x000fe20000010037 */
[----:B------:R-:W-:Y:S01]  /*d330*/  HADD2.F32 R55, -RZ, R40.H0_H0 ;  /* 0x20000028ff377230 */ /* 0x000fe20000004100 */
[----:B------:R-:W-:Y:S01]  /*d340*/  FFMA.FTZ R6, R57, R6, R4 ;  /* 0x0000000639067223 */ /* 0x000fe20000010004 */
[----:B------:R-:W-:Y:S01]  /*d350*/  HADD2.F32 R4, -RZ, R35.H0_H0 ;  /* 0x20000023ff047230 */ /* 0x000fe20000004100 */
[----:B------:R-:W-:Y:S01]  /*d360*/  FMUL.FTZ R7, R76, R11 ;  /* 0x0000000b4c077220 */ /* 0x000fe20000410000 */
[----:B------:R-:W-:Y:S01]  /*d370*/  F2FP.PACK_AB R5, R5, R54 ;  /* 0x000000360505723e */ /* 0x000fe200000000ff */
[----:B------:R-:W-:Y:S01]  /*d380*/  FMUL.FTZ R66, R79, R50 ;  /* 0x000000324f427220 */ /* 0x000fe20000410000 */
[----:B------:R-:W-:Y:S01]  /*d390*/  F2FP.PACK_AB R6, R6, R53 ;  /* 0x000000350606723e */ /* 0x000fe200000000ff */
[----:B------:R-:W-:-:S02]  /*d3a0*/  FMUL.FTZ R76, R76, R77 ;  /* 0x0000004d4c4c7220 */ /* 0x000fc40000410000 */
[----:B------:R-:W-:Y:S02]  /*d3b0*/  FMUL.FTZ R78, R79, R10 ;  /* 0x0000000a4f4e7220 */ /* 0x000fe40000410000 */
        /* <DEDUP_REMOVED lines=8> */
[C---:B------:R-:W-:Y:S02]  /*d440*/  FFMA.FTZ R66, R55.reuse, R10, -R66 ;  /* 0x0000000a37427223 */ /* 0x040fe40000010842 */
[----:B------:R-:W-:Y:S01]  /*d450*/  FFMA.FTZ R11, R4, R11, -R76 ;  /* 0x0000000b040b7223 */ /* 0x000fe2000001084c */
[----:B------:R-:W-:Y:S01]  /*d460*/  F2FP.PACK_AB R10, R68, R69 ;  /* 0x00000045440a723e */ /* 0x000fe200000000ff */
[----:B------:R-:W-:Y:S02]  /*d470*/  FFMA.FTZ R50, R55, R50, R78 ;  /* 0x0000003237327223 */ /* 0x000fe4000001004e */
[----:B------:R-:W-:Y:S01]  /*d480*/  FFMA.FTZ R7, R4, R77, R7 ;  /* 0x0000004d04077223 */ /* 0x000fe20000010007 */
[----:B------:R-:W-:Y:S02]  /*d490*/  F2FP.PACK_AB R11, R11, R66 ;  /* 0x000000420b0b723e */ /* 0x000fe400000000ff */
[----:B------:R-:W-:-:S02]  /*d4a0*/  F2FP.PACK_AB R4, R72, R75 ;  /* 0x0000004b4804723e */ /* 0x000fc400000000ff */
[----:B------:R-:W-:Y:S01]  /*d4b0*/  F2FP.PACK_AB R7, R7, R50 ;  /* 0x000000320707723e */ /* 0x000fe200000000ff */
[----:B------:R1:W-:Y:S04]  /*d4c0*/  STS.128 [R47+0x10080], R8 ;  /* 0x010080082f007388 */ /* 0x0003e80000000c00 */
[----:B------:R1:W-:Y:S02]  /*d4d0*/  STS.128 [R45+0x10080], R4 ;  /* 0x010080042d007388 */ /* 0x0003e40000000c00 */
.L_x_927:
[----:B------:R-:W-:Y:S05]  /*d4e0*/  BSYNC B0 ;  /* 0x0000000000007941 */ /* 0x000fea0003800000 */
.L_x_926:
[----:B------:R-:W-:-:S13]  /*d4f0*/  ISETP.GE.AND P0, PT, R221, c[0x0][0x27c], PT ;  /* 0x00009f00dd007a0c */ /* 0x000fda0003f06270 */
[----:B------:R-:W-:Y:S05]  /*d500*/  @P0 BRA `(.L_x_925) ;  /* 0x000005f000000947 */ /* 0x000fea0003800000 */
[----:B-1----:R-:W-:Y:S01]  /*d510*/  SHF.R.S32.HI R6, RZ, 0x1f, R221 ;  /* 0x0000001fff067819 */ /* 0x002fe200000114dd */
[--C-:B------:R-:W-:Y:S02]  /*d520*/  HADD2.F32 R67, -RZ, R29.reuse.H0_H0 ;  /* 0x2000001dff437230 */ /* 0x100fe40000004100 */
[----:B------:R-:W-:Y:S01]  /*d530*/  HADD2.F32 R52, -RZ, R26.H1_H1 ;  /* 0x3000001aff347230 */ /* 0x000fe20000004100 */
[CC--:B------:R-:W-:Y:S01]  /*d540*/  LEA.HI R5, R6.reuse, R221.reuse, RZ, 0x3 ;  /* 0x000000dd06057211 */ /* 0x0c0fe200078f18ff */
[----:B------:R-:W-:Y:S01]  /*d550*/  HADD2.F32 R53, -RZ, R29.H1_H1 ;  /* 0x3000001dff357230 */ /* 0x000fe20000004100 */
[----:B------:R-:W-:Y:S01]  /*d560*/  LEA.HI R6, R6, R221, RZ, 0x6 ;  /* 0x000000dd06067211 */ /* 0x000fe200078f30ff */
[--C-:B------:R-:W-:Y:S01]  /*d570*/  HADD2.F32 R55, -RZ, R31.reuse.H0_H0 ;  /* 0x2000001fff377230 */ /* 0x100fe20000004100 */
[----:B------:R-:W-:Y:S01]  /*d580*/  LEA.HI.SX32 R7, R5, R46, 0x1d ;  /* 0x0000002e05077211 */ /* 0x000fe200078feaff */
[----:B------:R-:W-:Y:S01]  /*d590*/  HADD2.F32 R62, -RZ, R30.H1_H1 ;  /* 0x3000001eff3e7230 */ /* 0x000fe20000004100 */
[----:B------:R-:W-:Y:S01]  /*d5a0*/  LOP3.LUT R5, R44, 0x38, R5, 0xf8, !PT ;  /* 0x000000382c057812 */ /* 0x000fe200078ef805 */
[----:B------:R-:W-:Y:S01]  /*d5b0*/  HADD2.F32 R57, -RZ, R31.H1_H1 ;  /* 0x3000001fff397230 */ /* 0x000fe20000004100 */
[----:B------:R-:W-:Y:S01]  /*d5c0*/  SHF.R.S32.HI R4, RZ, 0x1f, R7 ;  /* 0x0000001fff047819 */ /* 0x000fe20000011407 */
[----:B------:R-:W-:Y:S01]  /*d5d0*/  HADD2.F32 R66, -RZ, R26.H0_H0 ;  /* 0x2000001aff427230 */ /* 0x000fe20000004100 */
[----:B------:R-:W-:Y:S01]  /*d5e0*/  LOP3.LUT R8, R5, R42, RZ, 0x3c, !PT ;  /* 0x0000002a05087212 */ /* 0x000fe200078e3cff */
[--C-:B------:R-:W-:Y:S01]  /*d5f0*/  HADD2.F32 R59, -RZ, R23.reuse.H1_H1 ;  /* 0x30000017ff3b7230 */ /* 0x100fe20000004100 */
[----:B------:R-:W-:Y:S01]  /*d600*/  SHF.L.U32 R6, R6, 0x7, RZ ;  /* 0x0000000706067819 */ /* 0x000fe200000006ff */
[----:B------:R-:W-:Y:S01]  /*d610*/  HADD2.F32 R56, -RZ, R28.H1_H1 ;  /* 0x3000001cff387230 */ /* 0x000fe20000004100 */
[----:B------:R-:W-:Y:S01]  /*d620*/  SHF.L.U32 R5, R7, 0x3, RZ ;  /* 0x0000000307057819 */ /* 0x000fe200000006ff */
[----:B------:R-:W-:Y:S01]  /*d630*/  HADD2.F32 R72, -RZ, R23.H0_H0 ;  /* 0x20000017ff487230 */ /* 0x000fe20000004100 */
[----:B------:R-:W-:Y:S01]  /*d640*/  LEA.HI R4, R4, R7, RZ, 0x3 ;  /* 0x0000000704047211 */ /* 0x000fe200078f18ff */
[----:B------:R-:W-:Y:S01]  /*d650*/  HADD2.F32 R75, -RZ, R30.H0_H0 ;  /* 0x2000001eff4b7230 */ /* 0x000fe20000004100 */
[----:B------:R-:W-:-:S02]  /*d660*/  LOP3.LUT R6, R6, 0x7fffe000, RZ, 0xc0, !PT ;  /* 0x7fffe00006067812 */ /* 0x000fc400078ec0ff */
[----:B------:R-:W-:Y:S02]  /*d670*/  LOP3.LUT R5, R44, 0x38, R5, 0xf8, !PT ;  /* 0x000000382c057812 */ /* 0x000fe400078ef805 */
[----:B------:R-:W-:Y:S02]  /*d680*/  SHF.L.U32 R4, R4, 0xa, RZ ;  /* 0x0000000a04047819 */ /* 0x000fe400000006ff */
[----:B------:R-:W-:Y:S02]  /*d690*/  IADD3 R6, R8, R6, R41 ;  /* 0x0000000608067210 */ /* 0x000fe40007ffe029 */
[----:B------:R-:W-:Y:S02]  /*d6a0*/  LOP3.LUT R42, R5, R42, RZ, 0x3c, !PT ;  /* 0x0000002a052a7212 */ /* 0x000fe400078e3cff */
[----:B------:R-:W-:Y:S02]  /*d6b0*/  LOP3.LUT R4, R4, 0x7fffe000, RZ, 0xc0, !PT ;  /* 0x7fffe00004047812 */ /* 0x000fe400078ec0ff */
[----:B------:R-:W-:-:S02]  /*d6c0*/  SHF.L.U32 R44, R6, 0x1, RZ ;  /* 0x00000001062c7819 */ /* 0x000fc400000006ff */
        /* <DEDUP_REMOVED lines=19> */
[----:B------:R-:W-:Y:S01]  /*d800*/  HADD2.F32 R52, -RZ, R32.H1_H1 ;  /* 0x30000020ff347230 */ /* 0x000fe20000004100 */
[C---:B------:R-:W-:Y:S01]  /*d810*/  FMUL.FTZ R4, R62.reuse, R9 ;  /* 0x000000093e047220 */ /* 0x040fe20000410000 */
[----:B------:R-:W-:Y:S01]  /*d820*/  HADD2.F32 R48, -RZ, R10.H1_H1 ;  /* 0x3000000aff307230 */ /* 0x000fe20000004100 */
[-C--:B------:R-:W-:Y:S01]  /*d830*/  FMUL.FTZ R70, R53, R54.reuse ;  /* 0x0000003635467220 */ /* 0x080fe20000410000 */
[----:B------:R-:W-:Y:S01]  /*d840*/  HADD2.F32 R5, -RZ, R5.H1_H1 ;  /* 0x30000005ff057230 */ /* 0x000fe20000004100 */
[----:B------:R-:W-:Y:S01]  /*d850*/  FFMA.FTZ R71, R57, R54, R71 ;  /* 0x0000003639477223 */ /* 0x000fe20000010047 */
[----:B------:R-:W-:Y:S01]  /*d860*/  HADD2.F32 R6, -RZ, R6.H1_H1 ;  /* 0x30000006ff067230 */ /* 0x000fe20000004100 */
[-C--:B------:R-:W-:Y:S01]  /*d870*/  FMUL.FTZ R62, R62, R49.reuse ;  /* 0x000000313e3e7220 */ /* 0x080fe20000410000 */
[----:B------:R-:W-:Y:S01]  /*d880*/  HADD2.F32 R10, -RZ, R11.H0_H0 ;  /* 0x2000000bff0a7230 */ /* 0x000fe20000004100 */
[----:B------:R-:W-:Y:S01]  /*d890*/  FFMA.FTZ R49, R52, R49, R4 ;  /* 0x0000003134317223 */ /* 0x000fe20000010004 */
[--C-:B------:R-:W-:Y:S01]  /*d8a0*/  HADD2.F32 R46, -RZ, R7.reuse.H0_H0 ;  /* 0x20000007ff2e7230 */ /* 0x100fe20000004100 */
[C---:B------:R-:W-:Y:S01]  /*d8b0*/  FMUL.FTZ R4, R59.reuse, R48 ;  /* 0x000000303b047220 */ /* 0x040fe20000410000 */
[----:B------:R-:W-:Y:S01]  /*d8c0*/  HADD2.F32 R73, -RZ, R7.H1_H1 ;  /* 0x30000007ff497230 */ /* 0x000fe20000004100 */
[C---:B------:R-:W-:Y:S01]  /*d8d0*/  FMUL.FTZ R7, R66.reuse, R47 ;  /* 0x0000002f42077220 */ /* 0x040fe20000410000 */
[----:B------:R-:W-:Y:S01]  /*d8e0*/  HADD2.F32 R54, -RZ, R28.H0_H0 ;  /* 0x2000001cff367230 */ /* 0x000fe20000004100 */
[----:B------:R-:W-:Y:S01]  /*d8f0*/  FMUL.FTZ R66, R66, R5 ;  /* 0x0000000542427220 */ /* 0x000fe20000410000 */
[----:B------:R-:W-:Y:S01]  /*d900*/  HADD2.F32 R53, -RZ, R27.H1_H1 ;  /* 0x3000001bff357230 */ /* 0x000fe20000004100 */
[----:B------:R-:W-:Y:S01]  /*d910*/  FMUL.FTZ R59, R59, R6 ;  /* 0x000000063b3b7220 */ /* 0x000fe20000410000 */
[----:B------:R-:W-:Y:S01]  /*d920*/  HADD2.F32 R11, -RZ, R11.H1_H1 ;  /* 0x3000000bff0b7230 */ /* 0x000fe20000004100 */
[----:B------:R-:W-:Y:S01]  /*d930*/  FFMA.FTZ R68, R56, R51, R68 ;  /* 0x0000003338447223 */ /* 0x000fe20000010044 */
[----:B------:R-:W-:Y:S01]  /*d940*/  HADD2.F32 R51, -RZ, R32.H0_H0 ;  /* 0x20000020ff337230 */ /* 0x000fe20000004100 */
[----:B------:R-:W-:-:S02]  /*d950*/  FFMA.FTZ R5, R54, R5, R7 ;  /* 0x0000000536057223 */ /* 0x000fc40000010007 */
[----:B------:R-:W-:Y:S01]  /*d960*/  FFMA.FTZ R6, R53, R6, R4 ;  /* 0x0000000635067223 */ /* 0x000fe20000010004 */
[----:B------:R-:W-:Y:S01]  /*d970*/  HADD2.F32 R4, -RZ, R27.H0_H0 ;  /* 0x2000001bff047230 */ /* 0x000fe20000004100 */
[----:B------:R-:W-:Y:S01]  /*d980*/  FMUL.FTZ R7, R72, R11 ;  /* 0x0000000b48077220 */ /* 0x000fe20000410000 */
[----:B------:R-:W-:Y:S01]  /*d990*/  F2FP.PACK_AB R5, R5, R50 ;  /* 0x000000320505723e */ /* 0x000fe200000000ff */
[C---:B------:R-:W-:Y:S01]  /*d9a0*/  FMUL.FTZ R58, R75.reuse, R46 ;  /* 0x0000002e4b3a7220 */ /* 0x040fe20000410000 */
        /* <DEDUP_REMOVED lines=12> */
[C---:B------:R-:W-:Y:S01]  /*da70*/  FFMA.FTZ R11, R4.reuse, R11, -R72 ;  /* 0x0000000b040b7223 */ /* 0x040fe20000010848 */
        /* <DEDUP_REMOVED lines=8> */
.L_x_925:
[----:B------:R-:W-:Y:S05]  /*db00*/  BSYNC B1 ;  /* 0x0000000000017941 */ /* 0x000fea0003800000 */
.L_x_924:
        /* <DEDUP_REMOVED lines=22> */
[-C--:B------:R-:W-:Y:S01]  /*dc70*/  LOP3.LUT R6, R5, R46.reuse, RZ, 0x3c, !PT ;  /* 0x0000002e05067212 */ /* 0x080fe200078e3cff */
[----:B------:R-:W-:Y:S01]  /*dc80*/  HADD2.F32 R56, -RZ, R34.H1_H1 ;  /* 0x30000022ff387230 */ /* 0x000fe20000004100 */
[----:B------:R-:W-:Y:S01]  /*dc90*/  SHF.L.U32 R5, R7, 0x3, RZ ;  /* 0x0000000307057819 */ /* 0x000fe200000006ff */
[----:B------:R-:W-:Y:S01]  /*dca0*/  HADD2.F32 R59, -RZ, R39.H0_H0 ;  /* 0x20000027ff3b7230 */ /* 0x000fe20000004100 */
[----:B------:R-:W-:Y:S01]  /*dcb0*/  LEA.HI R4, R4, R7, RZ, 0x3 ;  /* 0x0000000704047211 */ /* 0x000fe200078f18ff */
[----:B------:R-:W-:Y:S01]  /*dcc0*/  HADD2.F32 R68, -RZ, R38.H1_H1 ;  /* 0x30000026ff447230 */ /* 0x000fe20000004100 */
[----:B------:R-:W-:Y:S01]  /*dcd0*/  LOP3.LUT R5, R48, 0x38, R5, 0xf8, !PT ;  /* 0x0000003830057812 */ /* 0x000fe200078ef805 */
[----:B------:R-:W-:Y:S01]  /*dce0*/  HADD2.F32 R62, -RZ, R36.H1_H1 ;  /* 0x30000024ff3e7230 */ /* 0x000fe20000004100 */
[----:B------:R-:W-:Y:S01]  /*dcf0*/  SHF.L.U32 R4, R4, 0xa, RZ ;  /* 0x0000000a04047819 */ /* 0x000fe200000006ff */
[----:B------:R-:W-:Y:S01]  /*dd00*/  HADD2.F32 R70, -RZ, R34.H0_H0 ;  /* 0x20000022ff467230 */ /* 0x000fe20000004100 */
[----:B------:R-:W-:Y:S01]  /*dd10*/  LOP3.LUT R5, R5, R46, RZ, 0x3c, !PT ;  /* 0x0000002e05057212 */ /* 0x000fe200078e3cff */
[----:B------:R-:W-:Y:S01]  /*dd20*/  HADD2.F32 R58, -RZ, R36.H0_H0 ;  /* 0x20000024ff3a7230 */ /* 0x000fe20000004100 */
[----:B------:R-:W-:Y:S01]  /*dd30*/  LOP3.LUT R4, R4, 0x7fffe000, RZ, 0xc0, !PT ;  /* 0x7fffe00004047812 */ /* 0x000fe200078ec0ff */
[----:B------:R-:W-:Y:S01]  /*dd40*/  HADD2.F32 R57, -RZ, R35.H1_H1 ;  /* 0x30000023ff397230 */ /* 0x000fe20000004100 */
[----:B------:R-:W-:Y:S01]  /*dd50*/  IADD3 R45, R41, R6, RZ ;  /* 0x00000006292d7210 */ /* 0x000fe20007ffe0ff */
[----:B------:R-:W-:Y:S01]  /*dd60*/  HADD2.F32 R67, -RZ, R38.H0_H0 ;  /* 0x20000026ff437230 */ /* 0x000fe20000004100 */
[----:B------:R-:W-:Y:S01]  /*dd70*/  IADD3 R4, R5, R4, R41 ;  /* 0x0000000405047210 */ /* 0x000fe20007ffe029 */
[----:B------:R-:W-:Y:S01]  /*dd80*/  HADD2.F32 R76, -RZ, R33.H0_H0 ;  /* 0x20000021ff4c7230 */ /* 0x000fe20000004100 */
[----:B------:R-:W-:-:S02]  /*dd90*/  SHF.L.U32 R45, R45, 0x1, RZ ;  /* 0x000000012d2d7819 */ /* 0x000fc400000006ff */
        /* <DEDUP_REMOVED lines=8> */
[----:B------:R-:W-:Y:S01]  /*de20*/  HADD2.F32 R8, -RZ, R9.H0_H0 ;  /* 0x20000009ff087230 */ /* 0x000fe20000004100 */
[-C--:B------:R-:W-:Y:S01]  /*de30*/  FMUL.FTZ R74, R74, R75.reuse ;  /* 0x0000004b4a4a7220 */ /* 0x080fe20000410000 */
[----:B------:R-:W-:Y:S01]  /*de40*/  HADD2.F32 R54, -RZ, R5.H0_H0 ;  /* 0x20000005ff367230 */ /* 0x000fe20000004100 */
[----:B------:R-:W-:Y:S01]  /*de50*/  FFMA.FTZ R75, R66, R75, R4 ;  /* 0x0000004b424b7223 */ /* 0x000fe20000010004 */
[----:B------:R-:W-:Y:S01]  /*de60*/  HADD2.F32 R51, -RZ, R9.H1_H1 ;  /* 0x30000009ff337230 */ /* 0x000fe20000004100 */
[C---:B------:R-:W-:Y:S01]  /*de70*/  FMUL.FTZ R4, R71.reuse, R8 ;  /* 0x0000000847047220 */ /* 0x040fe20000410000 */
[----:B------:R-:W-:Y:S01]  /*de80*/  HADD2.F32 R9, -RZ, R10.H0_H0 ;  /* 0x2000000aff097230 */ /* 0x000fe20000004100 */
[C---:B------:R-:W-:Y:S01]  /*de90*/  FMUL.FTZ R72, R56.reuse, R49 ;  /* 0x0000003138487220 */ /* 0x040fe20000410000 */
[----:B------:R-:W-:Y:S01]  /*dea0*/  HADD2.F32 R53, -RZ, R6.H0_H0 ;  /* 0x20000006ff357230 */ /* 0x000fe20000004100 */
[----:B------:R-:W-:Y:S01]  /*deb0*/  FMUL.FTZ R73, R56, R55 ;  /* 0x0000003738497220 */ /* 0x000fe20000410000 */
[--C-:B------:R-:W-:Y:S01]  /*dec0*/  HADD2.F32 R50, -RZ, R7.reuse.H0_H0 ;  /* 0x20000007ff327230 */ /* 0x100fe20000004100 */
[-C--:B------:R-:W-:Y:S01]  /*ded0*/  FMUL.FTZ R71, R71, R54.reuse ;  /* 0x0000003647477220 */ /* 0x080fe20000410000 */
[----:B------:R-:W-:Y:S01]  /*dee0*/  HADD2.F32 R77, -RZ, R7.H1_H1 ;  /* 0x30000007ff4d7230 */ /* 0x000fe20000004100 */
[----:B------:R-:W-:Y:S01]  /*def0*/  FFMA.FTZ R54, R59, R54, R4 ;  /* 0x000000363b367223 */ /* 0x000fe20000010004 */
[----:B------:R-:W-:Y:S01]  /*df00*/  HADD2.F32 R56, -RZ, R40.H1_H1 ;  /* 0x30000028ff387230 */ /* 0x000fe20000004100 */
[C---:B------:R-:W-:Y:S01]  /*df10*/  FMUL.FTZ R4, R68.reuse, R9 ;  /* 0x0000000944047220 */ /* 0x040fe20000410000 */
        /* <DEDUP_REMOVED lines=8> */
[--C-:B------:R-:W-:Y:S01]  /*dfa0*/  HADD2.F32 R10, -RZ, R11.reuse.H0_H0 ;  /* 0x2000000bff0a7230 */ /* 0x100fe20000004100 */
[----:B------:R-:W-:Y:S01]  /*dfb0*/  FMUL.FTZ R4, R7, R52 ;  /* 0x0000003407047220 */ /* 0x000fe20000410000 */
[----:B------:R-:W-:Y:S01]  /*dfc0*/  HADD2.F32 R11, -RZ, R11.H1_H1 ;  /* 0x3000000bff0b7230 */ /* 0x000fe20000004100 */
[----:B------:R-:W-:-:S02]  /*dfd0*/  FMUL.FTZ R70, R70, R5 ;  /* 0x0000000546467220 */ /* 0x000fc40000410000 */
[-C--:B------:R-:W-:Y:S02]  /*dfe0*/  FMUL.FTZ R68, R7, R6.reuse ;  /* 0x0000000607447220 */ /* 0x080fe40000410000 */
        /* <DEDUP_REMOVED lines=28> */
.L_x_931:
[----:B------:R-:W-:Y:S05]  /*e1b0*/  BSYNC B0 ;  /* 0x0000000000007941 */ /* 0x000fea0003800000 */
.L_x_930:
        /* <DEDUP_REMOVED lines=97> */
.L_x_929:
[----:B------:R-:W-:Y:S05]  /*e7d0*/  BSYNC B1 ;  /* 0x0000000000017941 */ /* 0x000fea0003800000 */
.L_x_928:
[----:B-1----:R-:W-:-:S04]  /*e7e0*/  IADD3 R4, R2, 0x60, RZ ;  /* 0x0000006002047810 */ /* 0x002fc80007ffe0ff */
        /* <DEDUP_REMOVED lines=15> */
[--C-:B------:R-:W-:Y:S01]  /*e8e0*/  HADD2.F32 R52, -RZ, R37.reuse.H1_H1 ;  /* 0x30000025ff347230 */ /* 0x100fe20000004100 */
[----:B------:R-:W-:Y:S01]  /*e8f0*/  LOP3.LUT R44, R46, 0x38, R3, 0xf8, !PT ;  /* 0x000000382e2c7812 */ /* 0x000fe200078ef803 */
[----:B------:R-:W-:Y:S01]  /*e900*/  HADD2.F32 R37, -RZ, R37.H0_H0 ;  /* 0x20000025ff257230 */ /* 0x000fe20000004100 */
[----:B------:R-:W-:Y:S01]  /*e910*/  SHF.R.S32.HI R4, RZ, 0x1f, R7 ;  /* 0x0000001fff047819 */ /* 0x000fe20000011407 */
[--C-:B------:R-:W-:Y:S01]  /*e920*/  HADD2.F32 R56, -RZ, R39.reuse.H1_H1 ;  /* 0x30000027ff387230 */ /* 0x100fe20000004100 */
[----:B------:R-:W-:Y:S01]  /*e930*/  SHF.L.U32 R5, R7, 0x3, RZ ;  /* 0x0000000307057819 */ /* 0x000fe200000006ff */
[----:B------:R-:W-:Y:S01]  /*e940*/  HADD2.F32 R39, -RZ, R39.H0_H0 ;  /* 0x20000027ff277230 */ /* 0x000fe20000004100 */
[----:B------:R-:W-:Y:S01]  /*e950*/  LEA.HI R4, R4, R7, RZ, 0x3 ;  /* 0x0000000704047211 */ /* 0x000fe200078f18ff */
[--C-:B------:R-:W-:Y:S01]  /*e960*/  HADD2.F32 R57, -RZ, R34.reuse.H1_H1 ;  /* 0x30000022ff397230 */ /* 0x100fe20000004100 */
[----:B------:R-:W-:Y:S01]  /*e970*/  LOP3.LUT R44, R44, R45, RZ, 0x3c, !PT ;  /* 0x0000002d2c2c7212 */ /* 0x000fe200078e3cff */
[----:B------:R-:W-:Y:S01]  /*e980*/  HADD2.F32 R34, -RZ, R34.H0_H0 ;  /* 0x20000022ff227230 */ /* 0x000fe20000004100 */
[----:B------:R-:W-:Y:S01]  /*e990*/  LOP3.LUT R6, R46, 0x38, R5, 0xf8, !PT ;  /* 0x000000382e067812 */ /* 0x000fe200078ef805 */
[----:B------:R-:W-:Y:S01]  /*e9a0*/  HADD2.F32 R66, -RZ, R40.H1_H1 ;  /* 0x30000028ff427230 */ /* 0x000fe20000004100 */
[----:B------:R-:W-:-:S02]  /*e9b0*/  SHF.L.U32 R4, R4, 0xa, RZ ;  /* 0x0000000a04047819 */ /* 0x000fc400000006ff */
[----:B------:R-:W-:Y:S02]  /*e9c0*/  IADD3 R44, R41, R44, RZ ;  /* 0x0000002c292c7210 */ /* 0x000fe40007ffe0ff */
        /* <DEDUP_REMOVED lines=74> */
.L_x_933:
[----:B------:R-:W-:Y:S05]  /*ee70*/  BSYNC B0 ;  /* 0x0000000000007941 */ /* 0x000fea0003800000 */
.L_x_932:
        /* <DEDUP_REMOVED lines=13> */
[----:B------:R-:W-:Y:S02]  /*ef50*/  SHF.L.U32 R6, R6, 0x7, RZ ;  /* 0x0000000706067819 */ /* 0x000fe400000006ff */
[----:B------:R-:W-:Y:S02]  /*ef60*/  SHF.L.U32 R5, R7, 0x3, RZ ;  /* 0x0000000307057819 */ /* 0x000fe400000006ff */
[----:B------:R-:W-:Y:S02]  /*ef70*/  LEA.HI R4, R4, R7, RZ, 0x3 ;  /* 0x0000000704047211 */ /* 0x000fe400078f18ff */
[----:B------:R-:W-:Y:S02]  /*ef80*/  LOP3.LUT R6, R6, 0x7fffe000, RZ, 0xc0, !PT ;  /* 0x7fffe00006067812 */ /* 0x000fe400078ec0ff */
[----:B------:R-:W-:-:S02]  /*ef90*/  LOP3.LUT R8, R8, R45, RZ, 0x3c, !PT ;  /* 0x0000002d08087212 */ /* 0x000fc400078e3cff */
        /* <DEDUP_REMOVED lines=79> */
.L_x_911:
[----:B------:R-:W-:Y:S05]  /*f490*/  BSYNC B2 ;  /* 0x0000000000027941 */ /* 0x000fea0003800000 */
.L_x_883:
[----:B-1----:R-:W-:Y:S01]  /*f4a0*/  IMAD R5, R22, c[0x0][0x208], RZ ;  /* 0x0000820016057a24 */ /* 0x002fe200078e02ff */
[----:B----4-:R-:W-:Y:S01]  /*f4b0*/  SHF.R.S32.HI R8, RZ, 0x4, R19 ;  /* 0x00000004ff087819 */ /* 0x010fe20000011413 */
[----:B------:R-:W-:Y:S01]  /*f4c0*/  IMAD.SHL.U32 R6, R13, 0x40, RZ ;  /* 0x000000400d067824 */ /* 0x000fe200078e00ff */
[----:B------:R-:W-:Y:S01]  /*f4d0*/  LEA.HI R62, R17, R216, RZ, 0x5 ;  /* 0x000000d8113e7211 */ /* 0x000fe200078f28ff */
[----:B------:R-:W-:Y:S01]  /*f4e0*/  IMAD R4, R226, c[0x0][0x20c], R5 ;  /* 0x00008300e2047a24 */ /* 0x000fe200078e0205 */
[----:B------:R-:W-:Y:S01]  /*f4f0*/  LEA.HI R19, R19, R8, RZ, 0x1 ;  /* 0x0000000813137211 */ /* 0x000fe200078f08ff */
[----:B------:R-:W-:Y:S01]  /*f500*/  IMAD.SHL.U32 R5, R2, 0x8, RZ ;  /* 0x0000000802057824 */ /* 0x000fe200078e00ff */
[----:B------:R-:W-:Y:S01]  /*f510*/  LOP3.LUT R6, R6, 0x1c0, RZ, 0xc0, !PT ;  /* 0x000001c006067812 */ /* 0x000fe200078ec0ff */
[----:B------:R-:W-:Y:S01]  /*f520*/  IMAD.WIDE.U32 R10, R226, c[0x0][0x208], RZ ;  /* 0x00008200e20a7a25 */ /* 0x000fe200078e00ff */
[----:B------:R-:W-:Y:S01]  /*f530*/  LOP3.LUT R19, R19, 0xfffffffe, RZ, 0xc0, !PT ;  /* 0xfffffffe13137812 */ /* 0x000fe200078ec0ff */
[----:B------:R-:W-:-:S04]  /*f540*/  DEPBAR.LE SB0, 0x0 ;  /* 0x000080000000791a */ /* 0x000fc80000000000 */
[----:B------:R-:W-:Y:S01]  /*f550*/  LOP3.LUT R5, R6, 0x8, R5, 0xf8, !PT ;  /* 0x0000000806057812 */ /* 0x000fe200078ef805 */
[----:B------:R-:W-:Y:S01]  /*f560*/  IMAD.IADD R11, R11, 0x1, R4 ;  /* 0x000000010b0b7824 */ /* 0x000fe200078e0204 */
[----:B------:R-:W-:Y:S01]  /*f570*/  SHF.R.U32.HI R6, RZ, 0x3, R6 ;  /* 0x00000003ff067819 */ /* 0x000fe20000011606 */
[----:B------:R-:W-:Y:S01]  /*f580*/  IMAD.IADD R4, R8, 0x1, -R19 ;  /* 0x0000000108047824 */ /* 0x000fe200078e0a13 */
[----:B------:R-:W-:Y:S01]  /*f590*/  LOP3.LUT R12, R12, 0xfffffff7, RZ, 0xc0, !PT ;  /* 0xfffffff70c0c7812 */ /* 0x000fe200078ec0ff */
[----:B------:R-:W-:Y:S01]  /*f5a0*/  IMAD.WIDE.U32 R10, R225, c[0x0][0x218], R10 ;  /* 0x00008600e10a7a25 */ /* 0x000fe200078e000a */
[----:B------:R-:W-:Y:S01]  /*f5b0*/  LOP3.LUT R5, R5, R6, RZ, 0x3c, !PT ;  /* 0x0000000605057212 */ /* 0x000fe200078e3cff */
[----:B------:R-:W-:Y:S01]  /*f5c0*/  BSSY B0, `(.L_x_934) ;  /* 0x000006f000007945 */ /* 0x000fe20003800000 */
[----:B------:R-:W-:Y:S01]  /*f5d0*/  SHF.R.S32.HI R66, RZ, 0x1f, R15 ;  /* 0x0000001fff427819 */ /* 0x000fe2000001140f */
[----:B------:R-:W-:Y:S01]  /*f5e0*/  IMAD R6, R21, c[0x0][0x218], RZ ;  /* 0x0000860015067a24 */ /* 0x000fe200078e02ff */
[----:B------:R-:W-:Y:S01]  /*f5f0*/  BAR.SYNC.DEFER_BLOCKING 0x0 ;  /* 0x0000000000007b1d */ /* 0x000fe20000010000 */
[----:B------:R-:W-:Y:S01]  /*f600*/  IMAD R209, R4, 0x200, R5 ;  /* 0x0000020004d17824 */ /* 0x000fe200078e0205 */
[----:B------:R-:W-:Y:S01]  /*f610*/  IADD3 R10, P0, R24, R10, RZ ;  /* 0x0000000a180a7210 */ /* 0x000fe20007f1e0ff */
[----:B------:R-:W-:Y:S01]  /*f620*/  IMAD R5, R225, c[0x0][0x21c], R6 ;  /* 0x00008700e1057a24 */ /* 0x000fe200078e0206 */
[----:B------:R-:W-:Y:S01]  /*f630*/  LEA.HI R66, R66, R15, RZ, 0x3 ;  /* 0x0000000f42427211 */ /* 0x000fe200078f18ff */
[----:B------:R-:W-:Y:S01]  /*f640*/  IMAD.SHL.U32 R8, R18, 0x40, RZ ;  /* 0x0000004012087824 */ /* 0x000fe200078e00ff */
[----:B------:R-:W-:Y:S01]  /*f650*/  R2P PR, R13, 0x6 ;  /* 0x000000060d007804 */ /* 0x000fe20000000000 */
[----:B------:R-:W-:Y:S01]  /*f660*/  IMAD.SHL.U32 R209, R209, 0x2, RZ ;  /* 0x00000002d1d17824 */ /* 0x000fe200078e00ff */
[----:B------:R-:W-:Y:S01]  /*f670*/  IADD3.X R5, R20, R11, R5, P0, !PT ;  /* 0x0000000b14057210 */ /* 0x000fe200007fe405 */
[----:B------:R-:W-:Y:S01]  /*f680*/  IMAD.SHL.U32 R9, R0, 0x40, RZ ;  /* 0x0000004000097824 */ /* 0x000fe200078e00ff */
[----:B------:R-:W-:Y:S01]  /*f690*/  LEA R19, P0, R10, c[0x0][0x1f8], 0x1 ;  /* 0x00007e000a137a11 */ /* 0x000fe200078008ff */
[----:B------:R-:W-:Y:S01]  /*f6a0*/  IMAD.SHL.U32 R0, R62, 0x20, RZ ;  /* 0x000000203e007824 */ /* 0x000fe200078e00ff */
[----:B------:R-:W-:Y:S01]  /*f6b0*/  LOP3.LUT R8, R8, 0x1c0, RZ, 0xc0, !PT ;  /* 0x000001c008087812 */ /* 0x000fe200078ec0ff */
[----:B------:R-:W-:Y:S01]  /*f6c0*/  IMAD.SHL.U32 R227, R16, 0x2, RZ ;  /* 0x0000000210e37824 */ /* 0x000fe200078e00ff */
[----:B------:R-:W-:Y:S01]  /*f6d0*/  LEA.HI.X R10, R10, c[0x0][0x1fc], R5, 0x1, P0 ;  /* 0x00007f000a0a7a11 */ /* 0x000fe200000f0c05 */
[----:B------:R-:W-:Y:S01]  /*f6e0*/  IMAD.SHL.U32 R5, R4, 0x8, RZ ;  /* 0x0000000804057824 */ /* 0x000fe200078e00ff */
[----:B------:R-:W-:Y:S01]  /*f6f0*/  SHFL.IDX PT, R24, R19, RZ, 0x181f ;  /* 0x00181fff13187589 */ /* 0x000fe200000e0000 */
[----:B------:R-:W-:Y:S01]  /*f700*/  IADD3 R6, R209, 0xa080, RZ ;  /* 0x0000a080d1067810 */ /* 0x000fe20007ffe0ff */
[----:B------:R-:W-:Y:S01]  /*f710*/  IMAD.IADD R16, R61, 0x1, -R2 ;  /* 0x000000013d107824 */ /* 0x000fe200078e0a02 */
[----:B------:R-:W-:Y:S01]  /*f720*/  IADD3 R208, R209, 0xa0a0, RZ ;  /* 0x0000a0a0d1d07810 */ /* 0x000fe20007ffe0ff */
[----:B------:R-:W1:Y:S01]  /*f730*/  SHFL.IDX PT, R25, R10, RZ, 0x181f ;  /* 0x00181fff0a197589 */ /* 0x000e6200000e0000 */
[----:B------:R-:W-:-:S02]  /*f740*/  LOP3.LUT R5, R8, 0x8, R5, 0xf8, !PT ;  /* 0x0000000808057812 */ /* 0x000fc400078ef805 */
[----:B------:R-:W-:Y:S01]  /*f750*/  SHF.R.U32.HI R8, RZ, 0x3, R8 ;  /* 0x00000003ff087819 */ /* 0x000fe20000011608 */
[----:B------:R2:W3:Y:S01]  /*f760*/  LDSM.16.M88.4 R36, [R209+0xa080] ;  /* 0x00a08000d124783b */ /* 0x0004e20000000200 */
[----:B------:R-:W-:Y:S02]  /*f770*/  LOP3.LUT R9, R9, 0xfffffe00, RZ, 0xc0, !PT ;  /* 0xfffffe0009097812 */ /* 0x000fe400078ec0ff */
[----:B------:R-:W-:Y:S01]  /*f780*/  LOP3.LUT R8, R5, R8, RZ, 0x3c, !PT ;  /* 0x0000000805087212 */ /* 0x000fe200078e3cff */
[----:B------:R2:W4:Y:S01]  /*f790*/  LDSM.16.M88.4 R28, [R209+0xa880] ;  /* 0x00a88000d11c783b */ /* 0x0005220000000200 */
[----:B------:R-:W-:Y:S02]  /*f7a0*/  LOP3.LUT R0, R0, 0x7ffffc00, RZ, 0xc0, !PT ;  /* 0x7ffffc0000007812 */ /* 0x000fe400078ec0ff */
[----:B------:R-:W-:Y:S02]  /*f7b0*/  @P1 IADD3 R208, R6, -0x20, RZ ;  /* 0xffffffe006d01810 */ /* 0x000fe40007ffe0ff */
[----:B------:R-:W-:Y:S01]  /*f7c0*/  ISETP.GE.AND P1, PT, R3, c[0x0][0x1d4], PT ;  /* 0x0000750003007a0c */ /* 0x000fe20003f26270 */
[----:B------:R2:W2:Y:S01]  /*f7d0*/  LDSM.16.M88.4 R4, [R209+0xb080] ;  /* 0x00b08000d104783b */ /* 0x0004a20000000200 */
[----:B------:R-:W-:-:S02]  /*f7e0*/  IADD3 R0, R8, R9, R0 ;  /* 0x0000000908007210 */ /* 0x000fc40007ffe000 */
[----:B------:R-:W-:Y:S01]  /*f7f0*/  ISETP.LT.OR P0, PT, R16, 0x1, P1 ;  /* 0x000000011000780c */ /* 0x000fe20000f01670 */
[----:B------:R2:W2:Y:S01]  /*f800*/  LDSM.16.M88.4 R56, [R208] ;  /* 0x00000000d038783b */ /* 0x0004a20000000200 */
[C---:B------:R-:W-:Y:S01]  /*f810*/  LEA R210, R0.reuse, 0x10080, 0x1 ;  /* 0x0001008000d27811 */ /* 0x040fe200078e08ff */
[----:B------:R-:W-:Y:S01]  /*f820*/  IMAD.SHL.U32 R44, R0, 0x2, RZ ;  /* 0x00000002002c7824 */ /* 0x000fe200078e00ff */
[----:B------:R-:W-:Y:S01]  /*f830*/  SHF.R.S32.HI R0, RZ, 0x1f, R221 ;  /* 0x0000001fff007819 */ /* 0x000fe200000114dd */
[----:B------:R2:W2:Y:S01]  /*f840*/  LDSM.16.M88.4 R52, [R208+0x800] ;  /* 0x00080000d034783b */ /* 0x0004a20000000200 */
[----:B------:R-:W-:Y:S01]  /*f850*/  LOP3.LUT R66, R66, 0xfffffff8, RZ, 0xc0, !PT ;  /* 0xfffffff842427812 */ /* 0x000fe200078ec0ff */
[----:B------:R-:W-:Y:S01]  /*f860*/  IMAD R72, R213, 0x2, R210 ;  /* 0x00000002d5487824 */ /* 0x000fe200078e02d2 */
[----:B------:R-:W-:Y:S01]  /*f870*/  LEA.HI R67, R0, R221, RZ, 0x3 ;  /* 0x000000dd00437211 */ /* 0x000fe200078f18ff */
[----:B-1----:R-:W-:Y:S01]  /*f880*/  IMAD.WIDE R26, R3, 0x2, R24 ;  /* 0x00000002031a7825 */ /* 0x002fe200078e0218 */
[----:B------:R1:W1:Y:S01]  /*f890*/  LDSM.16.M88.4 R48, [R208+0x1000] ;  /* 0x00100000d030783b */ /* 0x0002620000000200 */
[----:B------:R-:W-:-:S02]  /*f8a0*/  SHF.R.S32.HI R11, RZ, 0x1f, R14 ;  /* 0x0000001fff0b7819 */ /* 0x000fc4000001140e */
[----:B------:R-:W-:Y:S01]  /*f8b0*/  LOP3.LUT R67, R67, 0xfffffff8, RZ, 0xc0, !PT ;  /* 0xfffffff843437812 */ /* 0x000fe200078ec0ff */
[----:B------:R-:W1:Y:S01]  /*f8c0*/  LDSM.16.M88.4 R44, [R44+0x10080] ;  /* 0x010080002c2c783b */ /* 0x000e620000000200 */
[----:B------:R-:W-:Y:S01]  /*f8d0*/  LEA.HI R230, R11, R14, RZ, 0x3 ;  /* 0x0000000e0be67211 */ /* 0x000fe200078f18ff */
[----:B------:R-:W-:Y:S01]  /*f8e0*/  IMAD.MOV.U32 R0, RZ, RZ, 0x20 ;  /* 0x00000020ff007424 */ /* 0x000fe200078e00ff */
[----:B------:R-:W-:Y:S01]  /*f8f0*/  SHF.R.S32.HI R68, RZ, 0x1f, R3 ;  /* 0x0000001fff447819 */ /* 0x000fe20000011403 */
[----:B------:R1:W1:Y:S01]  /*f900*/  LDSM.16.M88.4 R20, [R72] ;  /* 0x000000004814783b */ /* 0x0002620000000200 */
[----:B------:R-:W-:Y:S01]  /*f910*/  IMAD.WIDE R32, R67, 0x2, R24 ;  /* 0x0000000243207825 */ /* 0x000fe200078e0218 */
[----:B------:R-:W-:Y:S02]  /*f920*/  LOP3.LUT R230, R230, 0xfffffff8, RZ, 0xc0, !PT ;  /* 0xfffffff8e6e67812 */ /* 0x000fe400078ec0ff */
[----:B------:R-:W-:Y:S01]  /*f930*/  @!PT LDS RZ, [RZ] ;  /* 0x00000000fffff984 */ /* 0x000fe20000000800 */
[----:B------:R-:W-:Y:S01]  /*f940*/  @!PT LDS RZ, [RZ] ;  /* 0x00000000fffff984 */ /* 0x000fe20000000800 */
[----:B------:R-:W-:Y:S01]  /*f950*/  @!PT LDS RZ, [RZ] ;  /* 0x00000000fffff984 */ /* 0x000fe20000000800 */
[----:B------:R5:W-:Y:S01]  /*f960*/  LDGSTS.E.BYPASS.LTC128B.128 [R227+0x4080], [R26.64], !P0 ;  /* 0x040800001ae37fae */ /* 0x000be2000c101d50 */
[----:B------:R-:W-:-:S02]  /*f970*/  ISETP.GE.AND P0, PT, R221, c[0x0][0x1d4], PT ;  /* 0x00007500dd007a0c */ /* 0x000fc40003f06270 */
[----:B------:R-:W-:Y:S02]  /*f980*/  SEL R212, R0, 0xffffffe0, !P2 ;  /* 0xffffffe000d47807 */ /* 0x000fe40005000000 */
[----:B------:R-:W-:Y:S02]  /*f990*/  LOP3.LUT R0, R8, R9, RZ, 0xfc, !PT ;  /* 0x0000000908007212 */ /* 0x000fe400078efcff */
[----:B------:R-:W-:Y:S02]  /*f9a0*/  SHF.R.S32.HI R70, RZ, 0x1f, R67 ;  /* 0x0000001fff467819 */ /* 0x000fe40000011443 */
[----:B------:R-:W-:Y:S02]  /*f9b0*/  SHF.R.S32.HI R71, RZ, 0x1f, R66 ;  /* 0x0000001fff477819 */ /* 0x000fe40000011442 */
[----:B------:R-:W-:Y:S02]  /*f9c0*/  SHF.R.S32.HI R69, RZ, 0x1f, R230 ;  /* 0x0000001fff457819 */ /* 0x000fe400000114e6 */
[----:B------:R-:W-:-:S02]  /*f9d0*/  IADD3 R203, R208, 0x800, RZ ;  /* 0x00000800d0cb7810 */ /* 0x000fc40007ffe0ff */
[----:B------:R-:W-:Y:S02]  /*f9e0*/  @P0 LOP3.LUT R12, R12, 0x8, RZ, 0xfc, !PT ;  /* 0x000000080c0c0812 */ /* 0x000fe400078efcff */
[----:B------:R-:W-:Y:S02]  /*f9f0*/  ISETP.LT.OR P0, PT, R16, 0x1, P0 ;  /* 0x000000011000780c */ /* 0x000fe40000701670 */
[----:B------:R-:W-:Y:S02]  /*fa00*/  LOP3.LUT R12, R12, 0xfffffffb, RZ, 0xc0, !PT ;  /* 0xfffffffb0c0c7812 */ /* 0x000fe400078ec0ff */
[----:B------:R-:W-:Y:S01]  /*fa10*/  IADD3 R202, R208, 0x1000, RZ ;  /* 0x00001000d0ca7810 */ /* 0x000fe20007ffe0ff */
[----:B-----5:R-:W-:-:S08]  /*fa20*/  IMAD.WIDE R26, R66, 0x2, R24 ;  /* 0x00000002421a7825 */ /* 0x020fd000078e0218 */
[----:B------:R1:W-:Y:S01]  /*fa30*/  LDGSTS.E.BYPASS.LTC128B.128 [R227+0x5880], [R32.64], !P0 ;  /* 0x0588000020e37fae */ /* 0x0003e2000c101d50 */
[----:B------:R-:W-:Y:S01]  /*fa40*/  ISETP.GE.AND P0, PT, R15, c[0x0][0x1d4], PT ;  /* 0x000075000f007a0c */ /* 0x000fe20003f06270 */
[----:B------:R-:W-:-:S12]  /*fa50*/  IMAD.WIDE R24, R230, 0x2, R24 ;  /* 0x00000002e6187825 */ /* 0x000fd800078e0218 */
[----:B------:R-:W-:Y:S02]  /*fa60*/  @P0 LOP3.LUT R12, R12, 0x4, RZ, 0xfc, !PT ;  /* 0x000000040c0c0812 */ /* 0x000fe400078efcff */
[----:B------:R-:W-:Y:S02]  /*fa70*/  ISETP.LT.OR P0, PT, R16, 0x1, P0 ;  /* 0x000000011000780c */ /* 0x000fe40000701670 */
[----:B------:R-:W-:-:S11]  /*fa80*/  LOP3.LUT R12, R12, 0xfffffffd, RZ, 0xc0, !PT ;  /* 0xfffffffd0c0c7812 */ /* 0x000fd600078ec0ff */
[----:B------:R1:W-:Y:S01]  /*fa90*/  LDGSTS.E.BYPASS.LTC128B.128 [R227+0x7080], [R26.64], !P0 ;  /* 0x070800001ae37fae */ /* 0x0003e2000c101d50 */
[----:B------:R-:W-:-:S13]  /*faa0*/  ISETP.GE.AND P0, PT, R14, c[0x0][0x1d4], PT ;  /* 0x000075000e007a0c */ /* 0x000fda0003f06270 */
[----:B------:R-:W-:Y:S02]  /*fab0*/  @P0 LOP3.LUT R12, R12, 0x2, RZ, 0xfc, !PT ;  /* 0x000000020c0c0812 */ /* 0x000fe400078efcff */
[----:B------:R-:W-:Y:S02]  /*fac0*/  ISETP.LT.OR P0, PT, R16, 0x1, P0 ;  /* 0x000000011000780c */ /* 0x000fe40000701670 */
[----:B------:R-:W-:-:S11]  /*fad0*/  LOP3.LUT R12, R12, 0xffffffdf, RZ, 0xc0, !PT ;  /* 0xffffffdf0c0c7812 */ /* 0x000fd600078ec0ff */
[----:B------:R1:W-:Y:S01]  /*fae0*/  LDGSTS.E.BYPASS.LTC128B.128 [R227+0x8880], [R24.64], !P0 ;  /* 0x0888000018e37fae */ /* 0x0003e2000c101d50 */
[----:B------:R-:W-:-:S13]  /*faf0*/  ISETP.GT.AND P0, PT, R216, 0x7f, PT ;  /* 0x0000007fd800780c */ /* 0x000fda0003f04270 */
[----:B------:R-:W-:Y:S01]  /*fb00*/  @P0 LOP3.LUT R12, R12, 0x20, RZ, 0xfc, !PT ;  /* 0x000000200c0c0812 */ /* 0x000fe200078efcff */
[----:B------:R-:W-:Y:S05]  /*fb10*/  @P0 BRA `(.L_x_935) ;  /* 0x0000019000000947 */ /* 0x000fea0003800000 */
[----:B--234-:R-:W-:Y:S05]  /*fb20*/  BRA.DIV ~URZ, `(.L_x_936) ;  /* 0x000083327f007947 */ /* 0x01cfea000b800000 */
[----:B------:R2:W3:Y:S04]  /*fb30*/  SHFL.IDX PT, R17, R10, 0x1, 0x181f ;  /* 0x00381f000a117f89 */ /* 0x0004e800000e0000 */
[----:B------:R2:W4:Y:S02]  /*fb40*/  SHFL.IDX PT, R9, R19, 0x1, 0x181f ;  /* 0x00381f0013097f89 */ /* 0x00052400000e0000 */
.L_x_964:
[----:B----4-:R-:W-:Y:S02]  /*fb50*/  LEA R12, P0, R67, R9, 0x1 ;  /* 0x00000009430c7211 */ /* 0x010fe400078008ff */
[----:B------:R-:W-:Y:S02]  /*fb60*/  ISETP.GE.AND P2, PT, R221, c[0x0][0x1d4], PT ;  /* 0x00007500dd007a0c */ /* 0x000fe40003f46270 */
[----:B---3--:R-:W-:Y:S02]  /*fb70*/  LEA.HI.X R13, R67, R17, R70, 0x1, P0 ;  /* 0x00000011430d7211 */ /* 0x008fe400000f0c46 */
[----:B--2---:R-:W-:-:S04]  /*fb80*/  LEA R10, P0, R66, R9, 0x1 ;  /* 0x00000009420a7211 */ /* 0x004fc800078008ff */
[----:B------:R-:W-:Y:S02]  /*fb90*/  LEA.HI.X R11, R66, R17, R71, 0x1, P0 ;  /* 0x00000011420b7211 */ /* 0x000fe400000f0c47 */
[----:B------:R-:W-:-:S04]  /*fba0*/  LEA R18, P0, R3, R9, 0x1 ;  /* 0x0000000903127211 */ /* 0x000fc800078008ff */
[----:B------:R-:W-:Y:S02]  /*fbb0*/  LEA.HI.X R19, R3, R17, R68, 0x1, P0 ;  /* 0x0000001103137211 */ /* 0x000fe400000f0c44 */
[----:B------:R-:W-:Y:S02]  /*fbc0*/  ISETP.LT.OR P0, PT, R16, 0x21, P1 ;  /* 0x000000211000780c */ /* 0x000fe40000f01670 */
[----:B------:R-:W-:-:S11]  /*fbd0*/  ISETP.GE.AND P1, PT, R15, c[0x0][0x1d4], PT ;  /* 0x000075000f007a0c */ /* 0x000fd60003f26270 */
[----:B------:R-:W-:Y:S01]  /*fbe0*/  @!PT LDS RZ, [RZ] ;  /* 0x00000000fffff984 */ /* 0x000fe20000000800 */
[----:B------:R-:W-:Y:S01]  /*fbf0*/  @!PT LDS RZ, [RZ] ;  /* 0x00000000fffff984 */ /* 0x000fe20000000800 */
[----:B------:R-:W-:Y:S01]  /*fc00*/  @!PT LDS RZ, [RZ] ;  /* 0x00000000fffff984 */ /* 0x000fe20000000800 */
[----:B------:R2:W-:Y:S01]  /*fc10*/  LDGSTS.E.BYPASS.LTC128B.128 [R227+0x5080], [R18.64], !P0 ;  /* 0x0508000012e37fae */ /* 0x0005e2000c101d50 */
[----:B------:R-:W-:-:S04]  /*fc20*/  LEA R8, P0, R230, R9, 0x1 ;  /* 0x00000009e6087211 */ /* 0x000fc800078008ff */
[----:B------:R-:W-:Y:S02]  /*fc30*/  LEA.HI.X R9, R230, R17, R69, 0x1, P0 ;  /* 0x00000011e6097211 */ /* 0x000fe400000f0c45 */
[----:B------:R-:W-:Y:S02]  /*fc40*/  ISETP.LT.OR P0, PT, R16, 0x21, P2 ;  /* 0x000000211000780c */ /* 0x000fe40001701670 */
[----:B------:R-:W-:-:S11]  /*fc50*/  ISETP.GE.AND P2, PT, R14, c[0x0][0x1d4], PT ;  /* 0x000075000e007a0c */ /* 0x000fd60003f46270 */
[----:B------:R2:W-:Y:S01]  /*fc60*/  LDGSTS.E.BYPASS.LTC128B.128 [R227+0x6880], [R12.64], !P0 ;  /* 0x068800000ce37fae */ /* 0x0005e2000c101d50 */
[----:B------:R-:W-:-:S13]  /*fc70*/  ISETP.LT.OR P0, PT, R16, 0x21, P1 ;  /* 0x000000211000780c */ /* 0x000fda0000f01670 */
[----:B------:R2:W-:Y:S01]  /*fc80*/  LDGSTS.E.BYPASS.LTC128B.128 [R227+0x8080], [R10.64], !P0 ;  /* 0x080800000ae37fae */ /* 0x0005e2000c101d50 */
[----:B------:R-:W-:-:S13]  /*fc90*/  ISETP.LT.OR P0, PT, R16, 0x21, P2 ;  /* 0x000000211000780c */ /* 0x000fda0001701670 */
[----:B------:R2:W-:Y:S02]  /*fca0*/  LDGSTS.E.BYPASS.LTC128B.128 [R227+0x9880], [R8.64], !P0 ;  /* 0x0988000008e37fae */ /* 0x0005e4000c101d50 */
.L_x_935:
[----:B--234-:R-:W-:Y:S05]  /*fcb0*/  BSYNC B0 ;  /* 0x0000000000007941 */ /* 0x01cfea0003800000 */
.L_x_934:
[----:B------:R-:W0:Y:S01]  /*fcc0*/  LDGDEPBAR ;  /* 0x00000000000079af */ /* 0x000e220000000000 */
[----:B------:R-:W-:Y:S02]  /*fcd0*/  WARPSYNC 0xffffffff ;  /* 0xffffffff00007948 */ /* 0x000fe40003800000 */
[C---:B-1----:R-:W-:Y:S01]  /*fce0*/  HMMA.16816.F32 R40, R44.reuse, R36, RZ ;  /* 0x000000242c28723c */ /* 0x042fe200000018ff */
[----:B------:R-:W-:Y:S01]  /*fcf0*/  IMAD R75, R211, 0x2, R210 ;  /* 0x00000002d34b7824 */ /* 0x000fe200078e02d2 */
[----:B------:R-:W-:Y:S01]  /*fd00*/  ISETP.GE.AND P1, PT, R95, 0x31, PT ;  /* 0x000000315f00780c */ /* 0x000fe20003f26270 */
[----:B------:R-:W-:Y:S01]  /*fd10*/  IMAD R73, R212, 0x2, R209 ;  /* 0x00000002d4497824 */ /* 0x000fe200078e02d1 */
[C---:B------:R-:W-:Y:S01]  /*fd20*/  IADD3 R200, R208.reuse, 0x1800, RZ ;  /* 0x00001800d0c87810 */ /* 0x040fe20007ffe0ff */
[----:B------:R-:W-:Y:S01]  /*fd30*/  IMAD R74, R211, 0x2, R72 ;  /* 0x00000002d34a7824 */ /* 0x000fe200078e0248 */
[----:B------:R-:W-:Y:S01]  /*fd40*/  IADD3 R199, R208, 0x2000, RZ ;  /* 0x00002000d0c77810 */ /* 0x000fe20007ffe0ff */
[----:B------:R-:W-:Y:S01]  /*fd50*/  IMAD R201, R212, 0x2, R208 ;  /* 0x00000002d4c97824 */ /* 0x000fe200078e02d0 */
[----:B------:R-:W-:Y:S01]  /*fd60*/  HMMA.16816.F32 R32, R44, R28, RZ ;  /* 0x0000001c2c20723c */ /* 0x000fe200000018ff */
[----:B------:R-:W-:Y:S01]  /*fd70*/  LDSM.16.M88.4 R16, [R73+0xa080] ;  /* 0x00a080004910783b */ /* 0x000fe20000000200 */
[----:B------:R-:W-:-:S02]  /*fd80*/  IADD3 R198, R208, 0x2800, RZ ;  /* 0x00002800d0c67810 */ /* 0x000fc40007ffe0ff */
[C---:B------:R-:W-:Y:S01]  /*fd90*/  IADD3 R197, R208.reuse, 0x3000, RZ ;  /* 0x00003000d0c57810 */ /* 0x040fe20007ffe0ff */
[----:B------:R-:W-:Y:S01]  /*fda0*/  LDSM.16.M88.4 R12, [R73+0xa880] ;  /* 0x00a88000490c783b */ /* 0x000fe20000000200 */
[C---:B------:R-:W-:Y:S02]  /*fdb0*/  IADD3 R196, R208.reuse, 0x3800, RZ ;  /* 0x00003800d0c47810 */ /* 0x040fe40007ffe0ff */
[----:B------:R-:W-:Y:S01]  /*fdc0*/  HMMA.16816.F32 R36, R44, R38, RZ ;  /* 0x000000262c24723c */ /* 0x000fe200000018ff */
[----:B------:R-:W-:Y:S01]  /*fdd0*/  LDSM.16.M88.4 R8, [R73+0xb080] ;  /* 0x00b080004908783b */ /* 0x000fe20000000200 */
[C---:B------:R-:W-:Y:S02]  /*fde0*/  IADD3 R195, R208.reuse, 0x4000, RZ ;  /* 0x00004000d0c37810 */ /* 0x040fe40007ffe0ff */
[C---:B------:R-:W-:Y:S02]  /*fdf0*/  IADD3 R194, R208.reuse, 0x4800, RZ ;  /* 0x00004800d0c27810 */ /* 0x040fe40007ffe0ff */
[----:B------:R-:W-:-:S02]  /*fe00*/  IADD3 R193, R208, 0x5000, RZ ;  /* 0x00005000d0c17810 */ /* 0x000fc40007ffe0ff */
[----:B------:R-:W-:Y:S01]  /*fe10*/  HMMA.16816.F32 R28, R44, R30, RZ ;  /* 0x0000001e2c1c723c */ /* 0x000fe200000018ff */
[----:B------:R-:W-:-:S07]  /*fe20*/  IADD3 R192, R208, 0x5800, RZ ;  /* 0x00005800d0c07810 */ /* 0x000fce0007ffe0ff */
[C---:B------:R-:W-:Y:S08]  /*fe30*/  HMMA.16816.F32 R24, R44.reuse, R4, RZ ;  /* 0x000000042c18723c */ /* 0x040ff000000018ff */
[----:B------:R-:W-:Y:S01]  /*fe40*/  HMMA.16816.F32 R44, R44, R6, RZ ;  /* 0x000000062c2c723c */ /* 0x000fe200000018ff */
[----:B------:R-:W1:Y:S07]  /*fe50*/  LDSM.16.M88.4 R4, [R75] ;  /* 0x000000004b04783b */ /* 0x000e6e0000000200 */
[C---:B------:R-:W-:Y:S08]  /*fe60*/  HMMA.16816.F32 R40, R20.reuse, R56, R40 ;  /* 0x000000381428723c */ /* 0x040ff00000001828 */
[C---:B------:R-:W-:Y:S01]  /*fe70*/  HMMA.16816.F32 R36, R20.reuse, R58, R36 ;  /* 0x0000003a1424723c */ /* 0x040fe20000001824 */
[----:B------:R-:W-:Y:S07]  /*fe80*/  LDSM.16.M88.4 R56, [R201] ;  /* 0x00000000c938783b */ /* 0x000fee0000000200 */
[C---:B------:R-:W-:Y:S08]  /*fe90*/  HMMA.16816.F32 R32, R20.reuse, R52, R32 ;  /* 0x000000341420723c */ /* 0x040ff00000001820 */
[C---:B------:R-:W-:Y:S01]  /*fea0*/  HMMA.16816.F32 R28, R20.reuse, R54, R28 ;  /* 0x00000036141c723c */ /* 0x040fe2000000181c */
[----:B------:R-:W-:Y:S07]  /*feb0*/  LDSM.16.M88.4 R52, [R201+0x800] ;  /* 0x00080000c934783b */ /* 0x000fee0000000200 */
[C---:B------:R-:W-:Y:S08]  /*fec0*/  HMMA.16816.F32 R24, R20.reuse, R48, R24 ;  /* 0x000000301418723c */ /* 0x040ff00000001818 */
[----:B------:R-:W-:Y:S01]  /*fed0*/  HMMA.16816.F32 R20, R20, R50, R44 ;  /* 0x000000321414723c */ /* 0x000fe2000000182c */
[----:B------:R-:W2:Y:S04]  /*fee0*/  LDSM.16.M88.4 R44, [R74] ;  /* 0x000000004a2c783b */ /* 0x000ea80000000200 */
        /* <DEDUP_REMOVED lines=10> */
[----:B------:R-:W4:Y:S03]  /*ff90*/  LDSM.16.M88.4 R8, [R209+0xc880] ;  /* 0x00c88000d108783b */ /* 0x000f260000000200 */
[C---:B--2---:R-:W-:Y:S08]  /*ffa0*/  HMMA.16816.F32 R40, R44.reuse, R56, R40 ;  /* 0x000000382c28723c */ /* 0x044ff00000001828 */
[C---:B------:R-:W-:Y:S01]  /*ffb0*/  HMMA.16816.F32 R36, R44.reuse, R58, R36 ;  /* 0x0000003a2c24723c */ /* 0x040fe20000001824 */
[----:B------:R-:W-:Y:S07]  /*ffc0*/  LDSM.16.M88.4 R56, [R208+0x1800] ;  /* 0x00180000d038783b */ /* 0x000fee0000000200 */
[C---:B------:R-:W-:Y:S08]  /*ffd0*/  HMMA.16816.F32 R32, R44.reuse, R52, R32 ;  /* 0x000000342c20723c */ /* 0x040ff00000001820 */
[C---:B------:R-:W-:Y:S01]  /*ffe0*/  HMMA.16816.F32 R28, R44.reuse, R54, R28 ;  /* 0x000000362c1c723c */ /* 0x040fe2000000181c */
[----:B------:R-:W-:Y:S07]  /*fff0*/  LDSM.16.M88.4 R52, [R208+0x2000] ;  /* 0x00200000d034783b */ /* 0x000fee0000000200 */
        /* <DEDUP_REMOVED lines=10> */
[C---:B----4-:R-:W-:Y:S08]  /*100a0*/  HMMA.16816.F32 R24, R4.reuse, R8, R24 ;  /* 0x000000080418723c */ /* 0x050ff00000001818 */
        /* <DEDUP_REMOVED lines=48> */
[----:B------:R-:W2:Y:S07]  /*103b0*/  LDSM.16.M88.4 R52, [R201+0x3000] ;  /* 0x00300000c934783b */ /* 0x000eae0000000200 */
[C---:B---3--:R-:W-:Y:S08]  /*103c0*/  HMMA.16816.F32 R24, R44.reuse, R48, R24 ;  /* 0x000000302c18723c */ /* 0x048ff00000001818 */
[----:B------:R-:W-:Y:S01]  /*103d0*/  HMMA.16816.F32 R20, R44, R50, R20 ;  /* 0x000000322c14723c */ /* 0x000fe20000001814 */
[----:B------:R-:W3:Y:S04]  /*103e0*/  LDSM.16.M88.4 R48, [R201+0x3800] ;  /* 0x00380000c930783b */ /* 0x000ee80000000200 */
[----:B------:R-:W5:Y:S03]  /*103f0*/  LDSM.16.M88.4 R44, [R201+0x4000] ;  /* 0x00400000c92c783b */ /* 0x000f660000000200 */
[C---:B-1----:R-:W-:Y:S08]  /*10400*/  HMMA.16816.F32 R40, R4.reuse, R16, R40 ;  /* 0x000000100428723c */ /* 0x042ff00000001828 */
[C---:B------:R-:W-:Y:S01]  /*10410*/  HMMA.16816.F32 R36, R4.reuse, R18, R36 ;  /* 0x000000120424723c */ /* 0x040fe20000001824 */
[----:B------:R-:W-:Y:S07]  /*10420*/  LDSM.16.M88.4 R16, [R210+0xc000] ;  /* 0x00c00000d210783b */ /* 0x000fee0000000200 */
[C---:B------:R-:W-:Y:S08]  /*10430*/  HMMA.16816.F32 R32, R4.reuse, R12, R32 ;  /* 0x0000000c0420723c */ /* 0x040ff00000001820 */
[C---:B------:R-:W-:Y:S01]  /*10440*/  HMMA.16816.F32 R28, R4.reuse, R14, R28 ;  /* 0x0000000e041c723c */ /* 0x040fe2000000181c */
[----:B------:R-:W1:Y:S07]  /*10450*/  LDSM.16.M88.4 R12, [R209+0xe880] ;  /* 0x00e88000d10c783b */ /* 0x000e6e0000000200 */
[C---:B----4-:R-:W-:Y:S08]  /*10460*/  HMMA.16816.F32 R24, R4.reuse, R8, R24 ;  /* 0x000000080418723c */ /* 0x050ff00000001818 */
[----:B------:R-:W-:Y:S01]  /*10470*/  HMMA.16816.F32 R20, R4, R10, R20 ;  /* 0x0000000a0414723c */ /* 0x000fe20000001814 */
[----:B------:R-:W4:Y:S04]  /*10480*/  LDSM.16.M88.4 R8, [R209+0xf080] ;  /* 0x00f08000d108783b */ /* 0x000f280000000200 */
[----:B------:R-:W1:Y:S03]  /*10490*/  LDSM.16.M88.4 R4, [R209+0xf880] ;  /* 0x00f88000d104783b */ /* 0x000e660000000200 */
[C---:B--2---:R-:W-:Y:S08]  /*104a0*/  HMMA.16816.F32 R40, R56.reuse, R52, R40 ;  /* 0x000000343828723c */ /* 0x044ff00000001828 */
[C---:B------:R-:W-:Y:S01]  /*104b0*/  HMMA.16816.F32 R36, R56.reuse, R54, R36 ;  /* 0x000000363824723c */ /* 0x040fe20000001824 */
[----:B------:R-:W-:Y:S07]  /*104c0*/  LDSM.16.M88.4 R52, [R208+0x4800] ;  /* 0x00480000d034783b */ /* 0x000fee0000000200 */
[C---:B---3--:R-:W-:Y:S08]  /*104d0*/  HMMA.16816.F32 R32, R56.reuse, R48, R32 ;  /* 0x000000303820723c */ /* 0x048ff00000001820 */
[C---:B------:R-:W-:Y:S01]  /*104e0*/  HMMA.16816.F32 R28, R56.reuse, R50, R28 ;  /* 0x00000032381c723c */ /* 0x040fe2000000181c */
[----:B------:R-:W-:Y:S07]  /*104f0*/  LDSM.16.M88.4 R48, [R208+0x5000] ;  /* 0x00500000d030783b */ /* 0x000fee0000000200 */
[C---:B-----5:R-:W-:Y:S08]  /*10500*/  HMMA.16816.F32 R24, R56.reuse, R44, R24 ;  /* 0x0000002c3818723c */ /* 0x060ff00000001818 */
[----:B------:R-:W-:Y:S01]  /*10510*/  HMMA.16816.F32 R20, R56, R46, R20 ;  /* 0x0000002e3814723c */ /* 0x000fe20000001814 */
[----:B------:R-:W2:Y:S04]  /*10520*/  LDSM.16.M88.4 R56, [R72+0xc000] ;  /* 0x00c000004838783b */ /* 0x000ea80000000200 */
[----:B------:R-:W3:Y:S03]  /*10530*/  LDSM.16.M88.4 R44, [R208+0x5800] ;  /* 0x00580000d02c783b */ /* 0x000ee60000000200 */
        /* <DEDUP_REMOVED lines=8> */
[----:B------:R-:W4:Y:S04]  /*105c0*/  LDSM.16.M88.4 R4, [R73+0xf080] ;  /* 0x00f080004904783b */ /* 0x000f280000000200 */
[----:B------:R-:W5:Y:S03]  /*105d0*/  LDSM.16.M88.4 R16, [R73+0xf880] ;  /* 0x00f880004910783b */ /* 0x000f660000000200 */
        /* <DEDUP_REMOVED lines=9> */
[----:B------:R-:W3:Y:S01]  /*10670*/  LDSM.16.M88.4 R44, [R201+0x5800] ;  /* 0x00580000c92c783b */ /* 0x000ee20000000200 */
[----:B------:R-:W-:-:S04]  /*10680*/  DEPBAR.LE SB0, 0x0 ;  /* 0x000080000000791a */ /* 0x000fc80000000000 */
[C---:B-1----:R-:W-:Y:S08]  /*10690*/  HMMA.16816.F32 R40, R12.reuse, R8, R40 ;  /* 0x000000080c28723c */ /* 0x042ff00000001828 */
[C---:B------:R-:W-:Y:S08]  /*106a0*/  HMMA.16816.F32 R36, R12.reuse, R10, R36 ;  /* 0x0000000a0c24723c */ /* 0x040ff00000001824 */
[C---:B----4-:R-:W-:Y:S08]  /*106b0*/  HMMA.16816.F32 R32, R12.reuse, R4, R32 ;  /* 0x000000040c20723c */ /* 0x050ff00000001820 */
[C---:B------:R-:W-:Y:S08]  /*106c0*/  HMMA.16816.F32 R28, R12.reuse, R6, R28 ;  /* 0x000000060c1c723c */ /* 0x040ff0000000181c */
[C---:B-----5:R-:W-:Y:S08]  /*106d0*/  HMMA.16816.F32 R24, R12.reuse, R16, R24 ;  /* 0x000000100c18723c */ /* 0x060ff00000001818 */
[----:B------:R-:W-:Y:S08]  /*106e0*/  HMMA.16816.F32 R20, R12, R18, R20 ;  /* 0x000000120c14723c */ /* 0x000ff00000001814 */
[C---:B--2---:R-:W-:Y:S08]  /*106f0*/  HMMA.16816.F32 R40, R56.reuse, R52, R40 ;  /* 0x000000343828723c */ /* 0x044ff00000001828 */
[C---:B------:R-:W-:Y:S08]  /*10700*/  HMMA.16816.F32 R36, R56.reuse, R54, R36 ;  /* 0x000000363824723c */ /* 0x040ff00000001824 */
[C---:B------:R-:W-:Y:S08]  /*10710*/  HMMA.16816.F32 R32, R56.reuse, R48, R32 ;  /* 0x000000303820723c */ /* 0x040ff00000001820 */
[C---:B------:R-:W-:Y:S08]  /*10720*/  HMMA.16816.F32 R28, R56.reuse, R50, R28 ;  /* 0x00000032381c723c */ /* 0x040ff0000000181c */
[C---:B---3--:R-:W-:Y:S08]  /*10730*/  HMMA.16816.F32 R24, R56.reuse, R44, R24 ;  /* 0x0000002c3818723c */ /* 0x048ff00000001818 */
[----:B------:R-:W-:Y:S01]  /*10740*/  HMMA.16816.F32 R20, R56, R46, R20 ;  /* 0x0000002e3814723c */ /* 0x000fe20000001814 */
[----:B------:R-:W-:Y:S06]  /*10750*/  BAR.SYNC.DEFER_BLOCKING 0x0 ;  /* 0x0000000000007b1d */ /* 0x000fec0000010000 */
[----:B------:R-:W-:Y:S05]  /*10760*/  @!P1 BRA `(.L_x_937) ;  /* 0x0000043000009947 */ /* 0x000fea0003800000 */
[----:B------:R-:W-:Y:S01]  /*10770*/  ISETP.NE.AND P0, PT, R223, 0x1, PT ;  /* 0x00000001df00780c */ /* 0x000fe20003f05270 */
[----:B------:R-:W-:Y:S01]  /*10780*/  IMAD.MOV.U32 R225, RZ, RZ, RZ ;  /* 0x000000ffffe17224 */ /* 0x000fe200078e00ff */
[----:B------:R-:W-:-:S04]  /*10790*/  IADD3 R226, R220, R63, R217 ;  /* 0x0000003fdce27210 */ /* 0x000fc80007ffe0d9 */
[----:B------:R-:W-:-:S05]  /*107a0*/  IADD3 R226, R226, -0x30, RZ ;  /* 0xffffffd0e2e27810 */ /* 0x000fca0007ffe0ff */
        /* <DEDUP_REMOVED lines=8> */
[----:B------:R-:W-:Y:S01]  /*10830*/  IMAD.MOV R5, RZ, RZ, -R5 ;  /* 0x000000ffff057224 */ /* 0x000fe200078e0a05 */
[----:B------:R-:W-:Y:S01]  /*10840*/  IADD3 R2, -R2, 0x30, RZ ;  /* 0x0000003002027810 */ /* 0x000fe20007ffe1ff */
[----:B------:R-:W-:Y:S01]  /*10850*/  BSSY B0, `(.L_x_938) ;  /* 0x0000021000007945 */ /* 0x000fe20003800000 */
[----:B------:R-:W-:Y:S01]  /*10860*/  ISETP.GE.AND P2, PT, R221, c[0x0][0x1d4], PT ;  /* 0x00007500dd007a0c */ /* 0x000fe20003f46270 */
        /* <DEDUP_REMOVED lines=8> */
[----:B------:R-:W-:-:S04]  /*108f0*/  IMAD R4, R4, c[0x0][0x1f0], RZ ;  /* 0x00007c0004047a24 */ /* 0x000fc800078e02ff */
[----:B------:R-:W-:Y:S01]  /*10900*/  IMAD R5, R225, c[0x0][0x1f4], R4 ;  /* 0x00007d00e1057a24 */ /* 0x000fe200078e0204 */
[----:B------:R-:W-:-:S04]  /*10910*/  IADD3 R4, P0, R64, R6, RZ ;  /* 0x0000000640047210 */ /* 0x000fc80007f1e0ff */
[----:B------:R-:W-:Y:S02]  /*10920*/  IADD3.X R7, R60, R7, R5, P0, !PT ;  /* 0x000000073c077210 */ /* 0x000fe400007fe405 */
[----:B------:R-:W-:-:S04]  /*10930*/  LEA R5, P0, R4, c[0x0][0x1c8], 0x1 ;  /* 0x0000720004057a11 */ /* 0x000fc800078008ff */
[----:B------:R-:W-:Y:S01]  /*10940*/  LEA.HI.X R4, R4, c[0x0][0x1cc], R7, 0x1, P0 ;  /* 0x0000730004047a11 */ /* 0x000fe200000f0c07 */
[----:B------:R1:W2:Y:S01]  /*10950*/  SHFL.IDX PT, R6, R5, RZ, 0x181f ;  /* 0x00181fff05067589 */ /* 0x0002a200000e0000 */
[----:B------:R-:W-:-:S03]  /*10960*/  ISETP.GE.AND P0, PT, R2, 0x1, PT ;  /* 0x000000010200780c */ /* 0x000fc60003f06270 */
[----:B------:R1:W3:Y:S10]  /*10970*/  SHFL.IDX PT, R7, R4, RZ, 0x181f ;  /* 0x00181fff04077589 */ /* 0x0002f400000e0000 */
[----:B------:R-:W-:Y:S05]  /*10980*/  @!P0 BRA `(.L_x_939) ;  /* 0x000000d000008947 */ /* 0x000fea0003800000 */
[----:B--2---:R-:W-:-:S04]  /*10990*/  LEA R12, P0, R3, R6, 0x1 ;  /* 0x00000006030c7211 */ /* 0x004fc800078008ff */
[----:B---3--:R-:W-:Y:S02]  /*109a0*/  LEA.HI.X R13, R3, R7, R68, 0x1, P0 ;  /* 0x00000007030d7211 */ /* 0x008fe400000f0c44 */
        /* <DEDUP_REMOVED lines=11> */
.L_x_939:
[----:B------:R-:W-:Y:S05]  /*10a60*/  BSYNC B0 ;  /* 0x0000000000007941 */ /* 0x000fea0003800000 */
.L_x_938:
[----:B------:R-:W-:Y:S01]  /*10a70*/  ISETP.GE.AND P0, PT, R2, 0x21, PT ;  /* 0x000000210200780c */ /* 0x000fe20003f06270 */
[----:B-1----:R-:W1:Y:S01]  /*10a80*/  SHFL.IDX PT, R4, R4, 0x1, 0x181f ;  /* 0x00381f0004047f89 */ /* 0x002e6200000e0000 */
[----:B------:R-:W-:Y:S03]  /*10a90*/  BSSY B0, `(.L_x_937) ;  /* 0x0000010000007945 */ /* 0x000fe60003800000 */
[----:B------:R-:W4:Y:S08]  /*10aa0*/  SHFL.IDX PT, R5, R5, 0x1, 0x181f ;  /* 0x00381f0005057f89 */ /* 0x000f3000000e0000 */
[----:B------:R-:W-:Y:S05]  /*10ab0*/  @!P0 BRA `(.L_x_940) ;  /* 0x000000d000008947 */ /* 0x000fea0003800000 */
[----:B----4-:R-:W-:-:S04]  /*10ac0*/  LEA R2, P0, R3, R5, 0x1 ;  /* 0x0000000503027211 */ /* 0x010fc800078008ff */
[----:B-1----:R-:W-:Y:S02]  /*10ad0*/  LEA.HI.X R3, R3, R4, R68, 0x1, P0 ;  /* 0x0000000403037211 */ /* 0x002fe400000f0c44 */
[----:B--2---:R-:W-:-:S03]  /*10ae0*/  LEA R6, P0, R67, R5, 0x1 ;  /* 0x0000000543067211 */ /* 0x004fc600078008ff */
[----:B------:R-:W-:Y:S01]  /*10af0*/  @!PT LDS RZ, [RZ] ;  /* 0x00000000fffff984 */ /* 0x000fe20000000800 */
[----:B------:R1:W-:Y:S01]  /*10b00*/  LDGSTS.E.BYPASS.LTC128B.128 [R227+0xb080], [R2.64], !P6 ;  /* 0x0b08000002e37fae */ /* 0x0003e2000f101d50 */
[----:B---3--:R-:W-:Y:S02]  /*10b10*/  LEA.HI.X R7, R67, R4, R70, 0x1, P0 ;  /* 0x0000000443077211 */ /* 0x008fe400000f0c46 */
[----:B------:R-:W-:-:S03]  /*10b20*/  LEA R8, P0, R66, R5, 0x1 ;  /* 0x0000000542087211 */ /* 0x000fc600078008ff */
[----:B------:R1:W-:Y:S01]  /*10b30*/  LDGSTS.E.BYPASS.LTC128B.128 [R227+0xc880], [R6.64], !P2 ;  /* 0x0c88000006e37fae */ /* 0x0003e2000d101d50 */
[----:B------:R-:W-:Y:S02]  /*10b40*/  LEA.HI.X R9, R66, R4, R71, 0x1, P0 ;  /* 0x0000000442097211 */ /* 0x000fe400000f0c47 */
[----:B------:R-:W-:-:S03]  /*10b50*/  LEA R10, P0, R230, R5, 0x1 ;  /* 0x00000005e60a7211 */ /* 0x000fc600078008ff */
[----:B------:R1:W-:Y:S01]  /*10b60*/  LDGSTS.E.BYPASS.LTC128B.128 [R227+0xe080], [R8.64], !P5 ;  /* 0x0e08000008e37fae */ /* 0x0003e2000e901d50 */
[----:B------:R-:W-:-:S05]  /*10b70*/  LEA.HI.X R11, R230, R4, R69, 0x1, P0 ;  /* 0x00000004e60b7211 */ /* 0x000fca00000f0c45 */
[----:B------:R1:W-:Y:S04]  /*10b80*/  LDGSTS.E.BYPASS.LTC128B.128 [R227+0xf880], [R10.64], !P4 ;  /* 0x0f8800000ae37fae */ /* 0x0003e8000e101d50 */
.L_x_940:
[----:B------:R-:W-:Y:S05]  /*10b90*/  BSYNC B0 ;  /* 0x0000000000007941 */ /* 0x000fea0003800000 */
.L_x_937:
[----:B-1----:R-:W-:Y:S01]  /*10ba0*/  LOP3.LUT R3, R62, 0xffffffe0, RZ, 0xc0, !PT ;  /* 0xffffffe03e037812 */ /* 0x002fe200078ec0ff */
[----:B------:R-:W-:Y:S01]  /*10bb0*/  IMAD.SHL.U32 R207, R0, 0x2, RZ ;  /* 0x0000000200cf7824 */ /* 0x000fe200078e00ff */
[----:B------:R-:W0:Y:S03]  /*10bc0*/  LDGDEPBAR ;  /* 0x00000000000079af */ /* 0x000e260000000000 */
[----:B------:R-:W-:Y:S01]  /*10bd0*/  IMAD.IADD R3, R216, 0x1, -R3 ;  /* 0x00000001d8037824 */ /* 0x000fe200078e0a03 */
[----:B------:R-:W-:Y:S01]  /*10be0*/  LDSM.16.MT88.4 R92, [R207+0x7080] ;  /* 0x00708000cf5c783b */ /* 0x000fe20000004200 */
[--C-:B------:R-:W-:Y:S02]  /*10bf0*/  IMAD R206, R213, 0x2, R207.reuse ;  /* 0x00000002d5ce7824 */ /* 0x100fe400078e02cf */
        /* <DEDUP_REMOVED lines=17> */
[----:B------:R-:W-:Y:S01]  /*10d10*/  ISETP.GT.AND P0, PT, R61, 0x1, PT ;  /* 0x000000013d00780c */ /* 0x000fe20003f04270 */
[----:B------:R-:W-:Y:S03]  /*10d20*/  LDSM.16.MT88.4 R116, [R204+0x7080] ;  /* 0x00708000cc74783b */ /* 0x000fe60000004200 */
[----:B------:R-:W-:Y:S01]  /*10d30*/  FSEL R43, R43, -INF , P0 ;  /* 0xff8000002b2b7808 */ /* 0x000fe20000000000 */
[----:B------:R-:W-:Y:S01]  /*10d40*/  LDSM.16.MT88.4 R124, [R207+0x8880] ;  /* 0x00888000cf7c783b */ /* 0x000fe20000004200 */
[----:B------:R-:W-:Y:S02]  /*10d50*/  FSEL R41, R41, -INF , P0 ;  /* 0xff80000029297808 */ /* 0x000fe40000000000 */
[----:B------:R-:W-:Y:S01]  /*10d60*/  ISETP.GT.AND P0, PT, R61, 0x8, PT ;  /* 0x000000083d00780c */ /* 0x000fe20003f04270 */
[----:B------:R-:W-:Y:S01]  /*10d70*/  LDSM.16.MT88.4 R128, [R206+0x8880] ;  /* 0x00888000ce80783b */ /* 0x000fe20000004200 */
[----:B------:R-:W-:-:S02]  /*10d80*/  FMNMX.FTZ R3, R40, R41, !PT ;  /* 0x0000002928037209 */ /* 0x000fc40007810000 */
[----:B--23--:R-:W-:Y:S01]  /*10d90*/  FSEL R7, R38, -INF , P0 ;  /* 0xff80000026077808 */ /* 0x00cfe20000000000 */
[----:B------:R-:W-:Y:S01]  /*10da0*/  LDSM.16.MT88.4 R136, [R205+0x8880] ;  /* 0x00888000cd88783b */ /* 0x000fe20000004200 */
[----:B------:R-:W-:Y:S02]  /*10db0*/  FSEL R36, R36, -INF , P0 ;  /* 0xff80000024247808 */ /* 0x000fe40000000000 */
[----:B------:R-:W-:Y:S01]  /*10dc0*/  ISETP.GT.AND P0, PT, R61, 0x9, PT ;  /* 0x000000093d00780c */ /* 0x000fe20003f04270 */
[----:B------:R-:W-:Y:S01]  /*10dd0*/  LDSM.16.MT88.4 R164, [R206+0x6080] ;  /* 0x00608000cea4783b */ /* 0x000fe20000004200 */
[----:B------:R-:W-:Y:S02]  /*10de0*/  FMNMX.FTZ R3, R36, R3, !PT ;  /* 0x0000000324037209 */ /* 0x000fe40007810000 */
[----:B----4-:R-:W-:Y:S01]  /*10df0*/  FSEL R5, R39, -INF , P0 ;  /* 0xff80000027057808 */ /* 0x010fe20000000000 */
[----:B------:R-:W-:Y:S01]  /*10e00*/  LDSM.16.MT88.4 R160, [R205+0x6080] ;  /* 0x00608000cda0783b */ /* 0x000fe20000004200 */
[----:B------:R-:W-:-:S02]  /*10e10*/  FSEL R2, R37, -INF , P0 ;  /* 0xff80000025027808 */ /* 0x000fc40000000000 */
[C---:B------:R-:W-:Y:S01]  /*10e20*/  ISETP.GT.AND P0, PT, R61.reuse, 0x10, PT ;  /* 0x000000103d00780c */ /* 0x040fe20003f04270 */
[----:B------:R-:W-:Y:S01]  /*10e30*/  LDSM.16.MT88.4 R172, [R204+0x4880] ;  /* 0x00488000ccac783b */ /* 0x000fe20000004200 */
[----:B------:R-:W-:Y:S02]  /*10e40*/  FMNMX.FTZ R3, R2, R3, !PT ;  /* 0x0000000302037209 */ /* 0x000fe40007810000 */
[----:B------:R-:W-:Y:S01]  /*10e50*/  FSEL R9, R34, -INF , P0 ;  /* 0xff80000022097808 */ /* 0x000fe20000000000 */
[----:B------:R-:W-:Y:S01]  /*10e60*/  LDSM.16.MT88.4 R168, [R207+0x6080] ;  /* 0x00608000cfa8783b */ /* 0x000fe20000004200 */
        /* <DEDUP_REMOVED lines=22> */
[C---:B------:R-:W-:Y:S01]  /*10fd0*/  ISETP.GT.AND P0, PT, R61.reuse, 0x28, PT ;  /* 0x000000283d00780c */ /* 0x040fe20003f04270 */
[----:B------:R-:W-:Y:S01]  /*10fe0*/  LDSM.16.MT88.4 R24, [R207+0x7880] ;  /* 0x00788000cf18783b */ /* 0x000fe20000004200 */
[----:B------:R-:W-:Y:S02]  /*10ff0*/  FMNMX.FTZ R3, R234, R3, !PT ;  /* 0x00000003ea037209 */ /* 0x000fe40007810000 */
[----:B------:R-:W-:Y:S02]  /*11000*/  FSEL R177, R22, -INF , P0 ;  /* 0xff80000016b17808 */ /* 0x000fe40000000000 */
[----:B------:R-:W-:Y:S02]  /*11010*/  FSEL R182, R20, -INF , P0 ;  /* 0xff80000014b67808 */ /* 0x000fe40000000000 */
[----:B------:R-:W-:Y:S02]  /*11020*/  ISETP.GT.AND P0, PT, R61, 0x29, PT ;  /* 0x000000293d00780c */ /* 0x000fe40003f04270 */
[----:B------:R-:W-:Y:S01]  /*11030*/  FMNMX.FTZ R3, R182, R3, !PT ;  /* 0x00000003b6037209 */ /* 0x000fe20007810000 */
[----:B------:R-:W-:Y:S01]  /*11040*/  LDSM.16.MT88.4 R60, [R207+0x5880] ;  /* 0x00588000cf3c783b */ /* 0x000fe20000004200 */
[----:B------:R-:W-:-:S02]  /*11050*/  FSEL R180, R21, -INF , P0 ;  /* 0xff80000015b47808 */ /* 0x000fc40000000000 */
[----:B------:R-:W-:Y:S02]  /*11060*/  FSEL R176, R23, -INF , P0 ;  /* 0xff80000017b07808 */ /* 0x000fe40000000000 */
[----:B------:R-:W-:Y:S01]  /*11070*/  FMNMX.FTZ R14, R180, R3, !PT ;  /* 0x00000003b40e7209 */ /* 0x000fe20007810000 */
[----:B------:R-:W-:Y:S04]  /*11080*/  LDSM.16.MT88.4 R20, [R206+0x7880] ;  /* 0x00788000ce14783b */ /* 0x000fe80000004200 */
[----:B------:R-:W1:Y:S02]  /*11090*/  SHFL.BFLY PT, R11, R14, 0x2, 0x1f ;  /* 0x0c401f000e0b7f89 */ /* 0x000e6400000e0000 */
        /* <DEDUP_REMOVED lines=16> */
[----:B------:R-:W-:Y:S01]  /*111a0*/  LDSM.16.MT88.4 R36, [R206+0x4080] ;  /* 0x00408000ce24783b */ /* 0x000fe20000004200 */
[--C-:B------:R-:W-:Y:S01]  /*111b0*/  FFMA.FTZ R231, R6, c[0x0][0x2d0], -R183.reuse ;  /* 0x0000b40006e77a23 */ /* 0x100fe200000108b7 */
[----:B------:R-:W-:Y:S01]  /*111c0*/  FMNMX.FTZ R12, R15, R12, !PT ;  /* 0x0000000c0f0c7209 */ /* 0x000fe20007810000 */
[--C-:B------:R-:W-:Y:S01]  /*111d0*/  FFMA.FTZ R188, R4, c[0x0][0x2d0], -R183.reuse ;  /* 0x0000b40004bc7a23 */ /* 0x100fe200000108b7 */
[----:B------:R-:W-:Y:S01]  /*111e0*/  MUFU.EX2 R185, R185 ;  /* 0x000000b900b97308 */ /* 0x000fe20000000800 */
[--C-:B------:R-:W-:Y:S01]  /*111f0*/  FFMA.FTZ R191, R10, c[0x0][0x2d0], -R183.reuse ;  /* 0x0000b4000abf7a23 */ /* 0x100fe200000108b7 */
[----:B------:R-:W-:Y:S01]  /*11200*/  FMNMX.FTZ R12, R181, R12, !PT ;  /* 0x0000000cb50c7209 */ /* 0x000fe20007810000 */
[----:B------:R-:W-:-:S02]  /*11210*/  FFMA.FTZ R186, R8, c[0x0][0x2d0], -R183 ;  /* 0x0000b40008ba7a23 */ /* 0x000fc400000108b7 */
[--C-:B------:R-:W-:Y:S01]  /*11220*/  FFMA.FTZ R237, R234, c[0x0][0x2d0], -R183.reuse ;  /* 0x0000b400eaed7a23 */ /* 0x100fe200000108b7 */
[----:B------:R-:W-:Y:S01]  /*11230*/  FMNMX.FTZ R12, R179, R12, !PT ;  /* 0x0000000cb30c7209 */ /* 0x000fe20007810000 */
[--C-:B------:R-:W-:Y:S01]  /*11240*/  FFMA.FTZ R232, R232, c[0x0][0x2d0], -R183.reuse ;  /* 0x0000b400e8e87a23 */ /* 0x100fe200000108b7 */
[----:B------:R-:W1:Y:S01]  /*11250*/  MUFU.EX2 R158, R158 ;  /* 0x0000009e009e7308 */ /* 0x000e620000000800 */
[--C-:B------:R-:W-:Y:S01]  /*11260*/  FFMA.FTZ R234, R182, c[0x0][0x2d0], -R183.reuse ;  /* 0x0000b400b6ea7a23 */ /* 0x100fe200000108b7 */
[----:B------:R-:W-:Y:S01]  /*11270*/  FMNMX.FTZ R11, R177, R12, !PT ;  /* 0x0000000cb10b7209 */ /* 0x000fe20007810000 */
[----:B------:R-:W-:-:S03]  /*11280*/  FFMA.FTZ R241, R180, c[0x0][0x2d0], -R183 ;  /* 0x0000b400b4f17a23 */ /* 0x000fc600000108b7 */
[----:B------:R-:W-:Y:S02]  /*11290*/  FMNMX.FTZ R11, R176, R11, !PT ;  /* 0x0000000bb00b7209 */ /* 0x000fe40007810000 */
[----:B------:R-:W-:Y:S03]  /*112a0*/  MUFU.EX2 R159, R159 ;  /* 0x0000009f009f7308 */ /* 0x000fe60000000800 */
[----:B------:R-:W2:Y:S05]  /*112b0*/  SHFL.BFLY PT, R12, R11, 0x2, 0x1f ;  /* 0x0c401f000b0c7f89 */ /* 0x000eaa00000e0000 */
[----:B------:R-:W3:Y:S01]  /*112c0*/  MUFU.EX2 R2, R2 ;  /* 0x0000000200027308 */ /* 0x000ee20000000800 */
[----:B-1----:R-:W-:Y:S01]  /*112d0*/  F2FP.PACK_AB R140, R158, R185 ;  /* 0x000000b99e8c723e */ /* 0x002fe200000000ff */
[----:B------:R-:W-:-:S06]  /*112e0*/  FADD.FTZ R158, R185, R158 ;  /* 0x0000009eb99e7221 */ /* 0x000fcc0000010000 */
[----:B------:R-:W-:Y:S01]  /*112f0*/  MUFU.EX2 R231, R231 ;  /* 0x000000e700e77308 */ /* 0x000fe20000000800 */
[----:B---3--:R-:W-:-:S07]  /*11300*/  F2FP.PACK_AB R142, R2, R159 ;  /* 0x0000009f028e723e */ /* 0x008fce00000000ff */
[----:B------:R-:W-:Y:S01]  /*11310*/  MUFU.EX2 R188, R188 ;  /* 0x000000bc00bc7308 */ /* 0x000fe20000000800 */
[----:B------:R-:W-:Y:S01]  /*11320*/  FADD.FTZ R159, R159, R158 ;  /* 0x0000009e9f9f7221 */ /* 0x000fe20000010000 */
[----:B--2---:R-:W-:-:S03]  /*11330*/  FMNMX.FTZ R12, R11, R12, !PT ;  /* 0x0000000c0b0c7209 */ /* 0x004fc60007810000 */
[----:B------:R-:W-:Y:S02]  /*11340*/  FADD.FTZ R2, R2, R159 ;  /* 0x0000009f02027221 */ /* 0x000fe40000010000 */
[----:B------:R-:W1:Y:S01]  /*11350*/  SHFL.BFLY PT, R157, R12, 0x1, 0x1f ;  /* 0x0c201f000c9d7f89 */ /* 0x000e6200000e0000 */
[----:B------:R-:W-:Y:S08]  /*11360*/  MUFU.EX2 R191, R191 ;  /* 0x000000bf00bf7308 */ /* 0x000ff00000000800 */
[----:B------:R-:W-:Y:S08]  /*11370*/  MUFU.EX2 R186, R186 ;  /* 0x000000ba00ba7308 */ /* 0x000ff00000000800 */
[----:B------:R-:W-:Y:S01]  /*11380*/  MUFU.EX2 R232, R232 ;  /* 0x000000e800e87308 */ /* 0x000fe20000000800 */
[----:B-1----:R-:W-:-:S07]  /*11390*/  FMNMX.FTZ R157, R157, R12, !PT ;  /* 0x0000000c9d9d7209 */ /* 0x002fce0007810000 */
[----:B------:R-:W-:Y:S01]  /*113a0*/  MUFU.EX2 R237, R237 ;  /* 0x000000ed00ed7308 */ /* 0x000fe20000000800 */
[C---:B------:R-:W-:Y:S01]  /*113b0*/  FSETP.NEU.FTZ.AND P0, PT, R157.reuse, -INF , PT ;  /* 0xff8000009d00780b */ /* 0x040fe20003f1d000 */
[----:B------:R-:W-:-:S06]  /*113c0*/  FMUL.FTZ R178, R157, c[0x0][0x2d0] ;  /* 0x0000b4009db27a20 */ /* 0x000fcc0000410000 */
[----:B------:R-:W-:Y:S01]  /*113d0*/  MUFU.EX2 R234, R234 ;  /* 0x000000ea00ea7308 */ /* 0x000fe20000000800 */
[----:B------:R-:W-:-:S05]  /*113e0*/  FSEL R178, R178, RZ, P0 ;  /* 0x000000ffb2b27208 */ /* 0x000fca0000000000 */
[--C-:B------:R-:W-:Y:S02]  /*113f0*/  FFMA.FTZ R189, R42, c[0x0][0x2d0], -R178.reuse ;  /* 0x0000b4002abd7a23 */ /* 0x100fe400000108b2 */
[--C-:B------:R-:W-:Y:S01]  /*11400*/  FFMA.FTZ R184, R43, c[0x0][0x2d0], -R178.reuse ;  /* 0x0000b4002bb87a23 */ /* 0x100fe200000108b2 */
[----:B------:R-:W-:Y:S01]  /*11410*/  MUFU.EX2 R241, R241 ;  /* 0x000000f100f17308 */ /* 0x000fe20000000800 */
[--C-:B------:R-:W-:Y:S02]  /*11420*/  FFMA.FTZ R187, R7, c[0x0][0x2d0], -R178.reuse ;  /* 0x0000b40007bb7a23 */ /* 0x100fe400000108b2 */
[--C-:B------:R-:W-:Y:S02]  /*11430*/  FFMA.FTZ R0, R5, c[0x0][0x2d0], -R178.reuse ;  /* 0x0000b40005007a23 */ /* 0x100fe400000108b2 */
[----:B------:R-:W1:Y:S01]  /*11440*/  LDSM.16.MT88.4 R4, [R204+0x8880] ;  /* 0x00888000cc04783b */ /* 0x000e620000004200 */
[--C-:B------:R-:W-:Y:S02]  /*11450*/  FFMA.FTZ R235, R9, c[0x0][0x2d0], -R178.reuse ;  /* 0x0000b40009eb7a23 */ /* 0x100fe400000108b2 */
[----:B------:R-:W-:Y:S01]  /*11460*/  MUFU.EX2 R189, R189 ;  /* 0x000000bd00bd7308 */ /* 0x000fe20000000800 */
[----:B------:R-:W2:Y:S01]  /*11470*/  LDSM.16.MT88.4 R8, [R207+0x4880] ;  /* 0x00488000cf08783b */ /* 0x000ea20000004200 */
[----:B------:R-:W-:-:S02]  /*11480*/  FFMA.FTZ R214, R17, c[0x0][0x2d0], -R178 ;  /* 0x0000b40011d67a23 */ /* 0x000fc400000108b2 */
[--C-:B------:R-:W-:Y:S01]  /*11490*/  FFMA.FTZ R233, R13, c[0x0][0x2d0], -R178.reuse ;  /* 0x0000b4000de97a23 */ /* 0x100fe200000108b2 */
[----:B------:R-:W3:Y:S01]  /*114a0*/  LDSM.16.MT88.4 R16, [R206+0x4880] ;  /* 0x00488000ce10783b */ /* 0x000ee20000004200 */
[--C-:B------:R-:W-:Y:S02]  /*114b0*/  FFMA.FTZ R190, R15, c[0x0][0x2d0], -R178.reuse ;  /* 0x0000b4000fbe7a23 */ /* 0x100fe400000108b2 */
[----:B------:R-:W4:Y:S01]  /*114c0*/  MUFU.EX2 R184, R184 ;  /* 0x000000b800b87308 */ /* 0x000f220000000800 */
[----:B------:R-:W5:Y:S01]  /*114d0*/  LDSM.16.MT88.4 R12, [R205+0x4880] ;  /* 0x00488000cd0c783b */ /* 0x000f620000004200 */
[--C-:B------:R-:W-:Y:S02]  /*114e0*/  FFMA.FTZ R236, R181, c[0x0][0x2d0], -R178.reuse ;  /* 0x0000b400b5ec7a23 */ /* 0x100fe400000108b2 */
[--C-:B------:R-:W-:Y:S01]  /*114f0*/  FFMA.FTZ R239, R179, c[0x0][0x2d0], -R178.reuse ;  /* 0x0000b400b3ef7a23 */ /* 0x100fe200000108b2 */
[----:B------:R-:W-:Y:S01]  /*11500*/  LDSM.16.MT88.4 R180, [R207+0x6880] ;  /* 0x00688000cfb4783b */ /* 0x000fe20000004200 */
[----:B------:R-:W-:-:S02]  /*11510*/  FFMA.FTZ R238, R177, c[0x0][0x2d0], -R178 ;  /* 0x0000b400b1ee7a23 */ /* 0x000fc400000108b2 */
[----:B------:R-:W-:Y:S01]  /*11520*/  MUFU.EX2 R187, R187 ;  /* 0x000000bb00bb7308 */ /* 0x000fe20000000800 */
[----:B------:R-:W-:Y:S02]  /*11530*/  FFMA.FTZ R243, R176, c[0x0][0x2d0], -R178 ;  /* 0x0000b400b0f37a23 */ /* 0x000fe400000108b2 */
[----:B------:R-:W-:Y:S05]  /*11540*/  LDSM.16.MT88.4 R176, [R205+0x6880] ;  /* 0x00688000cdb0783b */ /* 0x000fea0000004200 */
[----:B------:R-:W1:Y:S01]  /*11550*/  MUFU.EX2 R0, R0 ;  /* 0x0000000000007308 */ /* 0x000e620000000800 */
[----:B----4-:R-:W-:Y:S01]  /*11560*/  F2FP.PACK_AB R141, R184, R189 ;  /* 0x000000bdb88d723e */ /* 0x010fe200000000ff */
[----:B------:R-:W-:-:S06]  /*11570*/  FADD.FTZ R184, R189, R184 ;  /* 0x000000b8bdb87221 */ /* 0x000fcc0000010000 */
[----:B------:R-:W-:Y:S01]  /*11580*/  MUFU.EX2 R235, R235 ;  /* 0x000000eb00eb7308 */ /* 0x000fe20000000800 */
[----:B-1----:R-:W-:-:S07]  /*11590*/  F2FP.PACK_AB R143, R0, R187 ;  /* 0x000000bb008f723e */ /* 0x002fce00000000ff */
[----:B------:R-:W1:Y:S01]  /*115a0*/  MUFU.EX2 R214, R214 ;  /* 0x000000d600d67308 */ /* 0x000e620000000800 */
[----:B------:R-:W-:-:S04]  /*115b0*/  FADD.FTZ R187, R187, R184 ;  /* 0x000000b8bbbb7221 */ /* 0x000fc80000010000 */
[----:B------:R-:W-:Y:S01]  /*115c0*/  FADD.FTZ R0, R0, R187 ;  /* 0x000000bb00007221 */ /* 0x000fe20000010000 */
        /* <DEDUP_REMOVED lines=36> */
[C---:B------:R-:W-:Y:S07]  /*11810*/  HMMA.16816.F32 R144, R140.reuse, R4, RZ ;  /* 0x000000048c90723c */ /* 0x040fee00000018ff */
[----:B------:R-:W-:Y:S01]  /*11820*/  F2FP.PACK_AB R4, R188, R231 ;  /* 0x000000e7bc04723e */ /* 0x000fe200000000ff */
[----:B------:R-:W-:Y:S01]  /*11830*/  HMMA.16816.F32 R140, R140, R6, RZ ;  /* 0x000000068c8c723c */ /* 0x000fe200000018ff */
[----:B-1----:R-:W-:Y:S01]  /*11840*/  F2FP.PACK_AB R5, R214, R235 ;  /* 0x000000ebd605723e */ /* 0x002fe200000000ff */
[----:B------:R-:W-:-:S02]  /*11850*/  FADD.FTZ R231, R231, R2 ;  /* 0x00000002e7e77221 */ /* 0x000fc40000010000 */
[----:B------:R-:W-:Y:S02]  /*11860*/  FADD.FTZ R235, R235, R0 ;  /* 0x00000000ebeb7221 */ /* 0x000fe40000010000 */
[----:B------:R-:W-:Y:S01]  /*11870*/  FADD.FTZ R188, R188, R231 ;  /* 0x000000e7bcbc7221 */ /* 0x000fe20000010000 */
[----:B------:R-:W-:Y:S01]  /*11880*/  F2FP.PACK_AB R6, R186, R191 ;  /* 0x000000bfba06723e */ /* 0x000fe200000000ff */
[----:B------:R-:W-:Y:S01]  /*11890*/  FADD.FTZ R214, R214, R235 ;  /* 0x000000ebd6d67221 */ /* 0x000fe20000010000 */
[----:B----4-:R-:W-:Y:S01]  /*118a0*/  F2FP.PACK_AB R7, R190, R233 ;  /* 0x000000e9be07723e */ /* 0x010fe200000000ff */
[----:B------:R-:W-:Y:S02]  /*118b0*/  FADD.FTZ R191, R191, R188 ;  /* 0x000000bcbfbf7221 */ /* 0x000fe40000010000 */
[----:B------:R-:W-:Y:S02]  /*118c0*/  FADD.FTZ R233, R233, R214 ;  /* 0x000000d6e9e97221 */ /* 0x000fe40000010000 */
[----:B------:R-:W-:-:S02]  /*118d0*/  FADD.FTZ R191, R186, R191 ;  /* 0x000000bfbabf7221 */ /* 0x000fc40000010000 */
[----:B--2---:R-:W-:Y:S01]  /*118e0*/  HMMA.16816.F32 R152, R4, R8, R152 ;  /* 0x000000080498723c */ /* 0x004fe20000001898 */
[----:B------:R-:W-:-:S07]  /*118f0*/  FADD.FTZ R233, R190, R233 ;  /* 0x000000e9bee97221 */ /* 0x000fce0000010000 */
[C---:B------:R-:W-:Y:S01]  /*11900*/  HMMA.16816.F32 R28, R4.reuse, R10, R28 ;  /* 0x0000000a041c723c */ /* 0x040fe2000000181c */
[----:B------:R-:W1:Y:S07]  /*11910*/  LDSM.16.MT88.4 R8, [R204+0x6080] ;  /* 0x00608000cc08783b */ /* 0x000e6e0000004200 */
[C---:B---3--:R-:W-:Y:S08]  /*11920*/  HMMA.16816.F32 R32, R4.reuse, R16, R32 ;  /* 0x000000100420723c */ /* 0x048ff00000001820 */
[C---:B------:R-:W-:Y:S01]  /*11930*/  HMMA.16816.F32 R36, R4.reuse, R18, R36 ;  /* 0x000000120424723c */ /* 0x040fe20000001824 */
[----:B------:R-:W-:Y:S07]  /*11940*/  LDSM.16.MT88.4 R16, [R205+0x7880] ;  /* 0x00788000cd10783b */ /* 0x000fee0000004200 */
[C---:B-----5:R-:W-:Y:S08]  /*11950*/  HMMA.16816.F32 R40, R4.reuse, R12, R40 ;  /* 0x0000000c0428723c */ /* 0x060ff00000001828 */
[C---:B------:R-:W-:Y:S01]  /*11960*/  HMMA.16816.F32 R44, R4.reuse, R14, R44 ;  /* 0x0000000e042c723c */ /* 0x040fe2000000182c */
[----:B------:R-:W-:Y:S07]  /*11970*/  LDSM.16.MT88.4 R12, [R204+0x7880] ;  /* 0x00788000cc0c783b */ /* 0x000fee0000004200 */
[C---:B------:R-:W-:Y:S08]  /*11980*/  HMMA.16816.F32 R64, R4.reuse, R164, R64 ;  /* 0x000000a40440723c */ /* 0x040ff00000001840 */
[C---:B-1----:R-:W-:Y:S08]  /*11990*/  HMMA.16816.F32 R80, R4.reuse, R8, R80 ;  /* 0x000000080450723c */ /* 0x042ff00000001850 */
        /* <DEDUP_REMOVED lines=13> */
[C---:B------:R-:W-:Y:S08]  /*11a70*/  HMMA.16816.F32 R48, R4.reuse, R172, R48 ;  /* 0x000000ac0430723c */ /* 0x040ff00000001830 */
[C---:B------:R-:W-:Y:S01]  /*11a80*/  HMMA.16816.F32 R52, R4.reuse, R174, R52 ;  /* 0x000000ae0434723c */ /* 0x040fe20000001834 */
[----:B------:R-:W-:Y:S07]  /*11a90*/  LDSM.16.MT88.4 R172, [R204+0x6880] ;  /* 0x00688000ccac783b */ /* 0x000fee0000004200 */
[C---:B------:R-:W-:Y:S08]  /*11aa0*/  HMMA.16816.F32 R56, R4.reuse, R168, R56 ;  /* 0x000000a80438723c */ /* 0x040ff00000001838 */
[C---:B------:R-:W-:Y:S01]  /*11ab0*/  HMMA.16816.F32 R60, R4.reuse, R170, R60 ;  /* 0x000000aa043c723c */ /* 0x040fe2000000183c */
[----:B------:R-:W-:Y:S07]  /*11ac0*/  LDSM.16.MT88.4 R168, [R207+0x8080] ;  /* 0x00808000cfa8783b */ /* 0x000fee0000004200 */
[C---:B------:R-:W-:Y:S08]  /*11ad0*/  HMMA.16816.F32 R96, R4.reuse, R20, R96 ;  /* 0x000000140460723c */ /* 0x040ff00000001860 */
[C---:B------:R-:W-:Y:S01]  /*11ae0*/  HMMA.16816.F32 R100, R4.reuse, R22, R100 ;  /* 0x000000160464723c */ /* 0x040fe20000001864 */
[----:B------:R-:W5:Y:S07]  /*11af0*/  LDSM.16.MT88.4 R20, [R207+0x5080] ;  /* 0x00508000cf14783b */ /* 0x000f6e0000004200 */
[C---:B------:R-:W-:Y:S08]  /*11b00*/  HMMA.16816.F32 R104, R4.reuse, R16, R104 ;  /* 0x000000100468723c */ /* 0x040ff00000001868 */
[C---:B------:R-:W-:Y:S01]  /*11b10*/  HMMA.16816.F32 R108, R4.reuse, R18, R108 ;  /* 0x00000012046c723c */ /* 0x040fe2000000186c */
[----:B------:R-:W1:Y:S07]  /*11b20*/  LDSM.16.MT88.4 R16, [R205+0x5080] ;  /* 0x00508000cd10783b */ /* 0x000e6e0000004200 */
[C---:B------:R-:W-:Y:S08]  /*11b30*/  HMMA.16816.F32 R112, R4.reuse, R12, R112 ;  /* 0x0000000c0470723c */ /* 0x040ff00000001870 */
[C---:B------:R-:W-:Y:S01]  /*11b40*/  HMMA.16816.F32 R116, R4.reuse, R14, R116 ;  /* 0x0000000e0474723c */ /* 0x040fe20000001874 */
[----:B------:R-:W1:Y:S07]  /*11b50*/  LDSM.16.MT88.4 R12, [R204+0x5080] ;  /* 0x00508000cc0c783b */ /* 0x000e6e0000004200 */
[C---:B--2---:R-:W-:Y:S08]  /*11b60*/  HMMA.16816.F32 R148, R4.reuse, R164, R148 ;  /* 0x000000a40494723c */ /* 0x044ff00000001894 */
[C---:B------:R-:W-:Y:S01]  /*11b70*/  HMMA.16816.F32 R128, R4.reuse, R166, R128 ;  /* 0x000000a60480723c */ /* 0x040fe20000001880 */
[----:B------:R-:W-:Y:S07]  /*11b80*/  LDSM.16.MT88.4 R164, [R206+0x8080] ;  /* 0x00808000cea4783b */ /* 0x000fee0000004200 */
[C---:B---3--:R-:W-:Y:S08]  /*11b90*/  HMMA.16816.F32 R132, R4.reuse, R160, R132 ;  /* 0x000000a00484723c */ /* 0x048ff00000001884 */
[C---:B------:R-:W-:Y:S01]  /*11ba0*/  HMMA.16816.F32 R136, R4.reuse, R162, R136 ;  /* 0x000000a20488723c */ /* 0x040fe20000001888 */
[----:B------:R-:W-:Y:S07]  /*11bb0*/  LDSM.16.MT88.4 R160, [R205+0x8080] ;  /* 0x00808000cda0783b */ /* 0x000fee0000004200 */
[C---:B----4-:R-:W-:Y:S08]  /*11bc0*/  HMMA.16816.F32 R144, R4.reuse, R24, R144 ;  /* 0x000000180490723c */ /* 0x050ff00000001890 */
[----:B------:R-:W-:Y:S01]  /*11bd0*/  HMMA.16816.F32 R140, R4, R26, R140 ;  /* 0x0000001a048c723c */ /* 0x000fe2000000188c */
[----:B------:R-:W-:Y:S06]  /*11be0*/  LDSM.16.MT88.4 R24, [R204+0x8080] ;  /* 0x00808000cc18783b */ /* 0x000fec0000004200 */
        /* <DEDUP_REMOVED lines=9> */
[----:B-1----:R-:W-:Y:S01]  /*11c80*/  HMMA.16816.F32 R32, R4, R8, R32 ;  /* 0x000000080420723c */ /* 0x002fe20000001820 */
[----:B------:R-:W-:-:S02]  /*11c90*/  FADD.FTZ R238, R238, R239 ;  /* 0x000000efeeee7221 */ /* 0x000fc40000010000 */
[----:B------:R-:W-:Y:S02]  /*11ca0*/  FADD.FTZ R241, R241, R234 ;  /* 0x000000eaf1f17221 */ /* 0x000fe40000010000 */
[----:B------:R-:W-:-:S03]  /*11cb0*/  FADD.FTZ R239, R243, R238 ;  /* 0x000000eef3ef7221 */ /* 0x000fc60000010000 */
[C---:B------:R-:W-:Y:S01]  /*11cc0*/  HMMA.16816.F32 R36, R4.reuse, R10, R36 ;  /* 0x0000000a0424723c */ /* 0x040fe20000001824 */
[----:B------:R-:W1:Y:S07]  /*11cd0*/  LDSM.16.MT88.4 R8, [R206+0x6880] ;  /* 0x00688000ce08783b */ /* 0x000e6e0000004200 */
[C---:B-----5:R-:W-:Y:S08]  /*11ce0*/  HMMA.16816.F32 R152, R4.reuse, R20, R152 ;  /* 0x000000140498723c */ /* 0x060ff00000001898 */
        /* <DEDUP_REMOVED lines=29> */
[C---:B----4-:R-:W-:Y:S08]  /*11ec0*/  HMMA.16816.F32 R132, R4.reuse, R12, R132 ;  /* 0x0000000c0484723c */ /* 0x050ff00000001884 */
[C---:B------:R-:W-:Y:S08]  /*11ed0*/  HMMA.16816.F32 R136, R4.reuse, R14, R136 ;  /* 0x0000000e0488723c */ /* 0x040ff00000001888 */
[C---:B-1----:R-:W-:Y:S08]  /*11ee0*/  HMMA.16816.F32 R144, R4.reuse, R8, R144 ;  /* 0x000000080490723c */ /* 0x042ff00000001890 */
[----:B------:R-:W-:Y:S01]  /*11ef0*/  HMMA.16816.F32 R140, R4, R10, R140 ;  /* 0x0000000a048c723c */ /* 0x000fe2000000188c */
[----:B------:R-:W-:Y:S07]  /*11f00*/  @!P1 BRA `(.L_x_941) ;  /* 0x00002d6000009947 */ /* 0x000fee0003800000 */
[----:B------:R-:W1:Y:S01]  /*11f10*/  S2R R5, SR_TID.X ;  /* 0x0000000000057919 */ /* 0x000e620000002100 */
[----:B------:R-:W-:-:S02]  /*11f20*/  IADD3 R238, R156, -0x2, RZ ;  /* 0xfffffffe9cee7810 */ /* 0x000fc40007ffe0ff */
[----:B-1----:R-:W-:-:S04]  /*11f30*/  SHF.R.S32.HI R0, RZ, 0x1f, R5 ;  /* 0x0000001fff007819 */ /* 0x002fc80000011405 */
[----:B------:R-:W-:-:S04]  /*11f40*/  LEA.HI R231, R0, R5, RZ, 0x3 ;  /* 0x0000000500e77211 */ /* 0x000fc800078f18ff */
[----:B------:R-:W-:Y:S02]  /*11f50*/  LOP3.LUT R0, R231, 0xfffffff8, RZ, 0xc0, !PT ;  /* 0xfffffff8e7007812 */ /* 0x000fe400078ec0ff */
[----:B------:R-:W-:-:S03]  /*11f60*/  SHF.R.S32.HI R231, RZ, 0x3, R231 ;  /* 0x00000003ffe77819 */ /* 0x000fc600000114e7 */
[----:B------:R-:W-:Y:S01]  /*11f70*/  IMAD.IADD R0, R5, 0x1, -R0 ;  /* 0x0000000105007824 */ /* 0x000fe200078e0a00 */
[----:B------:R-:W-:-:S03]  /*11f80*/  IADD3 R231, -R231, 0x30, RZ ;  /* 0x00000030e7e77810 */ /* 0x000fc60007ffe1ff */
[----:B------:R-:W-:-:S05]  /*11f90*/  IMAD.SHL.U32 R233, R0, 0x8, RZ ;  /* 0x0000000800e97824 */ /* 0x000fca00078e00ff */
[C---:B------:R-:W-:Y:S02]  /*11fa0*/  IADD3 R2, R233.reuse, 0x40, RZ ;  /* 0x00000040e9027810 */ /* 0x040fe40007ffe0ff */
[----:B------:R-:W-:Y:S02]  /*11fb0*/  IADD3 R0, R233, 0x80, RZ ;  /* 0x00000080e9007810 */ /* 0x000fe40007ffe0ff */
[----:B------:R-:W-:Y:S02]  /*11fc0*/  SHF.R.S32.HI R235, RZ, 0x1f, R2 ;  /* 0x0000001fffeb7819 */ /* 0x000fe40000011402 */
[----:B------:R-:W-:Y:S02]  /*11fd0*/  SHF.R.S32.HI R237, RZ, 0x1f, R0 ;  /* 0x0000001fffed7819 */ /* 0x000fe40000011400 */
[----:B------:R-:W-:Y:S02]  /*11fe0*/  LEA.HI R235, R235, R2, RZ, 0x3 ;  /* 0x00000002ebeb7211 */ /* 0x000fe400078f18ff */
[----:B------:R-:W-:-:S02]  /*11ff0*/  LEA.HI R237, R237, R0, RZ, 0x3 ;  /* 0x00000000eded7211 */ /* 0x000fc400078f18ff */
[----:B------:R-:W-:Y:S02]  /*12000*/  LOP3.LUT R235, R235, 0xfffffff8, RZ, 0xc0, !PT ;  /* 0xfffffff8ebeb7812 */ /* 0x000fe400078ec0ff */
[----:B------:R-:W-:Y:S02]  /*12010*/  LOP3.LUT R237, R237, 0xfffffff8, RZ, 0xc0, !PT ;  /* 0xfffffff8eded7812 */ /* 0x000fe400078ec0ff */
[----:B------:R-:W-:Y:S02]  /*12020*/  SHF.R.S32.HI R232, RZ, 0x1f, R233 ;  /* 0x0000001fffe87819 */ /* 0x000fe400000114e9 */
[----:B------:R-:W-:Y:S02]  /*12030*/  SHF.R.S32.HI R234, RZ, 0x1f, R235 ;  /* 0x0000001fffea7819 */ /* 0x000fe400000114eb */
[----:B------:R-:W-:Y:S02]  /*12040*/  SHF.R.S32.HI R236, RZ, 0x1f, R237 ;  /* 0x0000001fffec7819 */ /* 0x000fe400000114ed */
[C---:B------:R-:W-:Y:S01]  /*12050*/  SHF.L.U64.HI R232, R233.reuse, 0x1, R232 ;  /* 0x00000001e9e87819 */ /* 0x040fe200000102e8 */
[----:B------:R-:W-:Y:S01]  /*12060*/  IMAD.SHL.U32 R233, R233, 0x2, RZ ;  /* 0x00000002e9e97824 */ /* 0x000fe200078e00ff */
[C---:B------:R-:W-:Y:S01]  /*12070*/  SHF.L.U64.HI R234, R235.reuse, 0x1, R234 ;  /* 0x00000001ebea7819 */ /* 0x040fe200000102ea */
[----:B------:R-:W-:Y:S01]  /*12080*/  IMAD.SHL.U32 R235, R235, 0x2, RZ ;  /* 0x00000002ebeb7824 */ /* 0x000fe200078e00ff */
[C---:B------:R-:W-:Y:S01]  /*12090*/  SHF.L.U64.HI R236, R237.reuse, 0x1, R236 ;  /* 0x00000001edec7819 */ /* 0x040fe200000102ec */
[----:B------:R-:W-:-:S02]  /*120a0*/  IMAD.SHL.U32 R237, R237, 0x2, RZ ;  /* 0x00000002eded7824 */ /* 0x000fc400078e00ff */
.L_x_946:
[----:B------:R-:W-:Y:S01]  /*120b0*/  SHF.R.S32.HI R5, RZ, 0x1f, R226 ;  /* 0x0000001fff057819 */ /* 0x000fe200000114e2 */
[C---:B------:R-:W-:Y:S01]  /*120c0*/  IMAD.WIDE.U32 R8, R226.reuse, c[0x0][0x208], RZ ;  /* 0x00008200e2087a25 */ /* 0x040fe200078e00ff */
[----:B------:R-:W-:Y:S01]  /*120d0*/  SHF.R.S32.HI R159, RZ, 0x1f, R215 ;  /* 0x0000001fff9f7819 */ /* 0x000fe200000114d7 */
[----:B------:R-:W-:Y:S04]  /*120e0*/  DEPBAR.LE SB0, 0x0 ;  /* 0x000080000000791a */ /* 0x000fe80000000000 */
[----:B------:R-:W-:Y:S01]  /*120f0*/  BAR.SYNC.DEFER_BLOCKING 0x0 ;  /* 0x0000000000007b1d */ /* 0x000fe20000010000 */
[----:B------:R-:W-:Y:S01]  /*12100*/  IMAD R5, R5, c[0x0][0x208], RZ ;  /* 0x0000820005057a24 */ /* 0x000fe200078e02ff */
[----:B------:R-:W-:Y:S01]  /*12110*/  SHF.R.S32.HI R6, RZ, 0x1f, R225 ;  /* 0x0000001fff067819 */ /* 0x000fe200000114e1 */
[----:B------:R-:W-:Y:S01]  /*12120*/  IMAD.WIDE.U32 R10, R215, c[0x0][0x210], RZ ;  /* 0x00008400d70a7a25 */ /* 0x000fe200078e00ff */
[----:B------:R-:W-:Y:S02]  /*12130*/  ISETP.GE.AND P1, PT, R221, c[0x0][0x1d4], PT ;  /* 0x00007500dd007a0c */ /* 0x000fe40003f26270 */
[----:B------:R-:W-:Y:S01]  /*12140*/  SHF.R.S32.HI R243, RZ, 0x1f, R230 ;  /* 0x0000001ffff37819 */ /* 0x000fe200000114e6 */
[----:B------:R-:W-:Y:S01]  /*12150*/  IMAD R5, R226, c[0x0][0x20c], R5 ;  /* 0x00008300e2057a24 */ /* 0x000fe200078e0205 */
[----:B------:R-:W-:Y:S01]  /*12160*/  MOV R0, R3 ;  /* 0x0000000300007202 */ /* 0x000fe20000000f00 */
[----:B------:R-:W-:Y:S02]  /*12170*/  IMAD R6, R6, c[0x0][0x218], RZ ;  /* 0x0000860006067a24 */ /* 0x000fe400078e02ff */
[----:B------:R-:W-:Y:S02]  /*12180*/  IMAD.IADD R9, R9, 0x1, R5 ;  /* 0x0000000109097824 */ /* 0x000fe400078e0205 */
[----:B------:R-:W-:Y:S02]  /*12190*/  IMAD R5, R159, c[0x0][0x210], RZ ;  /* 0x000084009f057a24 */ /* 0x000fe400078e02ff */
[----:B------:R-:W-:Y:S04]  /*121a0*/  IMAD.WIDE.U32 R8, R225, c[0x0][0x218], R8 ;  /* 0x00008600e1087a25 */ /* 0x000fe800078e0008 */
[----:B------:R-:W-:Y:S01]  /*121b0*/  IMAD R5, R215, c[0x0][0x214], R5 ;  /* 0x00008500d7057a24 */ /* 0x000fe200078e0205 */
[----:B------:R-:W-:Y:S01]  /*121c0*/  IADD3 R4, P0, R10, R8, RZ ;  /* 0x000000080a047210 */ /* 0x000fe20007f1e0ff */
[----:B------:R-:W-:Y:S02]  /*121d0*/  IMAD R6, R225, c[0x0][0x21c], R6 ;  /* 0x00008700e1067a24 */ /* 0x000fe400078e0206 */
[----:B------:R-:W-:Y:S01]  /*121e0*/  IMAD.IADD R5, R11, 0x1, R5 ;  /* 0x000000010b057824 */ /* 0x000fe200078e0205 */
[----:B------:R-:W-:Y:S01]  /*121f0*/  LDSM.16.M88.4 R160, [R210] ;  /* 0x00000000d2a0783b */ /* 0x000fe20000000200 */
[----:B------:R-:W-:Y:S01]  /*12200*/  IMAD R214, R213, 0x2, R210 ;  /* 0x00000002d5d67824 */ /* 0x000fe200078e02d2 */
[----:B------:R-:W-:Y:S01]  /*12210*/  ULDC.64 UR4, c[0x0][0x118] ;  /* 0x0000460000047ab9 */ /* 0x000fe20000000a00 */
[----:B------:R-:W-:Y:S01]  /*12220*/  BSSY B0, `(.L_x_942) ;  /* 0x0000031000007945 */ /* 0x000fe20003800000 */
[----:B------:R-:W-:Y:S01]  /*12230*/  LDSM.16.M88.4 R164, [R209+0xa080] ;  /* 0x00a08000d1a4783b */ /* 0x000fe20000000200 */
[----:B------:R-:W-:Y:S02]  /*12240*/  IADD3.X R5, R5, R9, R6, P0, !PT ;  /* 0x0000000905057210 */ /* 0x000fe400007fe406 */
[C---:B------:R-:W-:Y:S01]  /*12250*/  LEA R2, P0, R4.reuse, c[0x0][0x1f8], 0x1 ;  /* 0x00007e0004027a11 */ /* 0x040fe200078008ff */
[----:B------:R-:W-:Y:S03]  /*12260*/  LDSM.16.M88.4 R168, [R209+0xa880] ;  /* 0x00a88000d1a8783b */ /* 0x000fe60000000200 */
[----:B------:R-:W-:Y:S01]  /*12270*/  LEA.HI.X R10, R4, c[0x0][0x1fc], R5, 0x1, P0 ;  /* 0x00007f00040a7a11 */ /* 0x000fe200000f0c05 */
[----:B------:R-:W-:Y:S04]  /*12280*/  LDSM.16.M88.4 R172, [R209+0xb080] ;  /* 0x00b08000d1ac783b */ /* 0x000fe80000000200 */
[----:B------:R-:W1:Y:S04]  /*12290*/  SHFL.IDX PT, R4, R2, RZ, 0x181f ;  /* 0x00181fff02047589 */ /* 0x000e6800000e0000 */
[----:B------:R-:W-:Y:S04]  /*122a0*/  LDSM.16.M88.4 R176, [R214] ;  /* 0x00000000d6b0783b */ /* 0x000fe80000000200 */
[----:B------:R-:W2:Y:S04]  /*122b0*/  SHFL.IDX PT, R5, R10, RZ, 0x181f ;  /* 0x00181fff0a057589 */ /* 0x000ea800000e0000 */
[----:B------:R3:W4:Y:S04]  /*122c0*/  LDSM.16.M88.4 R180, [R208] ;  /* 0x00000000d0b4783b */ /* 0x0007280000000200 */
[----:B------:R3:W3:Y:S04]  /*122d0*/  LDSM.16.M88.4 R184, [R203] ;  /* 0x00000000cbb8783b */ /* 0x0006e80000000200 */
[----:B------:R3:W3:Y:S01]  /*122e0*/  LDSM.16.M88.4 R188, [R202] ;  /* 0x00000000cabc783b */ /* 0x0006e20000000200 */
[C---:B-1----:R-:W-:Y:S05]  /*122f0*/  IADD3 R12, P0, R4.reuse, R233, RZ ;  /* 0x000000e9040c7210 */ /* 0x042fea0007f1e0ff */
[C---:B--2---:R-:W-:Y:S01]  /*12300*/  IMAD.X R13, R5.reuse, 0x1, R232, P0 ;  /* 0x00000001050d7824 */ /* 0x044fe200000e06e8 */
[C---:B------:R-:W-:Y:S04]  /*12310*/  IADD3 R8, P0, R4.reuse, R235, RZ ;  /* 0x000000eb04087210 */ /* 0x040fe80007f1e0ff */
[----:B------:R-:W-:Y:S01]  /*12320*/  @!PT LDS RZ, [RZ] ;  /* 0x00000000fffff984 */ /* 0x000fe20000000800 */
[----:B------:R-:W-:Y:S01]  /*12330*/  @!PT LDS RZ, [RZ] ;  /* 0x00000000fffff984 */ /* 0x000fe20000000800 */
[----:B------:R-:W-:Y:S01]  /*12340*/  @!PT LDS RZ, [RZ] ;  /* 0x00000000fffff984 */ /* 0x000fe20000000800 */
[----:B------:R1:W-:Y:S01]  /*12350*/  LDGSTS.E.BYPASS.LTC128B.128 [R227+0x4080], [R12.64], !P6 ;  /* 0x040800000ce37fae */ /* 0x0003e2000f101d44 */
[C---:B------:R-:W-:Y:S02]  /*12360*/  IADD3.X R9, R5.reuse, R234, RZ, P0, !PT ;  /* 0x000000ea05097210 */ /* 0x040fe400007fe4ff */
[----:B------:R-:W-:Y:S03]  /*12370*/  IADD3 R6, P0, R4, R237, RZ ;  /* 0x000000ed04067210 */ /* 0x000fe60007f1e0ff */
[----:B------:R1:W-:Y:S01]  /*12380*/  LDGSTS.E.BYPASS.LTC128B.128 [R227+0x5880], [R8.64], !P1 ;  /* 0x0588000008e37fae */ /* 0x0003e2000c901d44 */
[----:B------:R-:W-:Y:S01]  /*12390*/  ISETP.GT.AND P1, PT, R216, 0x7f, PT ;  /* 0x0000007fd800780c */ /* 0x000fe20003f24270 */
[----:B------:R-:W-:Y:S01]  /*123a0*/  IMAD.X R7, R5, 0x1, R236, P0 ;  /* 0x0000000105077824 */ /* 0x000fe200000e06ec */
[C---:B------:R-:W-:Y:S04]  /*123b0*/  LEA R4, P0, R230.reuse, R4, 0x1 ;  /* 0x00000004e6047211 */ /* 0x040fe800078008ff */
[----:B------:R1:W-:Y:S01]  /*123c0*/  LDGSTS.E.BYPASS.LTC128B.128 [R227+0x7080], [R6.64], !P5 ;  /* 0x0708000006e37fae */ /* 0x0003e2000e901d44 */
[----:B------:R-:W-:Y:S05]  /*123d0*/  LEA.HI.X R5, R230, R5, R243, 0x1, P0 ;  /* 0x00000005e6057211 */ /* 0x000fea00000f0cf3 */
[----:B------:R1:W-:Y:S01]  /*123e0*/  LDGSTS.E.BYPASS.LTC128B.128 [R227+0x8880], [R4.64], !P4 ;  /* 0x0888000004e37fae */ /* 0x0003e2000e101d44 */
[----:B------:R-:W-:-:S05]  /*123f0*/  @P1 BRA `(.L_x_943) ;  /* 0x0000013000001947 */ /* 0x000fca0003800000 */
[----:B----4-:R-:W-:-:S05]  /*12400*/  BRA.DIV ~URZ, `(.L_x_944) ;  /* 0x00005ae27f007947 */ /* 0x010fca000b800000 */
[----:B-1----:R1:W2:Y:S04]  /*12410*/  SHFL.IDX PT, R5, R10, 0x1, 0x181f ;  /* 0x00381f000a057f89 */ /* 0x0022a800000e0000 */
[----:B------:R1:W4:Y:S02]  /*12420*/  SHFL.IDX PT, R9, R2, 0x1, 0x181f ;  /* 0x00381f0002097f89 */ /* 0x00032400000e0000 */
.L_x_965:
[----:B----4-:R-:W-:Y:S02]  /*12430*/  IADD3 R12, P0, R9, R233, RZ ;  /* 0x000000e9090c7210 */ /* 0x010fe40007f1e0ff */
[----:B------:R-:W-:Y:S03]  /*12440*/  ISETP.GE.AND P1, PT, R221, c[0x0][0x1d4], PT ;  /* 0x00007500dd007a0c */ /* 0x000fe60003f26270 */
[----:B--2---:R-:W-:Y:S01]  /*12450*/  IMAD.X R13, R5, 0x1, R232, P0 ;  /* 0x00000001050d7824 */ /* 0x004fe200000e06e8 */
[----:B-1----:R-:W-:Y:S04]  /*12460*/  IADD3 R10, P0, R9, R235, RZ ;  /* 0x000000eb090a7210 */ /* 0x002fe80007f1e0ff */
[----:B------:R-:W-:Y:S01]  /*12470*/  @!PT LDS RZ, [RZ] ;  /* 0x00000000fffff984 */ /* 0x000fe20000000800 */
[----:B------:R-:W-:Y:S01]  /*12480*/  @!PT LDS RZ, [RZ] ;  /* 0x00000000fffff984 */ /* 0x000fe20000000800 */
[----:B------:R-:W-:Y:S01]  /*12490*/  @!PT LDS RZ, [RZ] ;  /* 0x00000000fffff984 */ /* 0x000fe20000000800 */
[----:B------:R1:W-:Y:S01]  /*124a0*/  LDGSTS.E.BYPASS.LTC128B.128 [R227+0x5080], [R12.64], !P6 ;  /* 0x050800000ce37fae */ /* 0x0003e2000f101d44 */
[----:B------:R-:W-:Y:S01]  /*124b0*/  IMAD.X R11, R5, 0x1, R234, P0 ;  /* 0x00000001050b7824 */ /* 0x000fe200000e06ea */
[----:B------:R-:W-:Y:S04]  /*124c0*/  IADD3 R6, P0, R9, R237, RZ ;  /* 0x000000ed09067210 */ /* 0x000fe80007f1e0ff */
[----:B------:R1:W-:Y:S01]  /*124d0*/  LDGSTS.E.BYPASS.LTC128B.128 [R227+0x6880], [R10.64], !P1 ;  /* 0x068800000ae37fae */ /* 0x0003e2000c901d44 */
[----:B------:R-:W-:Y:S01]  /*124e0*/  IMAD.X R7, R5, 0x1, R236, P0 ;  /* 0x0000000105077824 */ /* 0x000fe200000e06ec */
[C---:B------:R-:W-:Y:S04]  /*124f0*/  LEA R4, P0, R230.reuse, R9, 0x1 ;  /* 0x00000009e6047211 */ /* 0x040fe800078008ff */
[----:B------:R1:W-:Y:S01]  /*12500*/  LDGSTS.E.BYPASS.LTC128B.128 [R227+0x8080], [R6.64], !P5 ;  /* 0x0808000006e37fae */ /* 0x0003e2000e901d44 */
[----:B------:R-:W-:Y:S05]  /*12510*/  LEA.HI.X R5, R230, R5, R243, 0x1, P0 ;  /* 0x00000005e6057211 */ /* 0x000fea00000f0cf3 */
[----:B------:R1:W-:Y:S03]  /*12520*/  LDGSTS.E.BYPASS.LTC128B.128 [R227+0x9880], [R4.64], !P4 ;  /* 0x0988000004e37fae */ /* 0x0003e6000e101d44 */
.L_x_943:
[----:B----4-:R-:W-:Y:S05]  /*12530*/  BSYNC B0 ;  /* 0x0000000000007941 */ /* 0x010fea0003800000 */
.L_x_942:
[----:B------:R-:W0:Y:S01]  /*12540*/  LDGDEPBAR ;  /* 0x00000000000079af */ /* 0x000e220000000000 */
[----:B------:R-:W-:Y:S01]  /*12550*/  WARPSYNC 0xffffffff ;  /* 0xffffffff00007948 */ /* 0x000fe20003800000 */
[C---:B-1----:R-:W-:Y:S03]  /*12560*/  HMMA.16816.F32 R4, R160.reuse, R164, RZ ;  /* 0x000000a4a004723c */ /* 0x042fe600000018ff */
[----:B------:R-:W-:Y:S01]  /*12570*/  ISETP.GE.AND P0, PT, R238, 0x1, PT ;  /* 0x00000001ee00780c */ /* 0x000fe20003f06270 */
[C---:B------:R-:W-:Y:S01]  /*12580*/  IMAD R158, R211.reuse, 0x2, R210 ;  /* 0x00000002d39e7824 */ /* 0x040fe200078e02d2 */
[----:B------:R-:W-:Y:S01]  /*12590*/  LEA R2, R212, R209, 0x1 ;  /* 0x000000d1d4027211 */ /* 0x000fe200078e08ff */
[----:B------:R-:W-:Y:S02]  /*125a0*/  IMAD R156, R211, 0x2, R214 ;  /* 0x00000002d39c7824 */ /* 0x000fe400078e02d6 */
[C---:B------:R-:W-:Y:S01]  /*125b0*/  HMMA.16816.F32 R8, R160.reuse, R166, RZ ;  /* 0x000000a6a008723c */ /* 0x040fe200000018ff */
[----:B------:R-:W-:Y:S07]  /*125c0*/  LDSM.16.M88.4 R164, [R158] ;  /* 0x000000009ea4783b */ /* 0x000fee0000000200 */
[C---:B------:R-:W-:Y:S08]  /*125d0*/  HMMA.16816.F32 R12, R160.reuse, R168, RZ ;  /* 0x000000a8a00c723c */ /* 0x040ff000000018ff */
[C---:B------:R-:W-:Y:S01]  /*125e0*/  HMMA.16816.F32 R16, R160.reuse, R170, RZ ;  /* 0x000000aaa010723c */ /* 0x040fe200000018ff */
[----:B------:R-:W1:Y:S07]  /*125f0*/  LDSM.16.M88.4 R168, [R2+0xa080] ;  /* 0x00a0800002a8783b */ /* 0x000e6e0000000200 */
[C---:B------:R-:W-:Y:S08]  /*12600*/  HMMA.16816.F32 R20, R160.reuse, R172, RZ ;  /* 0x000000aca014723c */ /* 0x040ff000000018ff */
[----:B------:R-:W-:Y:S01]  /*12610*/  HMMA.16816.F32 R24, R160, R174, RZ ;  /* 0x000000aea018723c */ /* 0x000fe200000018ff */
[----:B------:R-:W2:Y:S05]  /*12620*/  LDSM.16.M88.4 R160, [R2+0xa880] ;  /* 0x00a8800002a0783b */ /* 0x000eaa0000000200 */
[----:B------:R-:W4:Y:S02]  /*12630*/  LDSM.16.M88.4 R172, [R2+0xb080] ;  /* 0x00b0800002ac783b */ /* 0x000f240000000200 */
[C---:B------:R-:W-:Y:S08]  /*12640*/  HMMA.16816.F32 R4, R176.reuse, R180, R4 ;  /* 0x000000b4b004723c */ /* 0x040ff00000001804 */
[C---:B------:R-:W-:Y:S01]  /*12650*/  HMMA.16816.F32 R8, R176.reuse, R182, R8 ;  /* 0x000000b6b008723c */ /* 0x040fe20000001808 */
[----:B------:R-:W-:Y:S07]  /*12660*/  LDSM.16.M88.4 R180, [R156] ;  /* 0x000000009cb4783b */ /* 0x000fee0000000200 */
[C---:B---3--:R-:W-:Y:S08]  /*12670*/  HMMA.16816.F32 R12, R176.reuse, R184, R12 ;  /* 0x000000b8b00c723c */ /* 0x048ff0000000180c */
[C---:B------:R-:W-:Y:S01]  /*12680*/  HMMA.16816.F32 R16, R176.reuse, R186, R16 ;  /* 0x000000bab010723c */ /* 0x040fe20000001810 */
[----:B------:R-:W3:Y:S07]  /*12690*/  LDSM.16.M88.4 R184, [R201] ;  /* 0x00000000c9b8783b */ /* 0x000eee0000000200 */
[C---:B------:R-:W-:Y:S08]  /*126a0*/  HMMA.16816.F32 R20, R176.reuse, R188, R20 ;  /* 0x000000bcb014723c */ /* 0x040ff00000001814 */
[----:B------:R-:W-:Y:S01]  /*126b0*/  HMMA.16816.F32 R24, R176, R190, R24 ;  /* 0x000000beb018723c */ /* 0x000fe20000001818 */
[----:B------:R-:W5:Y:S05]  /*126c0*/  LDSM.16.M88.4 R176, [R201+0x800] ;  /* 0x00080000c9b0783b */ /* 0x000f6a0000000200 */
[----:B------:R-:W3:Y:S02]  /*126d0*/  LDSM.16.M88.4 R188, [R201+0x1000] ;  /* 0x00100000c9bc783b */ /* 0x000ee40000000200 */
[C---:B-1----:R-:W-:Y:S08]  /*126e0*/  HMMA.16816.F32 R4, R164.reuse, R168, R4 ;  /* 0x000000a8a404723c */ /* 0x042ff00000001804 */
[C---:B------:R-:W-:Y:S01]  /*126f0*/  HMMA.16816.F32 R8, R164.reuse, R170, R8 ;  /* 0x000000aaa408723c */ /* 0x040fe20000001808 */
[----:B------:R-:W-:Y:S07]  /*12700*/  LDSM.16.M88.4 R168, [R209+0xb880] ;  /* 0x00b88000d1a8783b */ /* 0x000fee0000000200 */
[C---:B--2---:R-:W-:Y:S08]  /*12710*/  HMMA.16816.F32 R12, R164.reuse, R160, R12 ;  /* 0x000000a0a40c723c */ /* 0x044ff0000000180c */
[C---:B------:R-:W-:Y:S01]  /*12720*/  HMMA.16816.F32 R16, R164.reuse, R162, R16 ;  /* 0x000000a2a410723c */ /* 0x040fe20000001810 */
[----:B------:R-:W1:Y:S07]  /*12730*/  LDSM.16.M88.4 R160, [R210+0x4000] ;  /* 0x00400000d2a0783b */ /* 0x000e6e0000000200 */
[C---:B----4-:R-:W-:Y:S08]  /*12740*/  HMMA.16816.F32 R20, R164.reuse, R172, R20 ;  /* 0x000000aca414723c */ /* 0x050ff00000001814 */
[----:B------:R-:W-:Y:S01]  /*12750*/  HMMA.16816.F32 R24, R164, R174, R24 ;  /* 0x000000aea418723c */ /* 0x000fe20000001818 */
[----:B------:R-:W2:Y:S05]  /*12760*/  LDSM.16.M88.4 R164, [R209+0xc080] ;  /* 0x00c08000d1a4783b */ /* 0x000eaa0000000200 */
[----:B------:R-:W4:Y:S02]  /*12770*/  LDSM.16.M88.4 R172, [R209+0xc880] ;  /* 0x00c88000d1ac783b */ /* 0x000f240000000200 */
[C---:B---3--:R-:W-:Y:S08]  /*12780*/  HMMA.16816.F32 R4, R180.reuse, R184, R4 ;  /* 0x000000b8b404723c */ /* 0x048ff00000001804 */
[C---:B------:R-:W-:Y:S01]  /*12790*/  HMMA.16816.F32 R8, R180.reuse, R186, R8 ;  /* 0x000000bab408723c */ /* 0x040fe20000001808 */
[----:B------:R-:W-:Y:S07]  /*127a0*/  LDSM.16.M88.4 R184, [R200] ;  /* 0x00000000c8b8783b */ /* 0x000fee0000000200 */
[C---:B-----5:R-:W-:Y:S08]  /*127b0*/  HMMA.16816.F32 R12, R180.reuse, R176, R12 ;  /* 0x000000b0b40c723c */ /* 0x060ff0000000180c */
[C---:B------:R-:W-:Y:S01]  /*127c0*/  HMMA.16816.F32 R16, R180.reuse, R178, R16 ;  /* 0x000000b2b410723c */ /* 0x040fe20000001810 */
[----:B------:R-:W3:Y:S07]  /*127d0*/  LDSM.16.M88.4 R176, [R214+0x4000] ;  /* 0x00400000d6b0783b */ /* 0x000eee0000000200 */
[C---:B------:R-:W-:Y:S08]  /*127e0*/  HMMA.16816.F32 R20, R180.reuse, R188, R20 ;  /* 0x000000bcb414723c */ /* 0x040ff00000001814 */
[----:B------:R-:W-:Y:S01]  /*127f0*/  HMMA.16816.F32 R24, R180, R190, R24 ;  /* 0x000000beb418723c */ /* 0x000fe20000001818 */
[----:B------:R-:W5:Y:S05]  /*12800*/  LDSM.16.M88.4 R180, [R199] ;  /* 0x00000000c7b4783b */ /* 0x000f6a0000000200 */
[----:B------:R-:W3:Y:S02]  /*12810*/  LDSM.16.M88.4 R188, [R198] ;  /* 0x00000000c6bc783b */ /* 0x000ee40000000200 */
        /* <DEDUP_REMOVED lines=12> */
[----:B------:R-:W-:Y:S07]  /*128e0*/  LDSM.16.M88.4 R184, [R201+0x1800] ;  /* 0x00180000c9b8783b */ /* 0x000fee0000000200 */
[C---:B-----5:R-:W-:Y:S08]  /*128f0*/  HMMA.16816.F32 R12, R176.reuse, R180, R12 ;  /* 0x000000b4b00c723c */ /* 0x060ff0000000180c */
[C---:B------:R-:W-:Y:S01]  /*12900*/  HMMA.16816.F32 R16, R176.reuse, R182, R16 ;  /* 0x000000b6b010723c */ /* 0x040fe20000001810 */
[----:B------:R-:W3:Y:S07]  /*12910*/  LDSM.16.M88.4 R180, [R156+0x4000] ;  /* 0x004000009cb4783b */ /* 0x000eee0000000200 */
        /* <DEDUP_REMOVED lines=84> */
[C---:B-1----:R-:W-:Y:S01]  /*12e60*/  HMMA.16816.F32 R4, R164.reuse, R168, R4 ;  /* 0x000000a8a404723c */ /* 0x042fe20000001804 */
[----:B------:R-:W-:Y:S04]  /*12e70*/  DEPBAR.LE SB0, 0x0 ;  /* 0x000080000000791a */ /* 0x000fe80000000000 */
[----:B------:R-:W-:Y:S03]  /*12e80*/  BAR.SYNC.DEFER_BLOCKING 0x0 ;  /* 0x0000000000007b1d */ /* 0x000fe60000010000 */
[C---:B------:R-:W-:Y:S08]  /*12e90*/  HMMA.16816.F32 R8, R164.reuse, R170, R8 ;  /* 0x000000aaa408723c */ /* 0x040ff00000001808 */
[C---:B--2---:R-:W-:Y:S08]  /*12ea0*/  HMMA.16816.F32 R12, R164.reuse, R160, R12 ;  /* 0x000000a0a40c723c */ /* 0x044ff0000000180c */
[C---:B------:R-:W-:Y:S08]  /*12eb0*/  HMMA.16816.F32 R16, R164.reuse, R162, R16 ;  /* 0x000000a2a410723c */ /* 0x040ff00000001810 */
[C---:B----4-:R-:W-:Y:S08]  /*12ec0*/  HMMA.16816.F32 R20, R164.reuse, R172, R20 ;  /* 0x000000aca414723c */ /* 0x050ff00000001814 */
[----:B------:R-:W-:Y:S08]  /*12ed0*/  HMMA.16816.F32 R24, R164, R174, R24 ;  /* 0x000000aea418723c */ /* 0x000ff00000001818 */
[C---:B---3--:R-:W-:Y:S08]  /*12ee0*/  HMMA.16816.F32 R4, R180.reuse, R184, R4 ;  /* 0x000000b8b404723c */ /* 0x048ff00000001804 */
[C---:B------:R-:W-:Y:S08]  /*12ef0*/  HMMA.16816.F32 R8, R180.reuse, R186, R8 ;  /* 0x000000bab408723c */ /* 0x040ff00000001808 */
[C---:B-----5:R-:W-:Y:S08]  /*12f00*/  HMMA.16816.F32 R12, R180.reuse, R176, R12 ;  /* 0x000000b0b40c723c */ /* 0x060ff0000000180c */
[C---:B------:R-:W-:Y:S08]  /*12f10*/  HMMA.16816.F32 R16, R180.reuse, R178, R16 ;  /* 0x000000b2b410723c */ /* 0x040ff00000001810 */
[C---:B------:R-:W-:Y:S08]  /*12f20*/  HMMA.16816.F32 R20, R180.reuse, R188, R20 ;  /* 0x000000bcb414723c */ /* 0x040ff00000001814 */
[----:B------:R-:W-:Y:S01]  /*12f30*/  HMMA.16816.F32 R24, R180, R190, R24 ;  /* 0x000000beb418723c */ /* 0x000fe20000001818 */
[----:B------:R-:W-:-:S07]  /*12f40*/  @!P0 BRA `(.L_x_945) ;  /* 0x0000040000008947 */ /* 0x000fce0003800000 */
[----:B------:R-:W-:Y:S01]  /*12f50*/  IMAD R161, R238, 0x30, R217 ;  /* 0x00000030eea17824 */ /* 0x000fe200078e02d9 */
[----:B------:R-:W-:Y:S01]  /*12f60*/  ISETP.NE.AND P1, PT, R223, 0x1, PT ;  /* 0x00000001df00780c */ /* 0x000fe20003f25270 */
[----:B------:R-:W-:Y:S02]  /*12f70*/  IMAD.MOV.U32 R225, RZ, RZ, RZ ;  /* 0x000000ffffe17224 */ /* 0x000fe400078e00ff */
[----:B------:R-:W-:Y:S01]  /*12f80*/  IMAD R159, R159, c[0x0][0x1e8], RZ ;  /* 0x00007a009f9f7a24 */ /* 0x000fe200078e02ff */
[----:B------:R-:W-:Y:S03]  /*12f90*/  IADD3 R226, R161, -0x30, R220 ;  /* 0xffffffd0a1e27810 */ /* 0x000fe60007ffe0dc */
[----:B------:R-:W-:Y:S02]  /*12fa0*/  IMAD R159, R215, c[0x0][0x1ec], R159 ;  /* 0x00007b00d79f7a24 */ /* 0x000fe400078e029f */
[----:B------:R-:W-:Y:S04]  /*12fb0*/  IMAD.MOV.U32 R161, RZ, RZ, R226 ;  /* 0x000000ffffa17224 */ /* 0x000fe800078e00e2 */
[----:B------:R-:W-:Y:S05]  /*12fc0*/  @P1 IMAD.HI.U32 R2, R226, c[0x0][0x2bc], RZ ;  /* 0x0000af00e2021a27 */ /* 0x000fea00078e00ff */
[----:B------:R-:W-:Y:S02]  /*12fd0*/  @P1 SHF.R.U32.HI R161, RZ, c[0x0][0x2c0], R2 ;  /* 0x0000b000ffa11a19 */ /* 0x000fe40000011602 */
[----:B------:R-:W-:Y:S02]  /*12fe0*/  ISETP.GE.AND P1, PT, R231, 0x1, PT ;  /* 0x00000001e700780c */ /* 0x000fe40003f26270 */
[C---:B------:R-:W-:Y:S04]  /*12ff0*/  @!P3 IADD3 R163, P0, R161.reuse, R228, RZ ;  /* 0x000000e4a1a3b210 */ /* 0x040fe80007f1e0ff */
[----:B------:R-:W-:Y:S01]  /*13000*/  @!P3 LEA.HI.X.SX32 R2, R161, R224, 0x1, P0 ;  /* 0x000000e0a102b211 */ /* 0x000fe200000f0eff */
[----:B------:R-:W-:Y:S01]  /*13010*/  IMAD.MOV R161, RZ, RZ, -R161 ;  /* 0x000000ffffa17224 */ /* 0x000fe200078e0aa1 */
[----:B------:R-:W-:Y:S03]  /*13020*/  @!P3 LEA R164, P0, R163, c[0x0][0x2a0], 0x2 ;  /* 0x0000a800a3a4ba11 */ /* 0x000fe600078010ff */
[----:B------:R-:W-:Y:S01]  /*13030*/  IMAD R226, R161, c[0x0][0x2b8], R226 ;  /* 0x0000ae00a1e27a24 */ /* 0x000fe200078e02e2 */
[----:B------:R-:W-:Y:S03]  /*13040*/  @!P3 LEA.HI.X R165, R163, c[0x0][0x2a4], R2, 0x2, P0 ;  /* 0x0000a900a3a5ba11 */ /* 0x000fe600000f1402 */
[C---:B------:R-:W-:Y:S01]  /*13050*/  IMAD.WIDE.U32 R162, R226.reuse, c[0x0][0x1e0], RZ ;  /* 0x00007800e2a27a25 */ /* 0x040fe200078e00ff */
[----:B------:R-:W-:Y:S01]  /*13060*/  SHF.R.S32.HI R161, RZ, 0x1f, R226 ;  /* 0x0000001fffa17819 */ /* 0x000fe200000114e2 */
[----:B------:R1:W2:Y:S04]  /*13070*/  @!P3 LDG.E R225, [R164.64] ;  /* 0x00000004a4e1b981 */ /* 0x0002a8000c1e1900 */
[----:B------:R-:W-:Y:S04]  /*13080*/  IMAD R161, R161, c[0x0][0x1e0], RZ ;  /* 0x00007800a1a17a24 */ /* 0x000fe800078e02ff */
[----:B------:R-:W-:Y:S04]  /*13090*/  IMAD R161, R226, c[0x0][0x1e4], R161 ;  /* 0x00007900e2a17a24 */ /* 0x000fe800078e02a1 */
[----:B------:R-:W-:Y:S02]  /*130a0*/  IMAD.IADD R163, R163, 0x1, R161 ;  /* 0x00000001a3a37824 */ /* 0x000fe400078e02a1 */
[----:B-1----:R-:W-:Y:S04]  /*130b0*/  IMAD.WIDE.U32 R164, R215, c[0x0][0x1e8], RZ ;  /* 0x00007a00d7a47a25 */ /* 0x002fe800078e00ff */
[----:B------:R-:W-:Y:S01]  /*130c0*/  IMAD.IADD R159, R165, 0x1, R159 ;  /* 0x00000001a59f7824 */ /* 0x000fe200078e029f */
[----:B--2---:R-:W-:Y:S01]  /*130d0*/  SHF.R.S32.HI R160, RZ, 0x1f, R225 ;  /* 0x0000001fffa07819 */ /* 0x004fe200000114e1 */
[C---:B------:R-:W-:Y:S04]  /*130e0*/  IMAD.WIDE.U32 R162, R225.reuse, c[0x0][0x1f0], R162 ;  /* 0x00007c00e1a27a25 */ /* 0x040fe800078e00a2 */
[----:B------:R-:W-:Y:S01]  /*130f0*/  IMAD R160, R160, c[0x0][0x1f0], RZ ;  /* 0x00007c00a0a07a24 */ /* 0x000fe200078e02ff */
[----:B------:R-:W-:Y:S03]  /*13100*/  IADD3 R158, P0, R164, R162, RZ ;  /* 0x000000a2a49e7210 */ /* 0x000fe60007f1e0ff */
[----:B------:R-:W-:Y:S05]  /*13110*/  IMAD R160, R225, c[0x0][0x1f4], R160 ;  /* 0x00007d00e1a07a24 */ /* 0x000fea00078e02a0 */
[----:B------:R-:W-:Y:S02]  /*13120*/  IADD3.X R159, R159, R163, R160, P0, !PT ;  /* 0x000000a39f9f7210 */ /* 0x000fe400007fe4a0 */
[C---:B------:R-:W-:Y:S04]  /*13130*/  LEA R156, P0, R158.reuse, c[0x0][0x1c8], 0x1 ;  /* 0x000072009e9c7a11 */ /* 0x040fe800078008ff */
[----:B------:R-:W-:Y:S02]  /*13140*/  LEA.HI.X R2, R158, c[0x0][0x1cc], R159, 0x1, P0 ;  /* 0x000073009e027a11 */ /* 0x000fe400000f0c9f */
[----:B------:R-:W1:Y:S04]  /*13150*/  SHFL.IDX PT, R158, R156, RZ, 0x181f ;  /* 0x00181fff9c9e7589 */ /* 0x000e6800000e0000 */
[----:B------:R-:W2:Y:S04]  /*13160*/  SHFL.IDX PT, R159, R2, RZ, 0x181f ;  /* 0x00181fff029f7589 */ /* 0x000ea800000e0000 */
[----:B------:R-:W3:Y:S01]  /*13170*/  SHFL.IDX PT, R156, R156, 0x1, 0x181f ;  /* 0x00381f009c9c7f89 */ /* 0x000ee200000e0000 */
[C---:B-1----:R-:W-:Y:S05]  /*13180*/  @P1 IADD3 R164, P0, R158.reuse, R233, RZ ;  /* 0x000000e99ea41210 */ /* 0x042fea0007f1e0ff */
[C---:B--2---:R-:W-:Y:S01]  /*13190*/  @P1 IMAD.X R165, R159.reuse, 0x1, R232, P0 ;  /* 0x000000019fa51824 */ /* 0x044fe200000e06e8 */
[C---:B------:R-:W-:Y:S04]  /*131a0*/  @P1 IADD3 R162, P0, R158.reuse, R235, RZ ;  /* 0x000000eb9ea21210 */ /* 0x040fe80007f1e0ff */
[----:B------:R1:W-:Y:S01]  /*131b0*/  @P1 LDGSTS.E.BYPASS.LTC128B.128 [R227+0xa080], [R164.64], !P6 ;  /* 0x0a080000a4e31fae */ /* 0x0003e2000f101d44 */
[C---:B------:R-:W-:Y:S01]  /*131c0*/  @P1 IMAD.X R163, R159.reuse, 0x1, R234, P0 ;  /* 0x000000019fa31824 */ /* 0x040fe200000e06ea */
[----:B------:R-:W-:Y:S05]  /*131d0*/  @P1 IADD3 R160, P0, R158, R237, RZ ;  /* 0x000000ed9ea01210 */ /* 0x000fea0007f1e0ff */
[----:B------:R-:W-:Y:S01]  /*131e0*/  @P1 IMAD.X R161, R159, 0x1, R236, P0 ;  /* 0x000000019fa11824 */ /* 0x000fe200000e06ec */
[C---:B------:R-:W-:Y:S04]  /*131f0*/  @P1 LEA R166, P0, R230.reuse, R158, 0x1 ;  /* 0x0000009ee6a61211 */ /* 0x040fe800078008ff */
[C-C-:B------:R-:W-:Y:S02]  /*13200*/  @P1 LEA.HI.X R167, R230.reuse, R159, R243.reuse, 0x1, P0 ;  /* 0x0000009fe6a71211 */ /* 0x140fe400000f0cf3 */
[----:B------:R-:W2:Y:S01]  /*13210*/  SHFL.IDX PT, R159, R2, 0x1, 0x181f ;  /* 0x00381f00029f7f89 */ /* 0x000ea200000e0000 */
[----:B------:R-:W-:Y:S11]  /*13220*/  ISETP.GE.AND P0, PT, R231, 0x21, PT ;  /* 0x00000021e700780c */ /* 0x000ff60003f06270 */
[----:B------:R-:W-:Y:S02]  /*13230*/  @!UPT UIADD3 URZ, URZ, URZ, URZ ;  /* 0x0000003f3f3ff290 */ /* 0x000fe4000fffe03f */
[C---:B---3--:R-:W-:Y:S04]  /*13240*/  @P0 LEA R168, P2, R230.reuse, R156, 0x1 ;  /* 0x0000009ce6a80211 */ /* 0x048fe800078408ff */
[----:B--2---:R-:W-:Y:S02]  /*13250*/  @P0 LEA.HI.X R169, R230, R159, R243, 0x1, P2 ;  /* 0x0000009fe6a90211 */ /* 0x004fe400010f0cf3 */
[C---:B------:R-:W-:Y:S05]  /*13260*/  @P0 IADD3 R172, P2, R156.reuse, R233, RZ ;  /* 0x000000e99cac0210 */ /* 0x040fea0007f5e0ff */
[C---:B------:R-:W-:Y:S01]  /*13270*/  @P0 IMAD.X R173, R159.reuse, 0x1, R232, P2 ;  /* 0x000000019fad0824 */ /* 0x040fe200010e06e8 */
[C---:B------:R-:W-:Y:S05]  /*13280*/  @P0 IADD3 R170, P2, R156.reuse, R235, RZ ;  /* 0x000000eb9caa0210 */ /* 0x040fea0007f5e0ff */
[C---:B------:R-:W-:Y:S01]  /*13290*/  @P0 IMAD.X R171, R159.reuse, 0x1, R234, P2 ;  /* 0x000000019fab0824 */ /* 0x040fe200010e06ea */
[----:B------:R-:W-:Y:S05]  /*132a0*/  @P0 IADD3 R158, P2, R156, R237, RZ ;  /* 0x000000ed9c9e0210 */ /* 0x000fea0007f5e0ff */
[----:B------:R-:W-:Y:S01]  /*132b0*/  @P0 IMAD.X R159, R159, 0x1, R236, P2 ;  /* 0x000000019f9f0824 */ /* 0x000fe200010e06ec */
[----:B------:R-:W-:Y:S11]  /*132c0*/  ISETP.GE.AND P2, PT, R221, c[0x0][0x1d4], PT ;  /* 0x00007500dd007a0c */ /* 0x000ff60003f46270 */
[----:B------:R-:W-:Y:S02]  /*132d0*/  @!UPT UIADD3 URZ, URZ, URZ, URZ ;  /* 0x0000003f3f3ff290 */ /* 0x000fe4000fffe03f */
[----:B------:R1:W-:Y:S04]  /*132e0*/  @P1 LDGSTS.E.BYPASS.LTC128B.128 [R227+0xb880], [R162.64], !P2 ;  /* 0x0b880000a2e31fae */ /* 0x0003e8000d101d44 */
[----:B------:R1:W-:Y:S04]  /*132f0*/  @P1 LDGSTS.E.BYPASS.LTC128B.128 [R227+0xd080], [R160.64], !P5 ;  /* 0x0d080000a0e31fae */ /* 0x0003e8000e901d44 */
[----:B------:R1:W-:Y:S04]  /*13300*/  @P1 LDGSTS.E.BYPASS.LTC128B.128 [R227+0xe880], [R166.64], !P4 ;  /* 0x0e880000a6e31fae */ /* 0x0003e8000e101d44 */
[----:B------:R1:W-:Y:S04]  /*13310*/  @P0 LDGSTS.E.BYPASS.LTC128B.128 [R227+0xb080], [R172.64], !P6 ;  /* 0x0b080000ace30fae */ /* 0x0003e8000f101d44 */
[----:B------:R1:W-:Y:S04]  /*13320*/  @P0 LDGSTS.E.BYPASS.LTC128B.128 [R227+0xc880], [R170.64], !P2 ;  /* 0x0c880000aae30fae */ /* 0x0003e8000d101d44 */
[----:B------:R1:W-:Y:S04]  /*13330*/  @P0 LDGSTS.E.BYPASS.LTC128B.128 [R227+0xe080], [R158.64], !P5 ;  /* 0x0e0800009ee30fae */ /* 0x0003e8000e901d44 */
[----:B------:R1:W-:Y:S02]  /*13340*/  @P0 LDGSTS.E.BYPASS.LTC128B.128 [R227+0xf880], [R168.64], !P4 ;  /* 0x0f880000a8e30fae */ /* 0x0003e4000e101d44 */
.L_x_945:
[----:B------:R-:W-:Y:S01]  /*13350*/  FMNMX.FTZ R2, R4, R3, !PT ;  /* 0x0000000304027209 */ /* 0x000fe20007810000 */
[----:B-1----:R-:W-:Y:S01]  /*13360*/  LDSM.16.MT88.4 R164, [R206+0x4080] ;  /* 0x00408000cea4783b */ /* 0x002fe20000004200 */
        /* <DEDUP_REMOVED lines=23> */
[----:B------:R-:W-:Y:S02]  /*134e0*/  ISETP.GT.AND P0, PT, R238, RZ, PT ;  /* 0x000000ffee00720c */ /* 0x000fe40003f04270 */
[----:B------:R-:W-:Y:S02]  /*134f0*/  FMNMX.FTZ R162, R25, R2, !PT ;  /* 0x0000000219a27209 */ /* 0x000fe40007810000 */
[----:B------:R-:W-:Y:S03]  /*13500*/  FMNMX.FTZ R2, R26, R3, !PT ;  /* 0x000000031a027209 */ /* 0x000fe60007810000 */
[----:B------:R-:W-:Y:S01]  /*13510*/  SHFL.BFLY PT, R161, R162, 0x2, 0x1f ;  /* 0x0c401f00a2a17f89 */ /* 0x000fe200000e0000 */
[----:B------:R-:W-:Y:S07]  /*13520*/  FMNMX.FTZ R158, R27, R2, !PT ;  /* 0x000000021b9e7209 */ /* 0x000fee0007810000 */
[----:B------:R-:W1:Y:S02]  /*13530*/  SHFL.BFLY PT, R3, R158, 0x2, 0x1f ;  /* 0x0c401f009e037f89 */ /* 0x000e6400000e0000 */
[----:B-1----:R-:W-:Y:S02]  /*13540*/  FMNMX.FTZ R159, R158, R3, !PT ;  /* 0x000000039e9f7209 */ /* 0x002fe40007810000 */
[----:B------:R-:W-:Y:S04]  /*13550*/  FMNMX.FTZ R160, R162, R161, !PT ;  /* 0x000000a1a2a07209 */ /* 0x000fe80007810000 */
[----:B------:R-:W1:Y:S08]  /*13560*/  SHFL.BFLY PT, R156, R159, 0x1, 0x1f ;  /* 0x0c201f009f9c7f89 */ /* 0x000e7000000e0000 */
[----:B------:R-:W2:Y:S01]  /*13570*/  SHFL.BFLY PT, R161, R160, 0x1, 0x1f ;  /* 0x0c201f00a0a17f89 */ /* 0x000ea200000e0000 */
[----:B-1----:R-:W-:Y:S05]  /*13580*/  FMNMX.FTZ R156, R156, R159, !PT ;  /* 0x0000009f9c9c7209 */ /* 0x002fea0007810000 */
[----:B------:R-:W-:Y:S01]  /*13590*/  FMUL.FTZ R176, R156, c[0x0][0x2d0] ;  /* 0x0000b4009cb07a20 */ /* 0x000fe20000410000 */
[----:B--2---:R-:W-:Y:S03]  /*135a0*/  FMNMX.FTZ R3, R160, R161, !PT ;  /* 0x000000a1a0037209 */ /* 0x004fe60007810000 */
[--C-:B------:R-:W-:Y:S01]  /*135b0*/  FFMA.FTZ R6, R6, c[0x0][0x2d0], -R176.reuse ;  /* 0x0000b40006067a23 */ /* 0x100fe200000108b0 */
[----:B------:R-:W1:Y:S01]  /*135c0*/  LDSM.16.MT88.4 R160, [R207+0x4080] ;  /* 0x00408000cfa0783b */ /* 0x000e620000004200 */
[----:B------:R-:W-:Y:S02]  /*135d0*/  FFMA.FTZ R7, R7, c[0x0][0x2d0], -R176 ;  /* 0x0000b40007077a23 */ /* 0x000fe400000108b0 */
[C---:B------:R-:W-:Y:S02]  /*135e0*/  FADD.FTZ R0, -R3.reuse, R0 ;  /* 0x0000000003007221 */ /* 0x040fe40000010100 */
[----:B------:R-:W-:Y:S01]  /*135f0*/  FMUL.FTZ R177, R3, c[0x0][0x2d0] ;  /* 0x0000b40003b17a20 */ /* 0x000fe20000410000 */
[----:B------:R-:W-:Y:S01]  /*13600*/  MUFU.EX2 R6, R6 ;  /* 0x0000000600067308 */ /* 0x000fe20000000800 */
[----:B------:R-:W-:Y:S02]  /*13610*/  FMUL.FTZ R2, R0, c[0x0][0x2d0] ;  /* 0x0000b40000027a20 */ /* 0x000fe40000410000 */
[----:B------:R-:W-:Y:S02]  /*13620*/  FADD.FTZ R0, -R156, R157 ;  /* 0x0000009d9c007221 */ /* 0x000fe40000010100 */
[--C-:B------:R-:W-:Y:S02]  /*13630*/  FFMA.FTZ R158, R4, c[0x0][0x2d0], -R177.reuse ;  /* 0x0000b400049e7a23 */ /* 0x100fe400000108b1 */
[----:B------:R-:W-:Y:S02]  /*13640*/  FMUL.FTZ R157, R0, c[0x0][0x2d0] ;  /* 0x0000b400009d7a20 */ /* 0x000fe40000410000 */
[--C-:B------:R-:W-:Y:S01]  /*13650*/  FFMA.FTZ R5, R5, c[0x0][0x2d0], -R177.reuse ;  /* 0x0000b40005057a23 */ /* 0x100fe200000108b1 */
[----:B------:R-:W2:Y:S01]  /*13660*/  MUFU.EX2 R2, R2 ;  /* 0x0000000200027308 */ /* 0x000ea20000000800 */
[--C-:B------:R-:W-:Y:S02]  /*13670*/  FFMA.FTZ R159, R8, c[0x0][0x2d0], -R177.reuse ;  /* 0x0000b400089f7a23 */ /* 0x100fe400000108b1 */
[--C-:B------:R-:W-:Y:S02]  /*13680*/  FFMA.FTZ R180, R9, c[0x0][0x2d0], -R177.reuse ;  /* 0x0000b40009b47a23 */ /* 0x100fe400000108b1 */
[--C-:B------:R-:W-:Y:S02]  /*13690*/  FFMA.FTZ R182, R11, c[0x0][0x2d0], -R176.reuse ;  /* 0x0000b4000bb67a23 */ /* 0x100fe400000108b0 */
[--C-:B------:R-:W-:Y:S02]  /*136a0*/  FFMA.FTZ R189, R20, c[0x0][0x2d0], -R177.reuse ;  /* 0x0000b40014bd7a23 */ /* 0x100fe400000108b1 */
[--C-:B------:R-:W-:Y:S01]  /*136b0*/  FFMA.FTZ R214, R21, c[0x0][0x2d0], -R177.reuse ;  /* 0x0000b40015d67a23 */ /* 0x100fe200000108b1 */
[----:B------:R3:W4:Y:S01]  /*136c0*/  MUFU.EX2 R0, R157 ;  /* 0x0000009d00007308 */ /* 0x0007220000000800 */
[--C-:B------:R-:W-:Y:S02]  /*136d0*/  FFMA.FTZ R191, R22, c[0x0][0x2d0], -R176.reuse ;  /* 0x0000b40016bf7a23 */ /* 0x100fe400000108b0 */
[--C-:B------:R-:W-:Y:S02]  /*136e0*/  FFMA.FTZ R240, R23, c[0x0][0x2d0], -R176.reuse ;  /* 0x0000b40017f07a23 */ /* 0x100fe400000108b0 */
[----:B------:R-:W-:Y:S01]  /*136f0*/  LDSM.16.MT88.4 R20, [R205+0x9080] ;  /* 0x00908000cd14783b */ /* 0x000fe20000004200 */
        /* <DEDUP_REMOVED lines=10> */
[----:B------:R-:W-:Y:S02]  /*137a0*/  FMUL.FTZ R32, R2, R32 ;  /* 0x0000002002207220 */ /* 0x000fe40000410000 */
[--C-:B---3--:R-:W-:Y:S02]  /*137b0*/  FFMA.FTZ R157, R10, c[0x0][0x2d0], -R176.reuse ;  /* 0x0000b4000a9d7a23 */ /* 0x108fe400000108b0 */
[C---:B----4-:R-:W-:Y:S02]  /*137c0*/  FMUL.FTZ R10, R0.reuse, R154 ;  /* 0x0000009a000a7220 */ /* 0x050fe40000410000 */
[C---:B------:R-:W-:Y:S01]  /*137d0*/  FMUL.FTZ R11, R0.reuse, R155 ;  /* 0x0000009b000b7220 */ /* 0x040fe20000410000 */
[----:B------:R-:W-:Y:S01]  /*137e0*/  MUFU.EX2 R159, R159 ;  /* 0x0000009f009f7308 */ /* 0x000fe20000000800 */
[C---:B------:R-:W-:Y:S02]  /*137f0*/  FMUL.FTZ R30, R0.reuse, R30 ;  /* 0x0000001e001e7220 */ /* 0x040fe40000410000 */
[----:B------:R-:W-:Y:S02]  /*13800*/  FMUL.FTZ R31, R0, R31 ;  /* 0x0000001f001f7220 */ /* 0x000fe40000410000 */
[----:B------:R-:W-:Y:S02]  /*13810*/  FMUL.FTZ R33, R2, R33 ;  /* 0x0000002102217220 */ /* 0x000fe40000410000 */
[C---:B------:R-:W-:Y:S02]  /*13820*/  FMUL.FTZ R34, R0.reuse, R34 ;  /* 0x0000002200227220 */ /* 0x040fe40000410000 */
[----:B------:R-:W-:Y:S01]  /*13830*/  FMUL.FTZ R35, R0, R35 ;  /* 0x0000002300237220 */ /* 0x000fe20000410000 */
[----:B------:R-:W3:Y:S01]  /*13840*/  MUFU.EX2 R180, R180 ;  /* 0x000000b400b47308 */ /* 0x000ee20000000800 */
[C---:B------:R-:W-:Y:S02]  /*13850*/  FMUL.FTZ R12, R2.reuse, R148 ;  /* 0x00000094020c7220 */ /* 0x040fe40000410000 */
[C---:B------:R-:W-:Y:S01]  /*13860*/  FMUL.FTZ R13, R2.reuse, R149 ;  /* 0x00000095020d7220 */ /* 0x040fe20000410000 */
[----:B--2---:R-:W-:Y:S01]  /*13870*/  F2FP.PACK_AB R152, R5, R158 ;  /* 0x0000009e0598723e */ /* 0x004fe200000000ff */
[C---:B------:R-:W-:Y:S02]  /*13880*/  FMUL.FTZ R36, R2.reuse, R36 ;  /* 0x0000002402247220 */ /* 0x040fe40000410000 */
[----:B------:R-:W-:Y:S02]  /*13890*/  FMUL.FTZ R37, R2, R37 ;  /* 0x0000002502257220 */ /* 0x000fe40000410000 */
[C---:B------:R-:W-:Y:S01]  /*138a0*/  FMUL.FTZ R38, R0.reuse, R38 ;  /* 0x0000002600267220 */ /* 0x040fe20000410000 */
[----:B------:R-:W2:Y:S01]  /*138b0*/  MUFU.EX2 R7, R7 ;  /* 0x0000000700077308 */ /* 0x000ea20000000800 */
[----:B------:R-:W-:Y:S02]  /*138c0*/  FMUL.FTZ R39, R0, R39 ;  /* 0x0000002700277220 */ /* 0x000fe40000410000 */
[C---:B------:R-:W-:Y:S02]  /*138d0*/  FMUL.FTZ R40, R2.reuse, R40 ;  /* 0x0000002802287220 */ /* 0x040fe40000410000 */
[----:B------:R-:W-:Y:S02]  /*138e0*/  FMUL.FTZ R41, R2, R41 ;  /* 0x0000002902297220 */ /* 0x000fe40000410000 */
[C---:B------:R-:W-:Y:S02]  /*138f0*/  FMUL.FTZ R42, R0.reuse, R42 ;  /* 0x0000002a002a7220 */ /* 0x040fe40000410000 */
[----:B------:R-:W-:Y:S01]  /*13900*/  FMUL.FTZ R43, R0, R43 ;  /* 0x0000002b002b7220 */ /* 0x000fe20000410000 */
[----:B------:R-:W-:Y:S01]  /*13910*/  MUFU.EX2 R157, R157 ;  /* 0x0000009d009d7308 */ /* 0x000fe20000000800 */
[C---:B------:R-:W-:Y:S02]  /*13920*/  FMUL.FTZ R44, R2.reuse, R44 ;  /* 0x0000002c022c7220 */ /* 0x040fe40000410000 */
[----:B------:R-:W-:Y:S01]  /*13930*/  FMUL.FTZ R45, R2, R45 ;  /* 0x0000002d022d7220 */ /* 0x000fe20000410000 */
[----:B---3--:R-:W-:Y:S01]  /*13940*/  F2FP.PACK_AB R154, R180, R159 ;  /* 0x0000009fb49a723e */ /* 0x008fe200000000ff */
[C---:B------:R-:W-:Y:S02]  /*13950*/  FMUL.FTZ R46, R0.reuse, R46 ;  /* 0x0000002e002e7220 */ /* 0x040fe40000410000 */
[----:B------:R-:W-:Y:S02]  /*13960*/  FMUL.FTZ R47, R0, R47 ;  /* 0x0000002f002f7220 */ /* 0x000fe40000410000 */
[C---:B------:R-:W-:Y:S01]  /*13970*/  FMUL.FTZ R48, R2.reuse, R48 ;  /* 0x0000003002307220 */ /* 0x040fe20000410000 */
[----:B------:R-:W3:Y:S01]  /*13980*/  MUFU.EX2 R182, R182 ;  /* 0x000000b600b67308 */ /* 0x000ee20000000800 */
[----:B------:R-:W-:Y:S02]  /*13990*/  FMUL.FTZ R49, R2, R49 ;  /* 0x0000003102317220 */ /* 0x000fe40000410000 */
[C---:B------:R-:W-:Y:S01]  /*139a0*/  FMUL.FTZ R50, R0.reuse, R50 ;  /* 0x0000003200327220 */ /* 0x040fe20000410000 */
[----:B--2---:R-:W-:Y:S01]  /*139b0*/  F2FP.PACK_AB R153, R7, R6 ;  /* 0x000000060799723e */ /* 0x004fe200000000ff */
        /* <DEDUP_REMOVED lines=9> */
[----:B------:R-:W2:Y:S01]  /*13a50*/  MUFU.EX2 R184, R184 ;  /* 0x000000b800b87308 */ /* 0x000ea20000000800 */
[----:B------:R-:W-:Y:S02]  /*13a60*/  FMUL.FTZ R59, R0, R59 ;  /* 0x0000003b003b7220 */ /* 0x000fe40000410000 */
[----:B------:R-:W-:Y:S01]  /*13a70*/  FMUL.FTZ R60, R2, R60 ;  /* 0x0000003c023c7220 */ /* 0x000fe20000410000 */
[----:B---3--:R-:W-:Y:S01]  /*13a80*/  F2FP.PACK_AB R155, R182, R157 ;  /* 0x0000009db69b723e */ /* 0x008fe200000000ff */
[----:B------:R-:W-:Y:S02]  /*13a90*/  FMUL.FTZ R61, R2, R61 ;  /* 0x0000003d023d7220 */ /* 0x000fe40000410000 */
[C---:B------:R-:W-:Y:S02]  /*13aa0*/  FMUL.FTZ R62, R0.reuse, R62 ;  /* 0x0000003e003e7220 */ /* 0x040fe40000410000 */
[----:B------:R-:W-:Y:S01]  /*13ab0*/  FMUL.FTZ R63, R0, R63 ;  /* 0x0000003f003f7220 */ /* 0x000fe20000410000 */
[----:B------:R-:W-:Y:S01]  /*13ac0*/  MUFU.EX2 R189, R189 ;  /* 0x000000bd00bd7308 */ /* 0x000fe20000000800 */
[C---:B-1----:R-:W-:Y:S05]  /*13ad0*/  HMMA.16816.F32 R8, R152.reuse, R160, R8 ;  /* 0x000000a09808723c */ /* 0x042fea0000001808 */
[C---:B------:R-:W-:Y:S02]  /*13ae0*/  FMUL.FTZ R64, R2.reuse, R64 ;  /* 0x0000004002407220 */ /* 0x040fe40000410000 */
[----:B------:R-:W-:Y:S01]  /*13af0*/  FMUL.FTZ R65, R2, R65 ;  /* 0x0000004102417220 */ /* 0x000fe20000410000 */
[C---:B------:R-:W-:Y:S01]  /*13b00*/  HMMA.16816.F32 R28, R152.reuse, R162, R28 ;  /* 0x000000a2981c723c */ /* 0x040fe2000000181c */
[----:B------:R-:W1:Y:S01]  /*13b10*/  LDSM.16.MT88.4 R160, [R204+0x4080] ;  /* 0x00408000cca0783b */ /* 0x000e620000004200 */
[----:B------:R-:W-:Y:S02]  /*13b20*/  MUFU.EX2 R214, R214 ;  /* 0x000000d600d67308 */ /* 0x000fe40000000800 */
[C---:B------:R-:W-:Y:S02]  /*13b30*/  FMUL.FTZ R66, R0.reuse, R66 ;  /* 0x0000004200427220 */ /* 0x040fe40000410000 */
[----:B------:R-:W-:Y:S02]  /*13b40*/  FMUL.FTZ R67, R0, R67 ;  /* 0x0000004300437220 */ /* 0x000fe40000410000 */
[C---:B------:R-:W-:Y:S04]  /*13b50*/  HMMA.16816.F32 R32, R152.reuse, R164, R32 ;  /* 0x000000a49820723c */ /* 0x040fe80000001820 */
[C---:B------:R-:W-:Y:S01]  /*13b60*/  FMUL.FTZ R68, R2.reuse, R68 ;  /* 0x0000004402447220 */ /* 0x040fe20000410000 */
[----:B------:R-:W-:Y:S01]  /*13b70*/  MUFU.EX2 R191, R191 ;  /* 0x000000bf00bf7308 */ /* 0x000fe20000000800 */
[----:B------:R-:W-:Y:S02]  /*13b80*/  FMUL.FTZ R69, R2, R69 ;  /* 0x0000004502457220 */ /* 0x000fe40000410000 */
[C---:B------:R-:W-:Y:S01]  /*13b90*/  HMMA.16816.F32 R36, R152.reuse, R166, R36 ;  /* 0x000000a69824723c */ /* 0x040fe20000001824 */
[----:B------:R-:W3:Y:S03]  /*13ba0*/  LDSM.16.MT88.4 R164, [R207+0x5880] ;  /* 0x00588000cfa4783b */ /* 0x000ee60000004200 */
[C---:B------:R-:W-:Y:S02]  /*13bb0*/  FMUL.FTZ R70, R0.reuse, R70 ;  /* 0x0000004600467220 */ /* 0x040fe40000410000 */
[----:B------:R-:W-:Y:S01]  /*13bc0*/  FMUL.FTZ R71, R0, R71 ;  /* 0x0000004700477220 */ /* 0x000fe20000410000 */
[----:B------:R-:W-:Y:S01]  /*13bd0*/  MUFU.EX2 R240, R240 ;  /* 0x000000f000f07308 */ /* 0x000fe20000000800 */
[C---:B------:R-:W-:Y:S04]  /*13be0*/  HMMA.16816.F32 R40, R152.reuse, R168, R40 ;  /* 0x000000a89828723c */ /* 0x040fe80000001828 */
[C---:B------:R-:W-:Y:S02]  /*13bf0*/  FMUL.FTZ R72, R2.reuse, R72 ;  /* 0x0000004802487220 */ /* 0x040fe40000410000 */
[----:B------:R-:W-:Y:S02]  /*13c00*/  FMUL.FTZ R73, R2, R73 ;  /* 0x0000004902497220 */ /* 0x000fe40000410000 */
[C---:B------:R-:W-:Y:S01]  /*13c10*/  HMMA.16816.F32 R44, R152.reuse, R170, R44 ;  /* 0x000000aa982c723c */ /* 0x040fe2000000182c */
[----:B------:R-:W4:Y:S01]  /*13c20*/  LDSM.16.MT88.4 R168, [R206+0x5880] ;  /* 0x00588000cea8783b */ /* 0x000f220000004200 */
[----:B------:R-:W-:Y:S02]  /*13c30*/  MUFU.EX2 R242, R242 ;  /* 0x000000f200f27308 */ /* 0x000fe40000000800 */
[C---:B------:R-:W-:Y:S02]  /*13c40*/  FMUL.FTZ R74, R0.reuse, R74 ;  /* 0x0000004a004a7220 */ /* 0x040fe40000410000 */
[----:B------:R-:W-:Y:S02]  /*13c50*/  FMUL.FTZ R75, R0, R75 ;  /* 0x0000004b004b7220 */ /* 0x000fe40000410000 */
[C---:B------:R-:W-:Y:S01]  /*13c60*/  FMUL.FTZ R76, R2.reuse, R76 ;  /* 0x0000004c024c7220 */ /* 0x040fe20000410000 */
[C---:B-1----:R-:W-:Y:S03]  /*13c70*/  HMMA.16816.F32 R48, R152.reuse, R160, R48 ;  /* 0x000000a09830723c */ /* 0x042fe60000001830 */
[----:B------:R-:W-:Y:S01]  /*13c80*/  FMUL.FTZ R77, R2, R77 ;  /* 0x0000004d024d7220 */ /* 0x000fe20000410000 */
[----:B------:R-:W-:Y:S01]  /*13c90*/  MUFU.EX2 R244, R244 ;  /* 0x000000f400f47308 */ /* 0x000fe20000000800 */
[C---:B------:R-:W-:Y:S02]  /*13ca0*/  FMUL.FTZ R78, R0.reuse, R78 ;  /* 0x0000004e004e7220 */ /* 0x040fe40000410000 */
[----:B------:R-:W-:Y:S01]  /*13cb0*/  FMUL.FTZ R79, R0, R79 ;  /* 0x0000004f004f7220 */ /* 0x000fe20000410000 */
[C---:B------:R-:W-:Y:S01]  /*13cc0*/  HMMA.16816.F32 R52, R152.reuse, R162, R52 ;  /* 0x000000a29834723c */ /* 0x040fe20000001834 */
[----:B------:R-:W1:Y:S03]  /*13cd0*/  LDSM.16.MT88.4 R160, [R205+0x5880] ;  /* 0x00588000cda0783b */ /* 0x000e660000004200 */
[C---:B------:R-:W-:Y:S02]  /*13ce0*/  FMUL.FTZ R80, R2.reuse, R80 ;  /* 0x0000005002507220 */ /* 0x040fe40000410000 */
[----:B------:R-:W-:Y:S02]  /*13cf0*/  FMUL.FTZ R81, R2, R81 ;  /* 0x0000005102517220 */ /* 0x000fe40000410000 */
[C---:B---3--:R-:W-:Y:S04]  /*13d00*/  HMMA.16816.F32 R56, R152.reuse, R164, R56 ;  /* 0x000000a49838723c */ /* 0x048fe80000001838 */
[C---:B------:R-:W-:Y:S02]  /*13d10*/  FMUL.FTZ R82, R0.reuse, R82 ;  /* 0x0000005200527220 */ /* 0x040fe40000410000 */
[----:B------:R-:W-:Y:S02]  /*13d20*/  FMUL.FTZ R83, R0, R83 ;  /* 0x0000005300537220 */ /* 0x000fe40000410000 */
[C---:B------:R-:W-:Y:S01]  /*13d30*/  HMMA.16816.F32 R60, R152.reuse, R166, R60 ;  /* 0x000000a6983c723c */ /* 0x040fe2000000183c */
[----:B------:R-:W3:Y:S03]  /*13d40*/  LDSM.16.MT88.4 R164, [R204+0x5880] ;  /* 0x00588000cca4783b */ /* 0x000ee60000004200 */
[C---:B------:R-:W-:Y:S02]  /*13d50*/  FMUL.FTZ R84, R2.reuse, R84 ;  /* 0x0000005402547220 */ /* 0x040fe40000410000 */
[----:B------:R-:W-:Y:S02]  /*13d60*/  FMUL.FTZ R85, R2, R85 ;  /* 0x0000005502557220 */ /* 0x000fe40000410000 */
[C---:B----4-:R-:W-:Y:S04]  /*13d70*/  HMMA.16816.F32 R64, R152.reuse, R168, R64 ;  /* 0x000000a89840723c */ /* 0x050fe80000001840 */
[C---:B------:R-:W-:Y:S02]  /*13d80*/  FMUL.FTZ R86, R0.reuse, R86 ;  /* 0x0000005600567220 */ /* 0x040fe40000410000 */
[----:B------:R-:W-:Y:S02]  /*13d90*/  FMUL.FTZ R87, R0, R87 ;  /* 0x0000005700577220 */ /* 0x000fe40000410000 */
[C---:B------:R-:W-:Y:S01]  /*13da0*/  HMMA.16816.F32 R68, R152.reuse, R170, R68 ;  /* 0x000000aa9844723c */ /* 0x040fe20000001844 */
[----:B------:R-:W4:Y:S03]  /*13db0*/  LDSM.16.MT88.4 R168, [R207+0x7080] ;  /* 0x00708000cfa8783b */ /* 0x000f260000004200 */
[C---:B------:R-:W-:Y:S02]  /*13dc0*/  FMUL.FTZ R88, R2.reuse, R88 ;  /* 0x0000005802587220 */ /* 0x040fe40000410000 */
[----:B------:R-:W-:Y:S02]  /*13dd0*/  FMUL.FTZ R89, R2, R89 ;  /* 0x0000005902597220 */ /* 0x000fe40000410000 */
[C---:B------:R-:W-:Y:S01]  /*13de0*/  FMUL.FTZ R90, R0.reuse, R90 ;  /* 0x0000005a005a7220 */ /* 0x040fe20000410000 */
[C---:B-1----:R-:W-:Y:S03]  /*13df0*/  HMMA.16816.F32 R72, R152.reuse, R160, R72 ;  /* 0x000000a09848723c */ /* 0x042fe60000001848 */
[----:B------:R-:W-:Y:S02]  /*13e00*/  FMUL.FTZ R91, R0, R91 ;  /* 0x0000005b005b7220 */ /* 0x000fe40000410000 */
        /* <DEDUP_REMOVED lines=32> */
[C---:B------:R-:W-:Y:S04]  /*14010*/  FMUL.FTZ R112, R2.reuse, R112 ;  /* 0x0000007002707220 */ /* 0x040fe80000410000 */
[----:B------:R-:W-:Y:S01]  /*14020*/  FMUL.FTZ R113, R2, R113 ;  /* 0x0000007102717220 */ /* 0x000fe20000410000 */
[C---:B------:R-:W-:Y:S01]  /*14030*/  HMMA.16816.F32 R108, R152.reuse, R166, R108 ;  /* 0x000000a6986c723c */ /* 0x040fe2000000186c */
[----:B------:R-:W3:Y:S02]  /*14040*/  LDSM.16.MT88.4 R164, [R206+0x8880] ;  /* 0x00888000cea4783b */ /* 0x000ee40000004200 */
[C---:B------:R-:W-:Y:S02]  /*14050*/  FMUL.FTZ R114, R0.reuse, R114 ;  /* 0x0000007200727220 */ /* 0x040fe40000410000 */
[----:B------:R-:W-:Y:S02]  /*14060*/  FMUL.FTZ R115, R0, R115 ;  /* 0x0000007300737220 */ /* 0x000fe40000410000 */
[C---:B------:R-:W-:Y:S02]  /*14070*/  FMUL.FTZ R116, R2.reuse, R116 ;  /* 0x0000007402747220 */ /* 0x040fe40000410000 */
[----:B------:R-:W-:Y:S03]  /*14080*/  FMUL.FTZ R117, R2, R117 ;  /* 0x0000007502757220 */ /* 0x000fe60000410000 */
[C---:B----4-:R-:W-:Y:S03]  /*14090*/  HMMA.16816.F32 R112, R152.reuse, R168, R112 ;  /* 0x000000a89870723c */ /* 0x050fe60000001870 */
[C---:B------:R-:W-:Y:S02]  /*140a0*/  FMUL.FTZ R118, R0.reuse, R118 ;  /* 0x0000007600767220 */ /* 0x040fe40000410000 */
[----:B------:R-:W-:Y:S02]  /*140b0*/  FMUL.FTZ R119, R0, R119 ;  /* 0x0000007700777220 */ /* 0x000fe40000410000 */
[C---:B------:R-:W-:Y:S02]  /*140c0*/  FMUL.FTZ R120, R2.reuse, R120 ;  /* 0x0000007802787220 */ /* 0x040fe40000410000 */
[----:B------:R-:W-:Y:S03]  /*140d0*/  FMUL.FTZ R121, R2, R121 ;  /* 0x0000007902797220 */ /* 0x000fe60000410000 */
[C---:B------:R-:W-:Y:S01]  /*140e0*/  HMMA.16816.F32 R116, R152.reuse, R170, R116 ;  /* 0x000000aa9874723c */ /* 0x040fe20000001874 */
[----:B------:R-:W4:Y:S02]  /*140f0*/  LDSM.16.MT88.4 R168, [R205+0x8880] ;  /* 0x00888000cda8783b */ /* 0x000f240000004200 */
[C---:B------:R-:W-:Y:S02]  /*14100*/  FMUL.FTZ R122, R0.reuse, R122 ;  /* 0x0000007a007a7220 */ /* 0x040fe40000410000 */
[----:B------:R-:W-:Y:S02]  /*14110*/  FMUL.FTZ R123, R0, R123 ;  /* 0x0000007b007b7220 */ /* 0x000fe40000410000 */
[C---:B------:R-:W-:Y:S02]  /*14120*/  FMUL.FTZ R124, R2.reuse, R124 ;  /* 0x0000007c027c7220 */ /* 0x040fe40000410000 */
[----:B------:R-:W-:Y:S03]  /*14130*/  FMUL.FTZ R125, R2, R125 ;  /* 0x0000007d027d7220 */ /* 0x000fe60000410000 */
[C---:B-1----:R-:W-:Y:S03]  /*14140*/  HMMA.16816.F32 R120, R152.reuse, R160, R120 ;  /* 0x000000a09878723c */ /* 0x042fe60000001878 */
[C---:B------:R-:W-:Y:S02]  /*14150*/  FMUL.FTZ R126, R0.reuse, R126 ;  /* 0x0000007e007e7220 */ /* 0x040fe40000410000 */
[----:B------:R-:W-:Y:S02]  /*14160*/  FMUL.FTZ R127, R0, R127 ;  /* 0x0000007f007f7220 */ /* 0x000fe40000410000 */
[--C-:B------:R-:W-:Y:S02]  /*14170*/  FFMA.FTZ R183, R14, c[0x0][0x2d0], -R176.reuse ;  /* 0x0000b4000eb77a23 */ /* 0x100fe400000108b0 */
[C---:B------:R-:W-:Y:S03]  /*14180*/  FMUL.FTZ R14, R0.reuse, R150 ;  /* 0x00000096000e7220 */ /* 0x040fe60000410000 */
[C---:B------:R-:W-:Y:S01]  /*14190*/  HMMA.16816.F32 R124, R152.reuse, R162, R124 ;  /* 0x000000a2987c723c */ /* 0x040fe2000000187c */
[----:B------:R-:W-:Y:S01]  /*141a0*/  LDSM.16.MT88.4 R160, [R207+0x4880] ;  /* 0x00488000cfa0783b */ /* 0x000fe20000004200 */
[----:B------:R-:W-:Y:S01]  /*141b0*/  MUFU.EX2 R183, R183 ;  /* 0x000000b700b77308 */ /* 0x000fe20000000800 */
[--C-:B------:R-:W-:Y:S02]  /*141c0*/  FFMA.FTZ R186, R15, c[0x0][0x2d0], -R176.reuse ;  /* 0x0000b4000fba7a23 */ /* 0x100fe400000108b0 */
[----:B------:R-:W-:Y:S02]  /*141d0*/  FMUL.FTZ R15, R0, R151 ;  /* 0x00000097000f7220 */ /* 0x000fe40000410000 */
[C---:B------:R-:W-:Y:S02]  /*141e0*/  FMUL.FTZ R128, R2.reuse, R128 ;  /* 0x0000008002807220 */ /* 0x040fe40000410000 */
[----:B------:R-:W1:Y:S03]  /*141f0*/  LDSM.16.MT88.4 R148, [R204+0x8880] ;  /* 0x00888000cc94783b */ /* 0x000e660000004200 */
[C---:B---3--:R-:W-:Y:S01]  /*14200*/  HMMA.16816.F32 R12, R152.reuse, R164, R12 ;  /* 0x000000a4980c723c */ /* 0x048fe2000000180c */
[----:B------:R-:W3:Y:S02]  /*14210*/  MUFU.EX2 R186, R186 ;  /* 0x000000ba00ba7308 */ /* 0x000ee40000000800 */
[----:B------:R-:W-:Y:S02]  /*14220*/  FMUL.FTZ R129, R2, R129 ;  /* 0x0000008102817220 */ /* 0x000fe40000410000 */
[C---:B------:R-:W-:Y:S02]  /*14230*/  FMUL.FTZ R130, R0.reuse, R130 ;  /* 0x0000008200827220 */ /* 0x040fe40000410000 */
[----:B------:R-:W-:Y:S02]  /*14240*/  FMUL.FTZ R131, R0, R131 ;  /* 0x0000008300837220 */ /* 0x000fe40000410000 */
[C---:B------:R-:W-:Y:S03]  /*14250*/  FMUL.FTZ R132, R2.reuse, R132 ;  /* 0x0000008402847220 */ /* 0x040fe60000410000 */
[----:B------:R-:W-:Y:S02]  /*14260*/  FMUL.FTZ R133, R2, R133 ;  /* 0x0000008502857220 */ /* 0x000fe40000410000 */
[C---:B------:R-:W-:Y:S01]  /*14270*/  HMMA.16816.F32 R128, R152.reuse, R166, R128 ;  /* 0x000000a69880723c */ /* 0x040fe20000001880 */
[----:B------:R-:W5:Y:S02]  /*14280*/  LDSM.16.MT88.4 R164, [R206+0x4880] ;  /* 0x00488000cea4783b */ /* 0x000f640000004200 */
[C---:B------:R-:W-:Y:S02]  /*14290*/  FMUL.FTZ R134, R0.reuse, R134 ;  /* 0x0000008600867220 */ /* 0x040fe40000410000 */
[----:B------:R-:W-:Y:S02]  /*142a0*/  FMUL.FTZ R135, R0, R135 ;  /* 0x0000008700877220 */ /* 0x000fe40000410000 */
[--C-:B------:R-:W-:Y:S02]  /*142b0*/  FFMA.FTZ R185, R16, c[0x0][0x2d0], -R177.reuse ;  /* 0x0000b40010b97a23 */ /* 0x100fe400000108b1 */
[--C-:B------:R-:W-:Y:S03]  /*142c0*/  FFMA.FTZ R188, R17, c[0x0][0x2d0], -R177.reuse ;  /* 0x0000b40011bc7a23 */ /* 0x100fe600000108b1 */
[C---:B----4-:R-:W-:Y:S01]  /*142d0*/  HMMA.16816.F32 R132, R152.reuse, R168, R132 ;  /* 0x000000a89884723c */ /* 0x050fe20000001884 */
[----:B------:R-:W-:Y:S02]  /*142e0*/  MUFU.EX2 R185, R185 ;  /* 0x000000b900b97308 */ /* 0x000fe40000000800 */
[--C-:B------:R-:W-:Y:S02]  /*142f0*/  FFMA.FTZ R187, R18, c[0x0][0x2d0], -R176.reuse ;  /* 0x0000b40012bb7a23 */ /* 0x100fe400000108b0 */
[--C-:B------:R-:W-:Y:S02]  /*14300*/  FFMA.FTZ R190, R19, c[0x0][0x2d0], -R176.reuse ;  /* 0x0000b40013be7a23 */ /* 0x100fe400000108b0 */
[C---:B------:R-:W-:Y:S02]  /*14310*/  FMUL.FTZ R136, R2.reuse, R136 ;  /* 0x0000008802887220 */ /* 0x040fe40000410000 */
[----:B------:R-:W-:Y:S02]  /*14320*/  FMUL.FTZ R137, R2, R137 ;  /* 0x0000008902897220 */ /* 0x000fe40000410000 */
[----:B------:R-:W4:Y:S01]  /*14330*/  MUFU.EX2 R188, R188 ;  /* 0x000000bc00bc7308 */ /* 0x000f220000000800 */
[C---:B------:R-:W-:Y:S02]  /*14340*/  FMUL.FTZ R138, R0.reuse, R138 ;  /* 0x0000008a008a7220 */ /* 0x040fe40000410000 */
[----:B------:R-:W-:Y:S02]  /*14350*/  FMUL.FTZ R139, R0, R139 ;  /* 0x0000008b008b7220 */ /* 0x000fe40000410000 */
[----:B------:R-:W-:Y:S02]  /*14360*/  FFMA.FTZ R177, R25, c[0x0][0x2d0], -R177 ;  /* 0x0000b40019b17a23 */ /* 0x000fe400000108b1 */
[----:B------:R-:W-:Y:S02]  /*14370*/  FFMA.FTZ R176, R27, c[0x0][0x2d0], -R176 ;  /* 0x0000b4001bb07a23 */ /* 0x000fe400000108b0 */
[----:B------:R-:W-:Y:S01]  /*14380*/  LDSM.16.MT88.4 R24, [R206+0x5080] ;  /* 0x00508000ce18783b */ /* 0x000fe20000004200 */
[C---:B------:R-:W-:Y:S01]  /*14390*/  HMMA.16816.F32 R136, R152.reuse, R170, R136 ;  /* 0x000000aa9888723c */ /* 0x040fe20000001888 */
[----:B------:R-:W-:Y:S02]  /*143a0*/  MUFU.EX2 R187, R187 ;  /* 0x000000bb00bb7308 */ /* 0x000fe40000000800 */
[----:B------:R-:W-:Y:S01]  /*143b0*/  FMUL.FTZ R16, R2, R144 ;  /* 0x0000009002107220 */ /* 0x000fe20000410000 */
[----:B--2---:R-:W-:Y:S01]  /*143c0*/  F2FP.PACK_AB R144, R184, R181 ;  /* 0x000000b5b890723e */ /* 0x004fe200000000ff */
[----:B------:R-:W-:Y:S01]  /*143d0*/  FMUL.FTZ R17, R2, R145 ;  /* 0x0000009102117220 */ /* 0x000fe20000410000 */
[----:B---3--:R-:W-:Y:S01]  /*143e0*/  F2FP.PACK_AB R145, R186, R183 ;  /* 0x000000b7ba91723e */ /* 0x008fe200000000ff */
[C---:B------:R-:W-:Y:S01]  /*143f0*/  FMUL.FTZ R18, R0.reuse, R146 ;  /* 0x0000009200127220 */ /* 0x040fe20000410000 */
[----:B------:R-:W2:Y:S01]  /*14400*/  LDSM.16.MT88.4 R168, [R205+0x4880] ;  /* 0x00488000cda8783b */ /* 0x000ea20000004200 */
[----:B------:R-:W-:Y:S02]  /*14410*/  FMUL.FTZ R19, R0, R147 ;  /* 0x0000009300137220 */ /* 0x000fe40000410000 */
[----:B------:R-:W3:Y:S01]  /*14420*/  MUFU.EX2 R190, R190 ;  /* 0x000000be00be7308 */ /* 0x000ee20000000800 */
[----:B------:R-:W-:Y:S01]  /*14430*/  FMUL.FTZ R140, R2, R140 ;  /* 0x0000008c028c7220 */ /* 0x000fe20000410000 */
[----:B----4-:R-:W-:Y:S01]  /*14440*/  F2FP.PACK_AB R146, R188, R185 ;  /* 0x000000b9bc92723e */ /* 0x010fe200000000ff */
[----:B------:R-:W-:Y:S02]  /*14450*/  FMUL.FTZ R141, R2, R141 ;  /* 0x0000008d028d7220 */ /* 0x000fe40000410000 */
[C---:B-1----:R-:W-:Y:S03]  /*14460*/  HMMA.16816.F32 R16, R152.reuse, R148, R16 ;  /* 0x000000949810723c */ /* 0x042fe60000001810 */
[C---:B------:R-:W-:Y:S02]  /*14470*/  FMUL.FTZ R142, R0.reuse, R142 ;  /* 0x0000008e008e7220 */ /* 0x040fe40000410000 */
[----:B------:R-:W-:Y:S01]  /*14480*/  FMUL.FTZ R143, R0, R143 ;  /* 0x0000008f008f7220 */ /* 0x000fe20000410000 */
[----:B------:R-:W1:Y:S01]  /*14490*/  MUFU.EX2 R243, R177 ;  /* 0x000000b100f37308 */ /* 0x000e620000000800 */
[----:B------:R-:W-:Y:S02]  /*144a0*/  FFMA.FTZ R158, R2, R241, R158 ;  /* 0x000000f1029e7223 */ /* 0x000fe4000001009e */
[----:B------:R-:W-:Y:S03]  /*144b0*/  FFMA.FTZ R6, R0, R239, R6 ;  /* 0x000000ef00067223 */ /* 0x000fe60000010006 */
[----:B------:R-:W-:Y:S01]  /*144c0*/  HMMA.16816.F32 R140, R152, R150, R140 ;  /* 0x00000096988c723c */ /* 0x000fe2000000188c */
[----:B------:R-:W4:Y:S02]  /*144d0*/  LDSM.16.MT88.4 R148, [R207+0x6080] ;  /* 0x00608000cf94783b */ /* 0x000f240000004200 */
[----:B------:R-:W-:Y:S01]  /*144e0*/  IADD3 R0, R238, -0x1, RZ ;  /* 0xffffffffee007810 */ /* 0x000fe20007ffe0ff */
[----:B------:R1:W1:Y:S01]  /*144f0*/  MUFU.EX2 R245, R176 ;  /* 0x000000b000f57308 */ /* 0x0002620000000800 */
[----:B------:R-:W-:Y:S01]  /*14500*/  FADD.FTZ R158, R5, R158 ;  /* 0x0000009e059e7221 */ /* 0x000fe20000010000 */
[----:B---3--:R-:W-:Y:S01]  /*14510*/  F2FP.PACK_AB R147, R190, R187 ;  /* 0x000000bbbe93723e */ /* 0x008fe200000000ff */
[----:B------:R-:W-:Y:S02]  /*14520*/  FADD.FTZ R6, R7, R6 ;  /* 0x0000000607067221 */ /* 0x000fe40000010000 */
[----:B------:R-:W3:Y:S03]  /*14530*/  LDSM.16.MT88.4 R152, [R206+0x6080] ;  /* 0x00608000ce98783b */ /* 0x000ee60000004200 */
[----:B------:R-:W-:Y:S01]  /*14540*/  MOV R238, R0 ;  /* 0x0000000000ee7202 */ /* 0x000fe20000000f00 */
[----:B------:R-:W-:Y:S01]  /*14550*/  FADD.FTZ R159, R159, R158 ;  /* 0x0000009e9f9f7221 */ /* 0x000fe20000010000 */
[C---:B------:R-:W-:Y:S05]  /*14560*/  HMMA.16816.F32 R8, R144.reuse, R160, R8 ;  /* 0x000000a09008723c */ /* 0x040fea0000001808 */
[----:B------:R-:W-:Y:S02]  /*14570*/  FADD.FTZ R157, R157, R6 ;  /* 0x000000069d9d7221 */ /* 0x000fe40000010000 */
[----:B------:R-:W-:Y:S01]  /*14580*/  FADD.FTZ R180, R180, R159 ;  /* 0x0000009fb4b47221 */ /* 0x000fe20000010000 */
[C---:B------:R-:W-:Y:S01]  /*14590*/  HMMA.16816.F32 R28, R144.reuse, R162, R28 ;  /* 0x000000a2901c723c */ /* 0x040fe2000000181c */
[----:B------:R-:W3:Y:S03]  /*145a0*/  LDSM.16.MT88.4 R160, [R205+0x6080] ;  /* 0x00608000cda0783b */ /* 0x000ee60000004200 */
[----:B------:R-:W-:Y:S01]  /*145b0*/  FADD.FTZ R182, R182, R157 ;  /* 0x0000009db6b67221 */ /* 0x000fe20000010000 */
[----:B------:R-:W-:Y:S01]  /*145c0*/  MOV R157, R156 ;  /* 0x0000009c009d7202 */ /* 0x000fe20000000f00 */
[----:B------:R-:W-:Y:S02]  /*145d0*/  FADD.FTZ R181, R181, R180 ;  /* 0x000000b4b5b57221 */ /* 0x000fe40000010000 */
[C---:B-----5:R-:W-:Y:S01]  /*145e0*/  HMMA.16816.F32 R32, R144.reuse, R164, R32 ;  /* 0x000000a49020723c */ /* 0x060fe20000001820 */
[----:B-1----:R-:W-:Y:S03]  /*145f0*/  LDSM.16.MT88.4 R176, [R204+0x8080] ;  /* 0x00808000ccb0783b */ /* 0x002fe60000004200 */
[----:B------:R-:W-:Y:S02]  /*14600*/  FADD.FTZ R183, R183, R182 ;  /* 0x000000b6b7b77221 */ /* 0x000fe40000010000 */
[----:B------:R-:W-:Y:S02]  /*14610*/  FADD.FTZ R184, R184, R181 ;  /* 0x000000b5b8b87221 */ /* 0x000fe40000010000 */
[C---:B------:R-:W-:Y:S01]  /*14620*/  HMMA.16816.F32 R36, R144.reuse, R166, R36 ;  /* 0x000000a69024723c */ /* 0x040fe20000001824 */
[----:B------:R-:W1:Y:S03]  /*14630*/  LDSM.16.MT88.4 R164, [R204+0x6080] ;  /* 0x00608000cca4783b */ /* 0x000e660000004200 */
[----:B------:R-:W-:Y:S02]  /*14640*/  FADD.FTZ R186, R186, R183 ;  /* 0x000000b7baba7221 */ /* 0x000fe40000010000 */
[----:B------:R-:W-:Y:S02]  /*14650*/  FADD.FTZ R185, R185, R184 ;  /* 0x000000b8b9b97221 */ /* 0x000fe40000010000 */
[C---:B--2---:R-:W-:Y:S04]  /*14660*/  HMMA.16816.F32 R40, R144.reuse, R168, R40 ;  /* 0x000000a89028723c */ /* 0x044fe80000001828 */
[----:B------:R-:W-:Y:S02]  /*14670*/  FADD.FTZ R187, R187, R186 ;  /* 0x000000babbbb7221 */ /* 0x000fe40000010000 */
[----:B------:R-:W-:Y:S02]  /*14680*/  FADD.FTZ R188, R188, R185 ;  /* 0x000000b9bcbc7221 */ /* 0x000fe40000010000 */
[C---:B------:R-:W-:Y:S01]  /*14690*/  HMMA.16816.F32 R44, R144.reuse, R170, R44 ;  /* 0x000000aa902c723c */ /* 0x040fe2000000182c */
[----:B------:R-:W2:Y:S03]  /*146a0*/  LDSM.16.MT88.4 R168, [R207+0x7880] ;  /* 0x00788000cfa8783b */ /* 0x000ea60000004200 */
[----:B------:R-:W-:Y:S02]  /*146b0*/  FADD.FTZ R190, R190, R187 ;  /* 0x000000bbbebe7221 */ /* 0x000fe40000010000 */
[----:B------:R-:W-:Y:S02]  /*146c0*/  FADD.FTZ R5, R189, R188 ;  /* 0x000000bcbd057221 */ /* 0x000fe40000010000 */
[C---:B------:R-:W-:Y:S04]  /*146d0*/  HMMA.16816.F32 R48, R144.reuse, R172, R48 ;  /* 0x000000ac9030723c */ /* 0x040fe80000001830 */
[C---:B------:R-:W-:Y:S04]  /*146e0*/  FADD.FTZ R5, R214.reuse, R5 ;  /* 0x00000005d6057221 */ /* 0x040fe80000010000 */
[C---:B------:R-:W-:Y:S01]  /*146f0*/  HMMA.16816.F32 R52, R144.reuse, R174, R52 ;  /* 0x000000ae9034723c */ /* 0x040fe20000001834 */
[----:B------:R-:W5:Y:S07]  /*14700*/  LDSM.16.MT88.4 R172, [R206+0x7880] ;  /* 0x00788000ceac783b */ /* 0x000f6e0000004200 */
[C---:B----4-:R-:W-:Y:S08]  /*14710*/  HMMA.16816.F32 R56, R144.reuse, R148, R56 ;  /* 0x000000949038723c */ /* 0x050ff00000001838 */
[C---:B------:R-:W-:Y:S01]  /*14720*/  HMMA.16816.F32 R60, R144.reuse, R150, R60 ;  /* 0x00000096903c723c */ /* 0x040fe2000000183c */
[----:B------:R-:W4:Y:S07]  /*14730*/  LDSM.16.MT88.4 R148, [R205+0x7880] ;  /* 0x00788000cd94783b */ /* 0x000f2e0000004200 */
[C---:B---3--:R-:W-:Y:S08]  /*14740*/  HMMA.16816.F32 R64, R144.reuse, R152, R64 ;  /* 0x000000989040723c */ /* 0x048ff00000001840 */
[C---:B------:R-:W-:Y:S01]  /*14750*/  HMMA.16816.F32 R68, R144.reuse, R154, R68 ;  /* 0x0000009a9044723c */ /* 0x040fe20000001844 */
[----:B------:R-:W3:Y:S07]  /*14760*/  LDSM.16.MT88.4 R152, [R204+0x7880] ;  /* 0x00788000cc98783b */ /* 0x000eee0000004200 */
[C---:B------:R-:W-:Y:S08]  /*14770*/  HMMA.16816.F32 R72, R144.reuse, R160, R72 ;  /* 0x000000a09048723c */ /* 0x040ff00000001848 */
[C---:B------:R-:W-:Y:S01]  /*14780*/  HMMA.16816.F32 R76, R144.reuse, R162, R76 ;  /* 0x000000a2904c723c */ /* 0x040fe2000000184c */
[----:B------:R-:W3:Y:S07]  /*14790*/  LDSM.16.MT88.4 R160, [R207+0x9080] ;  /* 0x00908000cfa0783b */ /* 0x000eee0000004200 */
[C---:B-1----:R-:W-:Y:S08]  /*147a0*/  HMMA.16816.F32 R80, R144.reuse, R164, R80 ;  /* 0x000000a49050723c */ /* 0x042ff00000001850 */
[C---:B------:R-:W-:Y:S01]  /*147b0*/  HMMA.16816.F32 R84, R144.reuse, R166, R84 ;  /* 0x000000a69054723c */ /* 0x040fe20000001854 */
[----:B------:R-:W1:Y:S07]  /*147c0*/  LDSM.16.MT88.4 R164, [R206+0x9080] ;  /* 0x00908000cea4783b */ /* 0x000e6e0000004200 */
[C---:B--2---:R-:W-:Y:S08]  /*147d0*/  HMMA.16816.F32 R88, R144.reuse, R168, R88 ;  /* 0x000000a89058723c */ /* 0x044ff00000001858 */
[C---:B------:R-:W-:Y:S01]  /*147e0*/  HMMA.16816.F32 R92, R144.reuse, R170, R92 ;  /* 0x000000aa905c723c */ /* 0x040fe2000000185c */
[----:B------:R-:W-:Y:S07]  /*147f0*/  LDSM.16.MT88.4 R168, [R204+0x5080] ;  /* 0x00508000cca8783b */ /* 0x000fee0000004200 */
[C---:B-----5:R-:W-:Y:S08]  /*14800*/  HMMA.16816.F32 R96, R144.reuse, R172, R96 ;  /* 0x000000ac9060723c */ /* 0x060ff00000001860 */
[C---:B------:R-:W-:Y:S01]  /*14810*/  HMMA.16816.F32 R100, R144.reuse, R174, R100 ;  /* 0x000000ae9064723c */ /* 0x040fe20000001864 */
[----:B------:R-:W-:Y:S07]  /*14820*/  LDSM.16.MT88.4 R172, [R205+0x8080] ;  /* 0x00808000cdac783b */ /* 0x000fee0000004200 */
[C---:B----4-:R-:W-:Y:S08]  /*14830*/  HMMA.16816.F32 R104, R144.reuse, R148, R104 ;  /* 0x000000949068723c */ /* 0x050ff00000001868 */
[C---:B------:R-:W-:Y:S01]  /*14840*/  HMMA.16816.F32 R108, R144.reuse, R150, R108 ;  /* 0x00000096906c723c */ /* 0x040fe2000000186c */
[----:B------:R-:W2:Y:S07]  /*14850*/  LDSM.16.MT88.4 R148, [R204+0x9080] ;  /* 0x00908000cc94783b */ /* 0x000eae0000004200 */
[C---:B---3--:R-:W-:Y:S08]  /*14860*/  HMMA.16816.F32 R112, R144.reuse, R152, R112 ;  /* 0x000000989070723c */ /* 0x048ff00000001870 */
[C---:B------:R-:W-:Y:S08]  /*14870*/  HMMA.16816.F32 R116, R144.reuse, R154, R116 ;  /* 0x0000009a9074723c */ /* 0x040ff00000001874 */
[C---:B------:R-:W-:Y:S08]  /*14880*/  HMMA.16816.F32 R120, R144.reuse, R160, R120 ;  /* 0x000000a09078723c */ /* 0x040ff00000001878 */
[C---:B------:R-:W-:Y:S01]  /*14890*/  HMMA.16816.F32 R124, R144.reuse, R162, R124 ;  /* 0x000000a2907c723c */ /* 0x040fe2000000187c */
[----:B------:R-:W3:Y:S07]  /*148a0*/  LDSM.16.MT88.4 R160, [R207+0x5080] ;  /* 0x00508000cfa0783b */ /* 0x000eee0000004200 */
[C---:B-1----:R-:W-:Y:S08]  /*148b0*/  HMMA.16816.F32 R12, R144.reuse, R164, R12 ;  /* 0x000000a4900c723c */ /* 0x042ff0000000180c */
[C---:B------:R-:W-:Y:S01]  /*148c0*/  HMMA.16816.F32 R128, R144.reuse, R166, R128 ;  /* 0x000000a69080723c */ /* 0x040fe20000001880 */
[----:B------:R-:W1:Y:S07]  /*148d0*/  LDSM.16.MT88.4 R164, [R205+0x5080] ;  /* 0x00508000cda4783b */ /* 0x000e6e0000004200 */
[C---:B------:R-:W-:Y:S07]  /*148e0*/  HMMA.16816.F32 R132, R144.reuse, R20, R132 ;  /* 0x000000149084723c */ /* 0x040fee0000001884 */
[----:B------:R-:W-:Y:S01]  /*148f0*/  F2FP.PACK_AB R20, R214, R189 ;  /* 0x000000bdd614723e */ /* 0x000fe200000000ff */
[C---:B------:R-:W-:Y:S04]  /*14900*/  HMMA.16816.F32 R136, R144.reuse, R22, R136 ;  /* 0x000000169088723c */ /* 0x040fe80000001888 */
[C---:B------:R-:W-:Y:S01]  /*14910*/  F2FP.PACK_AB R21, R240.reuse, R191 ;  /* 0x000000bff015723e */ /* 0x040fe200000000ff */
[----:B------:R-:W-:Y:S02]  /*14920*/  FADD.FTZ R191, R191, R190 ;  /* 0x000000bebfbf7221 */ /* 0x000fe40000010000 */
[----:B------:R-:W-:Y:S01]  /*14930*/  F2FP.PACK_AB R22, R243, R242 ;  /* 0x000000f2f316723e */ /* 0x000fe200000000ff */
[C---:B--2---:R-:W-:Y:S04]  /*14940*/  HMMA.16816.F32 R16, R144.reuse, R148, R16 ;  /* 0x000000949010723c */ /* 0x044fe80000001810 */
[----:B------:R-:W-:Y:S01]  /*14950*/  F2FP.PACK_AB R23, R245, R244 ;  /* 0x000000f4f517723e */ /* 0x000fe200000000ff */
[----:B------:R-:W-:Y:S02]  /*14960*/  FADD.FTZ R191, R240, R191 ;  /* 0x000000bff0bf7221 */ /* 0x000fe40000010000 */
[----:B------:R-:W-:Y:S01]  /*14970*/  FADD.FTZ R242, R242, R5 ;  /* 0x00000005f2f27221 */ /* 0x000fe20000010000 */
[----:B------:R-:W-:Y:S01]  /*14980*/  HMMA.16816.F32 R140, R144, R150, R140 ;  /* 0x00000096908c723c */ /* 0x000fe2000000188c */
[----:B------:R-:W-:Y:S03]  /*14990*/  LDSM.16.MT88.4 R144, [R205+0x6880] ;  /* 0x00688000cd90783b */ /* 0x000fe60000004200 */
[----:B------:R-:W-:Y:S02]  /*149a0*/  FADD.FTZ R244, R244, R191 ;  /* 0x000000bff4f47221 */ /* 0x000fe40000010000 */
[----:B------:R-:W-:Y:S02]  /*149b0*/  FADD.FTZ R241, R243, R242 ;  /* 0x000000f2f3f17221 */ /* 0x000fe40000010000 */
[C---:B---3--:R-:W-:Y:S01]  /*149c0*/  HMMA.16816.F32 R152, R20.reuse, R160, R8 ;  /* 0x000000a01498723c */ /* 0x048fe20000001808 */
[----:B------:R-:W2:Y:S04]  /*149d0*/  LDSM.16.MT88.4 R8, [R207+0x6880] ;  /* 0x00688000cf08783b */ /* 0x000ea80000004200 */
[----:B------:R-:W-:Y:S03]  /*149e0*/  FADD.FTZ R239, R245, R244 ;  /* 0x000000f4f5ef7221 */ /* 0x000fe60000010000 */
[C---:B------:R-:W-:Y:S01]  /*149f0*/  HMMA.16816.F32 R28, R20.reuse, R162, R28 ;  /* 0x000000a2141c723c */ /* 0x040fe2000000181c */
[----:B------:R-:W-:Y:S07]  /*14a00*/  LDSM.16.MT88.4 R148, [R204+0x6880] ;  /* 0x00688000cc94783b */ /* 0x000fee0000004200 */
[C---:B------:R-:W-:Y:S01]  /*14a10*/  HMMA.16816.F32 R32, R20.reuse, R24, R32 ;  /* 0x000000181420723c */ /* 0x040fe20000001820 */
[----:B------:R-:W-:Y:S07]  /*14a20*/  LDSM.16.MT88.4 R160, [R207+0x8080] ;  /* 0x00808000cfa0783b */ /* 0x000fee0000004200 */
        /* <DEDUP_REMOVED lines=16> */
[C---:B------:R-:W-:Y:S08]  /*14b30*/  HMMA.16816.F32 R80, R20.reuse, R148, R80 ;  /* 0x000000941450723c */ /* 0x040ff00000001850 */
[C---:B------:R-:W-:Y:S08]  /*14b40*/  HMMA.16816.F32 R84, R20.reuse, R150, R84 ;  /* 0x000000961454723c */ /* 0x040ff00000001854 */
[C---:B------:R-:W-:Y:S08]  /*14b50*/  HMMA.16816.F32 R88, R20.reuse, R160, R88 ;  /* 0x000000a01458723c */ /* 0x040ff00000001858 */
[C---:B------:R-:W-:Y:S01]  /*14b60*/  HMMA.16816.F32 R92, R20.reuse, R162, R92 ;  /* 0x000000a2145c723c */ /* 0x040fe2000000185c */
[----:B------:R-:W5:Y:S07]  /*14b70*/  LDSM.16.MT88.4 R160, [R204+0x9880] ;  /* 0x00988000cca0783b */ /* 0x000f6e0000004200 */
[C---:B-1----:R-:W-:Y:S08]  /*14b80*/  HMMA.16816.F32 R96, R20.reuse, R164, R96 ;  /* 0x000000a41460723c */ /* 0x042ff00000001860 */
        /* <DEDUP_REMOVED lines=10> */
[C---:B------:R-:W-:Y:S08]  /*14c30*/  HMMA.16816.F32 R136, R20.reuse, R26, R136 ;  /* 0x0000001a1488723c */ /* 0x040ff00000001888 */
[C---:B-----5:R-:W-:Y:S08]  /*14c40*/  HMMA.16816.F32 R144, R20.reuse, R160, R16 ;  /* 0x000000a01490723c */ /* 0x060ff00000001810 */
[----:B------:R-:W-:Y:S01]  /*14c50*/  HMMA.16816.F32 R140, R20, R162, R140 ;  /* 0x000000a2148c723c */ /* 0x000fe2000000188c */
[----:B------:R-:W-:-:S07]  /*14c60*/  @P0 BRA `(.L_x_946) ;  /* 0xffffd44000000947 */ /* 0x000fce000383ffff */
.L_x_941:
        /* <DEDUP_REMOVED lines=10> */
[----:B-1----:R-:W-:Y:S02]  /*14d10*/  FADD.FTZ R5, R6, R5 ;  /* 0x0000000506057221 */ /* 0x002fe40000010000 */
[----:B--2---:R-:W-:-:S03]  /*14d20*/  FADD.FTZ R0, R0, R7 ;  /* 0x0000000700007221 */ /* 0x004fc60000010000 */
[----:B------:R-:W-:Y:S02]  /*14d30*/  FSETP.NE.FTZ.AND P1, PT, R5, RZ, PT ;  /* 0x000000ff0500720b */ /* 0x000fe40003f35000 */
[----:B------:R-:W-:-:S11]  /*14d40*/  FSETP.NE.FTZ.AND P0, PT, R0, RZ, PT ;  /* 0x000000ff0000720b */ /* 0x000fd60003f15000 */
[----:B------:R-:W1:Y:S01]  /*14d50*/  @P1 MUFU.RCP R4, R5 ;  /* 0x0000000500041308 */ /* 0x000e620000001000 */
[----:B------:R-:W-:Y:S02]  /*14d60*/  @P1 MOV R14, 0x3f317218 ;  /* 0x3f317218000e1802 */ /* 0x000fe40000000f00 */
[----:B------:R-:W-:-:S05]  /*14d70*/  @P0 MOV R15, 0x3f317218 ;  /* 0x3f317218000f0802 */ /* 0x000fca0000000f00 */
[----:B------:R-:W2:Y:S08]  /*14d80*/  @P1 MUFU.LG2 R5, R5 ;  /* 0x0000000500051308 */ /* 0x000eb00000000c00 */
[----:B------:R-:W3:Y:S01]  /*14d90*/  @P0 MUFU.LG2 R10, R0 ;  /* 0x00000000000a0308 */ /* 0x000ee20000000c00 */
[C---:B-1----:R-:W-:Y:S02]  /*14da0*/  FMUL.FTZ R152, R4.reuse, R152 ;  /* 0x0000009804987220 */ /* 0x042fe40000410000 */
[----:B------:R-:W-:-:S02]  /*14db0*/  FMUL.FTZ R153, R4, R153 ;  /* 0x0000009904997220 */ /* 0x000fc40000410000 */
[C---:B------:R-:W-:Y:S02]  /*14dc0*/  FMUL.FTZ R28, R4.reuse, R28 ;  /* 0x0000001c041c7220 */ /* 0x040fe40000410000 */
[----:B------:R-:W-:Y:S01]  /*14dd0*/  FMUL.FTZ R29, R4, R29 ;  /* 0x0000001d041d7220 */ /* 0x000fe20000410000 */
[----:B------:R1:W4:Y:S01]  /*14de0*/  @P0 MUFU.RCP R2, R0 ;  /* 0x0000000000020308 */ /* 0x0003220000001000 */
[----:B--2---:R-:W-:Y:S02]  /*14df0*/  @P1 FMUL.FTZ R12, R5, 0.69314718246459960938 ;  /* 0x3f317218050c1820 */ /* 0x004fe40000410000 */
[----:B------:R-:W-:Y:S02]  /*14e00*/  @P1 FMUL.FTZ R5, R14, c[0x0][0x2d0] ;  /* 0x0000b4000e051a20 */ /* 0x000fe40000410000 */
[C---:B------:R-:W-:Y:S02]  /*14e10*/  FMUL.FTZ R32, R4.reuse, R32 ;  /* 0x0000002004207220 */ /* 0x040fe40000410000 */
[----:B------:R-:W-:-:S02]  /*14e20*/  FMUL.FTZ R33, R4, R33 ;  /* 0x0000002104217220 */ /* 0x000fc40000410000 */
[----:B---3--:R-:W-:Y:S02]  /*14e30*/  @P0 FMUL.FTZ R14, R10, 0.69314718246459960938 ;  /* 0x3f3172180a0e0820 */ /* 0x008fe40000410000 */
[----:B------:R-:W-:Y:S02]  /*14e40*/  @P0 FMUL.FTZ R10, R15, c[0x0][0x2d0] ;  /* 0x0000b4000f0a0a20 */ /* 0x000fe40000410000 */
[C---:B------:R-:W-:Y:S02]  /*14e50*/  FMUL.FTZ R36, R4.reuse, R36 ;  /* 0x0000002404247220 */ /* 0x040fe40000410000 */
[C---:B------:R-:W-:Y:S01]  /*14e60*/  FMUL.FTZ R37, R4.reuse, R37 ;  /* 0x0000002504257220 */ /* 0x040fe20000410000 */
[----:B-1----:R-:W-:Y:S01]  /*14e70*/  MOV R0, 0xff800000 ;  /* 0xff80000000007802 */ /* 0x002fe20000000f00 */
        /* <DEDUP_REMOVED lines=56> */
[C---:B----4-:R-:W-:Y:S02]  /*15200*/  FMUL.FTZ R154, R2.reuse, R154 ;  /* 0x0000009a029a7220 */ /* 0x050fe40000410000 */
        /* <DEDUP_REMOVED lines=65> */
.L_x_875:
[----:B------:R-:W-:Y:S01]  /*15620*/  ULDC.64 UR4, c[0x0][0x118] ;  /* 0x0000460000047ab9 */ /* 0x000fe20000000a00 */
[----:B------:R-:W-:Y:S01]  /*15630*/  SHF.R.S32.HI R2, RZ, 0x1f, R215 ;  /* 0x0000001fff027819 */ /* 0x000fe200000114d7 */
[----:B------:R-:W-:Y:S05]  /*15640*/  @P2 BRA `(.L_x_947) ;  /* 0x00001a8000002947 */ /* 0x000fea0003800000 */
[----:B------:R-:W1:Y:S01]  /*15650*/  S2R R3, SR_TID.X ;  /* 0x0000000000037919 */ /* 0x000e620000002100 */
[----:B------:R-:W-:-:S02]  /*15660*/  F2FP.PACK_AB R7, R7, R6 ;  /* 0x000000060707723e */ /* 0x000fc400000000ff */
[----:B------:R-:W-:Y:S01]  /*15670*/  F2FP.PACK_AB R4, R13, R4 ;  /* 0x000000040d04723e */ /* 0x000fe200000000ff */
[----:B------:R-:W-:Y:S01]  /*15680*/  BAR.SYNC.DEFER_BLOCKING 0x1, 0x100 ;  /* 0x0044000000007b1d */ /* 0x000fe20000010000 */
        /* <DEDUP_REMOVED lines=10> */
[----:B-1----:R-:W-:-:S02]  /*15730*/  SHF.R.S32.HI R6, RZ, 0x1f, R3 ;  /* 0x0000001fff067819 */ /* 0x002fc40000011403 */
[----:B------:R-:W-:Y:S02]  /*15740*/  F2FP.PACK_AB R44, R45, R44 ;  /* 0x0000002c2d2c723e */ /* 0x000fe400000000ff */
[----:B------:R-:W-:Y:S02]  /*15750*/  LEA.HI R5, R6, R3, RZ, 0x2 ;  /* 0x0000000306057211 */ /* 0x000fe400078f10ff */
[----:B------:R-:W-:Y:S02]  /*15760*/  F2FP.PACK_AB R46, R47, R46 ;  /* 0x0000002e2f2e723e */ /* 0x000fe400000000ff */
[--C-:B------:R-:W-:Y:S02]  /*15770*/  SHF.R.S32.HI R13, RZ, 0x2, R5.reuse ;  /* 0x00000002ff0d7819 */ /* 0x100fe40000011405 */
[----:B------:R-:W-:Y:S02]  /*15780*/  SHF.R.S32.HI R10, RZ, 0x1f, R5 ;  /* 0x0000001fff0a7819 */ /* 0x000fe40000011405 */
[----:B------:R-:W-:-:S02]  /*15790*/  LOP3.LUT R12, R5, 0xfffffffc, RZ, 0xc0, !PT ;  /* 0xfffffffc050c7812 */ /* 0x000fc400078ec0ff */
[----:B------:R-:W-:Y:S02]  /*157a0*/  LEA.HI R10, R10, R13, RZ, 0x3 ;  /* 0x0000000d0a0a7211 */ /* 0x000fe400078f18ff */
[----:B------:R-:W-:Y:S01]  /*157b0*/  F2FP.PACK_AB R48, R49, R48 ;  /* 0x000000303130723e */ /* 0x000fe200000000ff */
[----:B------:R-:W-:Y:S01]  /*157c0*/  IMAD.IADD R12, R3, 0x1, -R12 ;  /* 0x00000001030c7824 */ /* 0x000fe200078e0a0c */
[----:B------:R-:W-:Y:S02]  /*157d0*/  LOP3.LUT R10, R10, 0xfffffff8, RZ, 0xc0, !PT ;  /* 0xfffffff80a0a7812 */ /* 0x000fe400078ec0ff */
[----:B------:R-:W-:Y:S02]  /*157e0*/  F2FP.PACK_AB R50, R51, R50 ;  /* 0x000000323332723e */ /* 0x000fe400000000ff */
[----:B------:R-:W-:Y:S01]  /*157f0*/  F2FP.PACK_AB R52, R53, R52 ;  /* 0x000000343534723e */ /* 0x000fe200000000ff */
[----:B------:R-:W-:Y:S01]  /*15800*/  IMAD.IADD R13, R13, 0x1, -R10 ;  /* 0x000000010d0d7824 */ /* 0x000fe200078e0a0a */
[----:B------:R-:W-:-:S02]  /*15810*/  LEA.HI R10, R6, R3, RZ, 0x5 ;  /* 0x00000003060a7211 */ /* 0x000fc400078f28ff */
[----:B------:R-:W-:Y:S01]  /*15820*/  F2FP.PACK_AB R54, R55, R54 ;  /* 0x000000363736723e */ /* 0x000fe200000000ff */
[C---:B------:R-:W-:Y:S01]  /*15830*/  IMAD.SHL.U32 R14, R13.reuse, 0x40, RZ ;  /* 0x000000400d0e7824 */ /* 0x040fe200078e00ff */
[----:B------:R-:W-:Y:S02]  /*15840*/  SHF.R.S32.HI R5, RZ, 0x5, R10 ;  /* 0x00000005ff057819 */ /* 0x000fe4000001140a */
[----:B------:R-:W-:Y:S02]  /*15850*/  LOP3.LUT R16, R13, 0x1, RZ, 0xc0, !PT ;  /* 0x000000010d107812 */ /* 0x000fe400078ec0ff */
[----:B------:R-:W-:Y:S01]  /*15860*/  LOP3.LUT R14, R14, 0x1c0, RZ, 0xc0, !PT ;  /* 0x000001c00e0e7812 */ /* 0x000fe200078ec0ff */
[----:B------:R-:W-:Y:S01]  /*15870*/  IMAD R15, R5, 0x200, R12 ;  /* 0x00000200050f7824 */ /* 0x000fe200078e020c */
[----:B------:R-:W-:Y:S02]  /*15880*/  ISETP.NE.U32.AND P0, PT, R16, 0x1, PT ;  /* 0x000000011000780c */ /* 0x000fe40003f05070 */
[----:B------:R-:W-:-:S02]  /*15890*/  LEA.HI R14, R14, R14, RZ, 0x1d ;  /* 0x0000000e0e0e7211 */ /* 0x000fc400078fe8ff */
[----:B------:R-:W-:Y:S01]  /*158a0*/  R2P PR, R13, 0x6 ;  /* 0x000000060d007804 */ /* 0x000fe20000000000 */
[----:B------:R-:W-:Y:S01]  /*158b0*/  IMAD.MOV.U32 R13, RZ, RZ, 0x20 ;  /* 0x00000020ff0d7424 */ /* 0x000fe200078e00ff */
[----:B------:R-:W-:Y:S01]  /*158c0*/  F2FP.PACK_AB R56, R57, R56 ;  /* 0x000000383938723e */ /* 0x000fe200000000ff */
[----:B------:R-:W-:Y:S01]  /*158d0*/  IMAD.U32 R14, R15, 0x2, R14 ;  /* 0x000000020f0e7824 */ /* 0x000fe200078e000e */
[----:B------:R-:W-:Y:S02]  /*158e0*/  F2FP.PACK_AB R58, R59, R58 ;  /* 0x0000003a3b3a723e */ /* 0x000fe400000000ff */
[----:B------:R-:W-:Y:S01]  /*158f0*/  F2FP.PACK_AB R60, R61, R60 ;  /* 0x0000003c3d3c723e */ /* 0x000fe200000000ff */
[----:B------:R-:W-:Y:S01]  /*15900*/  IMAD.SHL.U32 R15, R14, 0x2, RZ ;  /* 0x000000020e0f7824 */ /* 0x000fe200078e00ff */
[----:B------:R-:W-:Y:S02]  /*15910*/  F2FP.PACK_AB R62, R63, R62 ;  /* 0x0000003e3f3e723e */ /* 0x000fe400000000ff */
[----:B------:R-:W-:-:S02]  /*15920*/  F2FP.PACK_AB R64, R65, R64 ;  /* 0x000000404140723e */ /* 0x000fc400000000ff */
[C---:B------:R-:W-:Y:S01]  /*15930*/  IADD3 R14, R15.reuse, 0x80, RZ ;  /* 0x000000800f0e7810 */ /* 0x040fe20007ffe0ff */
[----:B------:R-:W-:Y:S01]  /*15940*/  STS [R15+0x80], R152 ;  /* 0x000080980f007388 */ /* 0x000fe20000000800 */
[----:B------:R-:W-:Y:S02]  /*15950*/  IADD3 R17, R15, 0x70, RZ ;  /* 0x000000700f117810 */ /* 0x000fe40007ffe0ff */
[----:B------:R-:W-:Y:S01]  /*15960*/  @P0 IADD3 R17, R14, 0x10, RZ ;  /* 0x000000100e110810 */ /* 0x000fe20007ffe0ff */
[----:B------:R-:W-:Y:S01]  /*15970*/  STS [R15+0x480], R154 ;  /* 0x0004809a0f007388 */ /* 0x000fe20000000800 */
[----:B------:R-:W-:Y:S01]  /*15980*/  SEL R14, R13, 0xffffffe0, !P1 ;  /* 0xffffffe00d0e7807 */ /* 0x000fe20004800000 */
[----:B------:R-:W-:Y:S01]  /*15990*/  IMAD.MOV.U32 R13, RZ, RZ, 0x40 ;  /* 0x00000040ff0d7424 */ /* 0x000fe200078e00ff */
[----:B------:R-:W-:Y:S01]  /*159a0*/  F2FP.PACK_AB R66, R67, R66 ;  /* 0x000000424342723e */ /* 0x000fe200000000ff */
[----:B------:R-:W-:Y:S01]  /*159b0*/  STS [R17], R28 ;  /* 0x0000001c11007388 */ /* 0x000fe20000000800 */
[----:B------:R-:W-:Y:S01]  /*159c0*/  F2FP.PACK_AB R68, R69, R68 ;  /* 0x000000444544723e */ /* 0x000fe200000000ff */
[----:B------:R-:W-:Y:S01]  /*159d0*/  IMAD.IADD R19, R15, 0x1, R14 ;  /* 0x000000010f137824 */ /* 0x000fe200078e020e */
[----:B------:R-:W-:Y:S01]  /*159e0*/  SEL R16, R13, 0xffffffc0, !P2 ;  /* 0xffffffc00d107807 */ /* 0x000fe20005000000 */
[----:B------:R-:W-:Y:S01]  /*159f0*/  IMAD.IADD R13, R14, 0x1, R17 ;  /* 0x000000010e0d7824 */ /* 0x000fe200078e0211 */
[----:B------:R-:W-:Y:S01]  /*15a00*/  STS [R17+0x400], R30 ;  /* 0x0004001e11007388 */ /* 0x000fe20000000800 */
[----:B------:R-:W-:-:S02]  /*15a10*/  F2FP.PACK_AB R70, R71, R70 ;  /* 0x000000464746723e */ /* 0x000fc400000000ff */
[--C-:B------:R-:W-:Y:S01]  /*15a20*/  IMAD.IADD R21, R15, 0x1, R16.reuse ;  /* 0x000000010f157824 */ /* 0x100fe200078e0210 */
[----:B------:R-:W-:Y:S01]  /*15a30*/  STS [R19+0x80], R32 ;  /* 0x0000802013007388 */ /* 0x000fe20000000800 */
[C---:B------:R-:W-:Y:S01]  /*15a40*/  IMAD.IADD R23, R16.reuse, 0x1, R17 ;  /* 0x0000000110177824 */ /* 0x040fe200078e0211 */
[----:B------:R-:W-:Y:S01]  /*15a50*/  F2FP.PACK_AB R72, R73, R72 ;  /* 0x000000484948723e */ /* 0x000fe200000000ff */
[----:B------:R-:W-:Y:S01]  /*15a60*/  IMAD.IADD R25, R16, 0x1, R19 ;  /* 0x0000000110197824 */ /* 0x000fe200078e0213 */
[----:B------:R-:W-:Y:S01]  /*15a70*/  STS [R19+0x480], R34 ;  /* 0x0004802213007388 */ /* 0x000fe20000000800 */
[----:B------:R-:W-:Y:S01]  /*15a80*/  IMAD.IADD R27, R13, 0x1, R16 ;  /* 0x000000010d1b7824 */ /* 0x000fe200078e0210 */
[----:B------:R-:W-:Y:S02]  /*15a90*/  F2FP.PACK_AB R74, R75, R74 ;  /* 0x0000004a4b4a723e */ /* 0x000fe400000000ff */
        /* <DEDUP_REMOVED lines=55> */
[----:B------:R-:W-:-:S02]  /*15e10*/  ISETP.NE.U32.AND P1, PT, RZ, c[0x0][0x508], PT ;  /* 0x00014200ff007a0c */ /* 0x000fc40003f25070 */
[----:B------:R-:W-:Y:S01]  /*15e20*/  ISETP.NE.U32.AND P0, PT, RZ, c[0x0][0x500], PT ;  /* 0x00014000ff007a0c */ /* 0x000fe20003f05070 */
[----:B------:R-:W-:Y:S01]  /*15e30*/  STS [R21+0x4480], R74 ;  /* 0x0044804a15007388 */ /* 0x000fe20000000800 */
[----:B------:R-:W-:Y:S02]  /*15e40*/  ISETP.NE.AND.EX P1, PT, RZ, c[0x0][0x50c], PT, P1 ;  /* 0x00014300ff007a0c */ /* 0x000fe40003f25310 */
[----:B------:R-:W-:Y:S01]  /*15e50*/  ISETP.NE.AND.EX P0, PT, RZ, c[0x0][0x504], PT, P0 ;  /* 0x00014100ff007a0c */ /* 0x000fe20003f05300 */
        /* <DEDUP_REMOVED lines=16> */
[----:B------:R-:W-:Y:S01]  /*15f60*/  STS [R23+0x8000], R108 ;  /* 0x0080006c17007388 */ /* 0x000fe20000000800 */
[----:B-1----:R-:W-:-:S03]  /*15f70*/  IMAD.MOV.U32 R7, RZ, RZ, 0x4 ;  /* 0x00000004ff077424 */ /* 0x002fc600078e00ff */
        /* <DEDUP_REMOVED lines=15> */
[----:B-1----:R-:W-:-:S03]  /*16070*/  IMAD.WIDE R16, R218, R7, c[0x0][0x500] ;  /* 0x00014000da107625 */ /* 0x002fc600078e0207 */
[----:B------:R3:W-:Y:S04]  /*16080*/  STS [R23+0xc000], R136 ;  /* 0x00c0008817007388 */ /* 0x0007e80000000800 */
[----:B------:R3:W-:Y:S04]  /*16090*/  STS [R23+0xc400], R138 ;  /* 0x00c4008a17007388 */ /* 0x0007e80000000800 */
[----:B------:R3:W-:Y:S04]  /*160a0*/  STS [R25+0xc080], R144 ;  /* 0x00c0809019007388 */ /* 0x0007e80000000800 */
[----:B------:R3:W-:Y:S04]  /*160b0*/  STS [R25+0xc480], R146 ;  /* 0x00c4809219007388 */ /* 0x0007e80000000800 */
[----:B------:R3:W-:Y:S04]  /*160c0*/  STS [R27+0xc000], R140 ;  /* 0x00c0008c1b007388 */ /* 0x0007e80000000800 */
[----:B------:R3:W-:Y:S04]  /*160d0*/  STS [R27+0xc400], R142 ;  /* 0x00c4008e1b007388 */ /* 0x0007e80000000800 */
[----:B------:R-:W-:Y:S01]  /*160e0*/  BAR.SYNC.DEFER_BLOCKING 0x1, 0x100 ;  /* 0x0044000000007b1d */ /* 0x000fe20000010000 */
[----:B------:R-:W-:-:S02]  /*160f0*/  IMAD.MOV.U32 R4, RZ, RZ, c[0x0][0x388] ;  /* 0x0000e200ff047624 */ /* 0x000fc400078e00ff */
[----:B--2---:R-:W-:-:S03]  /*16100*/  @P1 IMAD.WIDE R18, R218, R7, c[0x0][0x508] ;  /* 0x00014200da121625 */ /* 0x004fc600078e0207 */
[----:B------:R-:W2:Y:S04]  /*16110*/  @P0 LDG.E R9, [R16.64] ;  /* 0x0000000410090981 */ /* 0x000ea8000c1e1900 */
[----:B------:R3:W5:Y:S01]  /*16120*/  @P1 LDG.E R4, [R18.64] ;  /* 0x0000000412041981 */ /* 0x000762000c1e1900 */
[----:B------:R-:W-:Y:S02]  /*16130*/  CS2R R14, SRZ ;  /* 0x00000000000e7805 */ /* 0x000fe4000001ff00 */
[--C-:B--2---:R-:W-:Y:S01]  /*16140*/  @P0 SHF.R.S32.HI R15, RZ, 0x1f, R9.reuse ;  /* 0x0000001fff0f0819 */ /* 0x104fe20000011409 */
[----:B------:R-:W-:Y:S01]  /*16150*/  @P0 IMAD.MOV.U32 R14, RZ, RZ, R9 ;  /* 0x000000ffff0e0224 */ /* 0x000fe200078e0009 */
[----:B------:R-:W-:Y:S05]  /*16160*/  @P1 BRA `(.L_x_948) ;  /* 0x0000004000001947 */ /* 0x000fea0003800000 */
[----:B---3--:R-:W-:Y:S05]  /*16170*/  @!P0 BRA `(.L_x_948) ;  /* 0x0000003000008947 */ /* 0x008fea0003800000 */
[----:B-----5:R-:W2:Y:S04]  /*16180*/  LDG.E R4, [R16.64] ;  /* 0x0000000410047981 */ /* 0x020ea8000c1e1900 */
[----:B------:R-:W2:Y:S02]  /*16190*/  LDG.E R7, [R16.64+0x4] ;  /* 0x0000040410077981 */ /* 0x000ea4000c1e1900 */
[----:B--2---:R-:W-:-:S02]  /*161a0*/  IADD3 R4, -R4, R7, RZ ;  /* 0x0000000704047210 */ /* 0x004fc40007ffe1ff */
.L_x_948:
[----:B---3--:R-:W-:Y:S01]  /*161b0*/  LOP3.LUT R10, R10, 0xffffffe0, RZ, 0xc0, !PT ;  /* 0xffffffe00a0a7812 */ /* 0x008fe200078ec0ff */
[----:B------:R-:W1:Y:S01]  /*161c0*/  S2R R72, SR_CTAID.X ;  /* 0x0000000000487919 */ /* 0x000e620000002500 */
[----:B------:R-:W-:Y:S01]  /*161d0*/  SHF.R.S32.HI R16, RZ, 0x1f, R5 ;  /* 0x0000001fff107819 */ /* 0x000fe20000011405 */
[----:B------:R-:W-:Y:S01]  /*161e0*/  IMAD.MOV.U32 R19, RZ, RZ, R15 ;  /* 0x000000ffff137224 */ /* 0x000fe200078e000f */
[----:B------:R-:W-:Y:S01]  /*161f0*/  LEA.HI R11, R12, R12, RZ, 0x1 ;  /* 0x0000000c0c0b7211 */ /* 0x000fe200078f08ff */
[----:B------:R-:W-:Y:S01]  /*16200*/  IMAD.IADD R9, R3, 0x1, -R10 ;  /* 0x0000000103097824 */ /* 0x000fe200078e0a0a */
[----:B------:R-:W-:Y:S01]  /*16210*/  LEA.HI R16, R16, R5, RZ, 0x3 ;  /* 0x0000000510107211 */ /* 0x000fe200078f18ff */
[----:B------:R-:W-:Y:S01]  /*16220*/  BSSY B0, `(.L_x_949) ;  /* 0x000008d000007945 */ /* 0x000fe20003800000 */
[----:B------:R-:W-:-:S02]  /*16230*/  LOP3.LUT R11, R11, 0x1ffffffe, RZ, 0xc0, !PT ;  /* 0x1ffffffe0b0b7812 */ /* 0x000fc400078ec0ff */
[----:B------:R-:W-:Y:S02]  /*16240*/  SHF.R.S32.HI R10, RZ, 0x1f, R9 ;  /* 0x0000001fff0a7819 */ /* 0x000fe40000011409 */
[----:B------:R-:W-:Y:S01]  /*16250*/  LOP3.LUT R16, R16, 0xffffff8, RZ, 0xc0, !PT ;  /* 0x0ffffff810107812 */ /* 0x000fe200078ec0ff */
[----:B------:R-:W-:Y:S01]  /*16260*/  IMAD.IADD R12, R12, 0x1, -R11 ;  /* 0x000000010c0c7824 */ /* 0x000fe200078e0a0b */
[----:B------:R-:W-:Y:S01]  /*16270*/  LEA.HI R7, R10, R9, RZ, 0x2 ;  /* 0x000000090a077211 */ /* 0x000fe200078f10ff */
[----:B------:R-:W-:Y:S01]  /*16280*/  IMAD.MOV.U32 R10, RZ, RZ, c[0x0][0x4e8] ;  /* 0x00013a00ff0a7624 */ /* 0x000fe200078e00ff */
[----:B------:R-:W-:Y:S02]  /*16290*/  IADD3 R5, R5, -R16, RZ ;  /* 0x8000001005057210 */ /* 0x000fe40007ffe0ff */
[----:B------:R-:W-:Y:S01]  /*162a0*/  SHF.R.S32.HI R16, RZ, 0x2, R7 ;  /* 0x00000002ff107819 */ /* 0x000fe20000011407 */
[----:B------:R-:W-:Y:S01]  /*162b0*/  IMAD R7, R15, c[0x0][0x3a0], RZ ;  /* 0x0000e8000f077a24 */ /* 0x000fe200078e02ff */
[----:B------:R-:W-:Y:S01]  /*162c0*/  ISETP.NE.AND P1, PT, R10, 0x1, PT ;  /* 0x000000010a00780c */ /* 0x000fe20003f25270 */
[----:B------:R-:W-:Y:S01]  /*162d0*/  IMAD R10, R2, c[0x0][0x490], RZ ;  /* 0x00012400020a7a24 */ /* 0x000fe200078e02ff */
[----:B------:R-:W-:Y:S01]  /*162e0*/  LOP3.LUT P2, RZ, R9, 0x3, RZ, 0xc0, !PT ;  /* 0x0000000309ff7812 */ /* 0x000fe2000784c0ff */
[----:B------:R-:W-:Y:S01]  /*162f0*/  IMAD R5, R5, 0x10, R16 ;  /* 0x0000001005057824 */ /* 0x000fe200078e0210 */
[----:B------:R-:W-:Y:S01]  /*16300*/  MOV R18, R14 ;  /* 0x0000000e00127202 */ /* 0x000fe20000000f00 */
[C---:B------:R-:W-:Y:S01]  /*16310*/  IMAD R11, R215.reuse, c[0x0][0x494], R10 ;  /* 0x00012500d70b7a24 */ /* 0x040fe200078e020a */
[-C--:B------:R-:W-:Y:S01]  /*16320*/  LEA.HI R17, R6, R3.reuse, RZ, 0x3 ;  /* 0x0000000306117211 */ /* 0x080fe200078f18ff */
[----:B------:R-:W-:Y:S01]  /*16330*/  IMAD R9, R12, 0x8, R5 ;  /* 0x000000080c097824 */ /* 0x000fe200078e0205 */
[----:B------:R-:W-:Y:S01]  /*16340*/  LEA.HI R6, R6, R3, RZ, 0x6 ;  /* 0x0000000306067211 */ /* 0x000fe200078f30ff */
[----:B------:R-:W-:Y:S01]  /*16350*/  IMAD.WIDE.U32 R18, R215, c[0x0][0x490], R18 ;  /* 0x00012400d7127a25 */ /* 0x000fe200078e0012 */
[----:B------:R-:W-:-:S02]  /*16360*/  LOP3.LUT R10, R17, 0xfffffff8, RZ, 0xc0, !PT ;  /* 0xfffffff8110a7812 */ /* 0x000fc400078ec0ff */
[----:B-1----:R-:W-:Y:S01]  /*16370*/  LEA R9, R72, R9, 0x7 ;  /* 0x0000000948097211 */ /* 0x002fe200078e38ff */
[C---:B------:R-:W-:Y:S01]  /*16380*/  IMAD R7, R14.reuse, c[0x0][0x3a4], R7 ;  /* 0x0000e9000e077a24 */ /* 0x040fe200078e0207 */
[----:B------:R-:W-:Y:S01]  /*16390*/  SHF.R.S32.HI R17, RZ, 0x3, R17 ;  /* 0x00000003ff117819 */ /* 0x000fe20000011411 */
[----:B------:R-:W-:-:S04]  /*163a0*/  IMAD.WIDE.U32 R12, R14, c[0x0][0x3a0], RZ ;  /* 0x0000e8000e0c7a25 */ /* 0x000fc800078e00ff */
[----:B------:R-:W-:Y:S01]  /*163b0*/  IMAD.IADD R19, R19, 0x1, R11 ;  /* 0x0000000113137824 */ /* 0x000fe200078e020b */
[----:B------:R-:W-:Y:S01]  /*163c0*/  IADD3 R13, R13, R7, RZ ;  /* 0x000000070d0d7210 */ /* 0x000fe20007ffe0ff */
[----:B------:R-:W-:-:S04]  /*163d0*/  @P1 IMAD.HI.U32 R11, R9, c[0x0][0x4ec], RZ ;  /* 0x00013b00090b1a27 */ /* 0x000fc800078e00ff */
[----:B------:R-:W-:Y:S01]  /*163e0*/  IMAD.IADD R10, R3, 0x1, -R10 ;  /* 0x00000001030a7824 */ /* 0x000fe200078e0a0a */
[----:B------:R-:W-:Y:S01]  /*163f0*/  SHF.R.S32.HI R3, RZ, 0x1f, R218 ;  /* 0x0000001fff037819 */ /* 0x000fe200000114da */
[----:B------:R-:W-:Y:S01]  /*16400*/  IMAD.MOV.U32 R7, RZ, RZ, R9 ;  /* 0x000000ffff077224 */ /* 0x000fe200078e0009 */
[----:B------:R-:W-:Y:S01]  /*16410*/  @P1 SHF.R.U32.HI R7, RZ, c[0x0][0x4f0], R11 ;  /* 0x00013c00ff071a19 */ /* 0x000fe2000001160b */
[----:B------:R-:W-:Y:S01]  /*16420*/  IMAD R14, R2, c[0x0][0x3e8], RZ ;  /* 0x0000fa00020e7a24 */ /* 0x000fe200078e02ff */
[----:B------:R-:W-:Y:S01]  /*16430*/  SEL R218, R218, RZ, !P0 ;  /* 0x000000ffdada7207 */ /* 0x000fe20004000000 */
[----:B------:R-:W-:Y:S01]  /*16440*/  IMAD.WIDE.U32 R12, R215, c[0x0][0x3e8], R12 ;  /* 0x0000fa00d70c7a25 */ /* 0x000fe200078e000c */
[----:B------:R-:W-:Y:S02]  /*16450*/  SEL R3, R3, RZ, !P0 ;  /* 0x000000ff03037207 */ /* 0x000fe40004000000 */
[----:B------:R-:W-:Y:S01]  /*16460*/  LEA R23, R10, R17, 0x5 ;  /* 0x000000110a177211 */ /* 0x000fe200078e28ff */
[----:B------:R-:W-:-:S02]  /*16470*/  IMAD.MOV R2, RZ, RZ, -R7 ;  /* 0x000000ffff027224 */ /* 0x000fc400078e0a07 */
[----:B------:R-:W-:Y:S02]  /*16480*/  IMAD R15, R215, c[0x0][0x3ec], R14 ;  /* 0x0000fb00d70f7a24 */ /* 0x000fe400078e020e */
[----:B------:R-:W-:-:S03]  /*16490*/  IMAD.WIDE.U32 R18, R218, c[0x0][0x498], R18 ;  /* 0x00012600da127a25 */ /* 0x000fc600078e0012 */
[----:B------:R-:W-:Y:S01]  /*164a0*/  IADD3 R13, R13, R15, RZ ;  /* 0x0000000f0d0d7210 */ /* 0x000fe20007ffe0ff */
[----:B------:R-:W-:Y:S01]  /*164b0*/  IMAD R11, R2, c[0x0][0x4e8], R9 ;  /* 0x00013a00020b7a24 */ /* 0x000fe200078e0209 */
[----:B------:R-:W-:Y:S01]  /*164c0*/  IADD3 R20, P0, R7, R18, RZ ;  /* 0x0000001207147210 */ /* 0x000fe20007f1e0ff */
[----:B------:R-:W-:Y:S01]  /*164d0*/  IMAD R21, R3, c[0x0][0x498], RZ ;  /* 0x0001260003157a24 */ /* 0x000fe200078e02ff */
[----:B------:R-:W-:Y:S01]  /*164e0*/  SHF.R.S32.HI R15, RZ, 0x1f, R7 ;  /* 0x0000001fff0f7819 */ /* 0x000fe20000011407 */
[----:B------:R-:W-:Y:S01]  /*164f0*/  IMAD.SHL.U32 R2, R17, 0x40, RZ ;  /* 0x0000004011027824 */ /* 0x000fe200078e00ff */
[----:B------:R-:W-:Y:S01]  /*16500*/  SHF.R.S32.HI R18, RZ, 0x1f, R11 ;  /* 0x0000001fff127819 */ /* 0x000fe2000001140b */
[----:B------:R-:W-:Y:S02]  /*16510*/  IMAD R14, R218, c[0x0][0x49c], R21 ;  /* 0x00012700da0e7a24 */ /* 0x000fe400078e0215 */
[----:B------:R-:W-:Y:S02]  /*16520*/  IMAD R9, R72, 0x80, R23 ;  /* 0x0000008048097824 */ /* 0x000fe400078e0217 */
[----:B------:R-:W-:Y:S01]  /*16530*/  IMAD R18, R18, c[0x0][0x488], RZ ;  /* 0x0001220012127a24 */ /* 0x000fe200078e02ff */
[----:B------:R-:W-:Y:S01]  /*16540*/  IADD3.X R21, R15, R19, R14, P0, !PT ;  /* 0x000000130f157210 */ /* 0x000fe200007fe40e */
[----:B------:R-:W-:Y:S01]  /*16550*/  @P1 IMAD.HI.U32 R16, R9, c[0x0][0x4ec], RZ ;  /* 0x00013b0009101a27 */ /* 0x000fe200078e00ff */
[----:B------:R-:W-:-:S03]  /*16560*/  LOP3.LUT R15, R2, 0x1c0, RZ, 0xc0, !PT ;  /* 0x000001c0020f7812 */ /* 0x000fc600078ec0ff */
[----:B------:R-:W-:Y:S02]  /*16570*/  IMAD.SHL.U32 R2, R10, 0x8, RZ ;  /* 0x000000080a027824 */ /* 0x000fe400078e00ff */
[----:B------:R-:W-:-:S03]  /*16580*/  IMAD.WIDE.U32 R20, R11, c[0x0][0x488], R20 ;  /* 0x000122000b147a25 */ /* 0x000fc600078e0014 */
[----:B------:R-:W-:Y:S01]  /*16590*/  LOP3.LUT R10, R15, 0x38, R2, 0xf8, !PT ;  /* 0x000000380f0a7812 */ /* 0x000fe200078ef802 */
[----:B------:R-:W-:Y:S01]  /*165a0*/  IMAD R18, R11, c[0x0][0x48c], R18 ;  /* 0x000123000b127a24 */ /* 0x000fe200078e0212 */
[----:B------:R-:W-:Y:S01]  /*165b0*/  LEA R14, P0, R20, c[0x0][0x450], 0x2 ;  /* 0x00011400140e7a11 */ /* 0x000fe200078010ff */
[----:B------:R-:W-:Y:S01]  /*165c0*/  IMAD R11, R3, c[0x0][0x3f0], RZ ;  /* 0x0000fc00030b7a24 */ /* 0x000fe200078e02ff */
[----:B------:R-:W-:Y:S01]  /*165d0*/  SHF.R.U32.HI R3, RZ, 0x3, R15 ;  /* 0x00000003ff037819 */ /* 0x000fe2000001160f */
[----:B------:R-:W-:Y:S01]  /*165e0*/  IMAD.MOV.U32 R7, RZ, RZ, R9 ;  /* 0x000000ffff077224 */ /* 0x000fe200078e0009 */
[----:B------:R-:W-:Y:S01]  /*165f0*/  IADD3 R15, R21, R18, RZ ;  /* 0x00000012150f7210 */ /* 0x000fe20007ffe0ff */
[----:B------:R-:W-:Y:S01]  /*16600*/  SHFL.IDX PT, R32, R14, 0x1, 0x1c1f ;  /* 0x003c1f000e207f89 */ /* 0x000fe200000e0000 */
[----:B------:R-:W-:Y:S01]  /*16610*/  @P1 SHF.R.U32.HI R7, RZ, c[0x0][0x4f0], R16 ;  /* 0x00013c00ff071a19 */ /* 0x000fe20000011610 */
[----:B------:R-:W-:Y:S01]  /*16620*/  IMAD R11, R218, c[0x0][0x3f4], R11 ;  /* 0x0000fd00da0b7a24 */ /* 0x000fe200078e020b */
[----:B------:R-:W-:Y:S01]  /*16630*/  LEA.HI.X R15, R20, c[0x0][0x454], R15, 0x2, P0 ;  /* 0x00011500140f7a11 */ /* 0x000fe200000f140f */
[----:B------:R-:W-:Y:S01]  /*16640*/  SHFL.IDX PT, R18, R14, RZ, 0x1c1f ;  /* 0x001c1fff0e127589 */ /* 0x000fe200000e0000 */
[----:B------:R-:W-:Y:S01]  /*16650*/  LOP3.LUT R10, R10, R3, RZ, 0x3c, !PT ;  /* 0x000000030a0a7212 */ /* 0x000fe200078e3cff */
[--C-:B------:R-:W-:Y:S01]  /*16660*/  IMAD.MOV R16, RZ, RZ, -R7.reuse ;  /* 0x000000ffff107224 */ /* 0x100fe200078e0a07 */
[----:B------:R-:W-:Y:S01]  /*16670*/  SHF.R.S32.HI R3, RZ, 0x1f, R7 ;  /* 0x0000001fff037819 */ /* 0x000fe20000011407 */
[----:B------:R-:W1:Y:S01]  /*16680*/  SHFL.IDX PT, R19, R15, RZ, 0x1c1f ;  /* 0x001c1fff0f137589 */ /* 0x000e6200000e0000 */
[----:B------:R-:W-:-:S03]  /*16690*/  IMAD.WIDE.U32 R12, R218, c[0x0][0x3f0], R12 ;  /* 0x0000fc00da0c7a25 */ /* 0x000fc600078e000c */
[----:B------:R-:W2:Y:S01]  /*166a0*/  SHFL.IDX PT, R33, R15, 0x1, 0x1c1f ;  /* 0x003c1f000f217f89 */ /* 0x000ea200000e0000 */
[----:B------:R-:W-:Y:S01]  /*166b0*/  IMAD R74, R16, c[0x0][0x4e8], R9 ;  /* 0x00013a00104a7a24 */ /* 0x000fe200078e0209 */
[----:B------:R-:W-:Y:S01]  /*166c0*/  IADD3 R13, R13, R11, RZ ;  /* 0x0000000b0d0d7210 */ /* 0x000fe20007ffe0ff */
[C---:B------:R-:W-:Y:S01]  /*166d0*/  IMAD R16, R72.reuse, 0x80, R5 ;  /* 0x0000008048107824 */ /* 0x040fe200078e0205 */
[----:B------:R-:W-:Y:S01]  /*166e0*/  LEA R72, R72, R17, 0x7 ;  /* 0x0000001148487211 */ /* 0x000fe200078e38ff */
[----:B------:R-:W-:Y:S01]  /*166f0*/  IMAD R20, R3, c[0x0][0x3e0], RZ ;  /* 0x0000f80003147a24 */ /* 0x000fe200078e02ff */
[----:B------:R-:W-:Y:S01]  /*16700*/  SHF.R.S32.HI R5, RZ, 0x1f, R74 ;  /* 0x0000001fff057819 */ /* 0x000fe2000001144a */
[----:B-----5:R-:W-:Y:S01]  /*16710*/  IMAD R3, R4, c[0x0][0x4e8], RZ ;  /* 0x00013a0004037a24 */ /* 0x020fe200078e02ff */
[C---:B------:R-:W-:Y:S01]  /*16720*/  IADD3 R4, R16.reuse, 0x8, RZ ;  /* 0x0000000810047810 */ /* 0x040fe20007ffe0ff */
[C---:B------:R-:W-:Y:S02]  /*16730*/  IMAD R20, R7.reuse, c[0x0][0x3e4], R20 ;  /* 0x0000f90007147a24 */ /* 0x040fe400078e0214 */
[----:B------:R-:W-:Y:S01]  /*16740*/  IMAD.WIDE.U32 R12, R7, c[0x0][0x3e0], R12 ;  /* 0x0000f800070c7a25 */ /* 0x000fe200078e000c */
[----:B------:R-:W-:-:S02]  /*16750*/  ISETP.GE.OR P1, PT, R16, R3, P2 ;  /* 0x000000031000720c */ /* 0x000fc40001726670 */
[----:B------:R-:W-:Y:S01]  /*16760*/  ISETP.GE.OR P0, PT, R4, R3, P2 ;  /* 0x000000030400720c */ /* 0x000fe20001706670 */
[----:B------:R-:W-:Y:S01]  /*16770*/  IMAD.IADD R13, R13, 0x1, R20 ;  /* 0x000000010d0d7824 */ /* 0x000fe200078e0214 */
[----:B------:R-:W-:Y:S01]  /*16780*/  SHF.L.U32 R7, R6, 0x3, RZ ;  /* 0x0000000306077819 */ /* 0x000fe200000006ff */
[----:B------:R-:W-:-:S03]  /*16790*/  IMAD R5, R5, c[0x0][0x3d8], RZ ;  /* 0x0000f60005057a24 */ /* 0x000fc600078e02ff */
[----:B------:R-:W-:Y:S01]  /*167a0*/  LOP3.LUT R7, R10, 0x7ffffe00, R7, 0xf8, !PT ;  /* 0x7ffffe000a077812 */ /* 0x000fe200078ef807 */
[C---:B------:R-:W-:Y:S02]  /*167b0*/  IMAD R16, R74.reuse, c[0x0][0x3dc], R5 ;  /* 0x0000f7004a107a24 */ /* 0x040fe400078e0205 */
[----:B------:R-:W-:Y:S01]  /*167c0*/  IMAD.WIDE.U32 R74, R74, c[0x0][0x3d8], R12 ;  /* 0x0000f6004a4a7a25 */ /* 0x000fe200078e000c */
[----:B------:R-:W-:Y:S01]  /*167d0*/  SHF.L.U32 R76, R7, 0x1, RZ ;  /* 0x00000001074c7819 */ /* 0x000fe200000006ff */
[----:B-1----:R1:W-:Y:S02]  /*167e0*/  @!P1 ST.E [R18.64], R0 ;  /* 0x0000000012009985 */ /* 0x0023e4000c101904 */
[----:B------:R-:W-:Y:S02]  /*167f0*/  IMAD.IADD R16, R75, 0x1, R16 ;  /* 0x000000014b107824 */ /* 0x000fe400078e0210 */
        /* <DEDUP_REMOVED lines=23> */
[C---:B------:R-:W-:Y:S02]  /*16970*/  IADD3 R69, R2.reuse, 0xc0, RZ ;  /* 0x000000c002457810 */ /* 0x040fe40007ffe0ff */
[----:B------:R-:W-:Y:S01]  /*16980*/  ISETP.GE.AND P2, PT, R73, c[0x0][0x3c8], PT ;  /* 0x0000f20049007a0c */ /* 0x000fe20003f46270 */
[----:B-1----:R-:W1:Y:S01]  /*16990*/  LDS.128 R32, [R76+0x8080] ;  /* 0x008080004c207984 */ /* 0x002e620000000c00 */
[----:B------:R-:W-:Y:S02]  /*169a0*/  ISETP.GE.AND P1, PT, R71, c[0x0][0x3c8], PT ;  /* 0x0000f20047007a0c */ /* 0x000fe40003f26270 */
[----:B------:R-:W-:Y:S01]  /*169b0*/  ISETP.GE.AND P0, PT, R69, c[0x0][0x3c8], PT ;  /* 0x0000f20045007a0c */ /* 0x000fe20003f06270 */
[----:B------:R4:W5:Y:S01]  /*169c0*/  LDS.128 R16, [R76+0xc080] ;  /* 0x00c080004c107984 */ /* 0x0009620000000c00 */
        /* <DEDUP_REMOVED lines=9> */
[----:B----4-:R-:W-:Y:S01]  /*16a60*/  @!P3 IMAD.WIDE R76, R2, 0x2, R78 ;  /* 0x00000002024cb825 */ /* 0x010fe200078e024e */
[----:B------:R-:W-:-:S03]  /*16a70*/  @!P0 LOP3.LUT R0, R0, 0xfffffff8, RZ, 0xc0, !PT ;  /* 0xfffffff800008812 */ /* 0x000fc600078ec0ff */
[--C-:B------:R-:W-:Y:S01]  /*16a80*/  @!P2 IMAD.WIDE R70, R70, 0x2, R78.reuse ;  /* 0x000000024646a825 */ /* 0x100fe200078e024e */
[----:B--2---:R2:W-:Y:S03]  /*16a90*/  @!P3 ST.E.128 [R76.64], R64 ;  /* 0x000000404c00b985 */ /* 0x0045e6000c101d04 */
[--C-:B------:R-:W-:Y:S01]  /*16aa0*/  @!P1 IMAD.WIDE R68, R68, 0x2, R78.reuse ;  /* 0x0000000244449825 */ /* 0x100fe200078e024e */
[----:B---3--:R2:W-:Y:S03]  /*16ab0*/  @!P2 ST.E.128 [R70.64], R48 ;  /* 0x000000304600a985 */ /* 0x0085e6000c101d04 */
[----:B------:R-:W-:Y:S01]  /*16ac0*/  @!P0 IMAD.WIDE R78, R0, 0x2, R78 ;  /* 0x00000002004e8825 */ /* 0x000fe200078e024e */
[----:B-1----:R2:W-:Y:S04]  /*16ad0*/  @!P1 ST.E.128 [R68.64], R32 ;  /* 0x0000002044009985 */ /* 0x0025e8000c101d04 */
[----:B-----5:R2:W-:Y:S02]  /*16ae0*/  @!P0 ST.E.128 [R78.64], R16 ;  /* 0x000000104e008985 */ /* 0x0205e4000c101d04 */
.L_x_950:
[----:B--234-:R-:W-:Y:S05]  /*16af0*/  BSYNC B0 ;  /* 0x0000000000007941 */ /* 0x01cfea0003800000 */
.L_x_949:
        /* <DEDUP_REMOVED lines=30> */
.L_x_952:
[----:B------:R-:W-:Y:S05]  /*16ce0*/  BSYNC B0 ;  /* 0x0000000000007941 */ /* 0x000fea0003800000 */
.L_x_951:
        /* <DEDUP_REMOVED lines=30> */
.L_x_954:
[----:B------:R-:W-:Y:S05]  /*16ed0*/  BSYNC B0 ;  /* 0x0000000000007941 */ /* 0x000fea0003800000 */
.L_x_953:
        /* <DEDUP_REMOVED lines=31> */
.L_x_947:
[----:B------:R-:W-:Y:S01]  /*170d0*/  ISETP.NE.U32.AND P1, PT, RZ, c[0x0][0x508], PT ;  /* 0x00014200ff007a0c */ /* 0x000fe20003f25070 */
[----:B------:R-:W-:Y:S01]  /*170e0*/  IMAD.MOV.U32 R9, RZ, RZ, 0x4 ;  /* 0x00000004ff097424 */ /* 0x000fe200078e00ff */
[----:B------:R-:W-:Y:S02]  /*170f0*/  ISETP.NE.U32.AND P0, PT, RZ, c[0x0][0x500], PT ;  /* 0x00014000ff007a0c */ /* 0x000fe40003f05070 */
[----:B------:R-:W-:Y:S01]  /*17100*/  ISETP.NE.AND.EX P1, PT, RZ, c[0x0][0x50c], PT, P1 ;  /* 0x00014300ff007a0c */ /* 0x000fe20003f25310 */
[----:B------:R-:W-:Y:S01]  /*17110*/  IMAD.WIDE R6, R218, R9, c[0x0][0x500] ;  /* 0x00014000da067625 */ /* 0x000fe200078e0209 */
[----:B------:R-:W-:-:S03]  /*17120*/  ISETP.NE.AND.EX P0, PT, RZ, c[0x0][0x504], PT, P0 ;  /* 0x00014100ff007a0c */ /* 0x000fc60003f05300 */
[----:B------:R-:W-:-:S08]  /*17130*/  IMAD.MOV.U32 R3, RZ, RZ, c[0x0][0x388] ;  /* 0x0000e200ff037624 */ /* 0x000fd000078e00ff */
[----:B------:R-:W-:Y:S02]  /*17140*/  @P1 IMAD.WIDE R8, R218, R9, c[0x0][0x508] ;  /* 0x00014200da081625 */ /* 0x000fe400078e0209 */
[----:B------:R-:W2:Y:S04]  /*17150*/  @P0 LDG.E R5, [R6.64] ;  /* 0x0000000406050981 */ /* 0x000ea8000c1e1900 */
[----:B------:R1:W5:Y:S01]  /*17160*/  @P1 LDG.E R3, [R8.64] ;  /* 0x0000000408031981 */ /* 0x000362000c1e1900 */
[----:B------:R-:W-:Y:S02]  /*17170*/  CS2R R10, SRZ ;  /* 0x00000000000a7805 */ /* 0x000fe4000001ff00 */
[--C-:B--2---:R-:W-:Y:S01]  /*17180*/  @P0 SHF.R.S32.HI R11, RZ, 0x1f, R5.reuse ;  /* 0x0000001fff0b0819 */ /* 0x104fe20000011405 */
[----:B------:R-:W-:Y:S01]  /*17190*/  @P0 IMAD.MOV.U32 R10, RZ, RZ, R5 ;  /* 0x000000ffff0a0224 */ /* 0x000fe200078e0005 */
[----:B------:R-:W-:Y:S05]  /*171a0*/  @P1 BRA `(.L_x_955) ;  /* 0x0000004000001947 */ /* 0x000fea0003800000 */
[----:B-1----:R-:W-:Y:S05]  /*171b0*/  @!P0 BRA `(.L_x_955) ;  /* 0x0000003000008947 */ /* 0x002fea0003800000 */
[----:B-----5:R-:W2:Y:S04]  /*171c0*/  LDG.E R3, [R6.64] ;  /* 0x0000000406037981 */ /* 0x020ea8000c1e1900 */
[----:B------:R-:W2:Y:S02]  /*171d0*/  LDG.E R0, [R6.64+0x4] ;  /* 0x0000040406007981 */ /* 0x000ea4000c1e1900 */
[----:B--2---:R-:W-:-:S02]  /*171e0*/  IADD3 R3, -R3, R0, RZ ;  /* 0x0000000003037210 */ /* 0x004fc40007ffe1ff */
.L_x_955:
[----:B-1----:R-:W1:Y:S01]  /*171f0*/  S2R R0, SR_TID.X ;  /* 0x0000000000007919 */ /* 0x002e620000002100 */
[----:B------:R-:W-:Y:S01]  /*17200*/  SHF.R.S32.HI R5, RZ, 0x1f, R218 ;  /* 0x0000001fff057819 */ /* 0x000fe200000114da */
[----:B------:R-:W-:Y:S01]  /*17210*/  BSSY B0, `(.L_x_956) ;  /* 0x0000027000007945 */ /* 0x000fe20003800000 */
[----:B------:R-:W-:-:S02]  /*17220*/  SEL R218, R218, RZ, !P0 ;  /* 0x000000ffdada7207 */ /* 0x000fc40004000000 */
[----:B------:R-:W-:Y:S02]  /*17230*/  SEL R5, R5, RZ, !P0 ;  /* 0x000000ff05057207 */ /* 0x000fe40004000000 */
[----:B-1----:R-:W-:-:S13]  /*17240*/  ISETP.GE.AND P1, PT, R0, 0x80, PT ;  /* 0x000000800000780c */ /* 0x002fda0003f26270 */
[----:B------:R-:W-:Y:S05]  /*17250*/  @P1 BRA `(.L_x_957) ;  /* 0x0000022000001947 */ /* 0x000fea0003800000 */
[----:B------:R-:W1:Y:S01]  /*17260*/  S2R R9, SR_CTAID.X ;  /* 0x0000000000097919 */ /* 0x000e620000002500 */
[----:B-----5:R-:W-:Y:S01]  /*17270*/  IMAD R7, R3, c[0x0][0x4e8], RZ ;  /* 0x00013a0003077a24 */ /* 0x020fe200078e02ff */
[----:B-1----:R-:W-:-:S04]  /*17280*/  LEA R8, R9, R0, 0x7 ;  /* 0x0000000009087211 */ /* 0x002fc800078e38ff */
[----:B------:R-:W-:-:S13]  /*17290*/  ISETP.GE.AND P0, PT, R8, R7, PT ;  /* 0x000000070800720c */ /* 0x000fda0003f06270 */
[----:B------:R-:W-:Y:S05]  /*172a0*/  @P0 BRA `(.L_x_957) ;  /* 0x000001d000000947 */ /* 0x000fea0003800000 */
[----:B------:R-:W-:Y:S01]  /*172b0*/  MOV R4, c[0x0][0x4e8] ;  /* 0x00013a0000047a02 */ /* 0x000fe20000000f00 */
[----:B------:R-:W-:Y:S01]  /*172c0*/  IMAD.MOV.U32 R12, RZ, RZ, R10 ;  /* 0x000000ffff0c7224 */ /* 0x000fe200078e000a */
[----:B------:R-:W-:Y:S02]  /*172d0*/  MOV R13, R11 ;  /* 0x0000000b000d7202 */ /* 0x000fe40000000f00 */
[----:B------:R-:W-:Y:S01]  /*172e0*/  ISETP.NE.AND P0, PT, R4, 0x1, PT ;  /* 0x000000010400780c */ /* 0x000fe20003f05270 */
[----:B------:R-:W-:Y:S01]  /*172f0*/  IMAD R4, R2, c[0x0][0x490], RZ ;  /* 0x0001240002047a24 */ /* 0x000fe200078e02ff */
[----:B------:R-:W-:Y:S01]  /*17300*/  MOV R7, R8 ;  /* 0x0000000800077202 */ /* 0x000fe20000000f00 */
[----:B------:R-:W-:-:S04]  /*17310*/  IMAD.WIDE.U32 R12, R215, c[0x0][0x490], R12 ;  /* 0x00012400d70c7a25 */ /* 0x000fc800078e000c */
[----:B------:R-:W-:Y:S02]  /*17320*/  IMAD R4, R215, c[0x0][0x494], R4 ;  /* 0x00012500d7047a24 */ /* 0x000fe400078e0204 */
[----:B------:R-:W-:Y:S02]  /*17330*/  IMAD.MOV.U32 R14, RZ, RZ, R12 ;  /* 0x000000ffff0e7224 */ /* 0x000fe400078e000c */
[----:B------:R-:W-:Y:S02]  /*17340*/  IMAD.IADD R15, R4, 0x1, R13 ;  /* 0x00000001040f7824 */ /* 0x000fe400078e020d */
[----:B------:R-:W-:-:S04]  /*17350*/  @P0 IMAD.HI.U32 R6, R8, c[0x0][0x4ec], RZ ;  /* 0x00013b0008060a27 */ /* 0x000fc800078e00ff */
[----:B------:R-:W-:Y:S01]  /*17360*/  IMAD R13, R5, c[0x0][0x498], RZ ;  /* 0x00012600050d7a24 */ /* 0x000fe200078e02ff */
[----:B------:R-:W-:Y:S01]  /*17370*/  @P0 SHF.R.U32.HI R7, RZ, c[0x0][0x4f0], R6 ;  /* 0x00013c00ff070a19 */ /* 0x000fe20000011606 */
[----:B------:R-:W-:-:S03]  /*17380*/  IMAD.WIDE.U32 R14, R218, c[0x0][0x498], R14 ;  /* 0x00012600da0e7a25 */ /* 0x000fc600078e000e */
[C---:B------:R-:W-:Y:S01]  /*17390*/  IADD3 R9, -R7.reuse, RZ, RZ ;  /* 0x000000ff07097210 */ /* 0x040fe20007ffe1ff */
[----:B------:R-:W-:Y:S01]  /*173a0*/  IMAD R13, R218, c[0x0][0x49c], R13 ;  /* 0x00012700da0d7a24 */ /* 0x000fe200078e020d */
[----:B------:R-:W-:Y:S02]  /*173b0*/  SHF.R.S32.HI R4, RZ, 0x1f, R7 ;  /* 0x0000001fff047819 */ /* 0x000fe40000011407 */
[----:B------:R-:W-:Y:S01]  /*173c0*/  IADD3 R12, P0, R7, R14, RZ ;  /* 0x0000000e070c7210 */ /* 0x000fe20007f1e0ff */
[----:B------:R-:W-:-:S03]  /*173d0*/  IMAD R9, R9, c[0x0][0x4e8], R8 ;  /* 0x00013a0009097a24 */ /* 0x000fc600078e0208 */
[----:B------:R-:W-:Y:S02]  /*173e0*/  IADD3.X R13, R4, R15, R13, P0, !PT ;  /* 0x0000000f040d7210 */ /* 0x000fe400007fe40d */
[----:B------:R-:W-:Y:S02]  /*173f0*/  SHF.R.S32.HI R6, RZ, 0x1f, R9 ;  /* 0x0000001fff067819 */ /* 0x000fe40000011409 */
[----:B------:R-:W-:Y:S01]  /*17400*/  MOV R4, 0xff800000 ;  /* 0xff80000000047802 */ /* 0x000fe20000000f00 */
[----:B------:R-:W-:-:S04]  /*17410*/  IMAD.WIDE.U32 R12, R9, c[0x0][0x488], R12 ;  /* 0x00012200090c7a25 */ /* 0x000fc800078e000c */
[----:B------:R-:W-:-:S04]  /*17420*/  IMAD R6, R6, c[0x0][0x488], RZ ;  /* 0x0001220006067a24 */ /* 0x000fc800078e02ff */
[----:B------:R-:W-:Y:S01]  /*17430*/  IMAD R7, R9, c[0x0][0x48c], R6 ;  /* 0x0001230009077a24 */ /* 0x000fe200078e0206 */
[----:B------:R-:W-:-:S04]  /*17440*/  LEA R6, P0, R12, c[0x0][0x450], 0x2 ;  /* 0x000114000c067a11 */ /* 0x000fc800078010ff */
[----:B------:R-:W-:-:S04]  /*17450*/  IADD3 R7, R13, R7, RZ ;  /* 0x000000070d077210 */ /* 0x000fc80007ffe0ff */
[----:B------:R-:W-:-:S05]  /*17460*/  LEA.HI.X R7, R12, c[0x0][0x454], R7, 0x2, P0 ;  /* 0x000115000c077a11 */ /* 0x000fca00000f1407 */
[----:B------:R1:W-:Y:S02]  /*17470*/  STG.E [R6.64], R4 ;  /* 0x0000000406007986 */ /* 0x0003e4000c101904 */
.L_x_957:
[----:B------:R-:W-:Y:S05]  /*17480*/  BSYNC B0 ;  /* 0x0000000000007941 */ /* 0x000fea0003800000 */
.L_x_956:
[----:B-1----:R-:W1:Y:S01]  /*17490*/  S2R R6, SR_CTAID.X ;  /* 0x0000000000067919 */ /* 0x002e620000002500 */
[----:B------:R-:W-:Y:S01]  /*174a0*/  SHF.R.S32.HI R7, RZ, 0x1f, R0 ;  /* 0x0000001fff077819 */ /* 0x000fe20000011400 */
[----:B------:R-:W-:Y:S01]  /*174b0*/  IMAD R9, R11, c[0x0][0x3a0], RZ ;  /* 0x0000e8000b097a24 */ /* 0x000fe200078e02ff */
[----:B------:R-:W-:Y:S01]  /*174c0*/  BSSY B0, `(.L_x_958) ;  /* 0x0000045000007945 */ /* 0x000fe20003800000 */
[----:B------:R-:W-:Y:S01]  /*174d0*/  IMAD R2, R2, c[0x0][0x3e8], RZ ;  /* 0x0000fa0002027a24 */ /* 0x000fe200078e02ff */
[-C--:B------:R-:W-:Y:S01]  /*174e0*/  LEA.HI R8, R7, R0.reuse, RZ, 0x3 ;  /* 0x0000000007087211 */ /* 0x080fe200078f18ff */
[C---:B------:R-:W-:Y:S01]  /*174f0*/  IMAD R4, R10.reuse, c[0x0][0x3a4], R9 ;  /* 0x0000e9000a047a24 */ /* 0x040fe200078e0209 */
[----:B------:R-:W-:Y:S01]  /*17500*/  MOV R7, c[0x0][0x4e8] ;  /* 0x00013a0000077a02 */ /* 0x000fe20000000f00 */
[----:B------:R-:W-:Y:S01]  /*17510*/  IMAD.WIDE.U32 R10, R10, c[0x0][0x3a0], RZ ;  /* 0x0000e8000a0a7a25 */ /* 0x000fe200078e00ff */
[----:B------:R-:W-:Y:S02]  /*17520*/  LOP3.LUT R9, R8, 0xfffffff8, RZ, 0xc0, !PT ;  /* 0xfffffff808097812 */ /* 0x000fe400078ec0ff */
[----:B------:R-:W-:Y:S01]  /*17530*/  ISETP.NE.AND P0, PT, R7, 0x1, PT ;  /* 0x000000010700780c */ /* 0x000fe20003f05270 */
[----:B------:R-:W-:Y:S01]  /*17540*/  IMAD.IADD R13, R11, 0x1, R4 ;  /* 0x000000010b0d7824 */ /* 0x000fe200078e0204 */
[----:B------:R-:W-:Y:S01]  /*17550*/  IADD3 R11, -R9, R0, RZ ;  /* 0x00000000090b7210 */ /* 0x000fe20007ffe1ff */
[----:B------:R-:W-:Y:S01]  /*17560*/  IMAD.MOV.U32 R12, RZ, RZ, R10 ;  /* 0x000000ffff0c7224 */ /* 0x000fe200078e000a */
[----:B------:R-:W-:Y:S01]  /*17570*/  SHF.R.S32.HI R8, RZ, 0x3, R8 ;  /* 0x00000003ff087819 */ /* 0x000fe20000011408 */
[----:B------:R-:W-:-:S02]  /*17580*/  IMAD R2, R215, c[0x0][0x3ec], R2 ;  /* 0x0000fb00d7027a24 */ /* 0x000fc400078e0202 */
[----:B------:R-:W-:Y:S01]  /*17590*/  IMAD.WIDE.U32 R12, R215, c[0x0][0x3e8], R12 ;  /* 0x0000fa00d70c7a25 */ /* 0x000fe200078e000c */
[CC--:B------:R-:W-:Y:S02]  /*175a0*/  LEA R7, R11.reuse, R8.reuse, 0x5 ;  /* 0x000000080b077211 */ /* 0x0c0fe400078e28ff */
[----:B------:R-:W-:Y:S01]  /*175b0*/  SHF.L.U32 R11, R11, 0x3, RZ ;  /* 0x000000030b0b7819 */ /* 0x000fe200000006ff */
[----:B------:R-:W-:Y:S01]  /*175c0*/  IMAD R5, R5, c[0x0][0x3f0], RZ ;  /* 0x0000fc0005057a24 */ /* 0x000fe200078e02ff */
[----:B------:R-:W-:Y:S01]  /*175d0*/  IADD3 R13, R2, R13, RZ ;  /* 0x0000000d020d7210 */ /* 0x000fe20007ffe0ff */
[C---:B-1----:R-:W-:Y:S01]  /*175e0*/  IMAD R7, R6.reuse, 0x80, R7 ;  /* 0x0000008006077824 */ /* 0x042fe200078e0207 */
[----:B------:R-:W-:Y:S01]  /*175f0*/  LEA R6, R6, R8, 0x7 ;  /* 0x0000000806067211 */ /* 0x000fe200078e38ff */
[----:B------:R-:W-:Y:S01]  /*17600*/  IMAD R5, R218, c[0x0][0x3f4], R5 ;  /* 0x0000fd00da057a24 */ /* 0x000fe200078e0205 */
[----:B------:R-:W-:Y:S01]  /*17610*/  IADD3 R10, R11, 0x40, RZ ;  /* 0x000000400b0a7810 */ /* 0x000fe20007ffe0ff */
[----:B------:R-:W-:Y:S01]  /*17620*/  @P0 IMAD.HI.U32 R0, R7, c[0x0][0x4ec], RZ ;  /* 0x00013b0007000a27 */ /* 0x000fe200078e00ff */
[----:B------:R-:W-:-:S02]  /*17630*/  MOV R2, R7 ;  /* 0x0000000700027202 */ /* 0x000fc40000000f00 */
[C---:B------:R-:W-:Y:S01]  /*17640*/  IADD3 R9, R11.reuse, 0x80, RZ ;  /* 0x000000800b097810 */ /* 0x040fe20007ffe0ff */
[----:B------:R-:W-:Y:S01]  /*17650*/  IMAD.WIDE.U32 R12, R218, c[0x0][0x3f0], R12 ;  /* 0x0000fc00da0c7a25 */ /* 0x000fe200078e000c */
[----:B------:R-:W-:Y:S02]  /*17660*/  @P0 SHF.R.U32.HI R2, RZ, c[0x0][0x4f0], R0 ;  /* 0x00013c00ff020a19 */ /* 0x000fe40000011600 */
[----:B------:R-:W-:Y:S02]  /*17670*/  IADD3 R8, R11, 0xc0, RZ ;  /* 0x000000c00b087810 */ /* 0x000fe40007ffe0ff */
[--C-:B------:R-:W-:Y:S01]  /*17680*/  SHF.R.S32.HI R4, RZ, 0x1f, R2.reuse ;  /* 0x0000001fff047819 */ /* 0x100fe20000011402 */
[----:B------:R-:W-:Y:S01]  /*17690*/  IMAD.MOV R0, RZ, RZ, -R2 ;  /* 0x000000ffff007224 */ /* 0x000fe200078e0a02 */
[----:B------:R-:W-:-:S03]  /*176a0*/  IADD3 R13, R13, R5, RZ ;  /* 0x000000050d0d7210 */ /* 0x000fc60007ffe0ff */
[----:B------:R-:W-:Y:S02]  /*176b0*/  IMAD R5, R4, c[0x0][0x3e0], RZ ;  /* 0x0000f80004057a24 */ /* 0x000fe400078e02ff */
[----:B------:R-:W-:Y:S02]  /*176c0*/  IMAD R0, R0, c[0x0][0x4e8], R7 ;  /* 0x00013a0000007a24 */ /* 0x000fe400078e0207 */
[----:B------:R-:W-:-:S04]  /*176d0*/  IMAD.WIDE.U32 R12, R2, c[0x0][0x3e0], R12 ;  /* 0x0000f800020c7a25 */ /* 0x000fc800078e000c */
[----:B------:R-:W-:Y:S01]  /*176e0*/  IMAD R5, R2, c[0x0][0x3e4], R5 ;  /* 0x0000f90002057a24 */ /* 0x000fe200078e0205 */
[----:B------:R-:W-:Y:S01]  /*176f0*/  SHF.R.S32.HI R2, RZ, 0x1f, R0 ;  /* 0x0000001fff027819 */ /* 0x000fe20000011400 */
[----:B-----5:R-:W-:-:S03]  /*17700*/  IMAD R7, R3, c[0x0][0x4e8], RZ ;  /* 0x00013a0003077a24 */ /* 0x020fc600078e02ff */
[----:B------:R-:W-:Y:S01]  /*17710*/  IADD3 R13, R13, R5, RZ ;  /* 0x000000050d0d7210 */ /* 0x000fe20007ffe0ff */
[----:B------:R-:W-:-:S04]  /*17720*/  IMAD R5, R2, c[0x0][0x3d8], RZ ;  /* 0x0000f60002057a24 */ /* 0x000fc800078e02ff */
[C---:B------:R-:W-:Y:S02]  /*17730*/  IMAD R5, R0.reuse, c[0x0][0x3dc], R5 ;  /* 0x0000f70000057a24 */ /* 0x040fe400078e0205 */
[----:B------:R-:W-:-:S04]  /*17740*/  IMAD.WIDE.U32 R12, R0, c[0x0][0x3d8], R12 ;  /* 0x0000f600000c7a25 */ /* 0x000fc800078e000c */
[----:B------:R-:W-:Y:S01]  /*17750*/  IMAD.IADD R5, R13, 0x1, R5 ;  /* 0x000000010d057824 */ /* 0x000fe200078e0205 */
        /* <DEDUP_REMOVED lines=27> */
.L_x_959:
[----:B------:R-:W-:Y:S05]  /*17910*/  BSYNC B0 ;  /* 0x0000000000007941 */ /* 0x000fea0003800000 */
.L_x_958:
[----:B--2---:R-:W-:Y:S01]  /*17920*/  IADD3 R4, R6, 0x20, RZ ;  /* 0x0000002006047810 */ /* 0x004fe20007ffe0ff */
[----:B------:R2:W4:Y:S01]  /*17930*/  SHFL.IDX PT, R13, R0, 0x1, 0x181f ;  /* 0x00381f00000d7f89 */ /* 0x00052200000e0000 */
        /* <DEDUP_REMOVED lines=8> */
[----:B---3--:R-:W-:Y:S02]  /*179c0*/  @!P2 SHF.R.S32.HI R5, RZ, 0x1f, R10 ;  /* 0x0000001fff05a819 */ /* 0x008fe4000001140a */
        /* <DEDUP_REMOVED lines=16> */
.L_x_961:
[----:B------:R-:W-:Y:S05]  /*17ad0*/  BSYNC B0 ;  /* 0x0000000000007941 */ /* 0x000fea0003800000 */
.L_x_960:
[----:B-1----:R-:W-:Y:S01]  /*17ae0*/  IADD3 R4, R6, 0x40, RZ ;  /* 0x0000004006047810 */ /* 0x002fe20007ffe0ff */
[----:B----4-:R1:W4:Y:S01]  /*17af0*/  SHFL.IDX PT, R13, R0, 0x2, 0x181f ;  /* 0x00581f00000d7f89 */ /* 0x01032200000e0000 */
[----:B------:R-:W-:Y:S02]  /*17b00*/  BSSY B0, `(.L_x_962) ;  /* 0x0000019000007945 */ /* 0x000fe40003800000 */
[----:B------:R-:W-:Y:S01]  /*17b10*/  ISETP.GE.AND P0, PT, R4, R7, PT ;  /* 0x000000070400720c */ /* 0x000fe20003f06270 */
[----:B------:R1:W2:-:S12]  /*17b20*/  SHFL.IDX PT, R12, R2, 0x2, 0x181f ;  /* 0x00581f00020c7f89 */ /* 0x00029800000e0000 */
        /* <DEDUP_REMOVED lines=9> */
[----:B--2-4-:R-:W-:Y:S01]  /*17bc0*/  @!P3 IMAD.WIDE R14, R11, 0x2, R12 ;  /* 0x000000020b0eb825 */ /* 0x014fe200078e020c */
        /* <DEDUP_REMOVED lines=12> */
.L_x_963:
[----:B------:R-:W-:Y:S05]  /*17c90*/  BSYNC B0 ;  /* 0x0000000000007941 */ /* 0x000fea0003800000 */
.L_x_962:
[----:B------:R-:W-:Y:S01]  /*17ca0*/  IADD3 R6, R6, 0x60, RZ ;  /* 0x0000006006067810 */ /* 0x000fe20007ffe0ff */
[----:B------:R1:W4:Y:S03]  /*17cb0*/  SHFL.IDX PT, R3, R0, 0x3, 0x181f ;  /* 0x00781f0000037f89 */ /* 0x00032600000e0000 */
[----:B------:R-:W-:Y:S01]  /*17cc0*/  ISETP.GE.AND P0, PT, R6, R7, PT ;  /* 0x000000070600720c */ /* 0x000fe20003f06270 */
[----:B-12---:R-:W1:-:S12]  /*17cd0*/  SHFL.IDX PT, R2, R2, 0x3, 0x181f ;  /* 0x00781f0002027f89 */ /* 0x006e5800000e0000 */
[----:B------:R-:W-:Y:S05]  /*17ce0*/  @P0 EXIT ;  /* 0x000000000000094d */ /* 0x000fea0003800000 */
[----:B------:R-:W-:Y:S02]  /*17cf0*/  ISETP.GE.AND P1, PT, R10, c[0x0][0x3c8], PT ;  /* 0x0000f2000a007a0c */ /* 0x000fe40003f26270 */
[----:B------:R-:W-:Y:S02]  /*17d00*/  ISETP.GE.AND P0, PT, R9, c[0x0][0x3c8], PT ;  /* 0x0000f20009007a0c */ /* 0x000fe40003f06270 */
[----:B------:R-:W-:-:S09]  /*17d10*/  ISETP.GE.AND P2, PT, R11, c[0x0][0x3c8], PT ;  /* 0x0000f2000b007a0c */ /* 0x000fd20003f46270 */
[----:B---3--:R-:W-:Y:S02]  /*17d20*/  @!P1 SHF.R.S32.HI R5, RZ, 0x1f, R10 ;  /* 0x0000001fff059819 */ /* 0x008fe4000001140a */
        /* <DEDUP_REMOVED lines=19> */
.L_x_936:
[----:B------:R-:W-:Y:S02]  /*17e60*/  MOV R9, 0x1 ;  /* 0x0000000100097802 */ /* 0x000fe40000000f00 */
[----:B------:R-:W-:Y:S02]  /*17e70*/  MOV R8, 0x17e90 ;  /* 0x00017e9000087802 */ /* 0x000fe40000000f00 */
[----:B-1----:R-:W-:Y:S05]  /*17e80*/  CALL.REL.NOINC `($__internal_4_$__cuda_sm70_shflsync_idx_p) ;  /* 0x000000f000007944 */ /* 0x002fea0003c00000 */
[----:B--2---:R-:W-:Y:S01]  /*17e90*/  IMAD.MOV.U32 R17, RZ, RZ, R9 ;  /* 0x000000ffff117224 */ /* 0x004fe200078e0009 */
[----:B-1----:R-:W-:Y:S01]  /*17ea0*/  MOV R10, R19 ;  /* 0x00000013000a7202 */ /* 0x002fe20000000f00 */
[----:B------:R-:W-:Y:S01]  /*17eb0*/  IMAD.MOV.U32 R9, RZ, RZ, 0x1 ;  /* 0x00000001ff097424 */ /* 0x000fe200078e00ff */
[----:B------:R-:W-:Y:S02]  /*17ec0*/  MOV R8, 0x17ee0 ;  /* 0x00017ee000087802 */ /* 0x000fe40000000f00 */
[----:B------:R-:W-:Y:S05]  /*17ed0*/  CALL.REL.NOINC `($__internal_4_$__cuda_sm70_shflsync_idx_p) ;  /* 0x000000a000007944 */ /* 0x000fea0003c00000 */
[----:B-12---:R-:W-:Y:S05]  /*17ee0*/  BRA `(.L_x_964) ;  /* 0xffff7c6000007947 */ /* 0x006fea000383ffff */
.L_x_944:
[----:B-1----:R-:W-:Y:S02]  /*17ef0*/  MOV R9, 0x1 ;  /* 0x0000000100097802 */ /* 0x002fe40000000f00 */
[----:B------:R-:W-:Y:S02]  /*17f00*/  MOV R8, 0x17f20 ;  /* 0x00017f2000087802 */ /* 0x000fe40000000f00 */
[----:B---3--:R-:W-:Y:S05]  /*17f10*/  CALL.REL.NOINC `($__internal_4_$__cuda_sm70_shflsync_idx_p) ;  /* 0x0000006000007944 */ /* 0x008fea0003c00000 */
[----:B-1----:R-:W-:Y:S01]  /*17f20*/  MOV R10, R2 ;  /* 0x00000002000a7202 */ /* 0x002fe20000000f00 */
[----:B--2---:R-:W-:Y:S01]  /*17f30*/  IMAD.MOV.U32 R5, RZ, RZ, R9 ;  /* 0x000000ffff057224 */ /* 0x004fe200078e0009 */
[----:B------:R-:W-:Y:S01]  /*17f40*/  MOV R8, 0x17f70 ;  /* 0x00017f7000087802 */ /* 0x000fe20000000f00 */
[----:B------:R-:W-:Y:S02]  /*17f50*/  IMAD.MOV.U32 R9, RZ, RZ, 0x1 ;  /* 0x00000001ff097424 */ /* 0x000fe400078e00ff */
[----:B------:R-:W-:Y:S05]  /*17f60*/  CALL.REL.NOINC `($__internal_4_$__cuda_sm70_shflsync_idx_p) ;  /* 0x0000001000007944 */ /* 0x000fea0003c00000 */
[----:B-12---:R-:W-:-:S05]  /*17f70*/  BRA `(.L_x_965) ;  /* 0xffffa4b000007947 */ /* 0x006fca000383ffff */
        .weak           $__internal_4_$__cuda_sm70_shflsync_idx_p
        .type           $__internal_4_$__cuda_sm70_shflsync_idx_p,@function
        .size           $__internal_4_$__cuda_sm70_shflsync_idx_p,(.L_x_1781 - $__internal_4_$__cuda_sm70_shflsync_idx_p)
$__internal_4_$__cuda_sm70_shflsync_idx_p:
[----:B------:R-:W-:Y:S01]  /*17f80*/  MOV R12, R8 ;  /* 0x00000008000c7202 */ /* 0x000fe20000000f00 */
[----:B------:R-:W-:Y:S04]  /*17f90*/  WARPSYNC R219 ;  /* 0x000000db00007348 */ /* 0x000fe80003800000 */
[----:B------:R-:W-:Y:S01]  /*17fa0*/  MOV R13, 0x0 ;  /* 0x00000000000d7802 */ /* 0x000fe20000000f00 */
[----:B------:R1:W2:Y:S03]  /*17fb0*/  SHFL.IDX PT, R9, R10, R9, R222 ;  /* 0x000000090a097389 */ /* 0x0002a600000e00de */
[----:B------:R-:W-:Y:S05]  /*17fc0*/  RET.REL.NODEC R12 `(_ZN7cutlass13device_kernelIN5flash19enable_sm80_to_sm89INS1_16FlashAttnFwdSm80INS1_25CollectiveMainloopFwdSm80ILi8ELi1ELb0EN4cute5tupleIJNS5_1CILi128EEENS7_ILi48EEENS7_ILi256EEEEEELi256ENS_6half_tEfNS_4arch4Sm80ELb0ELb0ELb0ELb1ELb1ELb1ELb1ELb0EEENS1_21CollectiveEpilogueFwdINS6_IJS8_SA_S9_EEENS6_IJNS7_ILi1EEESI_SI_EEESC_SE_Li256ELb1ELb1ELb0ELb0EEENS1_19SingleTileSchedulerILb1ELb0ELb1ELi128EEEEEEEEEvNT_6ParamsE) ;  /* 0xfffe80300c007950 */ /* 0x000fea0003c3ffff */
.L_x_966:
        /* <DEDUP_REMOVED lines=11> */
.L_x_1781:


//--------------------- .text._ZN7cutlass13device_kernelIN5flash19enable_sm80_to_sm89INS1_16FlashAttnFwdSm80INS1_25CollectiveMainloopFwdSm80ILi8ELi1ELb0EN4cute5tupleIJNS5_1CILi128EEENS7_ILi64EEENS7_ILi256EEEEEELi256ENS_6half_tEfNS_4arch4Sm80ELb0ELb1ELb0ELb0ELb1ELb0ELb1ELb0EEENS1_21CollectiveEpilogueFwdINS6_IJS8_SA_S9_EEENS6_IJNS7_ILi1EEESI_SI_EEESC_SE_Li256ELb0ELb1ELb0ELb0EEENS1_19SingleTileSchedulerILb0ELb0ELb1ELi128EEEEEEEEEvNT_6ParamsE --------------------------
	.section	.text._ZN7cutlass13device_kernelIN5flash19enable_sm80_to_sm89INS1_16FlashAttnFwdSm80INS1_25CollectiveMainloopFwdSm80ILi8ELi1ELb0EN4cute5tupleIJNS5_1CILi128EEENS7_ILi64EEENS7_ILi256EEEEEELi256ENS_6half_tEfNS_4arch4Sm80ELb0ELb1ELb0ELb0ELb1ELb0ELb1ELb0EEENS1_21CollectiveEpilogueFwdINS6_IJS8_SA_S9_EEENS6_IJNS7_ILi1EEESI_SI_EEESC_SE_Li256ELb0ELb1ELb0ELb0EEENS1_19SingleTileSchedulerILb0ELb0ELb1ELi128EEEEEEEEEvNT_6ParamsE,"ax",@progbits
	.sectioninfo	@"SHI_REGISTERS=255"
	.align	128
.text._ZN7cutlass13device_kernelIN5flash19enable_sm80_to_sm89INS1_16FlashAttnFwdSm80INS1_25CollectiveMainloopFwdSm80ILi8ELi1ELb0EN4cute5tupleIJNS5_1CILi128EEENS7_ILi64EEENS7_ILi256EEEEEELi256ENS_6half_tEfNS_4arch4Sm80ELb0ELb1ELb0ELb0ELb1ELb0ELb1ELb0EEENS1_21CollectiveEpilogueFwdINS6_IJS8_SA_S9_EEENS6_IJNS7_ILi1EEESI_SI_EEESC_SE_Li256ELb0ELb1ELb0ELb0EEENS1_19SingleTileSchedulerILb0ELb0ELb1ELi128EEEEEEEEEvNT_6ParamsE:
        .type           _ZN7cutlass13device_kernelIN5flash19enable_sm80_to_sm89INS1_16FlashAttnFwdSm80INS1_25CollectiveMainloopFwdSm80ILi8ELi1ELb0EN4cute5tupleIJNS5_1CILi128EEENS7_ILi64EEENS7_ILi256EEEEEELi256ENS_6half_tEfNS_4arch4Sm80ELb0ELb1ELb0ELb0ELb1ELb0ELb1ELb0EEENS1_21CollectiveEpilogueFwdINS6_IJS8_SA_S9_EEENS6_IJNS7_ILi1EEESI_SI_EEESC_SE_Li256ELb0ELb1ELb0ELb0EEENS1_19SingleTileSchedulerILb0ELb0ELb1ELi128EEEEEEEEEvNT_6ParamsE,@function
        .size           _ZN7cutlass13device_kernelIN5flash19enable_sm80_to_sm89INS1_16FlashAttnFwdSm80INS1_25CollectiveMainloopFwdSm80ILi8ELi1ELb0EN4cute5tupleIJNS5_1CILi128EEENS7_ILi64EEENS7_ILi256EEEEEELi256ENS_6half_tEfNS_4arch4Sm80ELb0ELb1ELb0ELb0ELb1ELb0ELb1ELb0EEENS1_21CollectiveEpilogueFwdINS6_IJS8_SA_S9_EEENS6_IJNS7_ILi1EEESI_SI_EEESC_SE_Li256ELb0ELb1ELb0ELb0EEENS1_19SingleTileSchedulerILb0ELb0ELb1ELi128EEEEEEEEEvNT_6ParamsE,(.L_x_1783 - _ZN7cutlass13device_kernelIN5flash19enable_sm80_to_sm89INS1_16FlashAttnFwdSm80INS1_25CollectiveMainloopFwdSm80ILi8ELi1ELb0EN4cute5tupleIJNS5_1CILi128EEENS7_ILi64EEENS7_ILi256EEEEEELi256ENS_6half_tEfNS_4arch4Sm80ELb0ELb1ELb0ELb0ELb1ELb0ELb1ELb0EEENS1_21CollectiveEpilogueFwdINS6_IJS8_SA_S9_EEENS6_IJNS7_ILi1EEESI_SI_EEESC_SE_Li256ELb0ELb1ELb0ELb0EEENS1_19SingleTileSchedulerILb0ELb0ELb1ELi128EEEEEEEEEvNT_6ParamsE)
        .other          _ZN7cutlass13device_kernelIN5flash19enable_sm80_to_sm89INS1_16FlashAttnFwdSm80INS1_25CollectiveMainloopFwdSm80ILi8ELi1ELb0EN4cute5tupleIJNS5_1CILi128EEENS7_ILi64EEENS7_ILi256EEEEEELi256ENS_6half_tEfNS_4arch4Sm80ELb0ELb1ELb0ELb0ELb1ELb0ELb1ELb0EEENS1_21CollectiveEpilogueFwdINS6_IJS8_SA_S9_EEENS6_IJNS7_ILi1EEESI_SI_EEESC_SE_Li256ELb0ELb1ELb0ELb0EEENS1_19SingleTileSchedulerILb0ELb0ELb1ELi128EEEEEEEEEvNT_6ParamsE,@"STO_CUDA_ENTRY STV_DEFAULT"
_ZN7cutlass13device_kernelIN5flash19enable_sm80_to_sm89INS1_16FlashAttnFwdSm80INS1_25CollectiveMainloopFwdSm80ILi8ELi1ELb0EN4cute5tupleIJNS5_1CILi128EEENS7_ILi64EEENS7_ILi256EEEEEELi256ENS_6half_tEfNS_4arch4Sm80ELb0ELb1ELb0ELb0ELb1ELb0ELb1ELb0EEENS1_21CollectiveEpilogueFwdINS6_IJS8_SA_S9_EEENS6_IJNS7_ILi1EEESI_SI_EEESC_SE_Li256ELb0ELb1ELb0ELb0EEENS1_19SingleTileSchedulerILb0ELb0ELb1ELi128EEEEEEEEEvNT_6ParamsE:
[----:B------:R-:W-:Y:S02]  /*0000*/  MOV R1, c[0x0][0x28] ;  /* 0x00000a0000017a02 */ /* 0x000fe40000000f00 */
[----:B------:R-:W1:Y:S02]  /*0010*/  S2UR UR6, SR_CTAID.Z ;  /* 0x00000000000679c3 */ /* 0x000e640000002700 */
        /* <DEDUP_REMOVED lines=17> */
[----:B------:R-:W-:Y:S01]  /*0130*/  UMOV UR13, 0x1 ;  /* 0x00000001000d7882 */ /* 0x000fe20000000000 */
[----:B------:R-:W3:Y:S01]  /*0140*/  S2UR UR9, SR_CTAID.Y ;  /* 0x00000000000979c3 */ /* 0x000ee20000002600 */
[----:B------:R-:W4:Y:S01]  /*0150*/  S2R R83, SR_TID.X ;  /* 0x0000000000537919 */ /* 0x000f220000002100 */
[----:B------:R-:W-:-:S02]  /*0160*/  ULDC UR8, c[0x0][0x1d0] ;  /* 0x0000740000087ab9 */ /* 0x000fc40000000800 */
[----:B------:R-:W-:Y:S02]  /*0170*/  ULDC UR14, c[0x0][0x168] ;  /* 0x00005a00000e7ab9 */ /* 0x000fe40000000800 */
[----:B-1----:R-:W-:-:S04]  /*0180*/  USHF.L.U32 UR25, UR25, 0x7, URZ ;  /* 0x0000000719197899 */ /* 0x002fc8000800063f */
[----:B------:R-:W-:Y:S02]  /*0190*/  @UP2 UIADD3 UR10, UR25, 0x7f, URZ ;  /* 0x0000007f190a2890 */ /* 0x000fe4000fffe03f */
[----:B------:R-:W-:Y:S02]  /*01a0*/  UIADD3 UR7, UR25, 0x7f, URZ ;  /* 0x0000007f19077890 */ /* 0x000fe4000fffe03f */
[----:B------:R-:W-:Y:S02]  /*01b0*/  UIMAD.WIDE.U32 UR10, UR10, UR4, URZ ;  /* 0x000000040a0a72a5 */ /* 0x000fe4000f8e003f */
[----:B---3--:R-:W-:Y:S02]  /*01c0*/  USHF.R.S32.HI UR18, URZ, 0x1f, UR9 ;  /* 0x0000001f3f127899 */ /* 0x008fe40008011409 */
[----:B------:R-:W-:-:S03]  /*01d0*/  @UP2 USHF.R.U32.HI UR7, URZ, UR5, UR11 ;  /* 0x000000053f072299 */ /* 0x000fc6000801160b */
[----:B------:R-:W-:Y:S02]  /*01e0*/  ULDC.64 UR4, c[0x0][0x328] ;  /* 0x0000ca0000047ab9 */ /* 0x000fe40000000a00 */
[----:B------:R-:W-:Y:S02]  /*01f0*/  UISETP.LE.AND UP1, UPT, UR13, UR5, UPT ;  /* 0x000000050d00728c */ /* 0x000fe4000bf23270 */
[----:B------:R-:W-:Y:S02]  /*0200*/  UMOV UR10, URZ ;  /* 0x0000003f000a7c82 */ /* 0x000fe40008000000 */
[----:B------:R-:W-:Y:S02]  /*0210*/  ULDC UR11, c[0x0][0x2ac] ;  /* 0x0000ab00000b7ab9 */ /* 0x000fe40000000800 */
[----:B------:R-:W-:-:S04]  /*0220*/  UIMAD UR8, UR11, UR8, URZ ;  /* 0x000000080b0872a4 */ /* 0x000fc8000f8e023f */
[----:B------:R-:W-:-:S04]  /*0230*/  UIADD3 UR14, UR8, -UR14, UR13 ;  /* 0x8000000e080e7290 */ /* 0x000fc8000fffe00d */
[----:B------:R-:W-:-:S04]  /*0240*/  UIADD3 UR5, UR14, UR7, URZ ;  /* 0x000000070e057290 */ /* 0x000fc8000fffe03f */
        /* <DEDUP_REMOVED lines=16> */
.L_x_968:
[----:B------:R-:W-:Y:S02]  /*0350*/  ULDC UR4, c[0x0][0x32c] ;  /* 0x0000cb0000047ab9 */ /* 0x000fe40000000800 */
[----:B------:R-:W-:-:S03]  /*0360*/  UISETP.NE.AND UP0, UPT, UR13, UR4, UPT ;  /* 0x000000040d00728c */ /* 0x000fc6000bf05270 */
[----:B------:R-:W-:Y:S02]  /*0370*/  ULDC.64 UR4, c[0x0][0x330] ;  /* 0x0000cc0000047ab9 */ /* 0x000fe40000000a00 */
[----:B------:R-:W-:-:S07]  /*0380*/  UIMAD.WIDE.U32 UR20, UR14, UR4, URZ ;  /* 0x000000040e1472a5 */ /* 0x000fce000f8e003f */
[----:B------:R-:W-:Y:S02]  /*0390*/  @UP0 UMOV UR13, UR21 ;  /* 0x00000015000d0c82 */ /* 0x000fe40008000000 */
[----:B------:R-:W-:Y:S02]  /*03a0*/  @UP0 USHF.R.U32.HI UR14, URZ, UR5, UR13 ;  /* 0x000000053f0e0299 */ /* 0x000fe4000801160d */
.L_x_969:
[----:B------:R-:W-:Y:S02]  /*03b0*/  ULDC UR4, c[0x0][0x32c] ;  /* 0x0000cb0000047ab9 */ /* 0x000fe40000000800 */
[----:B------:R-:W-:-:S04]  /*03c0*/  UIMAD UR4, UR14, UR4, UR4 ;  /* 0x000000040e0472a4 */ /* 0x000fc8000f8e0204 */
[----:B------:R-:W-:-:S04]  /*03d0*/  UISETP.LT.AND UP0, UPT, UR7, UR4, UPT ;  /* 0x000000040700728c */ /* 0x000fc8000bf01270 */
[----:B------:R-:W-:Y:S02]  /*03e0*/  USEL UR7, UR7, UR4, UP0 ;  /* 0x0000000407077287 */ /* 0x000fe40008000000 */
.L_x_967:
[----:B----4-:R-:W-:Y:S01]  /*03f0*/  UIADD3 UR13, UR8, 0x3f, URZ ;  /* 0x0000003f080d7890 */ /* 0x010fe2000fffe03f */
[----:B------:R-:W-:Y:S01]  /*0400*/  PLOP3.LUT P0, PT, PT, PT, UP1, 0x40, 0x0 ;  /* 0x000000000000781c */ /* 0x000fe20003f0e818 */
[----:B------:R-:W-:Y:S02]  /*0410*/  UIADD3 UR14, UR7, 0x3f, URZ ;  /* 0x0000003f070e7890 */ /* 0x000fe4000fffe03f */
[----:B------:R-:W-:Y:S02]  /*0420*/  ULDC.64 UR4, c[0x0][0x2c8] ;  /* 0x0000b20000047ab9 */ /* 0x000fe40000000a00 */
[----:B------:R-:W-:Y:S02]  /*0430*/  UIMAD.WIDE.U32 UR20, UR25, UR4, URZ ;  /* 0x00000004191472a5 */ /* 0x000fe4000f8e003f */
[----:B------:R-:W-:Y:S02]  /*0440*/  USHF.R.S32.HI UR15, URZ, 0x1f, UR13 ;  /* 0x0000001f3f0f7899 */ /* 0x000fe4000801140d */
[----:B------:R-:W-:-:S02]  /*0450*/  USHF.R.S32.HI UR7, URZ, 0x1f, UR14 ;  /* 0x0000001f3f077899 */ /* 0x000fc4000801140e */
[----:B------:R-:W-:Y:S02]  /*0460*/  UMOV UR4, UR25 ;  /* 0x0000001900047c82 */ /* 0x000fe40008000000 */
[----:B------:R-:W-:Y:S02]  /*0470*/  @UP2 USHF.R.U32.HI UR4, URZ, UR5, UR21 ;  /* 0x000000053f042299 */ /* 0x000fe40008011615 */
[----:B------:R-:W-:Y:S02]  /*0480*/  ULEA.HI UR5, UR15, UR13, URZ, 0x6 ;  /* 0x0000000d0f057291 */ /* 0x000fe4000f8f303f */
[----:B------:R-:W-:Y:S02]  /*0490*/  ULEA.HI UR21, UR7, UR14, URZ, 0x6 ;  /* 0x0000000e07157291 */ /* 0x000fe4000f8f303f */
[----:B------:R-:W-:Y:S02]  /*04a0*/  ULDC UR24, c[0x0][0x168] ;  /* 0x00005a0000187ab9 */ /* 0x000fe40000000800 */
[----:B------:R-:W-:-:S02]  /*04b0*/  USHF.R.S32.HI UR5, URZ, 0x6, UR5 ;  /* 0x000000063f057899 */ /* 0x000fc40008011405 */
[----:B------:R-:W-:Y:S02]  /*04c0*/  USHF.R.S32.HI UR21, URZ, 0x6, UR21 ;  /* 0x000000063f157899 */ /* 0x000fe40008011415 */
[----:B------:R-:W-:Y:S02]  /*04d0*/  UIADD3 UR24, UR8, -UR24, URZ ;  /* 0x8000001808187290 */ /* 0x000fe4000fffe03f */
[----:B------:R-:W-:Y:S02]  /*04e0*/  UISETP.LT.AND UP0, UPT, UR5, UR21, UPT ;  /* 0x000000150500728c */ /* 0x000fe4000bf01270 */
[----:B------:R-:W-:Y:S02]  /*04f0*/  UIADD3 UR4, UR24, UR4, URZ ;  /* 0x0000000418047290 */ /* 0x000fe4000fffe03f */
[----:B------:R-:W-:Y:S02]  /*0500*/  ULDC UR7, c[0x0][0x324] ;  /* 0x0000c90000077ab9 */ /* 0x000fe40000000800 */
        /* <DEDUP_REMOVED lines=15> */
.L_x_971:
[----:B------:R-:W-:Y:S02]  /*0600*/  ULDC UR4, c[0x0][0x32c] ;  /* 0x0000cb0000047ab9 */ /* 0x000fe40000000800 */
[----:B------:R-:W-:-:S03]  /*0610*/  UISETP.NE.AND UP0, UPT, UR4, 0x1, UPT ;  /* 0x000000010400788c */ /* 0x000fc6000bf05270 */
[----:B------:R-:W-:Y:S02]  /*0620*/  ULDC.64 UR4, c[0x0][0x330] ;  /* 0x0000cc0000047ab9 */ /* 0x000fe40000000a00 */
[----:B------:R-:W-:-:S06]  /*0630*/  UIMAD.WIDE.U32 UR14, UR13, UR4, URZ ;  /* 0x000000040d0e72a5 */ /* 0x000fcc000f8e003f */
[----:B------:R-:W-:Y:S02]  /*0640*/  @UP0 USHF.R.U32.HI UR13, URZ, UR5, UR15 ;  /* 0x000000053f0d0299 */ /* 0x000fe4000801160f */
.L_x_972:
[----:B------:R-:W-:Y:S02]  /*0650*/  ULDC UR4, c[0x0][0x32c] ;  /* 0x0000cb0000047ab9 */ /* 0x000fe40000000800 */
[----:B------:R-:W-:-:S04]  /*0660*/  UIMAD UR4, UR13, UR4, URZ ;  /* 0x000000040d0472a4 */ /* 0x000fc8000f8e023f */
[----:B------:R-:W-:-:S04]  /*0670*/  UISETP.LT.AND UP0, UPT, UR7, UR4, UPT ;  /* 0x000000040700728c */ /* 0x000fc8000bf01270 */
[----:B------:R-:W-:-:S04]  /*0680*/  USEL UR7, UR7, UR4, !UP0 ;  /* 0x0000000407077287 */ /* 0x000fc8000c000000 */
.L_x_970:
[----:B------:R-:W-:Y:S01]  /*0690*/  USHF.R.S32.HI UR4, URZ, 0x1f, UR7 ;  /* 0x0000001f3f047899 */ /* 0x000fe20008011407 */
[----:B------:R-:W-:Y:S01]  /*06a0*/  PLOP3.LUT P2, PT, PT, PT, PT, 0x80, 0x0 ;  /* 0x000000000000781c */ /* 0x000fe20003f4f070 */
[----:B------:R-:W-:Y:S01]  /*06b0*/  CS2R R4, SRZ ;  /* 0x0000000000047805 */ /* 0x000fe2000001ff00 */
[----:B------:R-:W-:Y:S01]  /*06c0*/  IMAD.MOV.U32 R130, RZ, RZ, RZ ;  /* 0x000000ffff827224 */ /* 0x000fe200078e00ff */
[----:B------:R-:W-:Y:S01]  /*06d0*/  ULEA.HI UR7, UR4, UR7, URZ, 0x6 ;  /* 0x0000000704077291 */ /* 0x000fe2000f8f303f */
[----:B------:R-:W-:Y:S01]  /*06e0*/  IMAD.MOV.U32 R128, RZ, RZ, RZ ;  /* 0x000000ffff807224 */ /* 0x000fe200078e00ff */
[----:B------:R-:W-:Y:S01]  /*06f0*/  CS2R R126, SRZ ;  /* 0x00000000007e7805 */ /* 0x000fe2000001ff00 */
[----:B------:R-:W-:Y:S01]  /*0700*/  CS2R R124, SRZ ;  /* 0x00000000007c7805 */ /* 0x000fe2000001ff00 */
        /* <DEDUP_REMOVED lines=78> */
[----:B------:R-:W-:-:S03]  /*0bf0*/  ULDC.64 UR4, c[0x0][0x1b8] ;  /* 0x00006e0000047ab9 */ /* 0x000fc60000000a00 */
[----:B------:R-:W-:Y:S01]  /*0c00*/  LEA.HI R229, R85, R83, RZ, 0x3 ;  /* 0x0000005355e57211 */ /* 0x000fe200078f18ff */
[----:B------:R3:W4:Y:S01]  /*0c10*/  @P0 LDG.E R6, [R6.64] ;  /* 0x0000001006060981 */ /* 0x000722000c1e1900 */
[----:B------:R-:W-:Y:S01]  /*0c20*/  PLOP3.LUT P2, PT, PT, PT, UP2, 0x80, 0x0 ;  /* 0x000000000000781c */ /* 0x000fe20003f4f028 */
[----:B------:R-:W-:Y:S01]  /*0c30*/  UIMAD UR13, UR18, UR4, URZ ;  /* 0x00000004120d72a4 */ /* 0x000fe2000f8e023f */
[----:B------:R-:W-:Y:S01]  /*0c40*/  LOP3.LUT R0, R229, 0xfffffff8, RZ, 0xc0, !PT ;  /* 0xfffffff8e5007812 */ /* 0x000fe200078ec0ff */
[----:B------:R-:W-:Y:S01]  /*0c50*/  UIMAD.WIDE.U32 UR22, UR9, UR4, URZ ;  /* 0x00000004091672a5 */ /* 0x000fe2000f8e003f */
[----:B------:R-:W-:Y:S01]  /*0c60*/  SHF.R.S32.HI R229, RZ, 0x3, R229 ;  /* 0x00000003ffe57819 */ /* 0x000fe200000114e5 */
[----:B------:R-:W-:Y:S01]  /*0c70*/  UIMAD UR13, UR9, UR5, UR13 ;  /* 0x00000005090d72a4 */ /* 0x000fe2000f8e020d */
[----:B------:R-:W-:Y:S01]  /*0c80*/  PLOP3.LUT P1, PT, PT, PT, UP2, 0x80, 0x0 ;  /* 0x000000000000781c */ /* 0x000fe20003f2f028 */
[----:B------:R-:W-:Y:S01]  /*0c90*/  IMAD.IADD R0, R83, 0x1, -R0 ;  /* 0x0000000153007824 */ /* 0x000fe200078e0a00 */
[----:B------:R-:W-:Y:S01]  /*0ca0*/  USHF.R.S32.HI UR14, URZ, 0x1f, UR6 ;  /* 0x0000001f3f0e7899 */ /* 0x000fe20008011406 */
[----:B------:R-:W-:Y:S01]  /*0cb0*/  IMAD.SHL.U32 R233, R229, 0x40, RZ ;  /* 0x00000040e5e97824 */ /* 0x000fe200078e00ff */
[----:B------:R-:W-:Y:S01]  /*0cc0*/  ULDC.64 UR4, c[0x0][0x1c0] ;  /* 0x0000700000047ab9 */ /* 0x000fe20000000a00 */
[C---:B------:R-:W-:Y:S01]  /*0cd0*/  IMAD R234, R0.reuse, 0x20, R229 ;  /* 0x0000002000ea7824 */ /* 0x040fe200078e02e5 */
[----:B------:R-:W-:Y:S01]  /*0ce0*/  UIADD3 UR23, UR23, UR13, URZ ;  /* 0x0000000d17177290 */ /* 0x000fe2000fffe03f */
[----:B------:R-:W-:Y:S01]  /*0cf0*/  IMAD.SHL.U32 R235, R0, 0x8, RZ ;  /* 0x0000000800eb7824 */ /* 0x000fe200078e00ff */
[----:B------:R-:W-:Y:S01]  /*0d00*/  UIMAD UR14, UR14, UR4, URZ ;  /* 0x000000040e0e72a4 */ /* 0x000fe2000f8e023f */
[----:B------:R-:W-:Y:S01]  /*0d10*/  LOP3.LUT R233, R233, 0x1c0, RZ, 0xc0, !PT ;  /* 0x000001c0e9e97812 */ /* 0x000fe200078ec0ff */
[----:B------:R-:W-:Y:S01]  /*0d20*/  UIMAD.WIDE.U32 UR22, UR6, UR4, UR22 ;  /* 0x00000004061672a5 */ /* 0x000fe2000f8e0016 */
[----:B------:R-:W-:Y:S01]  /*0d30*/  IADD3 R4, R234, UR25, RZ ;  /* 0x00000019ea047c10 */ /* 0x000fe2000fffe0ff */
[----:B------:R-:W-:Y:S01]  /*0d40*/  UIMAD UR5, UR6, UR5, UR14 ;  /* 0x00000005060572a4 */ /* 0x000fe2000f8e020e */
[----:B------:R-:W-:Y:S01]  /*0d50*/  IADD3 R16, R235, 0x40, RZ ;  /* 0x00000040eb107810 */ /* 0x000fe20007ffe0ff */
[----:B------:R-:W-:Y:S01]  /*0d60*/  ULDC UR4, c[0x0][0x168] ;  /* 0x00005a0000047ab9 */ /* 0x000fe20000000800 */
[----:B------:R-:W-:Y:S01]  /*0d70*/  IMAD.MOV.U32 R231, RZ, RZ, RZ ;  /* 0x000000ffffe77224 */ /* 0x000fe200078e00ff */
[----:B------:R-:W-:Y:S01]  /*0d80*/  UIADD3 UR5, UR23, UR5, URZ ;  /* 0x0000000517057290 */ /* 0x000fe2000fffe03f */
[----:B-1----:R-:W-:Y:S01]  /*0d90*/  @P2 IMAD.HI.U32 R2, R4, c[0x0][0x2c8], RZ ;  /* 0x0000b20004022a27 */ /* 0x002fe200078e00ff */
[----:B------:R-:W-:Y:S01]  /*0da0*/  UIMAD UR12, UR12, UR4, URZ ;  /* 0x000000040c0c72a4 */ /* 0x000fe2000f8e023f */
[----:B------:R-:W-:Y:S01]  /*0db0*/  SHF.R.S32.HI R202, RZ, 0x1f, R16 ;  /* 0x0000001fffca7819 */ /* 0x000fe20000011410 */
[----:B------:R-:W-:Y:S01]  /*0dc0*/  UIADD3 UR26, UR21, -0x1, URZ ;  /* 0xffffffff151a7890 */ /* 0x000fe2000fffe03f */
[----:B------:R-:W-:Y:S01]  /*0dd0*/  IMAD.MOV.U32 R3, RZ, RZ, R4 ;  /* 0x000000ffff037224 */ /* 0x000fe200078e0004 */
[----:B------:R-:W-:Y:S01]  /*0de0*/  @P1 SHF.R.U32.HI R3, RZ, c[0x0][0x2cc], R2 ;  /* 0x0000b300ff031a19 */ /* 0x000fe20000011602 */
[----:B------:R-:W-:Y:S01]  /*0df0*/  IMAD.U32 R9, RZ, RZ, UR23 ;  /* 0x00000017ff097e24 */ /* 0x000fe2000f8e00ff */
[----:B------:R-:W-:Y:S01]  /*0e00*/  LEA.HI R202, R202, R16, RZ, 0x3 ;  /* 0x00000010caca7211 */ /* 0x000fe200078f18ff */
[----:B------:R-:W-:Y:S01]  /*0e10*/  IMAD.U32 R8, RZ, RZ, UR22 ;  /* 0x00000016ff087e24 */ /* 0x000fe2000f8e00ff */
[--C-:B------:R-:W-:Y:S01]  /*0e20*/  SHF.R.S32.HI R2, RZ, 0x1f, R3.reuse ;  /* 0x0000001fff027819 */ /* 0x100fe20000011403 */
[----:B------:R-:W-:Y:S01]  /*0e30*/  IMAD.MOV R10, RZ, RZ, -R3 ;  /* 0x000000ffff0a7224 */ /* 0x000fe200078e0a03 */
[----:B------:R-:W-:Y:S01]  /*0e40*/  ISETP.GE.AND P5, PT, R16, c[0x0][0x198], PT ;  /* 0x0000660010007a0c */ /* 0x000fe20003fa6270 */
[----:B------:R-:W-:Y:S01]  /*0e50*/  IMAD.U32 R9, RZ, RZ, UR5 ;  /* 0x00000005ff097e24 */ /* 0x000fe2000f8e00ff */
[----:B------:R-:W-:Y:S01]  /*0e60*/  LOP3.LUT R202, R202, 0xfffffff8, RZ, 0xc0, !PT ;  /* 0xfffffff8caca7812 */ /* 0x000fe200078ec0ff */
[----:B------:R-:W-:Y:S01]  /*0e70*/  IMAD R2, R2, c[0x0][0x1b0], RZ ;  /* 0x00006c0002027a24 */ /* 0x000fe200078e02ff */
[----:B------:R-:W-:Y:S01]  /*0e80*/  USHF.L.U32 UR20, UR26, 0x6, URZ ;  /* 0x000000061a147899 */ /* 0x000fe2000800063f */
[----:B------:R-:W-:Y:S01]  /*0e90*/  IMAD R10, R10, c[0x0][0x2c4], R4 ;  /* 0x0000b1000a0a7a24 */ /* 0x000fe200078e0204 */
[----:B------:R-:W-:Y:S01]  /*0ea0*/  ULDC.64 UR4, c[0x0][0x2b0] ;  /* 0x0000ac0000047ab9 */ /* 0x000fe20000000a00 */
[----:B------:R-:W-:-:S03]  /*0eb0*/  IMAD.WIDE.U32 R8, R3, c[0x0][0x1b0], R8 ;  /* 0x00006c0003087a25 */ /* 0x000fc600078e0008 */
[----:B------:R-:W-:Y:S01]  /*0ec0*/  IADD3 R232, R234, UR20, RZ ;  /* 0x00000014eae87c10 */ /* 0x000fe2000fffe0ff */
[----:B------:R-:W-:Y:S01]  /*0ed0*/  IMAD R2, R3, c[0x0][0x1b4], R2 ;  /* 0x00006d0003027a24 */ /* 0x000fe200078e0202 */
[----:B------:R-:W-:-:S03]  /*0ee0*/  SHF.R.S32.HI R3, RZ, 0x1f, R10 ;  /* 0x0000001fff037819 */ /* 0x000fc6000001140a */
[----:B------:R-:W-:Y:S01]  /*0ef0*/  IMAD.IADD R9, R9, 0x1, R2 ;  /* 0x0000000109097824 */ /* 0x000fe200078e0202 */
[----:B------:R-:W-:Y:S01]  /*0f00*/  SHF.R.U32.HI R2, RZ, 0x3, R233 ;  /* 0x00000003ff027819 */ /* 0x000fe200000116e9 */
[----:B------:R-:W-:Y:S01]  /*0f10*/  IMAD R3, R3, c[0x0][0x1a8], RZ ;  /* 0x00006a0003037a24 */ /* 0x000fe200078e02ff */
[----:B------:R-:W-:-:S03]  /*0f20*/  LOP3.LUT R233, R233, 0x38, R235, 0xf8, !PT ;  /* 0x00000038e9e97812 */ /* 0x000fc600078ef8eb */
[C---:B------:R-:W-:Y:S01]  /*0f30*/  IMAD R3, R10.reuse, c[0x0][0x1ac], R3 ;  /* 0x00006b000a037a24 */ /* 0x040fe200078e0203 */
[----:B------:R-:W-:Y:S01]  /*0f40*/  LOP3.LUT R233, R233, R2, RZ, 0x3c, !PT ;  /* 0x00000002e9e97212 */ /* 0x000fe200078e3cff */
[----:B------:R-:W-:Y:S01]  /*0f50*/  IMAD.WIDE.U32 R10, R10, c[0x0][0x1a8], R8 ;  /* 0x00006a000a0a7a25 */ /* 0x000fe200078e0008 */
[----:B------:R-:W-:Y:S02]  /*0f60*/  IADD3 R2, R229, UR25, RZ ;  /* 0x00000019e5027c10 */ /* 0x000fe4000fffe0ff */
[----:B------:R-:W-:Y:S01]  /*0f70*/  LEA.HI R8, R85, R83, RZ, 0x6 ;  /* 0x0000005355087211 */ /* 0x000fe200078f30ff */
[----:B------:R-:W-:Y:S01]  /*0f80*/  IMAD.IADD R3, R11, 0x1, R3 ;  /* 0x000000010b037824 */ /* 0x000fe200078e0203 */
[----:B------:R-:W-:Y:S02]  /*0f90*/  LEA R4, P1, R10, c[0x0][0x160], 0x1 ;  /* 0x000058000a047a11 */ /* 0x000fe400078208ff */
[C---:B------:R-:W-:Y:S01]  /*0fa0*/  IADD3 R11, R235.reuse, 0x80, RZ ;  /* 0x00000080eb0b7810 */ /* 0x040fe20007ffe0ff */
[----:B------:R-:W-:Y:S01]  /*0fb0*/  IMAD.SHL.U32 R8, R8, 0x8, RZ ;  /* 0x0000000808087824 */ /* 0x000fe200078e00ff */
[----:B------:R-:W-:Y:S01]  /*0fc0*/  LEA.HI.X R3, R10, c[0x0][0x164], R3, 0x1, P1 ;  /* 0x000059000a037a11 */ /* 0x000fe200008f0c03 */
[----:B------:R-:W-:Y:S01]  /*0fd0*/  SHFL.IDX PT, R14, R4, RZ, 0x181f ;  /* 0x00181fff040e7589 */ /* 0x000fe200000e0000 */
[----:B------:R-:W-:-:S02]  /*0fe0*/  IADD3 R10, R235, 0xc0, RZ ;  /* 0x000000c0eb0a7810 */ /* 0x000fc40007ffe0ff */
[----:B------:R-:W-:Y:S01]  /*0ff0*/  ISETP.GE.AND P3, PT, R2, UR12, PT ;  /* 0x0000000c02007c0c */ /* 0x000fe2000bf66270 */
[----:B------:R-:W1:Y:S01]  /*1000*/  SHFL.IDX PT, R15, R3, RZ, 0x181f ;  /* 0x00181fff030f7589 */ /* 0x000e6200000e0000 */
[----:B------:R-:W-:Y:S02]  /*1010*/  SHF.R.S32.HI R201, RZ, 0x1f, R11 ;  /* 0x0000001fffc97819 */ /* 0x000fe4000001140b */
[----:B------:R-:W-:Y:S01]  /*1020*/  SHF.R.S32.HI R200, RZ, 0x1f, R10 ;  /* 0x0000001fffc87819 */ /* 0x000fe2000001140a */
[----:B------:R-:W-:Y:S01]  /*1030*/  SHFL.IDX PT, R12, R4, 0x1, 0x181f ;  /* 0x00381f00040c7f89 */ /* 0x000fe200000e0000 */
[----:B------:R-:W-:Y:S02]  /*1040*/  LEA.HI R201, R201, R11, RZ, 0x3 ;  /* 0x0000000bc9c97211 */ /* 0x000fe400078f18ff */
[----:B------:R-:W-:Y:S01]  /*1050*/  ISETP.GE.AND P4, PT, R11, c[0x0][0x198], PT ;  /* 0x000066000b007a0c */ /* 0x000fe20003f86270 */
[----:B------:R-:W5:Y:S01]  /*1060*/  SHFL.IDX PT, R13, R3, 0x1, 0x181f ;  /* 0x00381f00030d7f89 */ /* 0x000f6200000e0000 */
[----:B------:R-:W-:-:S02]  /*1070*/  LEA.HI R200, R200, R10, RZ, 0x3 ;  /* 0x0000000ac8c87211 */ /* 0x000fc400078f18ff */
[----:B------:R-:W-:Y:S01]  /*1080*/  LOP3.LUT R233, R233, 0xfffffe00, R8, 0xf8, !PT ;  /* 0xfffffe00e9e97812 */ /* 0x000fe200078ef808 */
[----:B------:R-:W-:Y:S01]  /*1090*/  SHFL.IDX PT, R9, R3, 0x2, 0x181f ;  /* 0x00581f0003097f89 */ /* 0x000fe200000e0000 */
[----:B------:R-:W-:Y:S02]  /*10a0*/  ISETP.GE.AND P2, PT, R10, c[0x0][0x198], PT ;  /* 0x000066000a007a0c */ /* 0x000fe40003f46270 */
[----:B---3--:R-:W-:Y:S01]  /*10b0*/  IADD3 R7, R2, 0x20, RZ ;  /* 0x0000002002077810 */ /* 0x008fe20007ffe0ff */
[----:B------:R-:W-:Y:S01]  /*10c0*/  IMAD.SHL.U32 R233, R233, 0x2, RZ ;  /* 0x00000002e9e97824 */ /* 0x000fe200078e00ff */
[----:B------:R-:W-:Y:S01]  /*10d0*/  LOP3.LUT R201, R201, 0xfffffff8, RZ, 0xc0, !PT ;  /* 0xfffffff8c9c97812 */ /* 0x000fe200078ec0ff */
[----:B------:R-:W3:Y:S01]  /*10e0*/  SHFL.IDX PT, R8, R4, 0x2, 0x181f ;  /* 0x00581f0004087f89 */ /* 0x000ee200000e0000 */
[----:B------:R-:W-:Y:S02]  /*10f0*/  LOP3.LUT R200, R200, 0xfffffff8, RZ, 0xc0, !PT ;  /* 0xfffffff8c8c87812 */ /* 0x000fe400078ec0ff */
[----:B------:R-:W-:Y:S01]  /*1100*/  ISETP.GE.AND P1, PT, R7, UR12, PT ;  /* 0x0000000c07007c0c */ /* 0x000fe2000bf26270 */
[----:B------:R-:W-:Y:S01]  /*1110*/  SHFL.IDX PT, R3, R3, 0x3, 0x181f ;  /* 0x00781f0003037f89 */ /* 0x000fe200000e0000 */
[----:B-1----:R-:W-:-:S04]  /*1120*/  @!P3 IMAD.WIDE R22, R235, 0x2, R14 ;  /* 0x00000002eb16b825 */ /* 0x002fc800078e020e */
[----:B------:R-:W-:-:S04]  /*1130*/  @!P3 IMAD.WIDE R20, R202, 0x2, R14 ;  /* 0x00000002ca14b825 */ /* 0x000fc800078e020e */
[----:B------:R-:W-:-:S04]  /*1140*/  @!P3 IMAD.WIDE R18, R201, 0x2, R14 ;  /* 0x00000002c912b825 */ /* 0x000fc800078e020e */
[----:B------:R-:W-:Y:S01]  /*1150*/  @!P3 IMAD.WIDE R14, R200, 0x2, R14 ;  /* 0x00000002c80eb825 */ /* 0x000fe200078e020e */
[----:B----4-:R1:W4:Y:S01]  /*1160*/  @P0 R2UR UR14, R6 ;  /* 0x00000000060e03c2 */ /* 0x01032200000e0000 */
[----:B------:R-:W-:Y:S01]  /*1170*/  ISETP.GE.AND P0, PT, R235, c[0x0][0x198], PT ;  /* 0x00006600eb007a0c */ /* 0x000fe20003f06270 */
[----:B----4-:R-:W-:Y:S02]  /*1180*/  @!UP0 UMOV UR14, UR6 ;  /* 0x00000006000e8c82 */ /* 0x010fe40008000000 */
[----:B------:R-:W-:-:S04]  /*1190*/  USHF.R.S32.HI UR6, URZ, 0x1f, UR14 ;  /* 0x0000001f3f067899 */ /* 0x000fc8000801140e */
[----:B------:R-:W-:-:S04]  /*11a0*/  UIMAD UR6, UR6, UR4, URZ ;  /* 0x00000004060672a4 */ /* 0x000fc8000f8e023f */
[----:B------:R-:W-:Y:S02]  /*11b0*/  UIMAD UR6, UR14, UR5, UR6 ;  /* 0x000000050e0672a4 */ /* 0x000fe4000f8e0206 */
[----:B------:R4:W-:Y:S04]  /*11c0*/  @!P3 LDGSTS.E.BYPASS.LTC128B.128 [R233+0x10100], [R22.64], !P0 ;  /* 0x1010000016e9bfae */ /* 0x0009e8000c101d50 */
[----:B------:R5:W-:Y:S04]  /*11d0*/  @!P3 LDGSTS.E.BYPASS.LTC128B.128 [R233+0x14100], [R20.64], !P5 ;  /* 0x1410000014e9bfae */ /* 0x000be8000e901d50 */
[----:B------:R2:W-:Y:S01]  /*11e0*/  @!P3 LDGSTS.E.BYPASS.LTC128B.128 [R233+0x18100], [R18.64], !P4 ;  /* 0x1810000012e9bfae */ /* 0x0005e2000e101d50 */
[----:B-1----:R-:W-:-:S03]  /*11f0*/  IADD3 R6, R2, 0x40, RZ ;  /* 0x0000004002067810 */ /* 0x002fc60007ffe0ff */
[----:B------:R1:W-:Y:S01]  /*1200*/  @!P3 LDGSTS.E.BYPASS.LTC128B.128 [R233+0x1c100], [R14.64], !P2 ;  /* 0x1c1000000ee9bfae */ /* 0x0003e2000d101d50 */
[----:B------:R-:W-:Y:S01]  /*1210*/  ISETP.GE.AND P6, PT, R6, UR12, PT ;  /* 0x0000000c06007c0c */ /* 0x000fe2000bfc6270 */
[----:B------:R-:W-:-:S05]  /*1220*/  IMAD.MOV.U32 R6, RZ, RZ, c[0x0][0x2b8] ;  /* 0x0000ae00ff067624 */ /* 0x000fca00078e00ff */
[----:B------:R-:W-:Y:S02]  /*1230*/  ISETP.NE.AND P3, PT, R6, 0x1, PT ;  /* 0x000000010600780c */ /* 0x000fe40003f65270 */
[----:B------:R-:W-:Y:S02]  /*1240*/  IADD3 R6, R2, 0x60, RZ ;  /* 0x0000006002067810 */ /* 0x000fe40007ffe0ff */
[----:B------:R3:W3:Y:S01]  /*1250*/  SHFL.IDX PT, R2, R4, 0x3, 0x181f ;  /* 0x00781f0004027f89 */ /* 0x0006e200000e0000 */
[----:B-----5:R-:W-:-:S04]  /*1260*/  @!P1 IMAD.WIDE R20, R235, 0x2, R12 ;  /* 0x00000002eb149825 */ /* 0x020fc800078e020c */
[--C-:B--2---:R-:W-:Y:S01]  /*1270*/  @!P1 IMAD.WIDE R18, R202, 0x2, R12.reuse ;  /* 0x00000002ca129825 */ /* 0x104fe200078e020c */
[----:B------:R2:W-:Y:S03]  /*1280*/  @!P1 LDGSTS.E.BYPASS.LTC128B.128 [R233+0x11100], [R20.64], !P0 ;  /* 0x1110000014e99fae */ /* 0x0005e6000c101d50 */
[--C-:B-1----:R-:W-:Y:S01]  /*1290*/  @!P1 IMAD.WIDE R14, R201, 0x2, R12.reuse ;  /* 0x00000002c90e9825 */ /* 0x102fe200078e020c */
[----:B------:R3:W-:Y:S03]  /*12a0*/  @!P1 LDGSTS.E.BYPASS.LTC128B.128 [R233+0x15100], [R18.64], !P5 ;  /* 0x1510000012e99fae */ /* 0x0007e6000e901d50 */
[----:B------:R-:W-:Y:S01]  /*12b0*/  @!P1 IMAD.WIDE R12, R200, 0x2, R12 ;  /* 0x00000002c80c9825 */ /* 0x000fe200078e020c */
[----:B------:R1:W-:Y:S04]  /*12c0*/  @!P1 LDGSTS.E.BYPASS.LTC128B.128 [R233+0x19100], [R14.64], !P4 ;  /* 0x191000000ee99fae */ /* 0x0003e8000e101d50 */
[----:B------:R5:W-:Y:S01]  /*12d0*/  @!P1 LDGSTS.E.BYPASS.LTC128B.128 [R233+0x1d100], [R12.64], !P2 ;  /* 0x1d1000000ce99fae */ /* 0x000be2000d101d50 */
[----:B------:R-:W-:Y:S01]  /*12e0*/  ISETP.GE.AND P1, PT, R6, UR12, PT ;  /* 0x0000000c06007c0c */ /* 0x000fe2000bf26270 */
[----:B------:R-:W-:-:S03]  /*12f0*/  UIMAD.WIDE.U32 UR12, UR14, UR4, URZ ;  /* 0x000000040e0c72a5 */ /* 0x000fc6000f8e003f */
[----:B------:R-:W-:Y:S02]  /*1300*/  ULDC.64 UR4, c[0x0][0x210] ;  /* 0x0000840000047ab9 */ /* 0x000fe40000000a00 */
[----:B------:R-:W-:Y:S01]  /*1310*/  UIADD3 UR6, UR13, UR6, URZ ;  /* 0x000000060d067290 */ /* 0x000fe2000fffe03f */
[----:B---3--:R-:W-:-:S04]  /*1320*/  @!P6 IMAD.WIDE R18, R235, 0x2, R8 ;  /* 0x00000002eb12e825 */ /* 0x008fc800078e0208 */
[--C-:B-1----:R-:W-:Y:S01]  /*1330*/  @!P6 IMAD.WIDE R14, R202, 0x2, R8.reuse ;  /* 0x00000002ca0ee825 */ /* 0x102fe200078e0208 */
[----:B------:R1:W-:Y:S03]  /*1340*/  @!P6 LDGSTS.E.BYPASS.LTC128B.128 [R233+0x12100], [R18.64], !P0 ;  /* 0x1210000012e9efae */ /* 0x0003e6000c101d50 */
[--C-:B-----5:R-:W-:Y:S01]  /*1350*/  @!P6 IMAD.WIDE R12, R201, 0x2, R8.reuse ;  /* 0x00000002c90ce825 */ /* 0x120fe200078e0208 */
[----:B------:R3:W-:Y:S03]  /*1360*/  @!P6 LDGSTS.E.BYPASS.LTC128B.128 [R233+0x16100], [R14.64], !P5 ;  /* 0x161000000ee9efae */ /* 0x0007e6000e901d50 */
[----:B------:R-:W-:Y:S01]  /*1370*/  @!P6 IMAD.WIDE R8, R200, 0x2, R8 ;  /* 0x00000002c808e825 */ /* 0x000fe200078e0208 */
[----:B------:R5:W-:Y:S04]  /*1380*/  @!P6 LDGSTS.E.BYPASS.LTC128B.128 [R233+0x1a100], [R12.64], !P4 ;  /* 0x1a1000000ce9efae */ /* 0x000be8000e101d50 */
[----:B------:R1:W-:Y:S01]  /*1390*/  @!P6 LDGSTS.E.BYPASS.LTC128B.128 [R233+0x1e100], [R8.64], !P2 ;  /* 0x1e10000008e9efae */ /* 0x0003e2000d101d50 */
[----:B------:R-:W-:-:S02]  /*13a0*/  ISETP.GE.AND P6, PT, R232, UR8, PT ;  /* 0x00000008e8007c0c */ /* 0x000fc4000bfc6270 */
[----:B------:R-:W-:Y:S02]  /*13b0*/  IADD3 R232, R232, UR10, RZ ;  /* 0x0000000ae8e87c10 */ /* 0x000fe4000fffe0ff */
[----:B------:R-:W-:-:S03]  /*13c0*/  ISETP.GT.OR P6, PT, R234, 0x3f, P6 ;  /* 0x0000003fea00780c */ /* 0x000fc600037c4670 */
[----:B------:R-:W-:-:S04]  /*13d0*/  @P3 IMAD.HI.U32 R6, R232, c[0x0][0x2bc], RZ ;  /* 0x0000af00e8063a27 */ /* 0x000fc800078e00ff */
[----:B------:R-:W-:Y:S01]  /*13e0*/  IMAD.MOV.U32 R4, RZ, RZ, R232 ;  /* 0x000000ffff047224 */ /* 0x000fe200078e00e8 */
[----:B------:R-:W-:Y:S01]  /*13f0*/  @P3 SHF.R.U32.HI R4, RZ, c[0x0][0x2c0], R6 ;  /* 0x0000b000ff043a19 */ /* 0x000fe20000011606 */
[----:B---3--:R-:W-:-:S04]  /*1400*/  @!P1 IMAD.WIDE R14, R202, 0x2, R2 ;  /* 0x00000002ca0e9825 */ /* 0x008fc800078e0202 */
[----:B-----5:R-:W-:-:S04]  /*1410*/  @!P1 IMAD.WIDE R12, R201, 0x2, R2 ;  /* 0x00000002c90c9825 */ /* 0x020fc800078e0202 */
[----:B-1----:R-:W-:-:S04]  /*1420*/  @!P1 IMAD.WIDE R8, R235, 0x2, R2 ;  /* 0x00000002eb089825 */ /* 0x002fc800078e0202 */
[----:B------:R-:W-:Y:S01]  /*1430*/  @!P1 IMAD.WIDE R2, R200, 0x2, R2 ;  /* 0x00000002c8029825 */ /* 0x000fe200078e0202 */
[----:B------:R1:W-:Y:S01]  /*1440*/  @!P1 LDGSTS.E.BYPASS.LTC128B.128 [R233+0x13100], [R8.64], !P0 ;  /* 0x1310000008e99fae */ /* 0x0003e2000c101d50 */
[----:B------:R-:W-:-:S03]  /*1450*/  @!P6 IADD3 R7, P0, R4, UR12, RZ ;  /* 0x0000000c0407ec10 */ /* 0x000fc6000ff1e0ff */
[----:B------:R3:W-:Y:S01]  /*1460*/  @!P1 LDGSTS.E.BYPASS.LTC128B.128 [R233+0x17100], [R14.64], !P5 ;  /* 0x171000000ee99fae */ /* 0x0007e2000e901d50 */
[----:B------:R-:W-:-:S03]  /*1470*/  @!P6 LEA.HI.X.SX32 R6, R4, UR6, 0x1, P0 ;  /* 0x000000060406ec11 */ /* 0x000fc600080f0eff */
[----:B------:R5:W-:Y:S04]  /*1480*/  @!P1 LDGSTS.E.BYPASS.LTC128B.128 [R233+0x1b100], [R12.64], !P4 ;  /* 0x1b1000000ce99fae */ /* 0x000be8000e101d50 */
[----:B------:R2:W-:Y:S04]  /*1490*/  @!P1 LDGSTS.E.BYPASS.LTC128B.128 [R233+0x1f100], [R2.64], !P2 ;  /* 0x1f10000002e99fae */ /* 0x0005e8000d101d50 */
[----:B------:R-:W0:Y:S01]  /*14a0*/  LDGDEPBAR ;  /* 0x00000000000079af */ /* 0x000e220000000000 */
[----:B-1----:R-:W-:-:S04]  /*14b0*/  @!P6 LEA R8, P0, R7, c[0x0][0x2a0], 0x2 ;  /* 0x0000a8000708ea11 */ /* 0x002fc800078010ff */
[----:B------:R-:W-:Y:S01]  /*14c0*/  @!P6 LEA.HI.X R9, R7, c[0x0][0x2a4], R6, 0x2, P0 ;  /* 0x0000a9000709ea11 */ /* 0x000fe200000f1406 */
[----:B------:R-:W-:Y:S06]  /*14d0*/  BAR.SYNC.DEFER_BLOCKING 0x0 ;  /* 0x0000000000007b1d */ /* 0x000fec0000010000 */
[----:B------:R1:W3:Y:S01]  /*14e0*/  @!P6 LDG.E R231, [R8.64] ;  /* 0x0000001008e7e981 */ /* 0x0002e2000c1e1900 */
[----:B--2---:R-:W-:Y:S01]  /*14f0*/  IMAD.MOV R2, RZ, RZ, -R4 ;  /* 0x000000ffff027224 */ /* 0x004fe200078e0a04 */
[----:B------:R-:W-:Y:S01]  /*1500*/  UIMAD UR19, UR18, UR4, URZ ;  /* 0x00000004121372a4 */ /* 0x000fe2000f8e023f */
[C---:B------:R-:W-:Y:S01]  /*1510*/  IMAD.WIDE R20, R235.reuse, 0x2, RZ ;  /* 0x00000002eb147825 */ /* 0x040fe200078e02ff */
[----:B------:R-:W-:Y:S01]  /*1520*/  UIMAD.WIDE.U32 UR14, UR9, UR4, URZ ;  /* 0x00000004090e72a5 */ /* 0x000fe2000f8e003f */
[----:B------:R-:W-:Y:S01]  /*1530*/  ISETP.GE.AND P6, PT, R16, c[0x0][0x1d4], PT ;  /* 0x0000750010007a0c */ /* 0x000fe20003fc6270 */
[----:B------:R-:W-:Y:S01]  /*1540*/  UIMAD UR19, UR9, UR5, UR19 ;  /* 0x00000005091372a4 */ /* 0x000fe2000f8e0213 */
[----:B------:R-:W-:Y:S01]  /*1550*/  IMAD R232, R2, c[0x0][0x2b8], R232 ;  /* 0x0000ae0002e87a24 */ /* 0x000fe200078e02e8 */
[----:B------:R-:W-:Y:S01]  /*1560*/  ISETP.GE.AND P4, PT, R235, c[0x0][0x1d4], PT ;  /* 0x00007500eb007a0c */ /* 0x000fe20003f86270 */
[----:B------:R-:W-:Y:S01]  /*1570*/  ULDC.64 UR4, c[0x0][0x1e8] ;  /* 0x00007a0000047ab9 */ /* 0x000fe20000000a00 */
[----:B------:R-:W-:Y:S01]  /*1580*/  IMAD.U32 R80, RZ, RZ, UR20 ;  /* 0x00000014ff507e24 */ /* 0x000fe2000f8e00ff */
[----:B------:R-:W-:Y:S01]  /*1590*/  UIMAD.WIDE.U32 UR22, UR9, UR4, URZ ;  /* 0x00000004091672a5 */ /* 0x000fe2000f8e003f */
[----:B------:R-:W-:Y:S01]  /*15a0*/  SHF.R.S32.HI R2, RZ, 0x1f, R232 ;  /* 0x0000001fff027819 */ /* 0x000fe200000114e8 */
[C---:B------:R-:W-:Y:S01]  /*15b0*/  IMAD.WIDE.U32 R6, R232.reuse, c[0x0][0x208], RZ ;  /* 0x00008200e8067a25 */ /* 0x040fe200078e00ff */
[----:B------:R-:W-:Y:S01]  /*15c0*/  UIADD3 UR19, UR15, UR19, URZ ;  /* 0x000000130f137290 */ /* 0x000fe2000fffe03f */
[----:B------:R-:W-:Y:S01]  /*15d0*/  ISETP.GE.AND P5, PT, R11, c[0x0][0x1d4], PT ;  /* 0x000075000b007a0c */ /* 0x000fe20003fa6270 */
[----:B------:R-:W-:Y:S01]  /*15e0*/  UIMAD UR18, UR18, UR4, URZ ;  /* 0x00000004121272a4 */ /* 0x000fe2000f8e023f */
[----:B-----5:R-:W-:Y:S01]  /*15f0*/  IMAD.WIDE.U32 R12, R232, c[0x0][0x1e0], RZ ;  /* 0x00007800e80c7a25 */ /* 0x020fe200078e00ff */
[----:B------:R-:W-:Y:S01]  /*1600*/  ISETP.GE.AND P4, PT, R10, c[0x0][0x1d4], PT ;  /* 0x000075000a007a0c */ /* 0x000fe20003f86270 */
[----:B------:R-:W-:Y:S01]  /*1610*/  UISETP.GT.AND UP0, UPT, UR26, UR7, UPT ;  /* 0x000000071a00728c */ /* 0x000fe2000bf04270 */
[CC--:B------:R-:W-:Y:S01]  /*1620*/  LEA.HI R81, R85.reuse, R83.reuse, RZ, 0x4 ;  /* 0x0000005355517211 */ /* 0x0c0fe200078f20ff */
[----:B------:R-:W-:Y:S01]  /*1630*/  UIMAD UR18, UR9, UR5, UR18 ;  /* 0x00000005091272a4 */ /* 0x000fe2000f8e0212 */
[----:B------:R-:W-:Y:S01]  /*1640*/  IMAD.WIDE R18, R202, 0x2, RZ ;  /* 0x00000002ca127825 */ /* 0x000fe200078e02ff */
[----:B------:R-:W-:-:S02]  /*1650*/  LEA.HI R84, R85, R83, RZ, 0x5 ;  /* 0x0000005355547211 */ /* 0x000fc400078f28ff */
[----:B------:R-:W-:Y:S01]  /*1660*/  UIADD3 UR18, UR23, UR18, URZ ;  /* 0x0000001217127290 */ /* 0x000fe2000fffe03f */
[C---:B-1----:R-:W-:Y:S01]  /*1670*/  IMAD R8, R2.reuse, c[0x0][0x1e0], RZ ;  /* 0x0000780002087a24 */ /* 0x042fe200078e02ff */
[----:B------:R-:W-:Y:S01]  /*1680*/  LOP3.LUT R5, R81, 0xfffffff0, RZ, 0xc0, !PT ;  /* 0xfffffff051057812 */ /* 0x000fe200078ec0ff */
[----:B------:R-:W-:Y:S01]  /*1690*/  IMAD R2, R2, c[0x0][0x208], RZ ;  /* 0x0000820002027a24 */ /* 0x000fe200078e02ff */
[----:B------:R-:W-:Y:S01]  /*16a0*/  SHF.R.S32.HI R86, RZ, 0x5, R84 ;  /* 0x00000005ff567819 */ /* 0x000fe20000011454 */
[C---:B------:R-:W-:Y:S01]  /*16b0*/  IMAD R8, R232.reuse, c[0x0][0x1e4], R8 ;  /* 0x00007900e8087a24 */ /* 0x040fe200078e0208 */
[----:B------:R-:W-:Y:S01]  /*16c0*/  SEL R243, RZ, 0x10, P4 ;  /* 0x00000010fff37807 */ /* 0x000fe20002000000 */
[----:B------:R-:W-:Y:S01]  /*16d0*/  IMAD R2, R232, c[0x0][0x20c], R2 ;  /* 0x00008300e8027a24 */ /* 0x000fe200078e0202 */
[----:B------:R-:W-:Y:S01]  /*16e0*/  SHF.R.S32.HI R242, RZ, 0x1f, R202 ;  /* 0x0000001ffff27819 */ /* 0x000fe200000114ca */
[----:B------:R-:W-:Y:S01]  /*16f0*/  IMAD.IADD R9, R13, 0x1, R8 ;  /* 0x000000010d097824 */ /* 0x000fe200078e0208 */
[----:B------:R-:W-:Y:S01]  /*1700*/  SHF.R.S32.HI R241, RZ, 0x1f, R201 ;  /* 0x0000001ffff17819 */ /* 0x000fe200000114c9 */
[----:B------:R-:W-:Y:S01]  /*1710*/  IMAD.IADD R7, R7, 0x1, R2 ;  /* 0x0000000107077824 */ /* 0x000fe200078e0202 */
[----:B------:R-:W-:Y:S01]  /*1720*/  SHF.R.S32.HI R203, RZ, 0x1f, R200 ;  /* 0x0000001fffcb7819 */ /* 0x000fe200000114c8 */
[----:B------:R-:W-:Y:S01]  /*1730*/  IMAD.MOV.U32 R8, RZ, RZ, R12 ;  /* 0x000000ffff087224 */ /* 0x000fe200078e000c */
[----:B------:R-:W-:Y:S01]  /*1740*/  IADD3 R238, R233, 0x100, RZ ;  /* 0x00000100e9ee7810 */ /* 0x000fe20007ffe0ff */
[----:B------:R-:W-:-:S05]  /*1750*/  IMAD.IADD R5, R83, 0x1, -R5 ;  /* 0x0000000153057824 */ /* 0x000fca00078e0a05 */
[----:B------:R-:W-:-:S04]  /*1760*/  SHF.R.S32.HI R82, RZ, 0x1f, R5 ;  /* 0x0000001fff527819 */ /* 0x000fc80000011405 */
[----:B------:R-:W-:Y:S02]  /*1770*/  LEA.HI R82, R82, R5, RZ, 0x3 ;  /* 0x0000000552527211 */ /* 0x000fe400078f18ff */
[----:B---3--:R-:W-:Y:S01]  /*1780*/  SHF.R.S32.HI R4, RZ, 0x1f, R231 ;  /* 0x0000001fff047819 */ /* 0x008fe200000114e7 */
[----:B------:R-:W-:-:S04]  /*1790*/  IMAD.WIDE.U32 R6, R231, c[0x0][0x218], R6 ;  /* 0x00008600e7067a25 */ /* 0x000fc800078e0006 */
[----:B------:R-:W-:Y:S01]  /*17a0*/  IMAD R3, R4, c[0x0][0x218], RZ ;  /* 0x0000860004037a24 */ /* 0x000fe200078e02ff */
[----:B------:R-:W-:Y:S01]  /*17b0*/  IADD3 R6, P0, R6, UR14, RZ ;  /* 0x0000000e06067c10 */ /* 0x000fe2000ff1e0ff */
[----:B------:R-:W-:-:S04]  /*17c0*/  IMAD.WIDE.U32 R8, R231, c[0x0][0x1f0], R8 ;  /* 0x00007c00e7087a25 */ /* 0x000fc800078e0008 */
[----:B------:R-:W-:Y:S01]  /*17d0*/  IMAD R3, R231, c[0x0][0x21c], R3 ;  /* 0x00008700e7037a24 */ /* 0x000fe200078e0203 */
[----:B------:R-:W-:Y:S01]  /*17e0*/  IADD3 R2, P1, R8, UR22, RZ ;  /* 0x0000001608027c10 */ /* 0x000fe2000ff3e0ff */
[----:B------:R-:W-:-:S03]  /*17f0*/  IMAD R4, R4, c[0x0][0x1f0], RZ ;  /* 0x00007c0004047a24 */ /* 0x000fc600078e02ff */
[----:B------:R-:W-:Y:S01]  /*1800*/  IADD3.X R3, R7, UR19, R3, P0, !PT ;  /* 0x0000001307037c10 */ /* 0x000fe200087fe403 */
[----:B------:R-:W-:Y:S01]  /*1810*/  IMAD R4, R231, c[0x0][0x1f4], R4 ;  /* 0x00007d00e7047a24 */ /* 0x000fe200078e0204 */
[----:B------:R-:W-:-:S04]  /*1820*/  LEA R8, P0, R6, c[0x0][0x1f8], 0x1 ;  /* 0x00007e0006087a11 */ /* 0x000fc800078008ff */
[----:B------:R-:W-:Y:S01]  /*1830*/  LEA.HI.X R3, R6, c[0x0][0x1fc], R3, 0x1, P0 ;  /* 0x00007f0006037a11 */ /* 0x000fe200000f0c03 */
[----:B------:R-:W1:Y:S01]  /*1840*/  SHFL.IDX PT, R54, R8, RZ, 0x181f ;  /* 0x00181fff08367589 */ /* 0x000e6200000e0000 */
[----:B------:R-:W-:Y:S01]  /*1850*/  IADD3.X R4, R9, UR18, R4, P1, !PT ;  /* 0x0000001209047c10 */ /* 0x000fe20008ffe404 */
[----:B------:R-:W-:Y:S01]  /*1860*/  IMAD.SHL.U32 R6, R0, 0x40, RZ ;  /* 0x0000004000067824 */ /* 0x000fe200078e00ff */
[C---:B------:R-:W-:Y:S01]  /*1870*/  LEA R12, P1, R2.reuse, c[0x0][0x1c8], 0x1 ;  /* 0x00007200020c7a11 */ /* 0x040fe200078208ff */
[----:B------:R-:W2:Y:S01]  /*1880*/  SHFL.IDX PT, R7, R3, RZ, 0x181f ;  /* 0x00181fff03077589 */ /* 0x000ea200000e0000 */
[----:B------:R-:W-:Y:S02]  /*1890*/  SHF.R.S32.HI R9, RZ, 0x4, R81 ;  /* 0x00000004ff097819 */ /* 0x000fe40000011451 */
[----:B------:R-:W-:Y:S01]  /*18a0*/  LEA.HI.X R4, R2, c[0x0][0x1cc], R4, 0x1, P1 ;  /* 0x0000730002047a11 */ /* 0x000fe200008f0c04 */
[----:B------:R-:W3:Y:S01]  /*18b0*/  SHFL.IDX PT, R8, R8, 0x1, 0x181f ;  /* 0x00381f0008087f89 */ /* 0x000ee200000e0000 */
[C---:B------:R-:W-:Y:S01]  /*18c0*/  IADD3 R2, -R229.reuse, UR8, -R80 ;  /* 0x00000008e5027c10 */ /* 0x040fe2000fffe950 */
[----:B------:R-:W-:Y:S01]  /*18d0*/  IMAD.SHL.U32 R229, R229, 0x8, RZ ;  /* 0x00000008e5e57824 */ /* 0x000fe200078e00ff */
[----:B------:R-:W-:Y:S01]  /*18e0*/  LOP3.LUT R6, R6, 0x1c0, RZ, 0xc0, !PT ;  /* 0x000001c006067812 */ /* 0x000fe200078ec0ff */
[----:B------:R-:W5:Y:S01]  /*18f0*/  SHFL.IDX PT, R3, R3, 0x1, 0x181f ;  /* 0x00381f0003037f89 */ /* 0x000f6200000e0000 */
[----:B------:R-:W-:-:S02]  /*1900*/  ISETP.GE.AND P1, PT, R2, 0x1, PT ;  /* 0x000000010200780c */ /* 0x000fc40003f26270 */
[----:B------:R-:W-:Y:S01]  /*1910*/  LEA.HI R81, R81, R9, RZ, 0x1 ;  /* 0x0000000951517211 */ /* 0x000fe200078f08ff */
[----:B------:R-:W-:Y:S01]  /*1920*/  SHFL.IDX PT, R14, R12, RZ, 0x181f ;  /* 0x00181fff0c0e7589 */ /* 0x000fe200000e0000 */
[----:B------:R-:W-:Y:S02]  /*1930*/  LOP3.LUT R229, R6, 0x8, R229, 0xf8, !PT ;  /* 0x0000000806e57812 */ /* 0x000fe400078ef8e5 */
[----:B------:R-:W-:Y:S01]  /*1940*/  LOP3.LUT R81, R81, 0xfffffffe, RZ, 0xc0, !PT ;  /* 0xfffffffe51517812 */ /* 0x000fe200078ec0ff */
[----:B------:R-:W4:Y:S01]  /*1950*/  SHFL.IDX PT, R15, R4, RZ, 0x181f ;  /* 0x00181fff040f7589 */ /* 0x000f2200000e0000 */
[----:B------:R-:W-:Y:S02]  /*1960*/  SHF.R.U32.HI R6, RZ, 0x3, R6 ;  /* 0x00000003ff067819 */ /* 0x000fe40000011606 */
[----:B-1----:R-:W-:Y:S01]  /*1970*/  IADD3 R52, P2, R54, R20, RZ ;  /* 0x0000001436347210 */ /* 0x002fe20007f5e0ff */
[----:B------:R-:W-:Y:S01]  /*1980*/  SHFL.IDX PT, R12, R12, 0x1, 0x181f ;  /* 0x00381f000c0c7f89 */ /* 0x000fe200000e0000 */
[----:B------:R-:W-:Y:S01]  /*1990*/  LOP3.LUT R229, R229, R6, RZ, 0x3c, !PT ;  /* 0x00000006e5e57212 */ /* 0x000fe200078e3cff */
[----:B------:R-:W-:-:S02]  /*19a0*/  IMAD.IADD R81, R9, 0x1, -R81 ;  /* 0x0000000109517824 */ /* 0x000fc400078e0a51 */
[----:B--2---:R-:W-:Y:S01]  /*19b0*/  IMAD.X R53, R7, 0x1, R21, P2 ;  /* 0x0000000107357824 */ /* 0x004fe200010e0615 */
[----:B------:R-:W-:Y:S01]  /*19c0*/  IADD3 R46, P2, R54, R18, RZ ;  /* 0x00000012362e7210 */ /* 0x000fe20007f5e0ff */
[----:B------:R1:W2:Y:S01]  /*19d0*/  SHFL.IDX PT, R13, R4, 0x1, 0x181f ;  /* 0x00381f00040d7f89 */ /* 0x0002a200000e0000 */
[-C--:B---3--:R-:W-:Y:S01]  /*19e0*/  IADD3 R34, P0, R20, R8.reuse, RZ ;  /* 0x0000000814227210 */ /* 0x088fe20007f1e0ff */
[----:B------:R-:W-:Y:S02]  /*19f0*/  IMAD R229, R81, 0x200, R229 ;  /* 0x0000020051e57824 */ /* 0x000fe400078e02e5 */
[----:B------:R-:W-:Y:S01]  /*1a00*/  IMAD.X R47, R7, 0x1, R19, P2 ;  /* 0x00000001072f7824 */ /* 0x000fe200010e0613 */
[----:B------:R-:W-:Y:S01]  /*1a10*/  ISETP.GE.AND P2, PT, R235, c[0x0][0x1d4], PT ;  /* 0x00007500eb007a0c */ /* 0x000fe20003f46270 */
[----:B-----5:R-:W-:Y:S01]  /*1a20*/  IMAD.X R35, R21, 0x1, R3, P0 ;  /* 0x0000000115237824 */ /* 0x020fe200000e0603 */
[----:B------:R-:W-:Y:S01]  /*1a30*/  IADD3 R32, P0, R18, R8, RZ ;  /* 0x0000000812207210 */ /* 0x000fe20007f1e0ff */
[----:B------:R-:W-:-:S02]  /*1a40*/  IMAD.SHL.U32 R81, R81, 0x8, RZ ;  /* 0x0000000851517824 */ /* 0x000fc400078e00ff */
[----:B------:R-:W-:Y:S02]  /*1a50*/  IMAD.SHL.U32 R229, R229, 0x2, RZ ;  /* 0x00000002e5e57824 */ /* 0x000fe400078e00ff */
[----:B------:R-:W-:Y:S02]  /*1a60*/  IMAD.X R33, R19, 0x1, R3, P0 ;  /* 0x0000000113217824 */ /* 0x000fe400000e0603 */
[----:B----4-:R-:W-:Y:S01]  /*1a70*/  @P1 IMAD.WIDE R20, R235, 0x2, R14 ;  /* 0x00000002eb141825 */ /* 0x010fe200078e020e */
[----:B------:R-:W-:-:S03]  /*1a80*/  IADD3 R228, R229, 0x8120, RZ ;  /* 0x00008120e5e47810 */ /* 0x000fc60007ffe0ff */
[----:B------:R-:W-:Y:S01]  /*1a90*/  @P1 IMAD.WIDE R18, R201, 0x2, R14 ;  /* 0x00000002c9121825 */ /* 0x000fe200078e020e */
[----:B------:R3:W-:Y:S01]  /*1aa0*/  @P1 LDGSTS.E.BYPASS.LTC128B.128 [R233+0x8100], [R20.64], !P2 ;  /* 0x0810000014e91fae */ /* 0x0007e2000d101d50 */
[C---:B-1----:R-:W-:Y:S02]  /*1ab0*/  LOP3.LUT R4, R82.reuse, 0xfffffff8, RZ, 0xc0, !PT ;  /* 0xfffffff852047812 */ /* 0x042fe400078ec0ff */
[----:B------:R-:W-:-:S03]  /*1ac0*/  IMAD.SHL.U32 R82, R82, 0x40, RZ ;  /* 0x0000004052527824 */ /* 0x000fc600078e00ff */
[----:B------:R-:W-:Y:S02]  /*1ad0*/  IMAD.IADD R4, R5, 0x1, -R4 ;  /* 0x0000000105047824 */ /* 0x000fe400078e0a04 */
[----:B------:R-:W-:Y:S02]  /*1ae0*/  LOP3.LUT R82, R82, 0xfffffe00, RZ, 0xc0, !PT ;  /* 0xfffffe0052527812 */ /* 0x000fe400078ec0ff */
[----:B------:R-:W-:Y:S01]  /*1af0*/  IADD3 R5, R229, 0x8100, RZ ;  /* 0x00008100e5057810 */ /* 0x000fe20007ffe0ff */
[----:B------:R-:W-:Y:S02]  /*1b00*/  IMAD.SHL.U32 R6, R4, 0x40, RZ ;  /* 0x0000004004067824 */ /* 0x000fe400078e00ff */
[----:B------:R-:W-:-:S03]  /*1b10*/  IMAD R230, R86, 0x400, R82 ;  /* 0x0000040056e67824 */ /* 0x000fc600078e0252 */
[----:B------:R-:W-:-:S04]  /*1b20*/  LOP3.LUT R6, R6, 0x1c0, RZ, 0xc0, !PT ;  /* 0x000001c006067812 */ /* 0x000fc800078ec0ff */
[----:B------:R-:W-:Y:S02]  /*1b30*/  LOP3.LUT R81, R6, 0x8, R81, 0xf8, !PT ;  /* 0x0000000806517812 */ /* 0x000fe400078ef851 */
[----:B------:R-:W-:Y:S01]  /*1b40*/  SHF.R.U32.HI R6, RZ, 0x3, R6 ;  /* 0x00000003ff067819 */ /* 0x000fe20000011606 */
[----:B---3--:R-:W-:-:S03]  /*1b50*/  @P1 IMAD.WIDE R20, R202, 0x2, R14 ;  /* 0x00000002ca141825 */ /* 0x008fc600078e020e */
[----:B------:R-:W-:Y:S01]  /*1b60*/  LOP3.LUT R81, R81, R6, RZ, 0x3c, !PT ;  /* 0x0000000651517212 */ /* 0x000fe200078e3cff */
[----:B------:R-:W-:Y:S01]  /*1b70*/  @P1 IMAD.WIDE R14, R200, 0x2, R14 ;  /* 0x00000002c80e1825 */ /* 0x000fe200078e020e */
[----:B------:R1:W-:Y:S03]  /*1b80*/  @P1 LDGSTS.E.BYPASS.LTC128B.128 [R233+0xa100], [R20.64], !P6 ;  /* 0x0a10000014e91fae */ /* 0x0003e6000f101d50 */
[----:B------:R-:W-:Y:S01]  /*1b90*/  IMAD.IADD R230, R81, 0x1, R230 ;  /* 0x0000000151e67824 */ /* 0x000fe200078e02e6 */
[----:B------:R3:W-:Y:S03]  /*1ba0*/  @P1 LDGSTS.E.BYPASS.LTC128B.128 [R233+0xc100], [R18.64], !P5 ;  /* 0x0c10000012e91fae */ /* 0x0007e6000e901d50 */
[----:B------:R-:W-:Y:S01]  /*1bb0*/  IMAD.SHL.U32 R230, R230, 0x2, RZ ;  /* 0x00000002e6e67824 */ /* 0x000fe200078e00ff */
[----:B------:R4:W-:Y:S01]  /*1bc0*/  @P1 LDGSTS.E.BYPASS.LTC128B.128 [R233+0xe100], [R14.64], !P4 ;  /* 0x0e1000000ee91fae */ /* 0x0009e2000e101d50 */
[----:B------:R-:W-:-:S13]  /*1bd0*/  ISETP.GT.AND P1, PT, R2, 0x20, PT ;  /* 0x000000200200780c */ /* 0x000fda0003f24270 */
[----:B--2---:R-:W-:-:S04]  /*1be0*/  @P1 IMAD.WIDE R24, R235, 0x2, R12 ;  /* 0x00000002eb181825 */ /* 0x004fc800078e020c */
[--C-:B------:R-:W-:Y:S01]  /*1bf0*/  @P1 IMAD.WIDE R22, R202, 0x2, R12.reuse ;  /* 0x00000002ca161825 */ /* 0x100fe200078e020c */
[----:B------:R2:W-:Y:S03]  /*1c00*/  @P1 LDGSTS.E.BYPASS.LTC128B.128 [R233+0x9100], [R24.64], !P2 ;  /* 0x0910000018e91fae */ /* 0x0005e6000d101d50 */
[C-C-:B-1----:R-:W-:Y:S01]  /*1c10*/  @P1 IMAD.WIDE R20, R201.reuse, 0x2, R12.reuse ;  /* 0x00000002c9141825 */ /* 0x142fe200078e020c */
[----:B------:R1:W-:Y:S03]  /*1c20*/  @P1 LDGSTS.E.BYPASS.LTC128B.128 [R233+0xb100], [R22.64], !P6 ;  /* 0x0b10000016e91fae */ /* 0x0003e6000f101d50 */
[----:B------:R-:W-:Y:S01]  /*1c30*/  @P1 IMAD.WIDE R12, R200, 0x2, R12 ;  /* 0x00000002c80c1825 */ /* 0x000fe200078e020c */
[----:B------:R1:W-:Y:S03]  /*1c40*/  @P1 LDGSTS.E.BYPASS.LTC128B.128 [R233+0xd100], [R20.64], !P5 ;  /* 0x0d10000014e91fae */ /* 0x0003e6000e901d50 */
[----:B----4-:R-:W-:Y:S01]  /*1c50*/  IMAD.WIDE R14, R201, 0x2, RZ ;  /* 0x00000002c90e7825 */ /* 0x010fe200078e02ff */
[----:B------:R4:W-:Y:S01]  /*1c60*/  @P1 LDGSTS.E.BYPASS.LTC128B.128 [R233+0xf100], [R12.64], !P4 ;  /* 0x0f1000000ce91fae */ /* 0x0009e2000e101d50 */
[----:B------:R-:W-:-:S03]  /*1c70*/  LOP3.LUT P1, RZ, R0, 0x2, RZ, 0xc0, !PT ;  /* 0x0000000200ff7812 */ /* 0x000fc6000782c0ff */
[----:B------:R-:W0:Y:S01]  /*1c80*/  LDGDEPBAR ;  /* 0x00000000000079af */ /* 0x000e220000000000 */
[----:B------:R-:W-:-:S05]  /*1c90*/  IADD3 R44, P0, R54, R14, RZ ;  /* 0x0000000e362c7210 */ /* 0x000fca0007f1e0ff */
[----:B------:R-:W-:Y:S01]  /*1ca0*/  IMAD.X R45, R7, 0x1, R15, P0 ;  /* 0x00000001072d7824 */ /* 0x000fe200000e060f */
[----:B---3--:R-:W-:-:S03]  /*1cb0*/  IADD3 R18, P0, R14, R8, RZ ;  /* 0x000000080e127210 */ /* 0x008fc60007f1e0ff */
[----:B------:R-:W-:Y:S02]  /*1cc0*/  @P1 IADD3 R228, R5, -0x20, RZ ;  /* 0xffffffe005e41810 */ /* 0x000fe40007ffe0ff */
[----:B------:R-:W-:Y:S02]  /*1cd0*/  IMAD.X R19, R15, 0x1, R3, P0 ;  /* 0x000000010f137824 */ /* 0x000fe400000e0603 */
[C---:B------:R-:W-:Y:S02]  /*1ce0*/  IADD3 R219, R228.reuse, 0x800, RZ ;  /* 0x00000800e4db7810 */ /* 0x040fe40007ffe0ff */
[C---:B------:R-:W-:Y:S02]  /*1cf0*/  IADD3 R218, R228.reuse, 0x1000, RZ ;  /* 0x00001000e4da7810 */ /* 0x040fe40007ffe0ff */
[C---:B------:R-:W-:Y:S02]  /*1d00*/  IADD3 R217, R228.reuse, 0x1800, RZ ;  /* 0x00001800e4d97810 */ /* 0x040fe40007ffe0ff */
[----:B------:R-:W-:-:S02]  /*1d10*/  IADD3 R215, R228, 0x2000, RZ ;  /* 0x00002000e4d77810 */ /* 0x000fc40007ffe0ff */
[----:B------:R-:W-:Y:S01]  /*1d20*/  IADD3 R214, R228, 0x2800, RZ ;  /* 0x00002800e4d67810 */ /* 0x000fe20007ffe0ff */
[----:B----4-:R-:W-:Y:S01]  /*1d30*/  IMAD.WIDE R12, R200, 0x2, RZ ;  /* 0x00000002c80c7825 */ /* 0x010fe200078e02ff */
[----:B------:R-:W-:-:S04]  /*1d40*/  DEPBAR.LE SB0, 0x1 ;  /* 0x000080400000791a */ /* 0x000fc80000000000 */
[----:B------:R-:W-:Y:S01]  /*1d50*/  IADD3 R54, P0, R54, R12, RZ ;  /* 0x0000000c36367210 */ /* 0x000fe20007f1e0ff */
[----:B------:R-:W-:-:S04]  /*1d60*/  DEPBAR.LE SB0, 0x0 ;  /* 0x000080000000791a */ /* 0x000fc80000000000 */
[----:B------:R-:W-:Y:S01]  /*1d70*/  BAR.SYNC.DEFER_BLOCKING 0x0 ;  /* 0x0000000000007b1d */ /* 0x000fe20000010000 */
[----:B------:R-:W-:Y:S01]  /*1d80*/  IMAD.X R55, R7, 0x1, R13, P0 ;  /* 0x0000000107377824 */ /* 0x000fe200000e060d */
[----:B------:R-:W-:Y:S02]  /*1d90*/  IADD3 R8, P0, R12, R8, RZ ;  /* 0x000000080c087210 */ /* 0x000fe40007f1e0ff */
[----:B------:R-:W-:Y:S02]  /*1da0*/  IADD3 R213, R228, 0x3000, RZ ;  /* 0x00003000e4d57810 */ /* 0x000fe40007ffe0ff */
[----:B------:R-:W-:Y:S01]  /*1db0*/  R2P PR, R4, 0x6 ;  /* 0x0000000604007804 */ /* 0x000fe20000000000 */
[----:B------:R-:W-:Y:S01]  /*1dc0*/  IMAD.X R9, R13, 0x1, R3, P0 ;  /* 0x000000010d097824 */ /* 0x000fe200000e0603 */
[----:B------:R-:W-:Y:S01]  /*1dd0*/  ISETP.GE.AND P0, PT, R235, c[0x0][0x1d4], PT ;  /* 0x00007500eb007a0c */ /* 0x000fe20003f06270 */
[----:B------:R-:W-:Y:S01]  /*1de0*/  IMAD.MOV.U32 R3, RZ, RZ, 0x10 ;  /* 0x00000010ff037424 */ /* 0x000fe200078e00ff */
[----:B------:R-:W-:-:S02]  /*1df0*/  IADD3 R212, R228, 0x3800, RZ ;  /* 0x00003800e4d47810 */ /* 0x000fc40007ffe0ff */
[----:B------:R-:W-:Y:S02]  /*1e00*/  ISETP.LT.OR P0, PT, R2, 0x1, P0 ;  /* 0x000000010200780c */ /* 0x000fe40000701670 */
[----:B------:R-:W-:Y:S02]  /*1e10*/  SEL R3, R3, 0xfffffff0, !P1 ;  /* 0xfffffff003037807 */ /* 0x000fe40004800000 */
[----:B------:R-:W-:Y:S02]  /*1e20*/  ISETP.GE.AND P1, PT, R16, c[0x0][0x1d4], PT ;  /* 0x0000750010007a0c */ /* 0x000fe40003f26270 */
[C---:B------:R-:W-:Y:S01]  /*1e30*/  IADD3 R211, R228.reuse, 0x4000, RZ ;  /* 0x00004000e4d37810 */ /* 0x040fe20007ffe0ff */
[----:B------:R-:W-:Y:S01]  /*1e40*/  IMAD R226, R3, 0x2, R230 ;  /* 0x0000000203e27824 */ /* 0x000fe200078e02e6 */
[C---:B------:R-:W-:Y:S02]  /*1e50*/  IADD3 R210, R228.reuse, 0x4800, RZ ;  /* 0x00004800e4d27810 */ /* 0x040fe40007ffe0ff */
[C---:B------:R-:W-:Y:S01]  /*1e60*/  IADD3 R209, R228.reuse, 0x5000, RZ ;  /* 0x00005000e4d17810 */ /* 0x040fe20007ffe0ff */
[----:B------:R-:W-:Y:S01]  /*1e70*/  LDSM.16.M88.4 R40, [R230+0x10100] ;  /* 0x01010000e628783b */ /* 0x000fe20000000200 */
[----:B------:R-:W-:-:S02]  /*1e80*/  IADD3 R208, R228, 0x5800, RZ ;  /* 0x00005800e4d07810 */ /* 0x000fc40007ffe0ff */
[C---:B------:R-:W-:Y:S01]  /*1e90*/  IADD3 R207, R228.reuse, 0x6000, RZ ;  /* 0x00006000e4cf7810 */ /* 0x040fe20007ffe0ff */
[----:B------:R-:W-:Y:S01]  /*1ea0*/  LDSM.16.M88.4 R4, [R226+0x10100] ;  /* 0x01010000e204783b */ /* 0x000fe20000000200 */
[C---:B------:R-:W-:Y:S02]  /*1eb0*/  IADD3 R206, R228.reuse, 0x6800, RZ ;  /* 0x00006800e4ce7810 */ /* 0x040fe40007ffe0ff */
[C---:B------:R-:W-:Y:S01]  /*1ec0*/  IADD3 R205, R228.reuse, 0x7000, RZ ;  /* 0x00007000e4cd7810 */ /* 0x040fe20007ffe0ff */
[----:B------:R-:W-:Y:S01]  /*1ed0*/  LDSM.16.M88.4 R12, [R229+0x8100] ;  /* 0x00810000e50c783b */ /* 0x000fe20000000200 */
[----:B------:R-:W-:-:S03]  /*1ee0*/  IADD3 R204, R228, 0x7800, RZ ;  /* 0x00007800e4cc7810 */ /* 0x000fc60007ffe0ff */
[----:B------:R-:W3:Y:S04]  /*1ef0*/  LDSM.16.M88.4 R56, [R229+0x8900] ;  /* 0x00890000e538783b */ /* 0x000ee80000000200 */
[----:B------:R-:W-:Y:S04]  /*1f00*/  LDSM.16.M88.4 R48, [R229+0x9100] ;  /* 0x00910000e530783b */ /* 0x000fe80000000200 */
[----:B-1----:R-:W-:Y:S04]  /*1f10*/  LDSM.16.M88.4 R20, [R229+0x9900] ;  /* 0x00990000e514783b */ /* 0x002fe80000000200 */
[----:B------:R-:W-:Y:S04]  /*1f20*/  LDSM.16.M88.4 R64, [R228] ;  /* 0x00000000e440783b */ /* 0x000fe80000000200 */
[----:B------:R-:W1:Y:S04]  /*1f30*/  LDSM.16.M88.4 R36, [R228+0x800] ;  /* 0x00080000e424783b */ /* 0x000e680000000200 */
[----:B------:R-:W-:Y:S04]  /*1f40*/  LDSM.16.M88.4 R28, [R228+0x1000] ;  /* 0x00100000e41c783b */ /* 0x000fe80000000200 */
[----:B--2---:R-:W2:Y:S04]  /*1f50*/  LDSM.16.M88.4 R24, [R228+0x1800] ;  /* 0x00180000e418783b */ /* 0x004ea80000000200 */
[----:B------:R-:W-:Y:S01]  /*1f60*/  @!PT LDS RZ, [RZ] ;  /* 0x00000000fffff984 */ /* 0x000fe20000000800 */
[----:B------:R-:W-:Y:S01]  /*1f70*/  @!PT LDS RZ, [RZ] ;  /* 0x00000000fffff984 */ /* 0x000fe20000000800 */
[----:B------:R-:W-:Y:S01]  /*1f80*/  @!PT LDS RZ, [RZ] ;  /* 0x00000000fffff984 */ /* 0x000fe20000000800 */
[----:B------:R4:W-:Y:S01]  /*1f90*/  LDGSTS.E.BYPASS.LTC128B.128 [R233+0x100], [R52.64], !P0 ;  /* 0x0010000034e97fae */ /* 0x0009e2000c101d50 */
[----:B------:R-:W-:-:S02]  /*1fa0*/  ISETP.LT.OR P0, PT, R2, 0x1, P1 ;  /* 0x000000010200780c */ /* 0x000fc40000f01670 */
[----:B------:R-:W-:Y:S01]  /*1fb0*/  ISETP.GE.AND P1, PT, R11, c[0x0][0x1d4], PT ;  /* 0x000075000b007a0c */ /* 0x000fe20003f26270 */
[----:B---3--:R-:W-:Y:S10]  /*1fc0*/  HMMA.16816.F32 R60, R40, R56, RZ ;  /* 0x00000038283c723c */ /* 0x008ff400000018ff */
[----:B------:R3:W-:Y:S01]  /*1fd0*/  LDGSTS.E.BYPASS.LTC128B.128 [R233+0x2100], [R46.64], !P0 ;  /* 0x021000002ee97fae */ /* 0x0007e2000c101d50 */
[----:B------:R-:W-:-:S02]  /*1fe0*/  ISETP.LT.OR P0, PT, R2, 0x1, P1 ;  /* 0x000000010200780c */ /* 0x000fc40000f01670 */
[----:B------:R-:W-:Y:S01]  /*1ff0*/  ISETP.GE.AND P1, PT, R10, c[0x0][0x1d4], PT ;  /* 0x000075000a007a0c */ /* 0x000fe20003f26270 */
[----:B------:R-:W-:Y:S01]  /*2000*/  IMAD.MOV.U32 R10, RZ, RZ, 0x20 ;  /* 0x00000020ff0a7424 */ /* 0x000fe200078e00ff */
[----:B------:R-:W-:Y:S09]  /*2010*/  HMMA.16816.F32 R56, R40, R58, RZ ;  /* 0x0000003a2838723c */ /* 0x000ff200000018ff */
[----:B------:R3:W-:Y:S01]  /*2020*/  LDGSTS.E.BYPASS.LTC128B.128 [R233+0x4100], [R44.64], !P0 ;  /* 0x041000002ce97fae */ /* 0x0007e2000c101d50 */
[----:B------:R-:W-:-:S02]  /*2030*/  ISETP.LT.OR P0, PT, R2, 0x1, P1 ;  /* 0x000000010200780c */ /* 0x000fc40000f01670 */
[C---:B------:R-:W-:Y:S01]  /*2040*/  ISETP.LT.OR P1, PT, R2.reuse, 0x21, P1 ;  /* 0x000000210200780c */ /* 0x040fe20000f21670 */
[C---:B-1----:R-:W-:Y:S10]  /*2050*/  HMMA.16816.F32 R60, R4.reuse, R36, R60 ;  /* 0x00000024043c723c */ /* 0x042ff4000000183c */
[----:B------:R4:W-:Y:S01]  /*2060*/  LDGSTS.E.BYPASS.LTC128B.128 [R233+0x6100], [R54.64], !P0 ;  /* 0x0610000036e97fae */ /* 0x0009e2000c101d50 */
[----:B------:R-:W-:Y:S01]  /*2070*/  ISETP.GE.AND P0, PT, R235, c[0x0][0x1d4], PT ;  /* 0x00007500eb007a0c */ /* 0x000fe20003f06270 */
[----:B------:R-:W-:Y:S03]  /*2080*/  HMMA.16816.F32 R56, R4, R38, R56 ;  /* 0x000000260438723c */ /* 0x000fe60000001838 */
[----:B------:R-:W-:-:S05]  /*2090*/  ISETP.LT.OR P0, PT, R2, 0x21, P0 ;  /* 0x000000210200780c */ /* 0x000fca0000701670 */
[----:B---3--:R-:W-:Y:S08]  /*20a0*/  HMMA.16816.F32 R44, R40, R20, RZ ;  /* 0x00000014282c723c */ /* 0x008ff000000018ff */
[----:B------:R1:W-:Y:S01]  /*20b0*/  LDGSTS.E.BYPASS.LTC128B.128 [R233+0x1100], [R34.64], !P0 ;  /* 0x0110000022e97fae */ /* 0x0003e2000c101d50 */
[----:B------:R-:W-:-:S04]  /*20c0*/  ISETP.GE.AND P0, PT, R16, c[0x0][0x1d4], PT ;  /* 0x0000750010007a0c */ /* 0x000fc80003f06270 */
[----:B------:R-:W-:Y:S01]  /*20d0*/  ISETP.LT.OR P0, PT, R2, 0x21, P0 ;  /* 0x000000210200780c */ /* 0x000fe20000701670 */
[C---:B----4-:R-:W-:Y:S08]  /*20e0*/  HMMA.16816.F32 R52, R40.reuse, R48, RZ ;  /* 0x000000302834723c */ /* 0x050ff000000018ff */
[----:B------:R-:W-:Y:S04]  /*20f0*/  HMMA.16816.F32 R48, R40, R50, RZ ;  /* 0x000000322830723c */ /* 0x000fe800000018ff */
[----:B------:R1:W-:Y:S01]  /*2100*/  LDGSTS.E.BYPASS.LTC128B.128 [R233+0x3100], [R32.64], !P0 ;  /* 0x0310000020e97fae */ /* 0x0003e2000c101d50 */
[----:B------:R-:W-:-:S04]  /*2110*/  ISETP.GE.AND P0, PT, R11, c[0x0][0x1d4], PT ;  /* 0x000075000b007a0c */ /* 0x000fc80003f06270 */
[----:B------:R-:W-:Y:S02]  /*2120*/  ISETP.LT.OR P0, PT, R2, 0x21, P0 ;  /* 0x000000210200780c */ /* 0x000fe40000701670 */
[----:B------:R-:W-:Y:S01]  /*2130*/  SEL R2, R10, 0xffffffe0, !P2 ;  /* 0xffffffe00a027807 */ /* 0x000fe20005000000 */
[C---:B--2---:R-:W-:Y:S04]  /*2140*/  HMMA.16816.F32 R44, R4.reuse, R24, R44 ;  /* 0x00000018042c723c */ /* 0x044fe8000000182c */
[C---:B------:R-:W-:Y:S02]  /*2150*/  IMAD R225, R2.reuse, 0x2, R230 ;  /* 0x0000000202e17824 */ /* 0x040fe400078e02e6 */
[----:B------:R-:W-:Y:S02]  /*2160*/  IMAD R223, R2, 0x2, R226 ;  /* 0x0000000202df7824 */ /* 0x000fe400078e02e2 */
[----:B------:R-:W-:Y:S02]  /*2170*/  HMMA.16816.F32 R52, R4, R28, R52 ;  /* 0x0000001c0434723c */ /* 0x000fe40000001834 */
[----:B------:R2:W-:Y:S01]  /*2180*/  LDGSTS.E.BYPASS.LTC128B.128 [R233+0x5100], [R18.64], !P0 ;  /* 0x0510000012e97fae */ /* 0x0005e2000c101d50 */
[----:B------:R-:W-:Y:S01]  /*2190*/  LOP3.LUT P0, RZ, R0, 0x4, RZ, 0xc0, !PT ;  /* 0x0000000400ff7812 */ /* 0x000fe2000780c0ff */
[----:B------:R-:W-:-:S02]  /*21a0*/  IMAD.MOV.U32 R0, RZ, RZ, 0x40 ;  /* 0x00000040ff007424 */ /* 0x000fc400078e00ff */
[----:B------:R3:W-:Y:S01]  /*21b0*/  LDGSTS.E.BYPASS.LTC128B.128 [R233+0x7100], [R8.64], !P1 ;  /* 0x0710000008e97fae */ /* 0x0007e2000c901d50 */
[----:B------:R-:W-:Y:S01]  /*21c0*/  ISETP.GT.AND P1, PT, R234, 0x3f, PT ;  /* 0x0000003fea00780c */ /* 0x000fe20003f24270 */
[----:B------:R-:W-:Y:S01]  /*21d0*/  HMMA.16816.F32 R48, R4, R30, R48 ;  /* 0x0000001e0430723c */ /* 0x000fe20000001830 */
[----:B------:R-:W-:Y:S01]  /*21e0*/  SEL R0, R0, 0xffffffc0, !P0 ;  /* 0xffffffc000007807 */ /* 0x000fe20004000000 */
[----:B------:R-:W-:Y:S01]  /*21f0*/  LDSM.16.M88.4 R76, [R230+0x1c100] ;  /* 0x01c10000e64c783b */ /* 0x000fe20000000200 */
[----:B------:R-:W-:-:S03]  /*2200*/  PLOP3.LUT P0, PT, PT, PT, UP0, 0x40, 0x0 ;  /* 0x000000000000781c */ /* 0x000fc60003f0e808 */
[----:B------:R-:W-:Y:S01]  /*2210*/  IMAD.IADD R224, R229, 0x1, R0 ;  /* 0x00000001e5e07824 */ /* 0x000fe200078e0200 */
[----:B-1----:R-:W-:Y:S01]  /*2220*/  LDSM.16.M88.4 R32, [R225+0x10100] ;  /* 0x01010000e120783b */ /* 0x002fe20000000200 */
[----:B------:R-:W-:-:S03]  /*2230*/  IMAD.IADD R216, R0, 0x1, R228 ;  /* 0x0000000100d87824 */ /* 0x000fc600078e02e4 */
[----:B------:R-:W-:Y:S04]  /*2240*/  LDSM.16.M88.4 R68, [R224+0x9900] ;  /* 0x00990000e044783b */ /* 0x000fe80000000200 */
[----:B------:R-:W-:Y:S04]  /*2250*/  LDSM.16.M88.4 R28, [R216] ;  /* 0x00000000d81c783b */ /* 0x000fe80000000200 */
[----:B------:R-:W-:Y:S01]  /*2260*/  LDSM.16.M88.4 R36, [R216+0x800] ;  /* 0x00080000d824783b */ /* 0x000fe20000000200 */
[C---:B--2---:R-:W-:Y:S03]  /*2270*/  HMMA.16816.F32 R16, R40.reuse, R12, RZ ;  /* 0x0000000c2810723c */ /* 0x044fe600000018ff */
[----:B------:R-:W-:Y:S04]  /*2280*/  LDSM.16.M88.4 R72, [R224+0xc900] ;  /* 0x00c90000e048783b */ /* 0x000fe80000000200 */
[----:B---3--:R-:W1:Y:S01]  /*2290*/  LDSM.16.M88.4 R8, [R224+0x8100] ;  /* 0x00810000e008783b */ /* 0x008e620000000200 */
[C---:B------:R-:W-:Y:S03]  /*22a0*/  HMMA.16816.F32 R12, R40.reuse, R14, RZ ;  /* 0x0000000e280c723c */ /* 0x040fe600000018ff */
[----:B------:R-:W0:Y:S05]  /*22b0*/  LDGDEPBAR ;  /* 0x00000000000079af */ /* 0x000e2a0000000000 */
[----:B------:R-:W-:Y:S01]  /*22c0*/  HMMA.16816.F32 R40, R40, R22, RZ ;  /* 0x000000162828723c */ /* 0x000fe200000018ff */
[----:B------:R-:W2:Y:S07]  /*22d0*/  LDSM.16.M88.4 R20, [R224+0x8900] ;  /* 0x00890000e014783b */ /* 0x000eae0000000200 */
[C---:B------:R-:W-:Y:S08]  /*22e0*/  HMMA.16816.F32 R16, R4.reuse, R64, R16 ;  /* 0x000000400410723c */ /* 0x040ff00000001810 */
[C---:B------:R-:W-:Y:S01]  /*22f0*/  HMMA.16816.F32 R12, R4.reuse, R66, R12 ;  /* 0x00000042040c723c */ /* 0x040fe2000000180c */
[----:B------:R-:W-:Y:S07]  /*2300*/  LDSM.16.M88.4 R64, [R216+0x1000] ;  /* 0x00100000d840783b */ /* 0x000fee0000000200 */
        /* <DEDUP_REMOVED lines=13> */
[----:B------:R-:W-:Y:S01]  /*23e0*/  HMMA.16816.F32 R40, R32, R70, R40 ;  /* 0x000000462028723c */ /* 0x000fe20000001828 */
[----:B------:R-:W4:Y:S04]  /*23f0*/  LDSM.16.M88.4 R32, [R229+0xa900] ;  /* 0x00a90000e520783b */ /* 0x000f280000000200 */
[----:B------:R-:W-:Y:S03]  /*2400*/  LDSM.16.M88.4 R68, [R224+0xb900] ;  /* 0x00b90000e044783b */ /* 0x000fe60000000200 */
        /* <DEDUP_REMOVED lines=10> */
[----:B------:R-:W-:Y:S01]  /*24b0*/  HMMA.16816.F32 R12, R24, R6, R12 ;  /* 0x00000006180c723c */ /* 0x000fe2000000180c */
[----:B------:R-:W2:Y:S07]  /*24c0*/  LDSM.16.M88.4 R4, [R228+0x2000] ;  /* 0x00200000e404783b */ /* 0x000eae0000000200 */
[C---:B------:R-:W-:Y:S08]  /*24d0*/  HMMA.16816.F32 R52, R8.reuse, R64, R52 ;  /* 0x000000400834723c */ /* 0x040ff00000001834 */
[----:B------:R-:W-:Y:S01]  /*24e0*/  HMMA.16816.F32 R48, R8, R66, R48 ;  /* 0x000000420830723c */ /* 0x000fe20000001830 */
[----:B------:R-:W3:Y:S04]  /*24f0*/  LDSM.16.M88.4 R8, [R228+0x2800] ;  /* 0x00280000e408783b */ /* 0x000ee80000000200 */
[----:B------:R-:W-:Y:S03]  /*2500*/  LDSM.16.M88.4 R64, [R230+0x18100] ;  /* 0x01810000e640783b */ /* 0x000fe60000000200 */
[C---:B----4-:R-:W-:Y:S08]  /*2510*/  HMMA.16816.F32 R60, R24.reuse, R32, R60 ;  /* 0x00000020183c723c */ /* 0x050ff0000000183c */
[C---:B------:R-:W-:Y:S01]  /*2520*/  HMMA.16816.F32 R56, R24.reuse, R34, R56 ;  /* 0x000000221838723c */ /* 0x040fe20000001838 */
[----:B------:R-:W4:Y:S07]  /*2530*/  LDSM.16.M88.4 R32, [R228+0x3000] ;  /* 0x00300000e420783b */ /* 0x000f2e0000000200 */
[C---:B-1----:R-:W-:Y:S08]  /*2540*/  HMMA.16816.F32 R52, R24.reuse, R28, R52 ;  /* 0x0000001c1834723c */ /* 0x042ff00000001834 */
[C---:B------:R-:W-:Y:S01]  /*2550*/  HMMA.16816.F32 R48, R24.reuse, R30, R48 ;  /* 0x0000001e1830723c */ /* 0x040fe20000001830 */
[----:B------:R-:W1:Y:S07]  /*2560*/  LDSM.16.M88.4 R28, [R228+0x3800] ;  /* 0x00380000e41c783b */ /* 0x000e6e0000000200 */
[C---:B-----5:R-:W-:Y:S08]  /*2570*/  HMMA.16816.F32 R44, R24.reuse, R36, R44 ;  /* 0x00000024182c723c */ /* 0x060ff0000000182c */
[----:B------:R-:W-:Y:S01]  /*2580*/  HMMA.16816.F32 R40, R24, R38, R40 ;  /* 0x000000261828723c */ /* 0x000fe20000001828 */
[----:B------:R-:W-:Y:S04]  /*2590*/  LDSM.16.M88.4 R36, [R225+0x14100] ;  /* 0x01410000e124783b */ /* 0x000fe80000000200 */
[----:B------:R-:W-:Y:S03]  /*25a0*/  LDSM.16.M88.4 R24, [R224+0xa100] ;  /* 0x00a10000e018783b */ /* 0x000fe60000000200 */
        /* <DEDUP_REMOVED lines=22> */
[C---:B------:R-:W-:Y:S08]  /*2710*/  HMMA.16816.F32 R44, R36.reuse, R68, R44 ;  /* 0x00000044242c723c */ /* 0x040ff0000000182c */
[----:B------:R-:W-:Y:S01]  /*2720*/  HMMA.16816.F32 R40, R36, R70, R40 ;  /* 0x000000462428723c */ /* 0x000fe20000001828 */
[----:B------:R-:W5:Y:S04]  /*2730*/  LDSM.16.M88.4 R68, [R229+0xd900] ;  /* 0x00d90000e544783b */ /* 0x000f680000000200 */
[----:B------:R-:W3:Y:S03]  /*2740*/  LDSM.16.M88.4 R36, [R229+0xc900] ;  /* 0x00c90000e524783b */ /* 0x000ee60000000200 */
[C---:B-1----:R-:W-:Y:S08]  /*2750*/  HMMA.16816.F32 R16, R20.reuse, R32, R16 ;  /* 0x000000201410723c */ /* 0x042ff00000001810 */
[C---:B------:R-:W-:Y:S01]  /*2760*/  HMMA.16816.F32 R12, R20.reuse, R34, R12 ;  /* 0x00000022140c723c */ /* 0x040fe2000000180c */
[----:B------:R-:W-:Y:S07]  /*2770*/  LDSM.16.M88.4 R32, [R228+0x4000] ;  /* 0x00400000e420783b */ /* 0x000fee0000000200 */
[C---:B--2---:R-:W-:Y:S08]  /*2780*/  HMMA.16816.F32 R52, R20.reuse, R4, R52 ;  /* 0x000000041434723c */ /* 0x044ff00000001834 */
[C---:B------:R-:W-:Y:S01]  /*2790*/  HMMA.16816.F32 R48, R20.reuse, R6, R48 ;  /* 0x000000061430723c */ /* 0x040fe20000001830 */
[----:B------:R-:W1:Y:S07]  /*27a0*/  LDSM.16.M88.4 R4, [R229+0xd100] ;  /* 0x00d10000e504783b */ /* 0x000e6e0000000200 */
[C---:B----4-:R-:W-:Y:S08]  /*27b0*/  HMMA.16816.F32 R44, R20.reuse, R24, R44 ;  /* 0x00000018142c723c */ /* 0x050ff0000000182c */
[C---:B------:R-:W-:Y:S08]  /*27c0*/  HMMA.16816.F32 R60, R20.reuse, R28, R60 ;  /* 0x0000001c143c723c */ /* 0x040ff0000000183c */
[C---:B------:R-:W-:Y:S01]  /*27d0*/  HMMA.16816.F32 R56, R20.reuse, R30, R56 ;  /* 0x0000001e1438723c */ /* 0x040fe20000001838 */
[----:B------:R-:W-:Y:S07]  /*27e0*/  LDSM.16.M88.4 R28, [R228+0x4800] ;  /* 0x00480000e41c783b */ /* 0x000fee0000000200 */
[----:B------:R-:W-:Y:S01]  /*27f0*/  HMMA.16816.F32 R40, R20, R26, R40 ;  /* 0x0000001a1428723c */ /* 0x000fe20000001828 */
[----:B------:R-:W-:Y:S04]  /*2800*/  LDSM.16.M88.4 R20, [R226+0x18100] ;  /* 0x01810000e214783b */ /* 0x000fe80000000200 */
[----:B------:R-:W2:Y:S03]  /*2810*/  LDSM.16.M88.4 R24, [R228+0x5800] ;  /* 0x00580000e418783b */ /* 0x000ea60000000200 */
[C---:B---3--:R-:W-:Y:S08]  /*2820*/  HMMA.16816.F32 R16, R64.reuse, R8, R16 ;  /* 0x000000084010723c */ /* 0x048ff00000001810 */
[C---:B------:R-:W-:Y:S01]  /*2830*/  HMMA.16816.F32 R12, R64.reuse, R10, R12 ;  /* 0x0000000a400c723c */ /* 0x040fe2000000180c */
[----:B------:R-:W3:Y:S07]  /*2840*/  LDSM.16.M88.4 R8, [R228+0x5000] ;  /* 0x00500000e408783b */ /* 0x000eee0000000200 */
[C---:B-----5:R-:W-:Y:S08]  /*2850*/  HMMA.16816.F32 R44, R64.reuse, R68, R44 ;  /* 0x00000044402c723c */ /* 0x060ff0000000182c */
[C---:B------:R-:W-:Y:S08]  /*2860*/  HMMA.16816.F32 R60, R64.reuse, R36, R60 ;  /* 0x00000024403c723c */ /* 0x040ff0000000183c */
[C---:B------:R-:W-:Y:S01]  /*2870*/  HMMA.16816.F32 R56, R64.reuse, R38, R56 ;  /* 0x000000264038723c */ /* 0x040fe20000001838 */
[----:B------:R-:W-:Y:S07]  /*2880*/  LDSM.16.M88.4 R36, [R225+0x18100] ;  /* 0x01810000e124783b */ /* 0x000fee0000000200 */
[C---:B------:R-:W-:Y:S01]  /*2890*/  HMMA.16816.F32 R40, R64.reuse, R70, R40 ;  /* 0x000000464028723c */ /* 0x040fe20000001828 */
[----:B------:R-:W-:Y:S07]  /*28a0*/  LDSM.16.M88.4 R68, [R224+0xd100] ;  /* 0x00d10000e044783b */ /* 0x000fee0000000200 */
[C---:B-1----:R-:W-:Y:S08]  /*28b0*/  HMMA.16816.F32 R52, R64.reuse, R4, R52 ;  /* 0x000000044034723c */ /* 0x042ff00000001834 */
[----:B------:R-:W-:Y:S01]  /*28c0*/  HMMA.16816.F32 R48, R64, R6, R48 ;  /* 0x000000064030723c */ /* 0x000fe20000001830 */
[----:B------:R-:W1:Y:S04]  /*28d0*/  LDSM.16.M88.4 R64, [R224+0xd900] ;  /* 0x00d90000e040783b */ /* 0x000e680000000200 */
[----:B------:R-:W4:Y:S03]  /*28e0*/  LDSM.16.M88.4 R4, [R224+0xc100] ;  /* 0x00c10000e004783b */ /* 0x000f260000000200 */
[C---:B--2---:R-:W-:Y:S08]  /*28f0*/  HMMA.16816.F32 R44, R20.reuse, R24, R44 ;  /* 0x00000018142c723c */ /* 0x044ff0000000182c */
[C---:B------:R-:W-:Y:S08]  /*2900*/  HMMA.16816.F32 R16, R20.reuse, R32, R16 ;  /* 0x000000201410723c */ /* 0x040ff00000001810 */
[C---:B------:R-:W-:Y:S01]  /*2910*/  HMMA.16816.F32 R12, R20.reuse, R34, R12 ;  /* 0x00000022140c723c */ /* 0x040fe2000000180c */
[----:B------:R-:W-:Y:S07]  /*2920*/  LDSM.16.M88.4 R32, [R216+0x4000] ;  /* 0x00400000d820783b */ /* 0x000fee0000000200 */
[C---:B------:R-:W-:Y:S08]  /*2930*/  HMMA.16816.F32 R60, R20.reuse, R28, R60 ;  /* 0x0000001c143c723c */ /* 0x040ff0000000183c */
[C---:B------:R-:W-:Y:S01]  /*2940*/  HMMA.16816.F32 R56, R20.reuse, R30, R56 ;  /* 0x0000001e1438723c */ /* 0x040fe20000001838 */
[----:B------:R-:W-:Y:S07]  /*2950*/  LDSM.16.M88.4 R28, [R216+0x4800] ;  /* 0x00480000d81c783b */ /* 0x000fee0000000200 */
[C---:B------:R-:W-:Y:S01]  /*2960*/  HMMA.16816.F32 R40, R20.reuse, R26, R40 ;  /* 0x0000001a1428723c */ /* 0x040fe20000001828 */
[----:B------:R-:W-:Y:S07]  /*2970*/  LDSM.16.M88.4 R24, [R216+0x5000] ;  /* 0x00500000d818783b */ /* 0x000fee0000000200 */
[C---:B---3--:R-:W-:Y:S08]  /*2980*/  HMMA.16816.F32 R52, R20.reuse, R8, R52 ;  /* 0x000000081434723c */ /* 0x048ff00000001834 */
[----:B------:R-:W-:Y:S01]  /*2990*/  HMMA.16816.F32 R48, R20, R10, R48 ;  /* 0x0000000a1430723c */ /* 0x000fe20000001830 */
[----:B------:R-:W-:Y:S04]  /*29a0*/  LDSM.16.M88.4 R8, [R223+0x18100] ;  /* 0x01810000df08783b */ /* 0x000fe80000000200 */
[----:B------:R-:W2:Y:S03]  /*29b0*/  LDSM.16.M88.4 R20, [R216+0x5800] ;  /* 0x00580000d814783b */ /* 0x000ea60000000200 */
[C---:B-1----:R-:W-:Y:S08]  /*29c0*/  HMMA.16816.F32 R44, R36.reuse, R64, R44 ;  /* 0x00000040242c723c */ /* 0x042ff0000000182c */
[C---:B----4-:R-:W-:Y:S08]  /*29d0*/  HMMA.16816.F32 R16, R36.reuse, R4, R16 ;  /* 0x000000042410723c */ /* 0x050ff00000001810 */
[C---:B------:R-:W-:Y:S01]  /*29e0*/  HMMA.16816.F32 R12, R36.reuse, R6, R12 ;  /* 0x00000006240c723c */ /* 0x040fe2000000180c */
[----:B------:R-:W-:Y:S07]  /*29f0*/  LDSM.16.M88.4 R4, [R229+0xe100] ;  /* 0x00e10000e504783b */ /* 0x000fee0000000200 */
[C---:B------:R-:W-:Y:S08]  /*2a00*/  HMMA.16816.F32 R60, R36.reuse, R72, R60 ;  /* 0x00000048243c723c */ /* 0x040ff0000000183c */
[C---:B------:R-:W-:Y:S01]  /*2a10*/  HMMA.16816.F32 R56, R36.reuse, R74, R56 ;  /* 0x0000004a2438723c */ /* 0x040fe20000001838 */
[----:B------:R-:W-:Y:S07]  /*2a20*/  LDSM.16.M88.4 R72, [R229+0xe900] ;  /* 0x00e90000e548783b */ /* 0x000fee0000000200 */
[C---:B------:R-:W-:Y:S01]  /*2a30*/  HMMA.16816.F32 R40, R36.reuse, R66, R40 ;  /* 0x000000422428723c */ /* 0x040fe20000001828 */
[----:B------:R-:W1:Y:S07]  /*2a40*/  LDSM.16.M88.4 R64, [R229+0xf900] ;  /* 0x00f90000e540783b */ /* 0x000e6e0000000200 */
[C---:B------:R-:W-:Y:S08]  /*2a50*/  HMMA.16816.F32 R52, R36.reuse, R68, R52 ;  /* 0x000000442434723c */ /* 0x040ff00000001834 */
[----:B------:R-:W-:Y:S01]  /*2a60*/  HMMA.16816.F32 R48, R36, R70, R48 ;  /* 0x000000462430723c */ /* 0x000fe20000001830 */
[----:B------:R-:W3:Y:S04]  /*2a70*/  LDSM.16.M88.4 R68, [R229+0xf100] ;  /* 0x00f10000e544783b */ /* 0x000ee80000000200 */
[----:B------:R-:W-:Y:S03]  /*2a80*/  LDSM.16.M88.4 R36, [R226+0x1c100] ;  /* 0x01c10000e224783b */ /* 0x000fe60000000200 */
[C---:B--2---:R-:W-:Y:S08]  /*2a90*/  HMMA.16816.F32 R44, R8.reuse, R20, R44 ;  /* 0x00000014082c723c */ /* 0x044ff0000000182c */
[C---:B------:R-:W-:Y:S08]  /*2aa0*/  HMMA.16816.F32 R16, R8.reuse, R32, R16 ;  /* 0x000000200810723c */ /* 0x040ff00000001810 */
[C---:B------:R-:W-:Y:S01]  /*2ab0*/  HMMA.16816.F32 R12, R8.reuse, R34, R12 ;  /* 0x00000022080c723c */ /* 0x040fe2000000180c */
[----:B------:R-:W2:Y:S07]  /*2ac0*/  LDSM.16.M88.4 R32, [R228+0x6000] ;  /* 0x00600000e420783b */ /* 0x000eae0000000200 */
[C---:B------:R-:W-:Y:S08]  /*2ad0*/  HMMA.16816.F32 R60, R8.reuse, R28, R60 ;  /* 0x0000001c083c723c */ /* 0x040ff0000000183c */
[C---:B------:R-:W-:Y:S01]  /*2ae0*/  HMMA.16816.F32 R56, R8.reuse, R30, R56 ;  /* 0x0000001e0838723c */ /* 0x040fe20000001838 */
[----:B------:R-:W4:Y:S07]  /*2af0*/  LDSM.16.M88.4 R28, [R228+0x6800] ;  /* 0x00680000e41c783b */ /* 0x000f2e0000000200 */
[C---:B------:R-:W-:Y:S01]  /*2b00*/  HMMA.16816.F32 R40, R8.reuse, R22, R40 ;  /* 0x000000160828723c */ /* 0x040fe20000001828 */
[----:B------:R-:W5:Y:S07]  /*2b10*/  LDSM.16.M88.4 R20, [R228+0x7800] ;  /* 0x00780000e414783b */ /* 0x000f6e0000000200 */
[C---:B------:R-:W-:Y:S08]  /*2b20*/  HMMA.16816.F32 R52, R8.reuse, R24, R52 ;  /* 0x000000180834723c */ /* 0x040ff00000001834 */
[----:B------:R-:W-:Y:S01]  /*2b30*/  HMMA.16816.F32 R48, R8, R26, R48 ;  /* 0x0000001a0830723c */ /* 0x000fe20000001830 */
[----:B------:R-:W2:Y:S04]  /*2b40*/  LDSM.16.M88.4 R24, [R228+0x7000] ;  /* 0x00700000e418783b */ /* 0x000ea80000000200 */
[----:B------:R-:W-:Y:S03]  /*2b50*/  LDSM.16.M88.4 R8, [R225+0x1c100] ;  /* 0x01c10000e108783b */ /* 0x000fe60000000200 */
[C---:B-1----:R-:W-:Y:S08]  /*2b60*/  HMMA.16816.F32 R44, R76.reuse, R64, R44 ;  /* 0x000000404c2c723c */ /* 0x042ff0000000182c */
[C---:B------:R-:W-:Y:S08]  /*2b70*/  HMMA.16816.F32 R16, R76.reuse, R4, R16 ;  /* 0x000000044c10723c */ /* 0x040ff00000001810 */
[C---:B------:R-:W-:Y:S01]  /*2b80*/  HMMA.16816.F32 R12, R76.reuse, R6, R12 ;  /* 0x000000064c0c723c */ /* 0x040fe2000000180c */
[----:B------:R-:W1:Y:S07]  /*2b90*/  LDSM.16.M88.4 R4, [R224+0xe100] ;  /* 0x00e10000e004783b */ /* 0x000e6e0000000200 */
[C---:B------:R-:W-:Y:S08]  /*2ba0*/  HMMA.16816.F32 R60, R76.reuse, R72, R60 ;  /* 0x000000484c3c723c */ /* 0x040ff0000000183c */
[C---:B------:R-:W-:Y:S08]  /*2bb0*/  HMMA.16816.F32 R56, R76.reuse, R74, R56 ;  /* 0x0000004a4c38723c */ /* 0x040ff00000001838 */
[C---:B------:R-:W-:Y:S01]  /*2bc0*/  HMMA.16816.F32 R64, R76.reuse, R66, R40 ;  /* 0x000000424c40723c */ /* 0x040fe20000001828 */
[----:B------:R-:W1:Y:S07]  /*2bd0*/  LDSM.16.M88.4 R40, [R224+0xe900] ;  /* 0x00e90000e028783b */ /* 0x000e6e0000000200 */
[C---:B---3--:R-:W-:Y:S08]  /*2be0*/  HMMA.16816.F32 R52, R76.reuse, R68, R52 ;  /* 0x000000444c34723c */ /* 0x048ff00000001834 */
[----:B------:R-:W-:Y:S08]  /*2bf0*/  HMMA.16816.F32 R48, R76, R70, R48 ;  /* 0x000000464c30723c */ /* 0x000ff00000001830 */
        /* <DEDUP_REMOVED lines=8> */
[----:B------:R-:W3:Y:S07]  /*2c80*/  LDSM.16.M88.4 R20, [R224+0xf900] ;  /* 0x00f90000e014783b */ /* 0x000eee0000000200 */
[C---:B------:R-:W-:Y:S08]  /*2c90*/  HMMA.16816.F32 R52, R36.reuse, R24, R52 ;  /* 0x000000182434723c */ /* 0x040ff00000001834 */
[----:B------:R-:W-:Y:S01]  /*2ca0*/  HMMA.16816.F32 R48, R36, R26, R48 ;  /* 0x0000001a2430723c */ /* 0x000fe20000001830 */
[----:B------:R-:W4:Y:S04]  /*2cb0*/  LDSM.16.M88.4 R24, [R216+0x6000] ;  /* 0x00600000d818783b */ /* 0x000f280000000200 */
[----:B------:R-:W-:Y:S03]  /*2cc0*/  LDSM.16.M88.4 R36, [R216+0x7000] ;  /* 0x00700000d824783b */ /* 0x000fe60000000200 */
[C---:B-1----:R-:W-:Y:S08]  /*2cd0*/  HMMA.16816.F32 R16, R8.reuse, R4, R16 ;  /* 0x000000040810723c */ /* 0x042ff00000001810 */
[C---:B------:R-:W-:Y:S01]  /*2ce0*/  HMMA.16816.F32 R12, R8.reuse, R6, R12 ;  /* 0x00000006080c723c */ /* 0x040fe2000000180c */
[----:B------:R-:W1:Y:S07]  /*2cf0*/  LDSM.16.M88.4 R4, [R216+0x6800] ;  /* 0x00680000d804783b */ /* 0x000e6e0000000200 */
[C---:B------:R-:W-:Y:S08]  /*2d00*/  HMMA.16816.F32 R60, R8.reuse, R40, R60 ;  /* 0x00000028083c723c */ /* 0x040ff0000000183c */
[----:B------:R-:W-:Y:S01]  /*2d10*/  HMMA.16816.F32 R56, R8, R42, R56 ;  /* 0x0000002a0838723c */ /* 0x000fe20000001838 */
[----:B------:R-:W5:Y:S01]  /*2d20*/  LDSM.16.M88.4 R40, [R216+0x7800] ;  /* 0x00780000d828783b */ /* 0x000f620000000200 */
[----:B------:R-:W-:-:S06]  /*2d30*/  DEPBAR.LE SB0, 0x0 ;  /* 0x000080000000791a */ /* 0x000fcc0000000000 */
[C---:B--2---:R-:W-:Y:S08]  /*2d40*/  HMMA.16816.F32 R52, R8.reuse, R32, R52 ;  /* 0x000000200834723c */ /* 0x044ff00000001834 */
[C---:B------:R-:W-:Y:S08]  /*2d50*/  HMMA.16816.F32 R48, R8.reuse, R34, R48 ;  /* 0x000000220830723c */ /* 0x040ff00000001830 */
[C---:B---3--:R-:W-:Y:S08]  /*2d60*/  HMMA.16816.F32 R44, R8.reuse, R20, R44 ;  /* 0x00000014082c723c */ /* 0x048ff0000000182c */
[----:B------:R-:W-:Y:S08]  /*2d70*/  HMMA.16816.F32 R64, R8, R22, R64 ;  /* 0x000000160840723c */ /* 0x000ff00000001840 */
[C---:B----4-:R-:W-:Y:S08]  /*2d80*/  HMMA.16816.F32 R16, R28.reuse, R24, R16 ;  /* 0x000000181c10723c */ /* 0x050ff00000001810 */
[C---:B------:R-:W-:Y:S07]  /*2d90*/  HMMA.16816.F32 R24, R28.reuse, R26, R12 ;  /* 0x0000001a1c18723c */ /* 0x040fee000000180c */
[----:B------:R-:W-:Y:S01]  /*2da0*/  SHF.R.S32.HI R13, RZ, 0x1f, R235 ;  /* 0x0000001fff0d7819 */ /* 0x000fe200000114eb */
[C---:B-1----:R-:W-:Y:S08]  /*2db0*/  HMMA.16816.F32 R60, R28.reuse, R4, R60 ;  /* 0x000000041c3c723c */ /* 0x042ff0000000183c */
[C---:B------:R-:W-:Y:S08]  /*2dc0*/  HMMA.16816.F32 R56, R28.reuse, R6, R56 ;  /* 0x000000061c38723c */ /* 0x040ff00000001838 */
[C---:B------:R-:W-:Y:S08]  /*2dd0*/  HMMA.16816.F32 R52, R28.reuse, R36, R52 ;  /* 0x000000241c34723c */ /* 0x040ff00000001834 */
[C---:B------:R-:W-:Y:S08]  /*2de0*/  HMMA.16816.F32 R48, R28.reuse, R38, R48 ;  /* 0x000000261c30723c */ /* 0x040ff00000001830 */
[C---:B-----5:R-:W-:Y:S08]  /*2df0*/  HMMA.16816.F32 R44, R28.reuse, R40, R44 ;  /* 0x000000281c2c723c */ /* 0x060ff0000000182c */
[----:B------:R-:W-:Y:S01]  /*2e00*/  HMMA.16816.F32 R64, R28, R42, R64 ;  /* 0x0000002a1c40723c */ /* 0x000fe20000001840 */
[----:B------:R-:W-:Y:S06]  /*2e10*/  BAR.SYNC.DEFER_BLOCKING 0x0 ;  /* 0x0000000000007b1d */ /* 0x000fec0000010000 */
[----:B------:R-:W-:Y:S05]  /*2e20*/  @P0 BRA `(.L_x_974) ;  /* 0x000004f000000947 */ /* 0x000fea0003800000 */
[----:B------:R-:W-:Y:S01]  /*2e30*/  IADD3 R232, R234, UR10, R80 ;  /* 0x0000000aeae87c10 */ /* 0x000fe2000fffe050 */
[----:B------:R-:W-:-:S03]  /*2e40*/  IMAD.MOV.U32 R231, RZ, RZ, RZ ;  /* 0x000000ffffe77224 */ /* 0x000fc600078e00ff */
        /* <DEDUP_REMOVED lines=10> */
[----:B------:R-:W-:Y:S01]  /*2ef0*/  ISETP.GE.AND P2, PT, R235, c[0x0][0x1d4], PT ;  /* 0x00007500eb007a0c */ /* 0x000fe20003f46270 */
[----:B------:R-:W-:Y:S01]  /*2f00*/  IMAD.SHL.U32 R8, R202, 0x2, RZ ;  /* 0x00000002ca087824 */ /* 0x000fe200078e00ff */
[----:B------:R-:W-:Y:S01]  /*2f10*/  SEL R22, RZ, 0x10, P6 ;  /* 0x00000010ff167807 */ /* 0x000fe20003000000 */
[----:B------:R-:W-:Y:S01]  /*2f20*/  IMAD R232, R0, c[0x0][0x2b8], R232 ;  /* 0x0000ae0000e87a24 */ /* 0x000fe200078e02e8 */
[----:B------:R-:W-:Y:S01]  /*2f30*/  SEL R23, RZ, 0x10, P2 ;  /* 0x00000010ff177807 */ /* 0x000fe20001000000 */
[----:B------:R-:W-:Y:S01]  /*2f40*/  IMAD.SHL.U32 R10, R201, 0x2, RZ ;  /* 0x00000002c90a7824 */ /* 0x000fe200078e00ff */
[----:B------:R-:W-:Y:S01]  /*2f50*/  IADD3 R30, -R22, 0x10, RZ ;  /* 0x00000010161e7810 */ /* 0x000fe20007ffe1ff */
[----:B------:R-:W-:Y:S01]  /*2f60*/  IMAD.WIDE.U32 R6, R232, c[0x0][0x1e0], RZ ;  /* 0x00007800e8067a25 */ /* 0x000fe200078e00ff */
[----:B------:R-:W-:-:S02]  /*2f70*/  SHF.R.S32.HI R0, RZ, 0x1f, R232 ;  /* 0x0000001fff007819 */ /* 0x000fc400000114e8 */
[----:B------:R-:W-:Y:S01]  /*2f80*/  IADD3 R32, -R23, 0x10, RZ ;  /* 0x0000001017207810 */ /* 0x000fe20007ffe1ff */
[----:B------:R-:W-:Y:S01]  /*2f90*/  IMAD.SHL.U32 R12, R200, 0x2, RZ ;  /* 0x00000002c80c7824 */ /* 0x000fe200078e00ff */
[----:B------:R-:W-:Y:S01]  /*2fa0*/  SEL R21, RZ, 0x10, P5 ;  /* 0x00000010ff157807 */ /* 0x000fe20002800000 */
[----:B------:R-:W-:Y:S01]  /*2fb0*/  IMAD R0, R0, c[0x0][0x1e0], RZ ;  /* 0x0000780000007a24 */ /* 0x000fe200078e02ff */
[----:B------:R-:W-:Y:S02]  /*2fc0*/  LOP3.LUT R32, R32, 0xf, RZ, 0xc0, !PT ;  /* 0x0000000f20207812 */ /* 0x000fe400078ec0ff */
[----:B------:R-:W-:Y:S01]  /*2fd0*/  LOP3.LUT R30, R30, 0xf, RZ, 0xc0, !PT ;  /* 0x0000000f1e1e7812 */ /* 0x000fe200078ec0ff */
[----:B------:R-:W-:Y:S01]  /*2fe0*/  IMAD R0, R232, c[0x0][0x1e4], R0 ;  /* 0x00007900e8007a24 */ /* 0x000fe200078e0200 */
[----:B------:R-:W-:Y:S02]  /*2ff0*/  IADD3 R28, -R21, 0x10, RZ ;  /* 0x00000010151c7810 */ /* 0x000fe40007ffe1ff */
[----:B------:R-:W-:Y:S01]  /*3000*/  IADD3 R14, -R243, 0x10, RZ ;  /* 0x00000010f30e7810 */ /* 0x000fe20007ffe1ff */
[----:B------:R-:W-:Y:S01]  /*3010*/  IMAD.IADD R7, R7, 0x1, R0 ;  /* 0x0000000107077824 */ /* 0x000fe200078e0200 */
[----:B------:R-:W-:-:S02]  /*3020*/  LOP3.LUT R28, R28, 0xf, RZ, 0xc0, !PT ;  /* 0x0000000f1c1c7812 */ /* 0x000fc400078ec0ff */
[----:B-1----:R-:W-:Y:S02]  /*3030*/  SHF.L.U64.HI R5, R235, 0x1, R13 ;  /* 0x00000001eb057819 */ /* 0x002fe4000001020d */
[----:B------:R-:W-:Y:S02]  /*3040*/  SHF.L.U64.HI R9, R201, 0x1, R241 ;  /* 0x00000001c9097819 */ /* 0x000fe400000102f1 */
[----:B------:R-:W-:Y:S02]  /*3050*/  LOP3.LUT R14, R14, 0xf, RZ, 0xc0, !PT ;  /* 0x0000000f0e0e7812 */ /* 0x000fe400078ec0ff */
[----:B------:R-:W-:Y:S02]  /*3060*/  SHF.L.U64.HI R11, R200, 0x1, R203 ;  /* 0x00000001c80b7819 */ /* 0x000fe400000102cb */
[----:B--2---:R-:W-:Y:S01]  /*3070*/  SHF.R.S32.HI R4, RZ, 0x1f, R231 ;  /* 0x0000001fff047819 */ /* 0x004fe200000114e7 */
[----:B------:R-:W-:-:S04]  /*3080*/  IMAD.WIDE.U32 R6, R231, c[0x0][0x1f0], R6 ;  /* 0x00007c00e7067a25 */ /* 0x000fc800078e0006 */
[----:B------:R-:W-:Y:S01]  /*3090*/  IMAD R4, R4, c[0x0][0x1f0], RZ ;  /* 0x00007c0004047a24 */ /* 0x000fe200078e02ff */
[----:B------:R-:W-:-:S03]  /*30a0*/  IADD3 R0, P0, R6, UR22, RZ ;  /* 0x0000001606007c10 */ /* 0x000fc6000ff1e0ff */
[----:B------:R-:W-:-:S05]  /*30b0*/  IMAD R4, R231, c[0x0][0x1f4], R4 ;  /* 0x00007d00e7047a24 */ /* 0x000fca00078e0204 */
[----:B------:R-:W-:Y:S02]  /*30c0*/  IADD3.X R6, R7, UR18, R4, P0, !PT ;  /* 0x0000001207067c10 */ /* 0x000fe400087fe404 */
[----:B------:R-:W-:Y:S02]  /*30d0*/  LEA R4, P0, R0, c[0x0][0x1c8], 0x1 ;  /* 0x0000720000047a11 */ /* 0x000fe400078008ff */
[----:B------:R-:W-:Y:S02]  /*30e0*/  SHF.L.U64.HI R7, R202, 0x1, R242 ;  /* 0x00000001ca077819 */ /* 0x000fe400000102f2 */
[----:B------:R-:W-:Y:S01]  /*30f0*/  LEA.HI.X R0, R0, c[0x0][0x1cc], R6, 0x1, P0 ;  /* 0x0000730000007a11 */ /* 0x000fe200000f0c06 */
[----:B------:R-:W1:Y:S01]  /*3100*/  SHFL.IDX PT, R15, R4, 0x1, 0x181f ;  /* 0x00381f00040f7f89 */ /* 0x000e6200000e0000 */
[----:B------:R-:W-:-:S03]  /*3110*/  IMAD.SHL.U32 R6, R235, 0x2, RZ ;  /* 0x00000002eb067824 */ /* 0x000fc600078e00ff */
[----:B------:R-:W2:Y:S04]  /*3120*/  SHFL.IDX PT, R20, R0, 0x1, 0x181f ;  /* 0x00381f0000147f89 */ /* 0x000ea800000e0000 */
[----:B------:R-:W3:Y:S04]  /*3130*/  SHFL.IDX PT, R4, R4, RZ, 0x181f ;  /* 0x00181fff04047589 */ /* 0x000ee800000e0000 */
[----:B------:R-:W4:Y:S01]  /*3140*/  SHFL.IDX PT, R0, R0, RZ, 0x181f ;  /* 0x00181fff00007589 */ /* 0x000f2200000e0000 */
        /* <DEDUP_REMOVED lines=8> */
[----:B---3--:R-:W-:Y:S02]  /*31d0*/  IADD3 R34, P0, R4, R6, RZ ;  /* 0x0000000604227210 */ /* 0x008fe40007f1e0ff */
[----:B------:R-:W-:-:S03]  /*31e0*/  ISETP.GE.AND P2, PT, R235, c[0x0][0x1d4], PT ;  /* 0x00007500eb007a0c */ /* 0x000fc60003f46270 */
[----:B----4-:R-:W-:Y:S01]  /*31f0*/  IMAD.X R35, R0, 0x1, R5, P0 ;  /* 0x0000000100237824 */ /* 0x010fe200000e0605 */
[----:B------:R-:W-:-:S05]  /*3200*/  IADD3 R6, P0, R4, R8, RZ ;  /* 0x0000000804067210 */ /* 0x000fca0007f1e0ff */
[----:B------:R-:W-:Y:S01]  /*3210*/  IMAD.X R7, R0, 0x1, R7, P0 ;  /* 0x0000000100077824 */ /* 0x000fe200000e0607 */
[----:B------:R-:W-:-:S03]  /*3220*/  IADD3 R8, P0, R4, R10, RZ ;  /* 0x0000000a04087210 */ /* 0x000fc60007f1e0ff */
[----:B------:R1:W-:Y:S02]  /*3230*/  LDGSTS.E.BYPASS.LTC128B.128 [R233+0x8100], [R34.64], !P2 ;  /* 0x0810000022e97fae */ /* 0x0003e4000d101d50 */
[----:B------:R-:W-:Y:S01]  /*3240*/  IMAD.X R9, R0, 0x1, R9, P0 ;  /* 0x0000000100097824 */ /* 0x000fe200000e0609 */
[----:B------:R-:W-:Y:S01]  /*3250*/  IADD3 R4, P0, R4, R12, RZ ;  /* 0x0000000c04047210 */ /* 0x000fe20007f1e0ff */
[----:B------:R1:W-:Y:S04]  /*3260*/  LDGSTS.E.BYPASS.LTC128B.128 [R233+0xa100], [R6.64], !P6 ;  /* 0x0a10000006e97fae */ /* 0x0003e8000f101d50 */
[----:B------:R-:W-:Y:S01]  /*3270*/  IMAD.X R5, R0, 0x1, R11, P0 ;  /* 0x0000000100057824 */ /* 0x000fe200000e060b */
[----:B------:R-:W-:Y:S01]  /*3280*/  ISETP.NE.U32.AND P0, PT, R23, RZ, PT ;  /* 0x000000ff1700720c */ /* 0x000fe20003f05070 */
[----:B------:R1:W-:Y:S04]  /*3290*/  LDGSTS.E.BYPASS.LTC128B.128 [R233+0xc100], [R8.64], !P5 ;  /* 0x0c10000008e97fae */ /* 0x0003e8000e901d50 */
[----:B------:R1:W-:Y:S08]  /*32a0*/  LDGSTS.E.BYPASS.LTC128B.128 [R233+0xe100], [R4.64], !P4 ;  /* 0x0e10000004e97fae */ /* 0x0003f0000e101d50 */
[----:B------:R1:W-:Y:S01]  /*32b0*/  LDGSTS.E.BYPASS.LTC128B.128.ZFILL [R233+0x9100], [R32.64], P0 ;  /* 0x0910000020e97fae */ /* 0x0003e20008141d50 */
[----:B------:R-:W-:-:S13]  /*32c0*/  ISETP.NE.U32.AND P0, PT, R22, RZ, PT ;  /* 0x000000ff1600720c */ /* 0x000fda0003f05070 */
[----:B------:R1:W-:Y:S01]  /*32d0*/  LDGSTS.E.BYPASS.LTC128B.128.ZFILL [R233+0xb100], [R30.64], P0 ;  /* 0x0b1000001ee97fae */ /* 0x0003e20008141d50 */
[----:B------:R-:W-:-:S13]  /*32e0*/  ISETP.NE.U32.AND P0, PT, R21, RZ, PT ;  /* 0x000000ff1500720c */ /* 0x000fda0003f05070 */
[----:B------:R1:W-:Y:S01]  /*32f0*/  LDGSTS.E.BYPASS.LTC128B.128.ZFILL [R233+0xd100], [R28.64], P0 ;  /* 0x0d1000001ce97fae */ /* 0x0003e20008141d50 */
[----:B------:R-:W-:-:S13]  /*3300*/  ISETP.NE.U32.AND P0, PT, R243, RZ, PT ;  /* 0x000000fff300720c */ /* 0x000fda0003f05070 */
[----:B------:R1:W-:Y:S02]  /*3310*/  LDGSTS.E.BYPASS.LTC128B.128.ZFILL [R233+0xf100], [R14.64], P0 ;  /* 0x0f1000000ee97fae */ /* 0x0003e40008141d50 */
.L_x_974:
[----:B------:R-:W-:Y:S01]  /*3320*/  LOP3.LUT R0, R84, 0xffffffe0, RZ, 0xc0, !PT ;  /* 0xffffffe054007812 */ /* 0x000fe200078ec0ff */
[----:B------:R-:W-:Y:S01]  /*3330*/  UIADD3 UR4, UR8, 0x1, -UR20 ;  /* 0x0000000108047890 */ /* 0x000fe2000fffe814 */
[----:B-1----:R-:W-:Y:S01]  /*3340*/  LEA.HI R5, R85, R83, RZ, 0x2 ;  /* 0x0000005355057211 */ /* 0x002fe200078f10ff */
[----:B------:R-:W-:Y:S01]  /*3350*/  ULDC UR5, c[0x0][0x324] ;  /* 0x0000c90000057ab9 */ /* 0x000fe20000000800 */
[----:B------:R-:W-:Y:S01]  /*3360*/  SHF.R.S32.HI R6, RZ, 0x1f, R86 ;  /* 0x0000001fff067819 */ /* 0x000fe20000011456 */
[----:B------:R-:W-:Y:S01]  /*3370*/  IMAD.IADD R0, R83, 0x1, -R0 ;  /* 0x0000000153007824 */ /* 0x000fe200078e0a00 */
[----:B------:R-:W-:Y:S01]  /*3380*/  LOP3.LUT R5, R5, 0xfffffffc, RZ, 0xc0, !PT ;  /* 0xfffffffc05057812 */ /* 0x000fe200078ec0ff */
[----:B------:R-:W-:Y:S01]  /*3390*/  IMAD.U32 R8, RZ, RZ, UR4 ;  /* 0x00000004ff087e24 */ /* 0x000fe2000f8e00ff */
[----:B------:R-:W-:Y:S01]  /*33a0*/  LEA.HI R6, R6, R86, RZ, 0x3 ;  /* 0x0000005606067211 */ /* 0x000fe200078f18ff */
[----:B------:R-:W-:Y:S01]  /*33b0*/  ULDC UR4, c[0x0][0x1d0] ;  /* 0x0000740000047ab9 */ /* 0x000fe20000000800 */
[----:B------:R-:W-:Y:S01]  /*33c0*/  SHF.R.S32.HI R4, RZ, 0x1f, R0 ;  /* 0x0000001fff047819 */ /* 0x000fe20000011400 */
[----:B------:R-:W-:Y:S01]  /*33d0*/  IMAD.IADD R83, R83, 0x1, -R5 ;  /* 0x0000000153537824 */ /* 0x000fe200078e0a05 */
[----:B------:R-:W-:Y:S01]  /*33e0*/  LOP3.LUT R6, R6, 0xffffff8, RZ, 0xc0, !PT ;  /* 0x0ffffff806067812 */ /* 0x000fe200078ec0ff */
[----:B------:R-:W-:Y:S01]  /*33f0*/  UIMAD UR4, UR11, UR4, -UR20 ;  /* 0x000000040b0472a4 */ /* 0x000fe2000f8e0a14 */
[----:B------:R-:W-:Y:S01]  /*3400*/  LEA.HI R4, R4, R0, RZ, 0x2 ;  /* 0x0000000004047211 */ /* 0x000fe200078f10ff */
[----:B------:R-:W-:Y:S01]  /*3410*/  ULOP3.LUT UR20, URZ, UR5, URZ, 0x33, !UPT ;  /* 0x000000053f147292 */ /* 0x000fe2000f8e333f */
[----:B------:R-:W-:Y:S01]  /*3420*/  LEA.HI R5, R83, R83, RZ, 0x1 ;  /* 0x0000005353057211 */ /* 0x000fe200078f08ff */
[----:B------:R-:W-:Y:S01]  /*3430*/  IMAD.IADD R86, R86, 0x1, -R6 ;  /* 0x0000000156567824 */ /* 0x000fe200078e0a06 */
[----:B------:R-:W-:Y:S01]  /*3440*/  PLOP3.LUT P0, PT, PT, PT, UP2, 0x80, 0x0 ;  /* 0x000000000000781c */ /* 0x000fe20003f0f028 */
[----:B------:R-:W0:Y:S01]  /*3450*/  LDGDEPBAR ;  /* 0x00000000000079af */ /* 0x000e220000000000 */
[----:B------:R-:W-:-:S02]  /*3460*/  LEA.HI.SX32 R6, R4, UR25, 0x1e ;  /* 0x0000001904067c11 */ /* 0x000fc4000f8ff2ff */
[----:B------:R-:W-:Y:S02]  /*3470*/  LOP3.LUT R5, R5, 0x1ffffffe, RZ, 0xc0, !PT ;  /* 0x1ffffffe05057812 */ /* 0x000fe400078ec0ff */
[----:B------:R-:W-:Y:S01]  /*3480*/  LOP3.LUT R237, R4, 0x7ffffffc, RZ, 0xc0, !PT ;  /* 0x7ffffffc04ed7812 */ /* 0x000fe200078ec0ff */
[----:B------:R-:W-:Y:S02]  /*3490*/  IMAD R6, R86, 0x10, R6 ;  /* 0x0000001056067824 */ /* 0x000fe400078e0206 */
[----:B------:R-:W-:Y:S02]  /*34a0*/  IMAD.IADD R5, R83, 0x1, -R5 ;  /* 0x0000000153057824 */ /* 0x000fe400078e0a05 */
[----:B------:R-:W-:Y:S02]  /*34b0*/  IMAD.IADD R237, R0, 0x1, -R237 ;  /* 0x0000000100ed7824 */ /* 0x000fe400078e0aed */
[----:B------:R-:W-:Y:S02]  /*34c0*/  IMAD R236, R5, 0x8, R6 ;  /* 0x0000000805ec7824 */ /* 0x000fe400078e0206 */
[----:B------:R-:W-:-:S02]  /*34d0*/  IMAD.SHL.U32 R237, R237, 0x2, RZ ;  /* 0x00000002eded7824 */ /* 0x000fc400078e00ff */
[----:B------:R-:W-:Y:S01]  /*34e0*/  @P0 IMAD.HI.U32 R5, R236, c[0x0][0x2c8], RZ ;  /* 0x0000b200ec050a27 */ /* 0x000fe200078e00ff */
[----:B------:R-:W-:Y:S02]  /*34f0*/  PLOP3.LUT P0, PT, PT, PT, UP2, 0x80, 0x0 ;  /* 0x000000000000781c */ /* 0x000fe40003f0f028 */
[----:B------:R-:W-:Y:S01]  /*3500*/  IADD3 R8, R8, -c[0x0][0x168], -R237 ;  /* 0x80005a0008087a10 */ /* 0x000fe20007ffe8ed */
[----:B------:R-:W-:Y:S01]  /*3510*/  IMAD.MOV.U32 R11, RZ, RZ, R236 ;  /* 0x000000ffff0b7224 */ /* 0x000fe200078e00ec */
[----:B------:R-:W-:Y:S01]  /*3520*/  IADD3 R0, -R237, UR4, RZ ;  /* 0x00000004ed007c10 */ /* 0x000fe2000fffe1ff */
[----:B------:R-:W-:Y:S01]  /*3530*/  IMAD.IADD R4, R82, 0x1, R81 ;  /* 0x0000000152047824 */ /* 0x000fe200078e0251 */
[C---:B------:R-:W-:Y:S02]  /*3540*/  IADD3 R10, R8.reuse, c[0x0][0x328], RZ ;  /* 0x0000ca00080a7a10 */ /* 0x040fe40007ffe0ff */
[----:B------:R-:W-:-:S05]  /*3550*/  IADD3 R8, R8, UR20, RZ ;  /* 0x0000001408087c10 */ /* 0x000fca000fffe0ff */
[----:B------:R-:W-:Y:S02]  /*3560*/  @P0 SHF.R.U32.HI R11, RZ, c[0x0][0x2cc], R5 ;  /* 0x0000b300ff0b0a19 */ /* 0x000fe40000011605 */
[----:B------:R-:W-:-:S03]  /*3570*/  PLOP3.LUT P0, PT, PT, PT, UP1, 0x40, 0x0 ;  /* 0x000000000000781c */ /* 0x000fc60003f0e818 */
[----:B------:R-:W1:Y:S02]  /*3580*/  SHFL.IDX PT, R5, R11, RZ, 0x1c1f ;  /* 0x001c1fff0b057589 */ /* 0x000e6400000e0000 */
[--C-:B-1----:R-:W-:Y:S02]  /*3590*/  IMAD.IADD R15, R10, 0x1, R5.reuse ;  /* 0x000000010a0f7824 */ /* 0x102fe400078e0205 */
[----:B------:R-:W-:-:S03]  /*35a0*/  IMAD.IADD R14, R8, 0x1, R5 ;  /* 0x00000001080e7824 */ /* 0x000fc600078e0205 */
[----:B------:R-:W-:-:S03]  /*35b0*/  IMNMX R15, R15, R0, PT ;  /* 0x000000000f0f7217 */ /* 0x000fc60003800200 */
        /* <DEDUP_REMOVED lines=13> */
.L_x_977:
[----:B------:R-:W-:-:S04]  /*3690*/  MOV R5, c[0x0][0x32c] ;  /* 0x0000cb0000057a02 */ /* 0x000fc80000000f00 */
[----:B------:R-:W-:-:S13]  /*36a0*/  ISETP.NE.AND P0, PT, R5, 0x1, PT ;  /* 0x000000010500780c */ /* 0x000fda0003f05270 */
[----:B------:R-:W-:-:S05]  /*36b0*/  @P0 IMAD.HI.U32 R5, R6, c[0x0][0x330], RZ ;  /* 0x0000cc0006050a27 */ /* 0x000fca00078e00ff */
[----:B------:R-:W-:Y:S02]  /*36c0*/  @P0 SHF.R.U32.HI R6, RZ, c[0x0][0x334], R5 ;  /* 0x0000cd00ff060a19 */ /* 0x000fe40000011605 */
.L_x_978:
[----:B------:R-:W-:Y:S05]  /*36d0*/  BSYNC B0 ;  /* 0x0000000000007941 */ /* 0x000fea0003800000 */
.L_x_976:
[----:B------:R-:W-:-:S04]  /*36e0*/  IMAD R6, R6, c[0x0][0x32c], -R80 ;  /* 0x0000cb0006067a24 */ /* 0x000fc800078e0a50 */
[----:B------:R-:W-:-:S05]  /*36f0*/  IMAD.IADD R6, R6, 0x1, -R237 ;  /* 0x0000000106067824 */ /* 0x000fca00078e0aed */
[----:B------:R-:W-:Y:S02]  /*3700*/  IADD3 R5, R6, c[0x0][0x32c], RZ ;  /* 0x0000cb0006057a10 */ /* 0x000fe40007ffe0ff */
[----:B------:R-:W-:Y:S02]  /*3710*/  IMNMX R14, R14, R6, !PT ;  /* 0x000000060e0e7217 */ /* 0x000fe40007800200 */
[----:B------:R-:W-:Y:S02]  /*3720*/  IMNMX R15, R15, R5, PT ;  /* 0x000000050f0f7217 */ /* 0x000fe40003800200 */
.L_x_975:
[----:B------:R-:W-:Y:S01]  /*3730*/  ISETP.LT.AND P2, PT, RZ, UR21, PT ;  /* 0x00000015ff007c0c */ /* 0x000fe2000bf41270 */
[----:B------:R-:W1:Y:S03]  /*3740*/  SHFL.IDX PT, R11, R11, 0x1, 0x1c1f ;  /* 0x003c1f000b0b7f89 */ /* 0x000e6600000e0000 */
[----:B------:R-:W-:-:S04]  /*3750*/  ISETP.GT.AND P0, PT, R14, RZ, P2 ;  /* 0x000000ff0e00720c */ /* 0x000fc80001704270 */
[----:B------:R-:W-:-:S04]  /*3760*/  ISETP.LT.OR P0, PT, R15, 0x1, P0 ;  /* 0x000000010f00780c */ /* 0x000fc80000701670 */
[----:B------:R-:W-:Y:S02]  /*3770*/  FSEL R12, R16, -INF , !P0 ;  /* 0xff800000100c7808 */ /* 0x000fe40004000000 */
[----:B------:R-:W-:-:S04]  /*3780*/  ISETP.GT.AND P0, PT, R14, 0x1, P2 ;  /* 0x000000010e00780c */ /* 0x000fc80001704270 */
[----:B------:R-:W-:-:S04]  /*3790*/  ISETP.LT.OR P0, PT, R15, 0x2, P0 ;  /* 0x000000020f00780c */ /* 0x000fc80000701670 */
[----:B------:R-:W-:Y:S02]  /*37a0*/  FSEL R17, R17, -INF , !P0 ;  /* 0xff80000011117808 */ /* 0x000fe40004000000 */
[----:B------:R-:W-:Y:S01]  /*37b0*/  ISETP.GT.AND P0, PT, R14, 0x8, P2 ;  /* 0x000000080e00780c */ /* 0x000fe20001704270 */
[----:B-1----:R-:W-:-:S03]  /*37c0*/  IMAD.IADD R10, R10, 0x1, R11 ;  /* 0x000000010a0a7824 */ /* 0x002fc600078e020b */
[----:B------:R-:W-:Y:S02]  /*37d0*/  ISETP.LT.OR P0, PT, R15, 0x9, P0 ;  /* 0x000000090f00780c */ /* 0x000fe40000701670 */
[----:B------:R-:W-:Y:S02]  /*37e0*/  IMNMX R0, R10, R0, PT ;  /* 0x000000000a007217 */ /* 0x000fe40003800200 */
        /* <DEDUP_REMOVED lines=38> */
[----:B------:R-:W-:-:S03]  /*3a50*/  IMAD.IADD R14, R8, 0x1, R11 ;  /* 0x00000001080e7824 */ /* 0x000fc600078e020b */
[----:B------:R-:W-:-:S04]  /*3a60*/  ISETP.LT.OR P0, PT, R15, 0x3a, P0 ;  /* 0x0000003a0f00780c */ /* 0x000fc80000701670 */
[----:B------:R-:W-:Y:S02]  /*3a70*/  FSEL R165, R65, -INF , !P0 ;  /* 0xff80000041a57808 */ /* 0x000fe40004000000 */
[----:B------:R-:W-:-:S13]  /*3a80*/  PLOP3.LUT P0, PT, PT, PT, UP1, 0x40, 0x0 ;  /* 0x000000000000781c */ /* 0x000fda0003f0e818 */
        /* <DEDUP_REMOVED lines=13> */
.L_x_981:
[----:B------:R-:W-:-:S04]  /*3b60*/  MOV R8, c[0x0][0x32c] ;  /* 0x0000cb0000087a02 */ /* 0x000fc80000000f00 */
[----:B------:R-:W-:-:S13]  /*3b70*/  ISETP.NE.AND P0, PT, R8, 0x1, PT ;  /* 0x000000010800780c */ /* 0x000fda0003f05270 */
[----:B------:R-:W-:-:S05]  /*3b80*/  @P0 IMAD.HI.U32 R8, R11, c[0x0][0x330], RZ ;  /* 0x0000cc000b080a27 */ /* 0x000fca00078e00ff */
[----:B------:R-:W-:Y:S02]  /*3b90*/  @P0 SHF.R.U32.HI R11, RZ, c[0x0][0x334], R8 ;  /* 0x0000cd00ff0b0a19 */ /* 0x000fe40000011608 */
.L_x_982:
[----:B------:R-:W-:Y:S05]  /*3ba0*/  BSYNC B0 ;  /* 0x0000000000007941 */ /* 0x000fea0003800000 */
.L_x_980:
[----:B------:R-:W-:-:S04]  /*3bb0*/  IMAD R10, R11, c[0x0][0x32c], -R80 ;  /* 0x0000cb000b0a7a24 */ /* 0x000fc800078e0a50 */
[----:B------:R-:W-:-:S05]  /*3bc0*/  IMAD.IADD R10, R10, 0x1, -R237 ;  /* 0x000000010a0a7824 */ /* 0x000fca00078e0aed */
[----:B------:R-:W-:Y:S02]  /*3bd0*/  IADD3 R8, R10, c[0x0][0x32c], RZ ;  /* 0x0000cb000a087a10 */ /* 0x000fe40007ffe0ff */
[----:B------:R-:W-:Y:S02]  /*3be0*/  IMNMX R14, R14, R10, !PT ;  /* 0x0000000a0e0e7217 */ /* 0x000fe40007800200 */
[----:B------:R-:W-:Y:S02]  /*3bf0*/  IMNMX R0, R0, R8, PT ;  /* 0x0000000800007217 */ /* 0x000fe40003800200 */
.L_x_979:
[----:B------:R-:W-:Y:S01]  /*3c00*/  ISETP.GT.AND P0, PT, R14, 0x8, P2 ;  /* 0x000000080e00780c */ /* 0x000fe20001704270 */
[----:B------:R-:W-:Y:S01]  /*3c10*/  IMAD.SHL.U32 R227, R4, 0x2, RZ ;  /* 0x0000000204e37824 */ /* 0x000fe200078e00ff */
[----:B------:R-:W-:Y:S01]  /*3c20*/  FMNMX.FTZ R20, R12, R17, !PT ;  /* 0x000000110c147209 */ /* 0x000fe20007810000 */
[----:B------:R-:W-:Y:S01]  /*3c30*/  ULDC.64 UR4, c[0x0][0x2c8] ;  /* 0x0000b20000047ab9 */ /* 0x000fe20000000a00 */
[----:B------:R-:W-:Y:S01]  /*3c40*/  ISETP.LT.OR P0, PT, R0, 0x9, P0 ;  /* 0x000000090000780c */ /* 0x000fe20000701670 */
[--C-:B------:R-:W-:Y:S01]  /*3c50*/  IMAD R222, R3, 0x2, R227.reuse ;  /* 0x0000000203de7824 */ /* 0x100fe200078e02e3 */
[----:B------:R-:W-:Y:S01]  /*3c60*/  FMNMX.FTZ R20, R24, R20, !PT ;  /* 0x0000001418147209 */ /* 0x000fe20007810000 */
[----:B------:R-:W-:Y:S01]  /*3c70*/  IMAD R221, R2, 0x2, R227 ;  /* 0x0000000202dd7824 */ /* 0x000fe200078e02e3 */
[----:B------:R-:W-:Y:S01]  /*3c80*/  FSEL R26, R26, -INF , !P0 ;  /* 0xff8000001a1a7808 */ /* 0x000fe20004000000 */
[----:B------:R-:W-:Y:S01]  /*3c90*/  IMAD R220, R2, 0x2, R222 ;  /* 0x0000000202dc7824 */ /* 0x000fe200078e02de */
[----:B------:R-:W-:Y:S01]  /*3ca0*/  ISETP.GT.AND P0, PT, R14, 0x9, P2 ;  /* 0x000000090e00780c */ /* 0x000fe20001704270 */
[----:B------:R-:W-:Y:S01]  /*3cb0*/  LDSM.16.MT88.4 R136, [R222+0x100] ;  /* 0x00010000de88783b */ /* 0x000fe20000004200 */
[----:B------:R-:W-:Y:S01]  /*3cc0*/  FMNMX.FTZ R20, R25, R20, !PT ;  /* 0x0000001419147209 */ /* 0x000fe20007810000 */
[----:B------:R-:W-:Y:S01]  /*3cd0*/  UIMAD.WIDE.U32 UR26, UR25, UR4, URZ ;  /* 0x00000004191a72a5 */ /* 0x000fe2000f8e003f */
[----:B------:R-:W-:Y:S01]  /*3ce0*/  ISETP.LT.OR P0, PT, R0, 0xa, P0 ;  /* 0x0000000a0000780c */ /* 0x000fe20000701670 */
[----:B------:R-:W-:Y:S01]  /*3cf0*/  LDSM.16.MT88.4 R156, [R227+0x100] ;  /* 0x00010000e39c783b */ /* 0x000fe20000004200 */
[----:B------:R-:W-:Y:S01]  /*3d00*/  FMNMX.FTZ R20, R7, R20, !PT ;  /* 0x0000001407147209 */ /* 0x000fe20007810000 */
[----:B------:R-:W-:Y:S01]  /*3d10*/  @UP2 USHF.R.U32.HI UR25, URZ, UR5, UR27 ;  /* 0x000000053f192299 */ /* 0x000fe2000801161b */
[----:B------:R-:W-:Y:S01]  /*3d20*/  FSEL R27, R27, -INF , !P0 ;  /* 0xff8000001b1b7808 */ /* 0x000fe20004000000 */
[----:B------:R-:W-:Y:S01]  /*3d30*/  LDSM.16.MT88.4 R144, [R221+0x100] ;  /* 0x00010000dd90783b */ /* 0x000fe20000004200 */
[----:B------:R-:W-:Y:S01]  /*3d40*/  ISETP.GT.AND P0, PT, R14, 0x10, P2 ;  /* 0x000000100e00780c */ /* 0x000fe20001704270 */
[----:B------:R-:W-:Y:S01]  /*3d50*/  UIADD3 UR4, UR24, UR25, URZ ;  /* 0x0000001918047290 */ /* 0x000fe2000fffe03f */
[----:B------:R-:W-:Y:S01]  /*3d60*/  FMNMX.FTZ R20, R6, R20, !PT ;  /* 0x0000001406147209 */ /* 0x000fe20007810000 */
[----:B------:R-:W-:Y:S01]  /*3d70*/  LDSM.16.MT88.4 R152, [R220+0x100] ;  /* 0x00010000dc98783b */ /* 0x000fe20000004200 */
[----:B------:R-:W-:Y:S01]  /*3d80*/  ISETP.LT.OR P0, PT, R0, 0x11, P0 ;  /* 0x000000110000780c */ /* 0x000fe20000701670 */
[----:B------:R-:W-:Y:S01]  /*3d90*/  ULDC UR25, c[0x0][0x328] ;  /* 0x0000ca0000197ab9 */ /* 0x000fe20000000800 */
[----:B------:R-:W-:Y:S01]  /*3da0*/  FMNMX.FTZ R20, R5, R20, !PT ;  /* 0x0000001405147209 */ /* 0x000fe20007810000 */
[----:B------:R-:W-:Y:S01]  /*3db0*/  LDSM.16.MT88.4 R40, [R227+0x2100] ;  /* 0x00210000e328783b */ /* 0x000fe20000004200 */
[----:B------:R-:W-:Y:S01]  /*3dc0*/  FSEL R11, R62, -INF , !P0 ;  /* 0xff8000003e0b7808 */ /* 0x000fe20004000000 */
[----:B------:R-:W-:Y:S01]  /*3dd0*/  UIADD3 UR21, UR21, -0x2, URZ ;  /* 0xfffffffe15157890 */ /* 0x000fe2000fffe03f */
[----:B------:R-:W-:Y:S01]  /*3de0*/  ISETP.GT.AND P0, PT, R14, 0x11, P2 ;  /* 0x000000110e00780c */ /* 0x000fe20001704270 */
[----:B------:R-:W-:Y:S01]  /*3df0*/  LDSM.16.MT88.4 R72, [R227+0x4100] ;  /* 0x00410000e348783b */ /* 0x000fe20000004200 */
[----:B------:R-:W-:Y:S01]  /*3e00*/  FMNMX.FTZ R20, R9, R20, !PT ;  /* 0x0000001409147209 */ /* 0x000fe20007810000 */
[----:B------:R-:W-:Y:S01]  /*3e10*/  UIADD3 UR25, UR4, UR25, URZ ;  /* 0x0000001904197290 */ /* 0x000fe2000fffe03f */
[----:B------:R-:W-:Y:S01]  /*3e20*/  ISETP.LT.OR P0, PT, R0, 0x12, P0 ;  /* 0x000000120000780c */ /* 0x000fe20000701670 */
[----:B------:R-:W-:Y:S01]  /*3e30*/  LDSM.16.MT88.4 R80, [R222+0x4100] ;  /* 0x00410000de50783b */ /* 0x000fe20000004200 */
[----:B------:R-:W-:-:S02]  /*3e40*/  FMNMX.FTZ R20, R180, R20, !PT ;  /* 0x00000014b4147209 */ /* 0x000fc40007810000 */
[----:B------:R-:W-:Y:S01]  /*3e50*/  FSEL R10, R63, -INF , !P0 ;  /* 0xff8000003f0a7808 */ /* 0x000fe20004000000 */
[----:B------:R-:W-:Y:S01]  /*3e60*/  LDSM.16.MT88.4 R88, [R221+0x4100] ;  /* 0x00410000dd58783b */ /* 0x000fe20000004200 */
[----:B------:R-:W-:Y:S02]  /*3e70*/  ISETP.GT.AND P0, PT, R14, 0x18, P2 ;  /* 0x000000180e00780c */ /* 0x000fe40001704270 */
[----:B------:R-:W-:Y:S01]  /*3e80*/  FMNMX.FTZ R20, R181, R20, !PT ;  /* 0x00000014b5147209 */ /* 0x000fe20007810000 */
[----:B------:R-:W-:Y:S01]  /*3e90*/  LDSM.16.MT88.4 R96, [R220+0x4100] ;  /* 0x00410000dc60783b */ /* 0x000fe20000004200 */
[----:B------:R-:W-:Y:S02]  /*3ea0*/  ISETP.LT.OR P0, PT, R0, 0x19, P0 ;  /* 0x000000190000780c */ /* 0x000fe40000701670 */
[----:B------:R-:W-:Y:S01]  /*3eb0*/  FMNMX.FTZ R20, R182, R20, !PT ;  /* 0x00000014b6147209 */ /* 0x000fe20007810000 */
[----:B------:R-:W-:Y:S01]  /*3ec0*/  LDSM.16.MT88.4 R104, [R227+0x6100] ;  /* 0x00610000e368783b */ /* 0x000fe20000004200 */
[----:B------:R-:W-:-:S02]  /*3ed0*/  FSEL R8, R58, -INF , !P0 ;  /* 0xff8000003a087808 */ /* 0x000fc40004000000 */
[----:B------:R-:W-:Y:S01]  /*3ee0*/  ISETP.GT.AND P0, PT, R14, 0x19, P2 ;  /* 0x000000190e00780c */ /* 0x000fe20001704270 */
[----:B------:R-:W-:Y:S01]  /*3ef0*/  LDSM.16.MT88.4 R112, [R222+0x6100] ;  /* 0x00610000de70783b */ /* 0x000fe20000004200 */
[----:B------:R-:W-:Y:S02]  /*3f00*/  FMNMX.FTZ R20, R183, R20, !PT ;  /* 0x00000014b7147209 */ /* 0x000fe40007810000 */
[----:B------:R-:W-:Y:S01]  /*3f10*/  ISETP.LT.OR P0, PT, R0, 0x1a, P0 ;  /* 0x0000001a0000780c */ /* 0x000fe20000701670 */
[----:B------:R-:W-:Y:S01]  /*3f20*/  LDSM.16.MT88.4 R120, [R221+0x6100] ;  /* 0x00610000dd78783b */ /* 0x000fe20000004200 */
[----:B------:R-:W-:Y:S02]  /*3f30*/  FMNMX.FTZ R20, R193, R20, !PT ;  /* 0x00000014c1147209 */ /* 0x000fe40007810000 */
        /* <DEDUP_REMOVED lines=9> */
[----:B------:R-:W-:Y:S02]  /*3fd0*/  ISETP.GT.AND P0, PT, R14, 0x21, P2 ;  /* 0x000000210e00780c */ /* 0x000fe40001704270 */
[----:B------:R-:W-:-:S02]  /*3fe0*/  FMNMX.FTZ R20, R165, R20, !PT ;  /* 0x00000014a5147209 */ /* 0x000fc40007810000 */
[----:B------:R-:W-:-:S03]  /*3ff0*/  ISETP.LT.OR P0, PT, R0, 0x22, P0 ;  /* 0x000000220000780c */ /* 0x000fc60000701670 */
[----:B------:R-:W1:Y:S01]  /*4000*/  SHFL.BFLY PT, R15, R20, 0x2, 0x1f ;  /* 0x0c401f00140f7f89 */ /* 0x000e6200000e0000 */
        /* <DEDUP_REMOVED lines=8> */
[----:B------:R-:W-:Y:S01]  /*4090*/  LDSM.16.MT88.4 R48, [R222+0x2100] ;  /* 0x00210000de30783b */ /* 0x000fe20000004200 */
[----:B-1----:R-:W-:Y:S02]  /*40a0*/  FMNMX.FTZ R20, R20, R15, !PT ;  /* 0x0000000f14147209 */ /* 0x002fe40007810000 */
        /* <DEDUP_REMOVED lines=8> */
[----:B------:R-:W-:-:S04]  /*4130*/  ISETP.GT.AND P0, PT, R14, RZ, P2 ;  /* 0x000000ff0e00720c */ /* 0x000fc80001704270 */
[----:B------:R-:W-:-:S04]  /*4140*/  ISETP.LT.OR P0, PT, R0, 0x1, P0 ;  /* 0x000000010000780c */ /* 0x000fc80000701670 */
[----:B------:R-:W-:Y:S02]  /*4150*/  FSEL R18, R18, -INF , !P0 ;  /* 0xff80000012127808 */ /* 0x000fe40004000000 */
[----:B------:R-:W-:Y:S02]  /*4160*/  ISETP.GT.AND P0, PT, R14, 0x38, P2 ;  /* 0x000000380e00780c */ /* 0x000fe40001704270 */
[----:B------:R-:W-:Y:S02]  /*4170*/  FMNMX.FTZ R21, R18, R19, !PT ;  /* 0x0000001312157209 */ /* 0x000fe40007810000 */
[----:B------:R-:W-:Y:S02]  /*4180*/  ISETP.LT.OR P0, PT, R0, 0x39, P0 ;  /* 0x000000390000780c */ /* 0x000fe40000701670 */
[----:B------:R-:W-:Y:S02]  /*4190*/  FMNMX.FTZ R21, R26, R21, !PT ;  /* 0x000000151a157209 */ /* 0x000fe40007810000 */
[----:B------:R-:W-:-:S02]  /*41a0*/  FSEL R186, R66, -INF , !P0 ;  /* 0xff80000042ba7808 */ /* 0x000fc40004000000 */
[----:B------:R-:W-:Y:S02]  /*41b0*/  FMNMX.FTZ R21, R27, R21, !PT ;  /* 0x000000151b157209 */ /* 0x000fe40007810000 */
[----:B------:R-:W-:Y:S02]  /*41c0*/  ISETP.GT.AND P0, PT, R14, 0x39, P2 ;  /* 0x000000390e00780c */ /* 0x000fe40001704270 */
[----:B------:R-:W-:Y:S01]  /*41d0*/  FMNMX.FTZ R21, R11, R21, !PT ;  /* 0x000000150b157209 */ /* 0x000fe20007810000 */
[----:B------:R-:W-:Y:S01]  /*41e0*/  SHFL.BFLY PT, R14, R20, 0x1, 0x1f ;  /* 0x0c201f00140e7f89 */ /* 0x000fe200000e0000 */
[----:B------:R-:W-:Y:S02]  /*41f0*/  ISETP.LT.OR P0, PT, R0, 0x3a, P0 ;  /* 0x0000003a0000780c */ /* 0x000fe40000701670 */
[----:B------:R-:W-:Y:S02]  /*4200*/  FMNMX.FTZ R21, R10, R21, !PT ;  /* 0x000000150a157209 */ /* 0x000fe40007810000 */
[----:B------:R-:W-:-:S02]  /*4210*/  FSEL R185, R67, -INF , !P0 ;  /* 0xff80000043b97808 */ /* 0x000fc40004000000 */
[----:B------:R-:W-:Y:S01]  /*4220*/  FMNMX.FTZ R21, R8, R21, !PT ;  /* 0x0000001508157209 */ /* 0x000fe20007810000 */
[----:B------:R-:W-:Y:S03]  /*4230*/  LDSM.16.MT88.4 R64, [R220+0x2100] ;  /* 0x00210000dc40783b */ /* 0x000fe60000004200 */
[----:B------:R-:W-:-:S04]  /*4240*/  FMNMX.FTZ R21, R16, R21, !PT ;  /* 0x0000001510157209 */ /* 0x000fc80007810000 */
[----:B------:R-:W-:-:S04]  /*4250*/  FMNMX.FTZ R21, R187, R21, !PT ;  /* 0x00000015bb157209 */ /* 0x000fc80007810000 */
[----:B------:R-:W-:-:S04]  /*4260*/  FMNMX.FTZ R21, R189, R21, !PT ;  /* 0x00000015bd157209 */ /* 0x000fc80007810000 */
[----:B------:R-:W-:-:S04]  /*4270*/  FMNMX.FTZ R21, R190, R21, !PT ;  /* 0x00000015be157209 */ /* 0x000fc80007810000 */
[----:B------:R-:W-:-:S04]  /*4280*/  FMNMX.FTZ R21, R191, R21, !PT ;  /* 0x00000015bf157209 */ /* 0x000fc80007810000 */
[----:B------:R-:W-:-:S04]  /*4290*/  FMNMX.FTZ R21, R164, R21, !PT ;  /* 0x00000015a4157209 */ /* 0x000fc80007810000 */
[----:B------:R-:W-:-:S04]  /*42a0*/  FMNMX.FTZ R0, R188, R21, !PT ;  /* 0x00000015bc007209 */ /* 0x000fc80007810000 */
[----:B------:R-:W-:-:S04]  /*42b0*/  FMNMX.FTZ R0, R186, R0, !PT ;  /* 0x00000000ba007209 */ /* 0x000fc80007810000 */
[----:B------:R-:W-:-:S05]  /*42c0*/  FMNMX.FTZ R0, R185, R0, !PT ;  /* 0x00000000b9007209 */ /* 0x000fca0007810000 */
[----:B------:R-:W1:Y:S02]  /*42d0*/  SHFL.BFLY PT, R15, R0, 0x2, 0x1f ;  /* 0x0c401f00000f7f89 */ /* 0x000e6400000e0000 */
[----:B-1----:R-:W-:Y:S02]  /*42e0*/  FMNMX.FTZ R15, R0, R15, !PT ;  /* 0x0000000f000f7209 */ /* 0x002fe40007810000 */
[----:B------:R-:W-:Y:S02]  /*42f0*/  FMNMX.FTZ R0, R20, R14, !PT ;  /* 0x0000000e14007209 */ /* 0x000fe40007810000 */
[----:B------:R-:W-:Y:S02]  /*4300*/  LDSM.16.MT88.4 R20, [R220+0x900] ;  /* 0x00090000dc14783b */ /* 0x000fe40000004200 */
[C---:B------:R-:W-:Y:S01]  /*4310*/  FSETP.NEU.FTZ.AND P0, PT, R0.reuse, -INF , PT ;  /* 0xff8000000000780b */ /* 0x040fe20003f1d000 */
[----:B------:R-:W-:Y:S01]  /*4320*/  FMUL.FTZ R166, R0, c[0x0][0x2d0] ;  /* 0x0000b40000a67a20 */ /* 0x000fe20000410000 */
[----:B------:R-:W1:Y:S04]  /*4330*/  SHFL.BFLY PT, R14, R15, 0x1, 0x1f ;  /* 0x0c201f000f0e7f89 */ /* 0x000e6800000e0000 */
        /* <DEDUP_REMOVED lines=9> */
[----:B------:R-:W2:Y:S01]  /*43d0*/  LDSM.16.MT88.4 R4, [R220+0x6100] ;  /* 0x00610000dc04783b */ /* 0x000ea20000004200 */
[----:B-1----:R-:W-:Y:S01]  /*43e0*/  FMNMX.FTZ R12, R15, R14, !PT ;  /* 0x0000000e0f0c7209 */ /* 0x002fe20007810000 */
[----:B------:R-:W1:Y:S01]  /*43f0*/  MUFU.EX2 R178, R178 ;  /* 0x000000b200b27308 */ /* 0x000e620000000800 */
[--C-:B------:R-:W-:Y:S02]  /*4400*/  FFMA.FTZ R15, R9, c[0x0][0x2d0], -R166.reuse ;  /* 0x0000b400090f7a23 */ /* 0x100fe400000108a6 */
[C---:B------:R-:W-:Y:S01]  /*4410*/  FSETP.NEU.FTZ.AND P0, PT, R12.reuse, -INF , PT ;  /* 0xff8000000c00780b */ /* 0x040fe20003f1d000 */
[----:B------:R-:W-:Y:S02]  /*4420*/  FMUL.FTZ R184, R12, c[0x0][0x2d0] ;  /* 0x0000b4000cb87a20 */ /* 0x000fe40000410000 */
[----:B------:R-:W-:-:S02]  /*4430*/  FFMA.FTZ R180, R180, c[0x0][0x2d0], -R166 ;  /* 0x0000b400b4b47a23 */ /* 0x000fc400000108a6 */
[----:B------:R-:W-:Y:S01]  /*4440*/  MUFU.EX2 R177, R177 ;  /* 0x000000b100b17308 */ /* 0x000fe20000000800 */
[----:B------:R-:W-:Y:S01]  /*4450*/  FSEL R184, R184, RZ, P0 ;  /* 0x000000ffb8b87208 */ /* 0x000fe20000000000 */
[--C-:B------:R-:W-:Y:S01]  /*4460*/  FFMA.FTZ R181, R181, c[0x0][0x2d0], -R166.reuse ;  /* 0x0000b400b5b57a23 */ /* 0x100fe200000108a6 */
[----:B------:R-:W-:Y:S01]  /*4470*/  PLOP3.LUT P0, PT, PT, PT, UP1, 0x40, 0x0 ;  /* 0x000000000000781c */ /* 0x000fe20003f0e818 */
[----:B------:R-:W-:Y:S02]  /*4480*/  FFMA.FTZ R182, R182, c[0x0][0x2d0], -R166 ;  /* 0x0000b400b6b67a23 */ /* 0x000fe400000108a6 */
[--C-:B------:R-:W-:Y:S02]  /*4490*/  FFMA.FTZ R172, R18, c[0x0][0x2d0], -R184.reuse ;  /* 0x0000b40012ac7a23 */ /* 0x100fe400000108b8 */
[--C-:B------:R-:W-:Y:S01]  /*44a0*/  FFMA.FTZ R174, R19, c[0x0][0x2d0], -R184.reuse ;  /* 0x0000b40013ae7a23 */ /* 0x100fe200000108b8 */
[----:B------:R-:W3:Y:S01]  /*44b0*/  MUFU.EX2 R173, R173 ;  /* 0x000000ad00ad7308 */ /* 0x000ee20000000800 */
[--C-:B------:R-:W-:Y:S01]  /*44c0*/  FFMA.FTZ R175, R26, c[0x0][0x2d0], -R184.reuse ;  /* 0x0000b4001aaf7a23 */ /* 0x100fe200000108b8 */
[----:B-1----:R-:W-:Y:S01]  /*44d0*/  F2FP.PACK_AB R128, R178, R179 ;  /* 0x000000b3b280723e */ /* 0x002fe200000000ff */
[----:B------:R-:W-:-:S02]  /*44e0*/  FFMA.FTZ R169, R27, c[0x0][0x2d0], -R184 ;  /* 0x0000b4001ba97a23 */ /* 0x000fc400000108b8 */
[--C-:B------:R-:W-:Y:S01]  /*44f0*/  FFMA.FTZ R168, R11, c[0x0][0x2d0], -R184.reuse ;  /* 0x0000b4000ba87a23 */ /* 0x100fe200000108b8 */
[----:B------:R-:W-:Y:S01]  /*4500*/  LDSM.16.MT88.4 R24, [R227+0x2900] ;  /* 0x00290000e318783b */ /* 0x000fe20000004200 */
[--C-:B------:R-:W-:Y:S01]  /*4510*/  FFMA.FTZ R14, R10, c[0x0][0x2d0], -R184.reuse ;  /* 0x0000b4000a0e7a23 */ /* 0x100fe200000108b8 */
[----:B------:R-:W-:Y:S01]  /*4520*/  MUFU.EX2 R172, R172 ;  /* 0x000000ac00ac7308 */ /* 0x000fe20000000800 */
[--C-:B------:R-:W-:Y:S02]  /*4530*/  FFMA.FTZ R3, R8, c[0x0][0x2d0], -R184.reuse ;  /* 0x0000b40008037a23 */ /* 0x100fe400000108b8 */
[----:B------:R-:W1:Y:S01]  /*4540*/  LDSM.16.MT88.4 R8, [R222+0x900] ;  /* 0x00090000de08783b */ /* 0x000e620000004200 */
[----:B------:R-:W-:Y:S02]  /*4550*/  FFMA.FTZ R2, R16, c[0x0][0x2d0], -R184 ;  /* 0x0000b40010027a23 */ /* 0x000fe400000108b8 */
[----:B------:R-:W-:Y:S01]  /*4560*/  FFMA.FTZ R183, R183, c[0x0][0x2d0], -R166 ;  /* 0x0000b400b7b77a23 */ /* 0x000fe200000108a6 */
[----:B------:R-:W4:Y:S01]  /*4570*/  LDSM.16.MT88.4 R16, [R222+0x2900] ;  /* 0x00290000de10783b */ /* 0x000f220000004200 */
[----:B------:R-:W5:Y:S01]  /*4580*/  MUFU.EX2 R174, R174 ;  /* 0x000000ae00ae7308 */ /* 0x000f620000000800 */
[----:B---3--:R-:W-:Y:S01]  /*4590*/  F2FP.PACK_AB R130, R173, R177 ;  /* 0x000000b1ad82723e */ /* 0x008fe200000000ff */
[----:B------:R-:W-:-:S02]  /*45a0*/  FFMA.FTZ R187, R187, c[0x0][0x2d0], -R184 ;  /* 0x0000b400bbbb7a23 */ /* 0x000fc400000108b8 */
[--C-:B------:R-:W-:Y:S02]  /*45b0*/  FFMA.FTZ R189, R189, c[0x0][0x2d0], -R184.reuse ;  /* 0x0000b400bdbd7a23 */ /* 0x100fe400000108b8 */
[--C-:B------:R-:W-:Y:S02]  /*45c0*/  FFMA.FTZ R190, R190, c[0x0][0x2d0], -R184.reuse ;  /* 0x0000b400bebe7a23 */ /* 0x100fe400000108b8 */
[----:B------:R-:W-:Y:S01]  /*45d0*/  MUFU.EX2 R175, R175 ;  /* 0x000000af00af7308 */ /* 0x000fe20000000800 */
[----:B------:R-:W-:Y:S02]  /*45e0*/  FFMA.FTZ R191, R191, c[0x0][0x2d0], -R184 ;  /* 0x0000b400bfbf7a23 */ /* 0x000fe400000108b8 */
[--C-:B------:R-:W-:Y:S02]  /*45f0*/  FFMA.FTZ R193, R193, c[0x0][0x2d0], -R166.reuse ;  /* 0x0000b400c1c17a23 */ /* 0x100fe400000108a6 */
[--C-:B------:R-:W-:Y:S02]  /*4600*/  FFMA.FTZ R192, R192, c[0x0][0x2d0], -R166.reuse ;  /* 0x0000b400c0c07a23 */ /* 0x100fe400000108a6 */
[--C-:B------:R-:W-:Y:S01]  /*4610*/  FFMA.FTZ R194, R167, c[0x0][0x2d0], -R166.reuse ;  /* 0x0000b400a7c27a23 */ /* 0x100fe200000108a6 */
[----:B------:R-:W3:Y:S01]  /*4620*/  MUFU.EX2 R169, R169 ;  /* 0x000000a900a97308 */ /* 0x000ee20000000800 */
[----:B-----5:R-:W-:Y:S01]  /*4630*/  F2FP.PACK_AB R129, R174, R172 ;  /* 0x000000acae81723e */ /* 0x020fe200000000ff */
[----:B------:R-:W-:-:S02]  /*4640*/  FFMA.FTZ R240, R165, c[0x0][0x2d0], -R166 ;  /* 0x0000b400a5f07a23 */ /* 0x000fc400000108a6 */
[--C-:B------:R-:W-:Y:S02]  /*4650*/  FFMA.FTZ R195, R164, c[0x0][0x2d0], -R184.reuse ;  /* 0x0000b400a4c37a23 */ /* 0x100fe400000108b8 */
[--C-:B------:R-:W-:Y:S01]  /*4660*/  FFMA.FTZ R188, R188, c[0x0][0x2d0], -R184.reuse ;  /* 0x0000b400bcbc7a23 */ /* 0x100fe200000108b8 */
[----:B------:R-:W-:Y:S01]  /*4670*/  LDSM.16.MT88.4 R164, [R227+0x1900] ;  /* 0x00190000e3a4783b */ /* 0x000fe20000004200 */
[----:B------:R-:W-:Y:S01]  /*4680*/  MUFU.EX2 R176, R176 ;  /* 0x000000b000b07308 */ /* 0x000fe20000000800 */
[--C-:B------:R-:W-:Y:S02]  /*4690*/  FFMA.FTZ R186, R186, c[0x0][0x2d0], -R184.reuse ;  /* 0x0000b400baba7a23 */ /* 0x100fe400000108b8 */
[----:B------:R-:W-:Y:S02]  /*46a0*/  FFMA.FTZ R239, R185, c[0x0][0x2d0], -R184 ;  /* 0x0000b400b9ef7a23 */ /* 0x000fe400000108b8 */
[----:B------:R-:W-:Y:S02]  /*46b0*/  FADD.FTZ R178, R179, R178 ;  /* 0x000000b2b3b27221 */ /* 0x000fe40000010000 */
[----:B------:R-:W-:Y:S01]  /*46c0*/  FADD.FTZ R172, R172, R174 ;  /* 0x000000aeacac7221 */ /* 0x000fe20000010000 */
[----:B---3--:R-:W-:Y:S01]  /*46d0*/  F2FP.PACK_AB R131, R169, R175 ;  /* 0x000000afa983723e */ /* 0x008fe200000000ff */
[----:B------:R-:W3:Y:S01]  /*46e0*/  MUFU.EX2 R171, R171 ;  /* 0x000000ab00ab7308 */ /* 0x000ee20000000800 */
[----:B------:R-:W-:-:S02]  /*46f0*/  FADD.FTZ R177, R177, R178 ;  /* 0x000000b2b1b17221 */ /* 0x000fc40000010000 */
[----:B------:R-:W-:Y:S02]  /*4700*/  FADD.FTZ R175, R175, R172 ;  /* 0x000000acafaf7221 */ /* 0x000fe40000010000 */
[----:B------:R-:W-:Y:S01]  /*4710*/  FADD.FTZ R177, R173, R177 ;  /* 0x000000b1adb17221 */ /* 0x000fe20000010000 */
[C---:B------:R-:W-:Y:S01]  /*4720*/  HMMA.16816.F32 R132, R128.reuse, R136, RZ ;  /* 0x000000888084723c */ /* 0x040fe200000018ff */
[----:B------:R-:W-:Y:S01]  /*4730*/  FADD.FTZ R175, R169, R175 ;  /* 0x000000afa9af7221 */ /* 0x000fe20000010000 */
        /* <DEDUP_REMOVED lines=36> */
[----:B------:R-:W1:Y:S06]  /*4980*/  MUFU.EX2 R195, R195 ;  /* 0x000000c300c37308 */ /* 0x000e6c0000000800 */
        /* <DEDUP_REMOVED lines=27> */
[----:B------:R-:W-:Y:S01]  /*4b40*/  HMMA.16816.F32 R132, R4, R8, R132 ;  /* 0x000000080484723c */ /* 0x000fe20000001884 */
[----:B------:R-:W-:-:S07]  /*4b50*/  FADD.FTZ R3, R2, R3 ;  /* 0x0000000302037221 */ /* 0x000fce0000010000 */
[C---:B------:R-:W-:Y:S01]  /*4b60*/  HMMA.16816.F32 R136, R4.reuse, R10, R136 ;  /* 0x0000000a0488723c */ /* 0x040fe20000001888 */
[----:B------:R-:W1:Y:S07]  /*4b70*/  LDSM.16.MT88.4 R8, [R221+0x2900] ;  /* 0x00290000dd08783b */ /* 0x000e6e0000004200 */
[C---:B----4-:R-:W-:Y:S08]  /*4b80*/  HMMA.16816.F32 R44, R4.reuse, R16, R44 ;  /* 0x00000010042c723c */ /* 0x050ff0000000182c */
[C---:B------:R-:W-:Y:S01]  /*4b90*/  HMMA.16816.F32 R48, R4.reuse, R18, R48 ;  /* 0x000000120430723c */ /* 0x040fe20000001830 */
[----:B------:R-:W2:Y:S07]  /*4ba0*/  LDSM.16.MT88.4 R16, [R221+0x4900] ;  /* 0x00490000dd10783b */ /* 0x000eae0000004200 */
[C---:B------:R-:W-:Y:S08]  /*4bb0*/  HMMA.16816.F32 R148, R4.reuse, R20, R148 ;  /* 0x000000140494723c */ /* 0x040ff00000001894 */
[C---:B------:R-:W-:Y:S01]  /*4bc0*/  HMMA.16816.F32 R152, R4.reuse, R22, R152 ;  /* 0x000000160498723c */ /* 0x040fe20000001898 */
[----:B------:R-:W-:Y:S07]  /*4bd0*/  LDSM.16.MT88.4 R20, [R227+0x4900] ;  /* 0x00490000e314783b */ /* 0x000fee0000004200 */
[C---:B------:R-:W-:Y:S08]  /*4be0*/  HMMA.16816.F32 R160, R4.reuse, R32, R160 ;  /* 0x0000002004a0723c */ /* 0x040ff000000018a0 */
[C---:B-1----:R-:W-:Y:S08]  /*4bf0*/  HMMA.16816.F32 R52, R4.reuse, R8, R52 ;  /* 0x000000080434723c */ /* 0x042ff00000001834 */
[C---:B------:R-:W-:Y:S01]  /*4c00*/  HMMA.16816.F32 R56, R4.reuse, R10, R56 ;  /* 0x0000000a0438723c */ /* 0x040fe20000001838 */
[----:B------:R-:W1:Y:S07]  /*4c10*/  LDSM.16.MT88.4 R8, [R220+0x4900] ;  /* 0x00490000dc08783b */ /* 0x000e6e0000004200 */
[C---:B--2---:R-:W-:Y:S08]  /*4c20*/  HMMA.16816.F32 R84, R4.reuse, R16, R84 ;  /* 0x000000100454723c */ /* 0x044ff00000001854 */
[C---:B------:R-:W-:Y:S01]  /*4c30*/  HMMA.16816.F32 R88, R4.reuse, R18, R88 ;  /* 0x000000120458723c */ /* 0x040fe20000001858 */
[----:B------:R-:W2:Y:S07]  /*4c40*/  LDSM.16.MT88.4 R16, [R221+0x6900] ;  /* 0x00690000dd10783b */ /* 0x000eae0000004200 */
[C---:B------:R-:W-:Y:S01]  /*4c50*/  HMMA.16816.F32 R156, R4.reuse, R34, R156 ;  /* 0x00000022049c723c */ /* 0x040fe2000000189c */
[----:B------:R-:W-:Y:S07]  /*4c60*/  LDSM.16.MT88.4 R32, [R220+0x2900] ;  /* 0x00290000dc20783b */ /* 0x000fee0000004200 */
        /* <DEDUP_REMOVED lines=9> */
[C---:B------:R-:W-:Y:S08]  /*4d00*/  HMMA.16816.F32 R68, R4.reuse, R20, R68 ;  /* 0x000000140444723c */ /* 0x040ff00000001844 */
        /* <DEDUP_REMOVED lines=14> */
[C---:B---3--:R-:W-:Y:S08]  /*4df0*/  HMMA.16816.F32 R100, R4.reuse, R24, R100 ;  /* 0x000000180464723c */ /* 0x048ff00000001864 */
[C---:B------:R-:W-:Y:S01]  /*4e00*/  HMMA.16816.F32 R104, R4.reuse, R26, R104 ;  /* 0x0000001a0468723c */ /* 0x040fe20000001868 */
[----:B------:R-:W3:Y:S07]  /*4e10*/  LDSM.16.MT88.4 R24, [R227+0x1100] ;  /* 0x00110000e318783b */ /* 0x000eee0000004200 */
[C---:B----4-:R-:W-:Y:S08]  /*4e20*/  HMMA.16816.F32 R108, R4.reuse, R20, R108 ;  /* 0x00000014046c723c */ /* 0x050ff0000000186c */
[----:B------:R-:W-:Y:S01]  /*4e30*/  HMMA.16816.F32 R112, R4, R22, R112 ;  /* 0x000000160470723c */ /* 0x000fe20000001870 */
[----:B------:R-:W4:Y:S06]  /*4e40*/  LDSM.16.MT88.4 R20, [R222+0x1100] ;  /* 0x00110000de14783b */ /* 0x000f2c0000004200 */
        /* <DEDUP_REMOVED lines=13> */
[----:B------:R-:W-:Y:S01]  /*4f20*/  HMMA.16816.F32 R40, R4, R18, R40 ;  /* 0x000000120428723c */ /* 0x000fe20000001828 */
[----:B------:R-:W2:Y:S01]  /*4f30*/  LDSM.16.MT88.4 R16, [R221+0x5100] ;  /* 0x00510000dd10783b */ /* 0x000ea20000004200 */
[----:B------:R-:W-:-:S04]  /*4f40*/  FADD.FTZ R190, R195, R190 ;  /* 0x000000bec3be7221 */ /* 0x000fc80000010000 */
[----:B------:R-:W-:Y:S02]  /*4f50*/  FADD.FTZ R190, R188, R190 ;  /* 0x000000bebcbe7221 */ /* 0x000fe40000010000 */
        /* <DEDUP_REMOVED lines=17> */
[----:B------:R-:W5:Y:S07]  /*5070*/  LDSM.16.MT88.4 R32, [R227+0x5100] ;  /* 0x00510000e320783b */ /* 0x000f6e0000004200 */
[C---:B------:R-:W-:Y:S08]  /*5080*/  HMMA.16816.F32 R148, R4.reuse, R28, R148 ;  /* 0x0000001c0494723c */ /* 0x040ff00000001894 */
        /* <DEDUP_REMOVED lines=14> */
[C---:B-----5:R-:W-:Y:S08]  /*5170*/  HMMA.16816.F32 R68, R4.reuse, R32, R68 ;  /* 0x000000200444723c */ /* 0x060ff00000001844 */
        /* <DEDUP_REMOVED lines=16> */
[C---:B------:R-:W-:Y:S01]  /*5280*/  F2FP.PACK_AB R7, R239.reuse, R186 ;  /* 0x000000baef07723e */ /* 0x040fe200000000ff */
[----:B------:R-:W-:Y:S02]  /*5290*/  FADD.FTZ R186, R186, R190 ;  /* 0x000000bebaba7221 */ /* 0x000fe40000010000 */
[----:B------:R-:W-:Y:S02]  /*52a0*/  FADD.FTZ R193, R194, R193 ;  /* 0x000000c1c2c17221 */ /* 0x000fe40000010000 */
[----:B------:R-:W-:Y:S02]  /*52b0*/  FADD.FTZ R239, R239, R186 ;  /* 0x000000baefef7221 */ /* 0x000fe40000010000 */
[----:B--2---:R-:W-:Y:S01]  /*52c0*/  HMMA.16816.F32 R36, R4, R16, R36 ;  /* 0x000000100424723c */ /* 0x004fe20000001824 */
[----:B------:R-:W-:-:S07]  /*52d0*/  FADD.FTZ R240, R240, R193 ;  /* 0x000000c1f0f07221 */ /* 0x000fce0000010000 */
[C---:B------:R-:W-:Y:S01]  /*52e0*/  HMMA.16816.F32 R40, R4.reuse, R18, R40 ;  /* 0x000000120428723c */ /* 0x040fe20000001828 */
[----:B------:R-:W2:Y:S07]  /*52f0*/  LDSM.16.MT88.4 R16, [R227+0x5900] ;  /* 0x00590000e310783b */ /* 0x000eae0000004200 */
[C---:B-1----:R-:W-:Y:S08]  /*5300*/  HMMA.16816.F32 R52, R4.reuse, R8, R52 ;  /* 0x000000080434723c */ /* 0x042ff00000001834 */
[C---:B------:R-:W-:Y:S01]  /*5310*/  HMMA.16816.F32 R56, R4.reuse, R10, R56 ;  /* 0x0000000a0438723c */ /* 0x040fe20000001838 */
[----:B------:R-:W1:Y:S07]  /*5320*/  LDSM.16.MT88.4 R8, [R227+0x7900] ;  /* 0x00790000e308783b */ /* 0x000e6e0000004200 */
[C---:B------:R-:W-:Y:S08]  /*5330*/  HMMA.16816.F32 R160, R4.reuse, R164, R160 ;  /* 0x000000a404a0723c */ /* 0x040ff000000018a0 */
        /* <DEDUP_REMOVED lines=21> */
[C---:B------:R-:W-:Y:S08]  /*5490*/  HMMA.16816.F32 R64, R4.reuse, R166, R64 ;  /* 0x000000a60440723c */ /* 0x040ff00000001840 */
[C---:B-----5:R-:W-:Y:S08]  /*54a0*/  HMMA.16816.F32 R76, R4.reuse, R32, R76 ;  /* 0x00000020044c723c */ /* 0x060ff0000000184c */
[C---:B------:R-:W-:Y:S08]  /*54b0*/  HMMA.16816.F32 R80, R4.reuse, R34, R80 ;  /* 0x000000220450723c */ /* 0x040ff00000001850 */
[C---:B------:R-:W-:Y:S08]  /*54c0*/  HMMA.16816.F32 R84, R4.reuse, R28, R84 ;  /* 0x0000001c0454723c */ /* 0x040ff00000001854 */
[C---:B------:R-:W-:Y:S08]  /*54d0*/  HMMA.16816.F32 R88, R4.reuse, R30, R88 ;  /* 0x0000001e0458723c */ /* 0x040ff00000001858 */
[C---:B---3--:R-:W-:Y:S08]  /*54e0*/  HMMA.16816.F32 R92, R4.reuse, R24, R92 ;  /* 0x00000018045c723c */ /* 0x048ff0000000185c */
[C---:B------:R-:W-:Y:S08]  /*54f0*/  HMMA.16816.F32 R96, R4.reuse, R26, R96 ;  /* 0x0000001a0460723c */ /* 0x040ff00000001860 */
[C---:B----4-:R-:W-:Y:S08]  /*5500*/  HMMA.16816.F32 R108, R4.reuse, R20, R108 ;  /* 0x00000014046c723c */ /* 0x050ff0000000186c */
[C---:B------:R-:W-:Y:S08]  /*5510*/  HMMA.16816.F32 R112, R4.reuse, R22, R112 ;  /* 0x000000160470723c */ /* 0x040ff00000001870 */
[C---:B--2---:R-:W-:Y:S08]  /*5520*/  HMMA.16816.F32 R116, R4.reuse, R16, R116 ;  /* 0x000000100474723c */ /* 0x044ff00000001874 */
[C---:B------:R-:W-:Y:S08]  /*5530*/  HMMA.16816.F32 R120, R4.reuse, R18, R120 ;  /* 0x000000120478723c */ /* 0x040ff00000001878 */
[C---:B-1----:R-:W-:Y:S08]  /*5540*/  HMMA.16816.F32 R124, R4.reuse, R8, R124 ;  /* 0x00000008047c723c */ /* 0x042ff0000000187c */
[----:B------:R-:W-:Y:S01]  /*5550*/  HMMA.16816.F32 R128, R4, R10, R128 ;  /* 0x0000000a0480723c */ /* 0x000fe20000001880 */
[----:B------:R-:W-:Y:S07]  /*5560*/  @P0 BRA `(.L_x_983) ;  /* 0x0000015000000947 */ /* 0x000fee0003800000 */
[----:B------:R-:W-:Y:S01]  /*5570*/  ISETP.LT.AND P0, PT, RZ, UR4, PT ;  /* 0x00000004ff007c0c */ /* 0x000fe2000bf01270 */
[----:B------:R-:W-:-:S02]  /*5580*/  UIADD3 UR26, UR4, -0x1, URZ ;  /* 0xffffffff041a7890 */ /* 0x000fc4000fffe03f */
[----:B------:R-:W-:-:S10]  /*5590*/  ULDC UR24, c[0x0][0x32c] ;  /* 0x0000cb0000187ab9 */ /* 0x000fd40000000800 */
[----:B------:R-:W-:Y:S05]  /*55a0*/  @P0 BRA `(.L_x_984) ;  /* 0x0000008000000947 */ /* 0x000fea0003800000 */
[----:B------:R-:W-:Y:S02]  /*55b0*/  UISETP.NE.AND UP0, UPT, UR24, 0x1, UPT ;  /* 0x000000011800788c */ /* 0x000fe4000bf05270 */
[----:B------:R-:W-:-:S03]  /*55c0*/  UIADD3 UR26, -UR4, URZ, URZ ;  /* 0x0000003f041a7290 */ /* 0x000fc6000fffe13f */
[----:B------:R-:W-:Y:S02]  /*55d0*/  ULDC.64 UR4, c[0x0][0x330] ;  /* 0x0000cc0000047ab9 */ /* 0x000fe40000000a00 */
[----:B------:R-:W-:-:S07]  /*55e0*/  UIMAD.WIDE.U32 UR28, UR26, UR4, URZ ;  /* 0x000000041a1c72a5 */ /* 0x000fce000f8e003f */
[----:B------:R-:W-:Y:S02]  /*55f0*/  @UP0 UMOV UR27, UR29 ;  /* 0x0000001d001b0c82 */ /* 0x000fe40008000000 */
[----:B------:R-:W-:-:S04]  /*5600*/  @UP0 USHF.R.U32.HI UR26, URZ, UR5, UR27 ;  /* 0x000000053f1a0299 */ /* 0x000fc8000801161b */
[----:B------:R-:W-:Y:S01]  /*5610*/  ULOP3.LUT UR26, URZ, UR26, URZ, 0x33, !UPT ;  /* 0x0000001a3f1a7292 */ /* 0x000fe2000f8e333f */
[----:B------:R-:W-:Y:S05]  /*5620*/  BRA `(.L_x_985) ;  /* 0x0000005000007947 */ /* 0x000fea0003800000 */
.L_x_984:
[----:B------:R-:W-:Y:S02]  /*5630*/  UISETP.NE.AND UP0, UPT, UR24, 0x1, UPT ;  /* 0x000000011800788c */ /* 0x000fe4000bf05270 */
[----:B------:R-:W-:Y:S02]  /*5640*/  ULDC.64 UR4, c[0x0][0x330] ;  /* 0x0000cc0000047ab9 */ /* 0x000fe40000000a00 */
[----:B------:R-:W-:-:S07]  /*5650*/  UIMAD.WIDE.U32 UR28, UR26, UR4, URZ ;  /* 0x000000041a1c72a5 */ /* 0x000fce000f8e003f */
[----:B------:R-:W-:Y:S02]  /*5660*/  @UP0 UMOV UR27, UR29 ;  /* 0x0000001d001b0c82 */ /* 0x000fe40008000000 */
[----:B------:R-:W-:Y:S02]  /*5670*/  @UP0 USHF.R.U32.HI UR26, URZ, UR5, UR27 ;  /* 0x000000053f1a0299 */ /* 0x000fe4000801161b */
.L_x_985:
[----:B------:R-:W-:Y:S02]  /*5680*/  ULDC UR4, c[0x0][0x32c] ;  /* 0x0000cb0000047ab9 */ /* 0x000fe40000000800 */
[----:B------:R-:W-:-:S04]  /*5690*/  UIMAD UR4, UR26, UR24, UR4 ;  /* 0x000000181a0472a4 */ /* 0x000fc8000f8e0204 */
[----:B------:R-:W-:-:S04]  /*56a0*/  UISETP.LT.AND UP0, UPT, UR25, UR4, UPT ;  /* 0x000000041900728c */ /* 0x000fc8000bf01270 */
[----:B------:R-:W-:-:S04]  /*56b0*/  USEL UR25, UR25, UR4, UP0 ;  /* 0x0000000419197287 */ /* 0x000fc80008000000 */
.L_x_983:
        /* <DEDUP_REMOVED lines=8> */
[C---:B------:R-:W-:Y:S01]  /*5740*/  SHF.L.U64.HI R251, R235.reuse, 0x1, R13 ;  /* 0x00000001ebfb7819 */ /* 0x040fe2000001020d */
[----:B------:R-:W-:Y:S01]  /*5750*/  IMAD.MOV.U32 R2, RZ, RZ, R12 ;  /* 0x000000ffff027224 */ /* 0x000fe200078e000c */
[C---:B------:R-:W-:Y:S01]  /*5760*/  SHF.L.U64.HI R249, R202.reuse, 0x1, R242 ;  /* 0x00000001caf97819 */ /* 0x040fe200000102f2 */
[----:B------:R-:W-:Y:S01]  /*5770*/  IMAD.MOV.U32 R3, RZ, RZ, R0 ;  /* 0x000000ffff037224 */ /* 0x000fe200078e0000 */
[----:B------:R-:W-:Y:S01]  /*5780*/  SEL R247, RZ, 0x10, P6 ;  /* 0x00000010fff77807 */ /* 0x000fe20003000000 */
[----:B------:R-:W-:Y:S01]  /*5790*/  IMAD.SHL.U32 R250, R235, 0x2, RZ ;  /* 0x00000002ebfa7824 */ /* 0x000fe200078e00ff */
[C---:B------:R-:W-:Y:S01]  /*57a0*/  SHF.L.U64.HI R246, R201.reuse, 0x1, R241 ;  /* 0x00000001c9f67819 */ /* 0x040fe200000102f1 */
[----:B------:R-:W-:Y:S01]  /*57b0*/  IMAD.SHL.U32 R248, R202, 0x2, RZ ;  /* 0x00000002caf87824 */ /* 0x000fe200078e00ff */
[----:B------:R-:W-:Y:S01]  /*57c0*/  SEL R244, RZ, 0x10, P5 ;  /* 0x00000010fff47807 */ /* 0x000fe20002800000 */
[----:B------:R-:W-:Y:S02]  /*57d0*/  IMAD.SHL.U32 R245, R201, 0x2, RZ ;  /* 0x00000002c9f57824 */ /* 0x000fe400078e00ff */
.L_x_997:
[----:B------:R-:W-:Y:S04]  /*57e0*/  DEPBAR.LE SB0, 0x0 ;  /* 0x000080000000791a */ /* 0x000fe80000000000 */
[----:B------:R-:W-:Y:S01]  /*57f0*/  BAR.SYNC.DEFER_BLOCKING 0x0 ;  /* 0x0000000000007b1d */ /* 0x000fe20000010000 */
[----:B------:R-:W-:Y:S06]  /*5800*/  UISETP.GT.AND UP0, UPT, UR7, UR21, UPT ;  /* 0x000000150700728c */ /* 0x000fec000bf04270 */
[----:B------:R-:W-:Y:S01]  /*5810*/  PLOP3.LUT P0, PT, PT, PT, UP0, 0x80, 0x0 ;  /* 0x000000000000781c */ /* 0x000fe20003f0f008 */
[----:B------:R1:W2:Y:S04]  /*5820*/  LDSM.16.M88.4 R32, [R230+0x10100] ;  /* 0x01010000e620783b */ /* 0x0002a80000000200 */
[----:B------:R1:W3:Y:S04]  /*5830*/  LDSM.16.M88.4 R8, [R229+0x8100] ;  /* 0x00810000e508783b */ /* 0x0002e80000000200 */
[----:B------:R1:W4:Y:S04]  /*5840*/  LDSM.16.M88.4 R16, [R229+0x8900] ;  /* 0x00890000e510783b */ /* 0x0003280000000200 */
[----:B------:R1:W1:Y:S04]  /*5850*/  LDSM.16.M88.4 R24, [R229+0x9100] ;  /* 0x00910000e518783b */ /* 0x0002680000000200 */
[----:B------:R1:W1:Y:S04]  /*5860*/  LDSM.16.M88.4 R164, [R229+0x9900] ;  /* 0x00990000e5a4783b */ /* 0x0002680000000200 */
[----:B------:R1:W1:Y:S04]  /*5870*/  LDSM.16.M88.4 R168, [R226+0x10100] ;  /* 0x01010000e2a8783b */ /* 0x0002680000000200 */
[----:B------:R1:W1:Y:S04]  /*5880*/  LDSM.16.M88.4 R172, [R228] ;  /* 0x00000000e4ac783b */ /* 0x0002680000000200 */
[----:B------:R1:W1:Y:S04]  /*5890*/  LDSM.16.M88.4 R176, [R219] ;  /* 0x00000000dbb0783b */ /* 0x0002680000000200 */
[----:B------:R1:W1:Y:S04]  /*58a0*/  LDSM.16.M88.4 R180, [R218] ;  /* 0x00000000dab4783b */ /* 0x0002680000000200 */
[----:B------:R1:W1:Y:S01]  /*58b0*/  LDSM.16.M88.4 R184, [R217] ;  /* 0x00000000d9b8783b */ /* 0x0002620000000200 */
[----:B------:R-:W-:-:S05]  /*58c0*/  @P0 BRA `(.L_x_987) ;  /* 0x0000037000000947 */ /* 0x000fca0003800000 */
[----:B------:R-:W-:Y:S01]  /*58d0*/  SHF.R.S32.HI R6, RZ, 0x1f, R232 ;  /* 0x0000001fff067819 */ /* 0x000fe200000114e8 */
[----:B------:R-:W-:Y:S01]  /*58e0*/  IMAD.WIDE.U32 R4, R232, c[0x0][0x208], RZ ;  /* 0x00008200e8047a25 */ /* 0x000fe200078e00ff */
[----:B------:R-:W-:Y:S02]  /*58f0*/  SHF.R.S32.HI R0, RZ, 0x1f, R231 ;  /* 0x0000001fff007819 */ /* 0x000fe400000114e7 */
[----:B------:R-:W-:Y:S01]  /*5900*/  IADD3 R20, -R247, 0x10, RZ ;  /* 0x00000010f7147810 */ /* 0x000fe20007ffe1ff */
[----:B------:R-:W-:Y:S01]  /*5910*/  IMAD R6, R6, c[0x0][0x208], RZ ;  /* 0x0000820006067a24 */ /* 0x000fe200078e02ff */
[----:B------:R-:W-:Y:S01]  /*5920*/  IADD3 R14, -R244, 0x10, RZ ;  /* 0x00000010f40e7810 */ /* 0x000fe20007ffe1ff */
[----:B------:R-:W-:Y:S01]  /*5930*/  IMAD R0, R0, c[0x0][0x218], RZ ;  /* 0x0000860000007a24 */ /* 0x000fe200078e02ff */
[----:B------:R-:W-:Y:S01]  /*5940*/  LOP3.LUT R20, R20, 0xf, RZ, 0xc0, !PT ;  /* 0x0000000f14147812 */ /* 0x000fe200078ec0ff */
[----:B------:R-:W-:Y:S01]  /*5950*/  IMAD R6, R232, c[0x0][0x20c], R6 ;  /* 0x00008300e8067a24 */ /* 0x000fe200078e0206 */
[----:B------:R-:W-:Y:S01]  /*5960*/  LOP3.LUT R14, R14, 0xf, RZ, 0xc0, !PT ;  /* 0x0000000f0e0e7812 */ /* 0x000fe200078ec0ff */
[----:B------:R-:W-:Y:S02]  /*5970*/  IMAD R0, R231, c[0x0][0x21c], R0 ;  /* 0x00008700e7007a24 */ /* 0x000fe400078e0200 */
[----:B------:R-:W-:Y:S04]  /*5980*/  IMAD.IADD R5, R5, 0x1, R6 ;  /* 0x0000000105057824 */ /* 0x000fe800078e0206 */
[----:B------:R-:W-:Y:S05]  /*5990*/  IMAD.WIDE.U32 R4, R231, c[0x0][0x218], R4 ;  /* 0x00008600e7047a25 */ /* 0x000fea00078e0004 */
[----:B------:R-:W-:Y:S01]  /*59a0*/  IADD3 R6, P0, R4, UR14, RZ ;  /* 0x0000000e04067c10 */ /* 0x000fe2000ff1e0ff */
[----:B------:R-:W-:Y:S03]  /*59b0*/  IMAD.SHL.U32 R4, R200, 0x2, RZ ;  /* 0x00000002c8047824 */ /* 0x000fe600078e00ff */
[----:B------:R-:W-:Y:S02]  /*59c0*/  IADD3.X R0, R5, UR19, R0, P0, !PT ;  /* 0x0000001305007c10 */ /* 0x000fe400087fe400 */
[----:B------:R-:W-:Y:S02]  /*59d0*/  LEA R7, P0, R6, c[0x0][0x1f8], 0x1 ;  /* 0x00007e0006077a11 */ /* 0x000fe400078008ff */
[----:B------:R-:W-:Y:S02]  /*59e0*/  SHF.L.U64.HI R5, R200, 0x1, R203 ;  /* 0x00000001c8057819 */ /* 0x000fe400000102cb */
[----:B------:R-:W-:Y:S01]  /*59f0*/  LEA.HI.X R6, R6, c[0x0][0x1fc], R0, 0x1, P0 ;  /* 0x00007f0006067a11 */ /* 0x000fe200000f0c00 */
[----:B------:R-:W5:Y:S01]  /*5a00*/  SHFL.IDX PT, R12, R7, 0x1, 0x181f ;  /* 0x00381f00070c7f89 */ /* 0x000f6200000e0000 */
[----:B------:R-:W-:Y:S03]  /*5a10*/  IADD3 R0, -R243, 0x10, RZ ;  /* 0x00000010f3007810 */ /* 0x000fe60007ffe1ff */
[----:B------:R-:W4:Y:S01]  /*5a20*/  SHFL.IDX PT, R13, R6, 0x1, 0x181f ;  /* 0x00381f00060d7f89 */ /* 0x000f2200000e0000 */
[----:B------:R-:W-:Y:S03]  /*5a30*/  LOP3.LUT R0, R0, 0xf, RZ, 0xc0, !PT ;  /* 0x0000000f00007812 */ /* 0x000fe600078ec0ff */
[----:B------:R-:W3:Y:S04]  /*5a40*/  SHFL.IDX PT, R7, R7, RZ, 0x181f ;  /* 0x00181fff07077589 */ /* 0x000ee800000e0000 */
[----:B------:R-:W2:Y:S01]  /*5a50*/  SHFL.IDX PT, R6, R6, RZ, 0x181f ;  /* 0x00181fff06067589 */ /* 0x000ea200000e0000 */
[-C--:B-----5:R-:W-:Y:S04]  /*5a60*/  IADD3 R20, P2, P0, R20, R12.reuse, R248 ;  /* 0x0000000c14147210 */ /* 0x0a0fe8000785e0f8 */
[-C--:B----4-:R-:W-:Y:S02]  /*5a70*/  IADD3.X R21, RZ, R13.reuse, R249, P2, P0 ;  /* 0x0000000dff157210 */ /* 0x090fe400017e04f9 */
[-C--:B------:R-:W-:Y:S04]  /*5a80*/  IADD3 R14, P2, P0, R14, R12.reuse, R245 ;  /* 0x0000000c0e0e7210 */ /* 0x080fe8000785e0f5 */
[-C--:B------:R-:W-:Y:S02]  /*5a90*/  IADD3.X R15, RZ, R13.reuse, R246, P2, P0 ;  /* 0x0000000dff0f7210 */ /* 0x080fe400017e04f6 */
[----:B------:R-:W-:Y:S04]  /*5aa0*/  IADD3 R22, P2, P0, R0, R12, R4 ;  /* 0x0000000c00167210 */ /* 0x000fe8000785e004 */
[--C-:B------:R-:W-:Y:S02]  /*5ab0*/  IADD3.X R23, RZ, R13, R5.reuse, P2, P0 ;  /* 0x0000000dff177210 */ /* 0x100fe400017e0405 */
[----:B---3--:R-:W-:Y:S02]  /*5ac0*/  IADD3 R4, P0, R7, R4, RZ ;  /* 0x0000000407047210 */ /* 0x008fe40007f1e0ff */
[----:B------:R-:W-:Y:S03]  /*5ad0*/  ISETP.GE.AND P2, PT, R235, c[0x0][0x1d4], PT ;  /* 0x00007500eb007a0c */ /* 0x000fe60003f46270 */
[C---:B--2---:R-:W-:Y:S01]  /*5ae0*/  IMAD.X R5, R6.reuse, 0x1, R5, P0 ;  /* 0x0000000106057824 */ /* 0x044fe200000e0605 */
[C---:B------:R-:W-:Y:S05]  /*5af0*/  IADD3 R30, P0, R7.reuse, R250, RZ ;  /* 0x000000fa071e7210 */ /* 0x040fea0007f1e0ff */
[C---:B------:R-:W-:Y:S01]  /*5b00*/  IMAD.X R31, R6.reuse, 0x1, R251, P0 ;  /* 0x00000001061f7824 */ /* 0x040fe200000e06fb */
[C---:B------:R-:W-:Y:S04]  /*5b10*/  IADD3 R28, P0, R7.reuse, R248, RZ ;  /* 0x000000f8071c7210 */ /* 0x040fe80007f1e0ff */
[----:B------:R2:W-:Y:S01]  /*5b20*/  LDGSTS.E.BYPASS.LTC128B.128 [R238], [R30.64], !P2 ;  /* 0x000000001eee7fae */ /* 0x0005e2000d101d50 */
[C---:B------:R-:W-:Y:S01]  /*5b30*/  IMAD.X R29, R6.reuse, 0x1, R249, P0 ;  /* 0x00000001061d7824 */ /* 0x040fe200000e06f9 */
[----:B------:R-:W-:Y:S04]  /*5b40*/  IADD3 R188, P0, R7, R245, RZ ;  /* 0x000000f507bc7210 */ /* 0x000fe80007f1e0ff */
[----:B------:R2:W-:Y:S01]  /*5b50*/  LDGSTS.E.BYPASS.LTC128B.128 [R238+0x2000], [R28.64], !P6 ;  /* 0x020000001cee7fae */ /* 0x0005e2000f101d50 */
[----:B------:R-:W-:Y:S01]  /*5b60*/  IMAD.X R189, R6, 0x1, R246, P0 ;  /* 0x0000000106bd7824 */ /* 0x000fe200000e06f6 */
[----:B------:R-:W-:Y:S04]  /*5b70*/  IADD3 R12, P0, R12, R250, RZ ;  /* 0x000000fa0c0c7210 */ /* 0x000fe80007f1e0ff */
[----:B------:R2:W-:Y:S01]  /*5b80*/  LDGSTS.E.BYPASS.LTC128B.128 [R238+0x4000], [R188.64], !P5 ;  /* 0x04000000bcee7fae */ /* 0x0005e2000e901d50 */
[----:B------:R-:W-:Y:S01]  /*5b90*/  IMAD.X R13, R13, 0x1, R251, P0 ;  /* 0x000000010d0d7824 */ /* 0x000fe200000e06fb */
[----:B------:R-:W-:Y:S02]  /*5ba0*/  ISETP.NE.U32.AND P0, PT, R247, RZ, PT ;  /* 0x000000fff700720c */ /* 0x000fe40003f05070 */
[----:B------:R2:W-:Y:S04]  /*5bb0*/  LDGSTS.E.BYPASS.LTC128B.128 [R238+0x6000], [R4.64], !P4 ;  /* 0x0600000004ee7fae */ /* 0x0005e8000e101d50 */
[----:B------:R2:W-:Y:S07]  /*5bc0*/  LDGSTS.E.BYPASS.LTC128B.128 [R238+0x1000], [R12.64], !P2 ;  /* 0x010000000cee7fae */ /* 0x0005ee000d101d50 */
[----:B------:R2:W-:Y:S01]  /*5bd0*/  LDGSTS.E.BYPASS.LTC128B.128.ZFILL [R238+0x3000], [R20.64], P0 ;  /* 0x0300000014ee7fae */ /* 0x0005e20008141d50 */
[----:B------:R-:W-:Y:S11]  /*5be0*/  ISETP.NE.U32.AND P0, PT, R244, RZ, PT ;  /* 0x000000fff400720c */ /* 0x000ff60003f05070 */
[----:B------:R-:W-:Y:S02]  /*5bf0*/  @!UPT UIADD3 URZ, URZ, URZ, URZ ;  /* 0x0000003f3f3ff290 */ /* 0x000fe4000fffe03f */
[----:B------:R2:W-:Y:S01]  /*5c00*/  LDGSTS.E.BYPASS.LTC128B.128.ZFILL [R238+0x5000], [R14.64], P0 ;  /* 0x050000000eee7fae */ /* 0x0005e20008141d50 */
[----:B------:R-:W-:Y:S11]  /*5c10*/  ISETP.NE.U32.AND P0, PT, R243, RZ, PT ;  /* 0x000000fff300720c */ /* 0x000ff60003f05070 */
[----:B------:R-:W-:Y:S02]  /*5c20*/  @!UPT UIADD3 URZ, URZ, URZ, URZ ;  /* 0x0000003f3f3ff290 */ /* 0x000fe4000fffe03f */
[----:B------:R2:W-:Y:S02]  /*5c30*/  LDGSTS.E.BYPASS.LTC128B.128.ZFILL [R238+0x7000], [R22.64], P0 ;  /* 0x0700000016ee7fae */ /* 0x0005e40008141d50 */
.L_x_987:
[C---:B--23--:R-:W-:Y:S01]  /*5c40*/  HMMA.16816.F32 R4, R32.reuse, R8, RZ ;  /* 0x000000082004723c */ /* 0x04cfe200000018ff */
[----:B------:R-:W-:Y:S01]  /*5c50*/  LDSM.16.M88.4 R188, [R224+0x8100] ;  /* 0x00810000e0bc783b */ /* 0x000fe20000000200 */
[----:B------:R-:W-:Y:S05]  /*5c60*/  UISETP.GT.AND UP0, UPT, UR21, UR7, UPT ;  /* 0x000000071500728c */ /* 0x000fea000bf04270 */
[----:B------:R-:W0:Y:S01]  /*5c70*/  LDGDEPBAR ;  /* 0x00000000000079af */ /* 0x000e220000000000 */
[C---:B------:R-:W-:Y:S01]  /*5c80*/  HMMA.16816.F32 R8, R32.reuse, R10, RZ ;  /* 0x0000000a2008723c */ /* 0x040fe200000018ff */
[----:B------:R-:W-:Y:S04]  /*5c90*/  PLOP3.LUT P0, PT, PT, PT, UP0, 0x40, 0x0 ;  /* 0x000000000000781c */ /* 0x000fe80003f0e808 */
[----:B------:R-:W-:Y:S03]  /*5ca0*/  LDSM.16.M88.4 R192, [R224+0x8900] ;  /* 0x00890000e0c0783b */ /* 0x000fe60000000200 */
[C---:B----4-:R-:W-:Y:S03]  /*5cb0*/  HMMA.16816.F32 R12, R32.reuse, R16, RZ ;  /* 0x00000010200c723c */ /* 0x050fe600000018ff */
[----:B------:R-:W-:Y:S05]  /*5cc0*/  LDSM.16.M88.4 R196, [R224+0x9900] ;  /* 0x00990000e0c4783b */ /* 0x000fea0000000200 */
[C---:B------:R-:W-:Y:S08]  /*5cd0*/  HMMA.16816.F32 R16, R32.reuse, R18, RZ ;  /* 0x000000122010723c */ /* 0x040ff000000018ff */
[C---:B-1----:R-:W-:Y:S08]  /*5ce0*/  HMMA.16816.F32 R20, R32.reuse, R24, RZ ;  /* 0x000000182014723c */ /* 0x042ff000000018ff */
[C---:B------:R-:W-:Y:S08]  /*5cf0*/  HMMA.16816.F32 R24, R32.reuse, R26, RZ ;  /* 0x0000001a2018723c */ /* 0x040ff000000018ff */
[C---:B------:R-:W-:Y:S08]  /*5d00*/  HMMA.16816.F32 R28, R32.reuse, R164, RZ ;  /* 0x000000a4201c723c */ /* 0x040ff000000018ff */
[----:B------:R-:W-:Y:S01]  /*5d10*/  HMMA.16816.F32 R32, R32, R166, RZ ;  /* 0x000000a62020723c */ /* 0x000fe200000018ff */
[----:B------:R-:W1:Y:S07]  /*5d20*/  LDSM.16.M88.4 R164, [R225+0x10100] ;  /* 0x01010000e1a4783b */ /* 0x000e6e0000000200 */
        /* <DEDUP_REMOVED lines=8> */
[----:B------:R-:W3:Y:S07]  /*5db0*/  LDSM.16.M88.4 R180, [R216] ;  /* 0x00000000d8b4783b */ /* 0x000eee0000000200 */
[C---:B------:R-:W-:Y:S08]  /*5dc0*/  HMMA.16816.F32 R28, R168.reuse, R184, R28 ;  /* 0x000000b8a81c723c */ /* 0x040ff0000000181c */
[----:B------:R-:W-:Y:S01]  /*5dd0*/  HMMA.16816.F32 R32, R168, R186, R32 ;  /* 0x000000baa820723c */ /* 0x000fe20000001820 */
[----:B------:R-:W4:Y:S06]  /*5de0*/  LDSM.16.M88.4 R168, [R216+0x800] ;  /* 0x00080000d8a8783b */ /* 0x000f2c0000000200 */
[----:B------:R-:W-:Y:S01]  /*5df0*/  LDSM.16.M88.4 R184, [R230+0x14100] ;  /* 0x01410000e6b8783b */ /* 0x000fe20000000200 */
[C---:B-1----:R-:W-:Y:S08]  /*5e00*/  HMMA.16816.F32 R4, R164.reuse, R188, R4 ;  /* 0x000000bca404723c */ /* 0x042ff00000001804 */
        /* <DEDUP_REMOVED lines=10> */
[----:B------:R-:W2:Y:S06]  /*5eb0*/  LDSM.16.M88.4 R164, [R216+0x1800] ;  /* 0x00180000d8a4783b */ /* 0x000eac0000000200 */
[----:B------:R-:W-:Y:S01]  /*5ec0*/  LDSM.16.M88.4 R196, [R229+0xb900] ;  /* 0x00b90000e5c4783b */ /* 0x000fe20000000200 */
[C---:B---3--:R-:W-:Y:S08]  /*5ed0*/  HMMA.16816.F32 R4, R176.reuse, R180, R4 ;  /* 0x000000b4b004723c */ /* 0x048ff00000001804 */
[C---:B------:R-:W-:Y:S01]  /*5ee0*/  HMMA.16816.F32 R8, R176.reuse, R182, R8 ;  /* 0x000000b6b008723c */ /* 0x040fe20000001808 */
[----:B------:R-:W3:Y:S07]  /*5ef0*/  LDSM.16.M88.4 R180, [R229+0xb100] ;  /* 0x00b10000e5b4783b */ /* 0x000eee0000000200 */
[C---:B----4-:R-:W-:Y:S08]  /*5f00*/  HMMA.16816.F32 R12, R176.reuse, R168, R12 ;  /* 0x000000a8b00c723c */ /* 0x050ff0000000180c */
[C---:B------:R-:W-:Y:S01]  /*5f10*/  HMMA.16816.F32 R16, R176.reuse, R170, R16 ;  /* 0x000000aab010723c */ /* 0x040fe20000001810 */
[----:B------:R-:W-:Y:S07]  /*5f20*/  LDSM.16.M88.4 R168, [R215] ;  /* 0x00000000d7a8783b */ /* 0x000fee0000000200 */
[C---:B-1----:R-:W-:Y:S08]  /*5f30*/  HMMA.16816.F32 R20, R176.reuse, R172, R20 ;  /* 0x000000acb014723c */ /* 0x042ff00000001814 */
[C---:B------:R-:W-:Y:S01]  /*5f40*/  HMMA.16816.F32 R24, R176.reuse, R174, R24 ;  /* 0x000000aeb018723c */ /* 0x040fe20000001818 */
[----:B------:R-:W-:Y:S07]  /*5f50*/  LDSM.16.M88.4 R172, [R214] ;  /* 0x00000000d6ac783b */ /* 0x000fee0000000200 */
[C---:B--2---:R-:W-:Y:S08]  /*5f60*/  HMMA.16816.F32 R28, R176.reuse, R164, R28 ;  /* 0x000000a4b01c723c */ /* 0x044ff0000000181c */
[----:B------:R-:W-:Y:S01]  /*5f70*/  HMMA.16816.F32 R32, R176, R166, R32 ;  /* 0x000000a6b020723c */ /* 0x000fe20000001820 */
[----:B------:R-:W1:Y:S06]  /*5f80*/  LDSM.16.M88.4 R164, [R226+0x14100] ;  /* 0x01410000e2a4783b */ /* 0x000e6c0000000200 */
[----:B------:R-:W2:Y:S01]  /*5f90*/  LDSM.16.M88.4 R176, [R213] ;  /* 0x00000000d5b0783b */ /* 0x000ea20000000200 */
        /* <DEDUP_REMOVED lines=15> */
[----:B------:R-:W1:Y:S07]  /*6090*/  LDSM.16.M88.4 R168, [R224+0xb100] ;  /* 0x00b10000e0a8783b */ /* 0x000e6e0000000200 */
[C---:B------:R-:W-:Y:S08]  /*60a0*/  HMMA.16816.F32 R12, R164.reuse, R172, R12 ;  /* 0x000000aca40c723c */ /* 0x040ff0000000180c */
[C---:B------:R-:W-:Y:S01]  /*60b0*/  HMMA.16816.F32 R16, R164.reuse, R174, R16 ;  /* 0x000000aea410723c */ /* 0x040fe20000001810 */
[----:B------:R-:W-:Y:S07]  /*60c0*/  LDSM.16.M88.4 R172, [R216+0x2000] ;  /* 0x00200000d8ac783b */ /* 0x000fee0000000200 */
[C---:B--2---:R-:W-:Y:S08]  /*60d0*/  HMMA.16816.F32 R20, R164.reuse, R176, R20 ;  /* 0x000000b0a414723c */ /* 0x044ff00000001814 */
[C---:B------:R-:W-:Y:S01]  /*60e0*/  HMMA.16816.F32 R24, R164.reuse, R178, R24 ;  /* 0x000000b2a418723c */ /* 0x040fe20000001818 */
[----:B------:R-:W-:Y:S07]  /*60f0*/  LDSM.16.M88.4 R176, [R216+0x2800] ;  /* 0x00280000d8b0783b */ /* 0x000fee0000000200 */
[C---:B---3--:R-:W-:Y:S08]  /*6100*/  HMMA.16816.F32 R28, R164.reuse, R180, R28 ;  /* 0x000000b4a41c723c */ /* 0x048ff0000000181c */
[----:B------:R-:W-:Y:S01]  /*6110*/  HMMA.16816.F32 R32, R164, R182, R32 ;  /* 0x000000b6a420723c */ /* 0x000fe20000001820 */
[----:B------:R-:W2:Y:S06]  /*6120*/  LDSM.16.M88.4 R164, [R223+0x14100] ;  /* 0x01410000dfa4783b */ /* 0x000eac0000000200 */
[----:B------:R-:W3:Y:S01]  /*6130*/  LDSM.16.M88.4 R180, [R216+0x3000] ;  /* 0x00300000d8b4783b */ /* 0x000ee20000000200 */
[C---:B------:R-:W-:Y:S08]  /*6140*/  HMMA.16816.F32 R4, R188.reuse, R192, R4 ;  /* 0x000000c0bc04723c */ /* 0x040ff00000001804 */
[C---:B------:R-:W-:Y:S01]  /*6150*/  HMMA.16816.F32 R8, R188.reuse, R194, R8 ;  /* 0x000000c2bc08723c */ /* 0x040fe20000001808 */
[----:B------:R-:W5:Y:S07]  /*6160*/  LDSM.16.M88.4 R192, [R216+0x3800] ;  /* 0x00380000d8c0783b */ /* 0x000f6e0000000200 */
[C---:B----4-:R-:W-:Y:S08]  /*6170*/  HMMA.16816.F32 R12, R188.reuse, R184, R12 ;  /* 0x000000b8bc0c723c */ /* 0x050ff0000000180c */
[C---:B------:R-:W-:Y:S01]  /*6180*/  HMMA.16816.F32 R16, R188.reuse, R186, R16 ;  /* 0x000000babc10723c */ /* 0x040fe20000001810 */
[----:B------:R-:W-:Y:S07]  /*6190*/  LDSM.16.M88.4 R184, [R229+0xc100] ;  /* 0x00c10000e5b8783b */ /* 0x000fee0000000200 */
[C---:B-1----:R-:W-:Y:S08]  /*61a0*/  HMMA.16816.F32 R20, R188.reuse, R168, R20 ;  /* 0x000000a8bc14723c */ /* 0x042ff00000001814 */
[C---:B------:R-:W-:Y:S01]  /*61b0*/  HMMA.16816.F32 R24, R188.reuse, R170, R24 ;  /* 0x000000aabc18723c */ /* 0x040fe20000001818 */
[----:B------:R-:W1:Y:S07]  /*61c0*/  LDSM.16.M88.4 R168, [R230+0x18100] ;  /* 0x01810000e6a8783b */ /* 0x000e6e0000000200 */
[C---:B------:R-:W-:Y:S08]  /*61d0*/  HMMA.16816.F32 R28, R188.reuse, R196, R28 ;  /* 0x000000c4bc1c723c */ /* 0x040ff0000000181c */
[----:B------:R-:W-:Y:S01]  /*61e0*/  HMMA.16816.F32 R32, R188, R198, R32 ;  /* 0x000000c6bc20723c */ /* 0x000fe20000001820 */
[----:B------:R-:W-:Y:S06]  /*61f0*/  LDSM.16.M88.4 R188, [R211] ;  /* 0x00000000d3bc783b */ /* 0x000fec0000000200 */
[----:B------:R-:W-:Y:S01]  /*6200*/  LDSM.16.M88.4 R196, [R208] ;  /* 0x00000000d0c4783b */ /* 0x000fe20000000200 */
        /* <DEDUP_REMOVED lines=8> */
[----:B------:R-:W-:Y:S07]  /*6290*/  LDSM.16.M88.4 R180, [R226+0x18100] ;  /* 0x01810000e2b4783b */ /* 0x000fee0000000200 */
[C---:B-----5:R-:W-:Y:S08]  /*62a0*/  HMMA.16816.F32 R28, R164.reuse, R192, R28 ;  /* 0x000000c0a41c723c */ /* 0x060ff0000000181c */
[----:B------:R-:W-:Y:S01]  /*62b0*/  HMMA.16816.F32 R32, R164, R194, R32 ;  /* 0x000000c2a420723c */ /* 0x000fe20000001820 */
[----:B------:R-:W3:Y:S06]  /*62c0*/  LDSM.16.M88.4 R164, [R229+0xd900] ;  /* 0x00d90000e5a4783b */ /* 0x000eec0000000200 */
[----:B------:R-:W5:Y:S01]  /*62d0*/  LDSM.16.M88.4 R192, [R210] ;  /* 0x00000000d2c0783b */ /* 0x000f620000000200 */
[C---:B-1----:R-:W-:Y:S08]  /*62e0*/  HMMA.16816.F32 R4, R168.reuse, R184, R4 ;  /* 0x000000b8a804723c */ /* 0x042ff00000001804 */
[C---:B------:R-:W-:Y:S01]  /*62f0*/  HMMA.16816.F32 R8, R168.reuse, R186, R8 ;  /* 0x000000baa808723c */ /* 0x040fe20000001808 */
[----:B------:R-:W1:Y:S07]  /*6300*/  LDSM.16.M88.4 R184, [R209] ;  /* 0x00000000d1b8783b */ /* 0x000e6e0000000200 */
[C---:B--2---:R-:W-:Y:S08]  /*6310*/  HMMA.16816.F32 R12, R168.reuse, R172, R12 ;  /* 0x000000aca80c723c */ /* 0x044ff0000000180c */
[C---:B------:R-:W-:Y:S01]  /*6320*/  HMMA.16816.F32 R16, R168.reuse, R174, R16 ;  /* 0x000000aea810723c */ /* 0x040fe20000001810 */
[----:B------:R-:W-:Y:S07]  /*6330*/  LDSM.16.M88.4 R172, [R224+0xc900] ;  /* 0x00c90000e0ac783b */ /* 0x000fee0000000200 */
[C---:B----4-:R-:W-:Y:S08]  /*6340*/  HMMA.16816.F32 R20, R168.reuse, R176, R20 ;  /* 0x000000b0a814723c */ /* 0x050ff00000001814 */
[C---:B------:R-:W-:Y:S01]  /*6350*/  HMMA.16816.F32 R24, R168.reuse, R178, R24 ;  /* 0x000000b2a818723c */ /* 0x040fe20000001818 */
[----:B------:R-:W-:Y:S07]  /*6360*/  LDSM.16.M88.4 R176, [R224+0xd100] ;  /* 0x00d10000e0b0783b */ /* 0x000fee0000000200 */
[C---:B---3--:R-:W-:Y:S08]  /*6370*/  HMMA.16816.F32 R28, R168.reuse, R164, R28 ;  /* 0x000000a4a81c723c */ /* 0x048ff0000000181c */
[----:B------:R-:W-:Y:S01]  /*6380*/  HMMA.16816.F32 R32, R168, R166, R32 ;  /* 0x000000a6a820723c */ /* 0x000fe20000001820 */
[----:B------:R-:W-:Y:S06]  /*6390*/  LDSM.16.M88.4 R164, [R225+0x18100] ;  /* 0x01810000e1a4783b */ /* 0x000fec0000000200 */
[----:B------:R-:W2:Y:S01]  /*63a0*/  LDSM.16.M88.4 R168, [R224+0xc100] ;  /* 0x00c10000e0a8783b */ /* 0x000ea20000000200 */
[C---:B------:R-:W-:Y:S08]  /*63b0*/  HMMA.16816.F32 R4, R180.reuse, R188, R4 ;  /* 0x000000bcb404723c */ /* 0x040ff00000001804 */
[C---:B------:R-:W-:Y:S01]  /*63c0*/  HMMA.16816.F32 R8, R180.reuse, R190, R8 ;  /* 0x000000beb408723c */ /* 0x040fe20000001808 */
[----:B------:R-:W3:Y:S07]  /*63d0*/  LDSM.16.M88.4 R188, [R224+0xd900] ;  /* 0x00d90000e0bc783b */ /* 0x000eee0000000200 */
[C---:B-----5:R-:W-:Y:S08]  /*63e0*/  HMMA.16816.F32 R12, R180.reuse, R192, R12 ;  /* 0x000000c0b40c723c */ /* 0x060ff0000000180c */
[C---:B------:R-:W-:Y:S01]  /*63f0*/  HMMA.16816.F32 R16, R180.reuse, R194, R16 ;  /* 0x000000c2b410723c */ /* 0x040fe20000001810 */
[----:B------:R-:W-:Y:S07]  /*6400*/  LDSM.16.M88.4 R192, [R216+0x4000] ;  /* 0x00400000d8c0783b */ /* 0x000fee0000000200 */
[C---:B-1----:R-:W-:Y:S08]  /*6410*/  HMMA.16816.F32 R20, R180.reuse, R184, R20 ;  /* 0x000000b8b414723c */ /* 0x042ff00000001814 */
[C---:B------:R-:W-:Y:S01]  /*6420*/  HMMA.16816.F32 R24, R180.reuse, R186, R24 ;  /* 0x000000bab418723c */ /* 0x040fe20000001818 */
[----:B------:R-:W1:Y:S07]  /*6430*/  LDSM.16.M88.4 R184, [R223+0x18100] ;  /* 0x01810000dfb8783b */ /* 0x000e6e0000000200 */
[C---:B------:R-:W-:Y:S08]  /*6440*/  HMMA.16816.F32 R28, R180.reuse, R196, R28 ;  /* 0x000000c4b41c723c */ /* 0x040ff0000000181c */
[----:B------:R-:W-:Y:S01]  /*6450*/  HMMA.16816.F32 R32, R180, R198, R32 ;  /* 0x000000c6b420723c */ /* 0x000fe20000001820 */
[----:B------:R-:W4:Y:S06]  /*6460*/  LDSM.16.M88.4 R180, [R216+0x4800] ;  /* 0x00480000d8b4783b */ /* 0x000f2c0000000200 */
[----:B------:R-:W-:Y:S01]  /*6470*/  LDSM.16.M88.4 R196, [R229+0xe100] ;  /* 0x00e10000e5c4783b */ /* 0x000fe20000000200 */
[C---:B--2---:R-:W-:Y:S08]  /*6480*/  HMMA.16816.F32 R4, R164.reuse, R168, R4 ;  /* 0x000000a8a404723c */ /* 0x044ff00000001804 */
[C---:B------:R-:W-:Y:S01]  /*6490*/  HMMA.16816.F32 R8, R164.reuse, R170, R8 ;  /* 0x000000aaa408723c */ /* 0x040fe20000001808 */
[----:B------:R-:W2:Y:S07]  /*64a0*/  LDSM.16.M88.4 R168, [R216+0x5000] ;  /* 0x00500000d8a8783b */ /* 0x000eae0000000200 */
[C---:B------:R-:W-:Y:S08]  /*64b0*/  HMMA.16816.F32 R12, R164.reuse, R172, R12 ;  /* 0x000000aca40c723c */ /* 0x040ff0000000180c */
[C---:B------:R-:W-:Y:S01]  /*64c0*/  HMMA.16816.F32 R16, R164.reuse, R174, R16 ;  /* 0x000000aea410723c */ /* 0x040fe20000001810 */
[----:B------:R-:W5:Y:S07]  /*64d0*/  LDSM.16.M88.4 R172, [R216+0x5800] ;  /* 0x00580000d8ac783b */ /* 0x000f6e0000000200 */
[C---:B------:R-:W-:Y:S08]  /*64e0*/  HMMA.16816.F32 R20, R164.reuse, R176, R20 ;  /* 0x000000b0a414723c */ /* 0x040ff00000001814 */
[C---:B------:R-:W-:Y:S01]  /*64f0*/  HMMA.16816.F32 R24, R164.reuse, R178, R24 ;  /* 0x000000b2a418723c */ /* 0x040fe20000001818 */
[----:B------:R-:W2:Y:S07]  /*6500*/  LDSM.16.M88.4 R176, [R230+0x1c100] ;  /* 0x01c10000e6b0783b */ /* 0x000eae0000000200 */
[C---:B---3--:R-:W-:Y:S08]  /*6510*/  HMMA.16816.F32 R28, R164.reuse, R188, R28 ;  /* 0x000000bca41c723c */ /* 0x048ff0000000181c */
[----:B------:R-:W-:Y:S01]  /*6520*/  HMMA.16816.F32 R32, R164, R190, R32 ;  /* 0x000000bea420723c */ /* 0x000fe20000001820 */
[----:B------:R-:W3:Y:S06]  /*6530*/  LDSM.16.M88.4 R164, [R229+0xe900] ;  /* 0x00e90000e5a4783b */ /* 0x000eec0000000200 */
[----:B------:R-:W3:Y:S01]  /*6540*/  LDSM.16.M88.4 R188, [R229+0xf100] ;  /* 0x00f10000e5bc783b */ /* 0x000ee20000000200 */
[C---:B-1----:R-:W-:Y:S08]  /*6550*/  HMMA.16816.F32 R4, R184.reuse, R192, R4 ;  /* 0x000000c0b804723c */ /* 0x042ff00000001804 */
[C---:B------:R-:W-:Y:S01]  /*6560*/  HMMA.16816.F32 R8, R184.reuse, R194, R8 ;  /* 0x000000c2b808723c */ /* 0x040fe20000001808 */
[----:B------:R-:W1:Y:S07]  /*6570*/  LDSM.16.M88.4 R192, [R229+0xf900] ;  /* 0x00f90000e5c0783b */ /* 0x000e6e0000000200 */
[C---:B----4-:R-:W-:Y:S08]  /*6580*/  HMMA.16816.F32 R12, R184.reuse, R180, R12 ;  /* 0x000000b4b80c723c */ /* 0x050ff0000000180c */
[C---:B------:R-:W-:Y:S01]  /*6590*/  HMMA.16816.F32 R16, R184.reuse, R182, R16 ;  /* 0x000000b6b810723c */ /* 0x040fe20000001810 */
[----:B------:R-:W-:Y:S07]  /*65a0*/  LDSM.16.M88.4 R180, [R206] ;  /* 0x00000000ceb4783b */ /* 0x000fee0000000200 */
[C---:B--2---:R-:W-:Y:S08]  /*65b0*/  HMMA.16816.F32 R20, R184.reuse, R168, R20 ;  /* 0x000000a8b814723c */ /* 0x044ff00000001814 */
[C---:B------:R-:W-:Y:S01]  /*65c0*/  HMMA.16816.F32 R24, R184.reuse, R170, R24 ;  /* 0x000000aab818723c */ /* 0x040fe20000001818 */
[----:B------:R-:W-:Y:S07]  /*65d0*/  LDSM.16.M88.4 R168, [R226+0x1c100] ;  /* 0x01c10000e2a8783b */ /* 0x000fee0000000200 */
[C---:B-----5:R-:W-:Y:S08]  /*65e0*/  HMMA.16816.F32 R28, R184.reuse, R172, R28 ;  /* 0x000000acb81c723c */ /* 0x060ff0000000181c */
[----:B------:R-:W-:Y:S01]  /*65f0*/  HMMA.16816.F32 R32, R184, R174, R32 ;  /* 0x000000aeb820723c */ /* 0x000fe20000001820 */
[----:B------:R-:W2:Y:S06]  /*6600*/  LDSM.16.M88.4 R172, [R207] ;  /* 0x00000000cfac783b */ /* 0x000eac0000000200 */
[----:B------:R-:W-:Y:S01]  /*6610*/  LDSM.16.M88.4 R184, [R204] ;  /* 0x00000000ccb8783b */ /* 0x000fe20000000200 */
[C---:B------:R-:W-:Y:S08]  /*6620*/  HMMA.16816.F32 R4, R176.reuse, R196, R4 ;  /* 0x000000c4b004723c */ /* 0x040ff00000001804 */
[C---:B------:R-:W-:Y:S01]  /*6630*/  HMMA.16816.F32 R8, R176.reuse, R198, R8 ;  /* 0x000000c6b008723c */ /* 0x040fe20000001808 */
[----:B------:R-:W-:Y:S07]  /*6640*/  LDSM.16.M88.4 R196, [R224+0xe100] ;  /* 0x00e10000e0c4783b */ /* 0x000fee0000000200 */
[C---:B---3--:R-:W-:Y:S08]  /*6650*/  HMMA.16816.F32 R12, R176.reuse, R164, R12 ;  /* 0x000000a4b00c723c */ /* 0x048ff0000000180c */
[C---:B------:R-:W-:Y:S01]  /*6660*/  HMMA.16816.F32 R16, R176.reuse, R166, R16 ;  /* 0x000000a6b010723c */ /* 0x040fe20000001810 */
[----:B------:R-:W3:Y:S07]  /*6670*/  LDSM.16.M88.4 R164, [R205] ;  /* 0x00000000cda4783b */ /* 0x000eee0000000200 */
[C---:B------:R-:W-:Y:S08]  /*6680*/  HMMA.16816.F32 R20, R176.reuse, R188, R20 ;  /* 0x000000bcb014723c */ /* 0x040ff00000001814 */
[C---:B------:R-:W-:Y:S01]  /*6690*/  HMMA.16816.F32 R24, R176.reuse, R190, R24 ;  /* 0x000000beb018723c */ /* 0x040fe20000001818 */
[----:B------:R-:W4:Y:S07]  /*66a0*/  LDSM.16.M88.4 R188, [R225+0x1c100] ;  /* 0x01c10000e1bc783b */ /* 0x000f2e0000000200 */
[C---:B-1----:R-:W-:Y:S08]  /*66b0*/  HMMA.16816.F32 R28, R176.reuse, R192, R28 ;  /* 0x000000c0b01c723c */ /* 0x042ff0000000181c */
[----:B------:R-:W-:Y:S01]  /*66c0*/  HMMA.16816.F32 R32, R176, R194, R32 ;  /* 0x000000c2b020723c */ /* 0x000fe20000001820 */
[----:B------:R-:W1:Y:S06]  /*66d0*/  LDSM.16.M88.4 R176, [R224+0xe900] ;  /* 0x00e90000e0b0783b */ /* 0x000e6c0000000200 */
[----:B------:R-:W-:Y:S01]  /*66e0*/  LDSM.16.M88.4 R192, [R224+0xf900] ;  /* 0x00f90000e0c0783b */ /* 0x000fe20000000200 */
        /* <DEDUP_REMOVED lines=9> */
[C---:B------:R-:W-:Y:S08]  /*6780*/  HMMA.16816.F32 R28, R168.reuse, R184, R28 ;  /* 0x000000b8a81c723c */ /* 0x040ff0000000181c */
[----:B------:R-:W-:Y:S01]  /*6790*/  HMMA.16816.F32 R32, R168, R186, R32 ;  /* 0x000000baa820723c */ /* 0x000fe20000001820 */
[----:B------:R-:W3:Y:S06]  /*67a0*/  LDSM.16.M88.4 R168, [R216+0x6000] ;  /* 0x00600000d8a8783b */ /* 0x000eec0000000200 */
[----:B------:R-:W5:Y:S01]  /*67b0*/  LDSM.16.M88.4 R184, [R216+0x7000] ;  /* 0x00700000d8b8783b */ /* 0x000f620000000200 */
[C---:B----4-:R-:W-:Y:S08]  /*67c0*/  HMMA.16816.F32 R4, R188.reuse, R196, R4 ;  /* 0x000000c4bc04723c */ /* 0x050ff00000001804 */
[C---:B------:R-:W-:Y:S01]  /*67d0*/  HMMA.16816.F32 R8, R188.reuse, R198, R8 ;  /* 0x000000c6bc08723c */ /* 0x040fe20000001808 */
[----:B------:R-:W4:Y:S01]  /*67e0*/  LDSM.16.M88.4 R196, [R216+0x7800] ;  /* 0x00780000d8c4783b */ /* 0x000f220000000200 */
[----:B------:R-:W-:Y:S05]  /*67f0*/  DEPBAR.LE SB0, 0x0 ;  /* 0x000080000000791a */ /* 0x000fea0000000000 */
[----:B------:R-:W-:Y:S01]  /*6800*/  BAR.SYNC.DEFER_BLOCKING 0x0 ;  /* 0x0000000000007b1d */ /* 0x000fe20000010000 */
[C---:B-1----:R-:W-:Y:S08]  /*6810*/  HMMA.16816.F32 R12, R188.reuse, R176, R12 ;  /* 0x000000b0bc0c723c */ /* 0x042ff0000000180c */
[C---:B------:R-:W-:Y:S08]  /*6820*/  HMMA.16816.F32 R16, R188.reuse, R178, R16 ;  /* 0x000000b2bc10723c */ /* 0x040ff00000001810 */
[C---:B--2---:R-:W-:Y:S08]  /*6830*/  HMMA.16816.F32 R20, R188.reuse, R172, R20 ;  /* 0x000000acbc14723c */ /* 0x044ff00000001814 */
[C---:B------:R-:W-:Y:S08]  /*6840*/  HMMA.16816.F32 R24, R188.reuse, R174, R24 ;  /* 0x000000aebc18723c */ /* 0x040ff00000001818 */
[C---:B------:R-:W-:Y:S08]  /*6850*/  HMMA.16816.F32 R28, R188.reuse, R192, R28 ;  /* 0x000000c0bc1c723c */ /* 0x040ff0000000181c */
[----:B------:R-:W-:Y:S08]  /*6860*/  HMMA.16816.F32 R32, R188, R194, R32 ;  /* 0x000000c2bc20723c */ /* 0x000ff00000001820 */
[C---:B---3--:R-:W-:Y:S08]  /*6870*/  HMMA.16816.F32 R4, R164.reuse, R168, R4 ;  /* 0x000000a8a404723c */ /* 0x048ff00000001804 */
[C---:B------:R-:W-:Y:S08]  /*6880*/  HMMA.16816.F32 R8, R164.reuse, R170, R8 ;  /* 0x000000aaa408723c */ /* 0x040ff00000001808 */
[C---:B------:R-:W-:Y:S08]  /*6890*/  HMMA.16816.F32 R12, R164.reuse, R180, R12 ;  /* 0x000000b4a40c723c */ /* 0x040ff0000000180c */
[C---:B------:R-:W-:Y:S08]  /*68a0*/  HMMA.16816.F32 R16, R164.reuse, R182, R16 ;  /* 0x000000b6a410723c */ /* 0x040ff00000001810 */
[C---:B-----5:R-:W-:Y:S08]  /*68b0*/  HMMA.16816.F32 R20, R164.reuse, R184, R20 ;  /* 0x000000b8a414723c */ /* 0x060ff00000001814 */
[C---:B------:R-:W-:Y:S08]  /*68c0*/  HMMA.16816.F32 R24, R164.reuse, R186, R24 ;  /* 0x000000baa418723c */ /* 0x040ff00000001818 */
[C---:B----4-:R-:W-:Y:S08]  /*68d0*/  HMMA.16816.F32 R28, R164.reuse, R196, R28 ;  /* 0x000000c4a41c723c */ /* 0x050ff0000000181c */
[----:B------:R-:W-:Y:S01]  /*68e0*/  HMMA.16816.F32 R32, R164, R198, R32 ;  /* 0x000000c6a420723c */ /* 0x000fe20000001820 */
[----:B------:R-:W-:-:S07]  /*68f0*/  @P0 BRA `(.L_x_988) ;  /* 0x0000045000000947 */ /* 0x000fce0003800000 */
[----:B------:R-:W-:Y:S01]  /*6900*/  IADD3 R172, -R247, 0x10, RZ ;  /* 0x00000010f7ac7810 */ /* 0x000fe20007ffe1ff */
[----:B------:R-:W-:Y:S01]  /*6910*/  ULEA UR5, UR21, UR10, 0x6 ;  /* 0x0000000a15057291 */ /* 0x000fe2000f8e303f */
[----:B------:R-:W-:Y:S01]  /*6920*/  IADD3 R170, -R244, 0x10, RZ ;  /* 0x00000010f4aa7810 */ /* 0x000fe20007ffe1ff */
[----:B------:R-:W-:Y:S01]  /*6930*/  IMAD.MOV.U32 R231, RZ, RZ, RZ ;  /* 0x000000ffffe77224 */ /* 0x000fe200078e00ff */
[----:B------:R-:W-:Y:S02]  /*6940*/  LOP3.LUT R172, R172, 0xf, RZ, 0xc0, !PT ;  /* 0x0000000facac7812 */ /* 0x000fe400078ec0ff */
[----:B------:R-:W-:Y:S01]  /*6950*/  LOP3.LUT R170, R170, 0xf, RZ, 0xc0, !PT ;  /* 0x0000000faaaa7812 */ /* 0x000fe200078ec0ff */
[----:B------:R-:W-:Y:S05]  /*6960*/  IMAD.U32 R232, RZ, RZ, UR5 ;  /* 0x00000005ffe87e24 */ /* 0x000fea000f8e00ff */
[----:B------:R-:W-:Y:S05]  /*6970*/  IADD3 R232, R232, -0x40, R234 ;  /* 0xffffffc0e8e87810 */ /* 0x000fea0007ffe0ea */
[----:B------:R-:W-:Y:S04]  /*6980*/  @P3 IMAD.HI.U32 R164, R232, c[0x0][0x2bc], RZ ;  /* 0x0000af00e8a43a27 */ /* 0x000fe800078e00ff */
[----:B------:R-:W-:Y:S01]  /*6990*/  IMAD.MOV.U32 R0, RZ, RZ, R232 ;  /* 0x000000ffff007224 */ /* 0x000fe200078e00e8 */
[----:B------:R-:W-:Y:S04]  /*69a0*/  @P3 SHF.R.U32.HI R0, RZ, c[0x0][0x2c0], R164 ;  /* 0x0000b000ff003a19 */ /* 0x000fe800000116a4 */
[C---:B------:R-:W-:Y:S04]  /*69b0*/  @!P1 IADD3 R166, P0, R0.reuse, UR12, RZ ;  /* 0x0000000c00a69c10 */ /* 0x040fe8000ff1e0ff */
[----:B------:R-:W-:Y:S01]  /*69c0*/  @!P1 LEA.HI.X.SX32 R165, R0, UR6, 0x1, P0 ;  /* 0x0000000600a59c11 */ /* 0x000fe200080f0eff */
[----:B------:R-:W-:Y:S01]  /*69d0*/  IMAD.MOV R0, RZ, RZ, -R0 ;  /* 0x000000ffff007224 */ /* 0x000fe200078e0a00 */
[----:B------:R-:W-:Y:S03]  /*69e0*/  @!P1 LEA R164, P0, R166, c[0x0][0x2a0], 0x2 ;  /* 0x0000a800a6a49a11 */ /* 0x000fe600078010ff */
        /* <DEDUP_REMOVED lines=11> */
[----:B------:R-:W-:Y:S01]  /*6aa0*/  IADD3 R0, P0, R164, UR22, RZ ;  /* 0x00000016a4007c10 */ /* 0x000fe2000ff1e0ff */
[----:B------:R-:W-:Y:S02]  /*6ab0*/  IMAD.SHL.U32 R164, R200, 0x2, RZ ;  /* 0x00000002c8a47824 */ /* 0x000fe400078e00ff */
[----:B------:R-:W-:Y:S05]  /*6ac0*/  IMAD R166, R231, c[0x0][0x1f4], R166 ;  /* 0x00007d00e7a67a24 */ /* 0x000fea00078e02a6 */
[----:B------:R-:W-:Y:S02]  /*6ad0*/  IADD3.X R166, R165, UR18, R166, P0, !PT ;  /* 0x00000012a5a67c10 */ /* 0x000fe400087fe4a6 */
[----:B------:R-:W-:Y:S02]  /*6ae0*/  LEA R167, P0, R0, c[0x0][0x1c8], 0x1 ;  /* 0x0000720000a77a11 */ /* 0x000fe400078008ff */
[----:B------:R-:W-:Y:S02]  /*6af0*/  SHF.L.U64.HI R165, R200, 0x1, R203 ;  /* 0x00000001c8a57819 */ /* 0x000fe400000102cb */
[----:B------:R-:W-:Y:S01]  /*6b00*/  LEA.HI.X R166, R0, c[0x0][0x1cc], R166, 0x1, P0 ;  /* 0x0000730000a67a11 */ /* 0x000fe200000f0ca6 */
[----:B------:R-:W1:Y:S01]  /*6b10*/  SHFL.IDX PT, R168, R167, 0x1, 0x181f ;  /* 0x00381f00a7a87f89 */ /* 0x000e6200000e0000 */
[----:B------:R-:W-:Y:S03]  /*6b20*/  IADD3 R0, -R243, 0x10, RZ ;  /* 0x00000010f3007810 */ /* 0x000fe60007ffe1ff */
[----:B------:R-:W2:Y:S01]  /*6b30*/  SHFL.IDX PT, R169, R166, 0x1, 0x181f ;  /* 0x00381f00a6a97f89 */ /* 0x000ea200000e0000 */
[----:B------:R-:W-:Y:S03]  /*6b40*/  LOP3.LUT R0, R0, 0xf, RZ, 0xc0, !PT ;  /* 0x0000000f00007812 */ /* 0x000fe600078ec0ff */
[----:B------:R-:W3:Y:S04]  /*6b50*/  SHFL.IDX PT, R167, R167, RZ, 0x181f ;  /* 0x00181fffa7a77589 */ /* 0x000ee800000e0000 */
[----:B------:R-:W4:Y:S01]  /*6b60*/  SHFL.IDX PT, R166, R166, RZ, 0x181f ;  /* 0x00181fffa6a67589 */ /* 0x000f2200000e0000 */
[-C--:B-1----:R-:W-:Y:S04]  /*6b70*/  IADD3 R172, P2, P0, R172, R168.reuse, R248 ;  /* 0x000000a8acac7210 */ /* 0x082fe8000785e0f8 */
[-C--:B--2---:R-:W-:Y:S02]  /*6b80*/  IADD3.X R173, RZ, R169.reuse, R249, P2, P0 ;  /* 0x000000a9ffad7210 */ /* 0x084fe400017e04f9 */
[-C--:B------:R-:W-:Y:S04]  /*6b90*/  IADD3 R170, P2, P0, R170, R168.reuse, R245 ;  /* 0x000000a8aaaa7210 */ /* 0x080fe8000785e0f5 */
[-C--:B------:R-:W-:Y:S02]  /*6ba0*/  IADD3.X R171, RZ, R169.reuse, R246, P2, P0 ;  /* 0x000000a9ffab7210 */ /* 0x080fe400017e04f6 */
[----:B------:R-:W-:Y:S04]  /*6bb0*/  IADD3 R174, P2, P0, R0, R168, R164 ;  /* 0x000000a800ae7210 */ /* 0x000fe8000785e0a4 */
[--C-:B------:R-:W-:Y:S02]  /*6bc0*/  IADD3.X R175, RZ, R169, R165.reuse, P2, P0 ;  /* 0x000000a9ffaf7210 */ /* 0x100fe400017e04a5 */
[----:B---3--:R-:W-:Y:S02]  /*6bd0*/  IADD3 R164, P0, R167, R164, RZ ;  /* 0x000000a4a7a47210 */ /* 0x008fe40007f1e0ff */
[----:B------:R-:W-:Y:S03]  /*6be0*/  ISETP.GE.AND P2, PT, R235, c[0x0][0x1d4], PT ;  /* 0x00007500eb007a0c */ /* 0x000fe60003f46270 */
[C---:B----4-:R-:W-:Y:S01]  /*6bf0*/  IMAD.X R165, R166.reuse, 0x1, R165, P0 ;  /* 0x00000001a6a57824 */ /* 0x050fe200000e06a5 */
[C---:B------:R-:W-:Y:S05]  /*6c00*/  IADD3 R178, P0, R167.reuse, R250, RZ ;  /* 0x000000faa7b27210 */ /* 0x040fea0007f1e0ff */
        /* <DEDUP_REMOVED lines=20> */
.L_x_988:
[----:B-1----:R-:W-:Y:S01]  /*6d50*/  IMAD.MOV.U32 R170, RZ, RZ, R236 ;  /* 0x000000ffffaa7224 */ /* 0x002fe200078e00ec */
[----:B------:R-:W-:Y:S01]  /*6d60*/  PLOP3.LUT P0, PT, PT, PT, UP2, 0x80, 0x0 ;  /* 0x000000000000781c */ /* 0x000fe20003f0f028 */
[----:B------:R-:W0:Y:S01]  /*6d70*/  LDGDEPBAR ;  /* 0x00000000000079af */ /* 0x000e220000000000 */
[----:B------:R-:W-:Y:S01]  /*6d80*/  USHF.L.U32 UR5, UR21, 0x6, URZ ;  /* 0x0000000615057899 */ /* 0x000fe2000800063f */
[----:B------:R-:W-:Y:S10]  /*6d90*/  IMAD.U32 R164, RZ, RZ, UR11 ;  /* 0x0000000bffa47e24 */ /* 0x000ff4000f8e00ff */
[----:B------:R-:W-:Y:S01]  /*6da0*/  @P0 IMAD.HI.U32 R0, R236, c[0x0][0x2c8], RZ ;  /* 0x0000b200ec000a27 */ /* 0x000fe200078e00ff */
[----:B------:R-:W-:Y:S11]  /*6db0*/  PLOP3.LUT P0, PT, PT, PT, UP2, 0x80, 0x0 ;  /* 0x000000000000781c */ /* 0x000ff60003f0f028 */
[----:B------:R-:W-:Y:S02]  /*6dc0*/  @!UPT UIADD3 URZ, URZ, URZ, URZ ;  /* 0x0000003f3f3ff290 */ /* 0x000fe4000fffe03f */
[----:B------:R-:W-:Y:S01]  /*6dd0*/  @P0 SHF.R.U32.HI R170, RZ, c[0x0][0x2cc], R0 ;  /* 0x0000b300ffaa0a19 */ /* 0x000fe20000011600 */
[----:B------:R-:W-:Y:S01]  /*6de0*/  IMAD.U32 R0, RZ, RZ, UR5 ;  /* 0x00000005ff007e24 */ /* 0x000fe2000f8e00ff */
[----:B------:R-:W-:Y:S03]  /*6df0*/  PLOP3.LUT P0, PT, PT, PT, UP1, 0x40, 0x0 ;  /* 0x000000000000781c */ /* 0x000fe60003f0e818 */
[----:B------:R-:W1:Y:S01]  /*6e00*/  SHFL.IDX PT, R167, R170, RZ, 0x1c1f ;  /* 0x001c1fffaaa77589 */ /* 0x000e6200000e0000 */
[----:B------:R-:W-:Y:S05]  /*6e10*/  IADD3 R165, -R237, 0x1, -R0 ;  /* 0x00000001eda57810 */ /* 0x000fea0007ffe900 */
[----:B------:R-:W-:Y:S05]  /*6e20*/  IMAD R165, R164, c[0x0][0x1d0], R165 ;  /* 0x00007400a4a57a24 */ /* 0x000fea00078e02a5 */
[----:B------:R-:W-:Y:S04]  /*6e30*/  IADD3 R164, R165, -c[0x0][0x168], RZ ;  /* 0x80005a00a5a47a10 */ /* 0x000fe80007ffe0ff */
[C---:B------:R-:W-:Y:S02]  /*6e40*/  IADD3 R165, R164.reuse, c[0x0][0x328], RZ ;  /* 0x0000ca00a4a57a10 */ /* 0x040fe40007ffe0ff */
[----:B------:R-:W-:Y:S03]  /*6e50*/  IADD3 R164, R164, UR20, RZ ;  /* 0x00000014a4a47c10 */ /* 0x000fe6000fffe0ff */
[--C-:B-1----:R-:W-:Y:S02]  /*6e60*/  IMAD.IADD R169, R165, 0x1, R167.reuse ;  /* 0x00000001a5a97824 */ /* 0x102fe400078e02a7 */
        /* <DEDUP_REMOVED lines=17> */
.L_x_991:
[----:B------:R-:W-:Y:S04]  /*6f80*/  MOV R166, c[0x0][0x32c] ;  /* 0x0000cb0000a67a02 */ /* 0x000fe80000000f00 */
[----:B------:R-:W-:Y:S11]  /*6f90*/  ISETP.NE.AND P0, PT, R166, 0x1, PT ;  /* 0x00000001a600780c */ /* 0x000ff60003f05270 */
[----:B------:R-:W-:Y:S02]  /*6fa0*/  @!UPT UIADD3 URZ, URZ, URZ, URZ ;  /* 0x0000003f3f3ff290 */ /* 0x000fe4000fffe03f */
[----:B------:R-:W-:Y:S05]  /*6fb0*/  @P0 IMAD.HI.U32 R166, R167, c[0x0][0x330], RZ ;  /* 0x0000cc00a7a60a27 */ /* 0x000fea00078e00ff */
[----:B------:R-:W-:Y:S02]  /*6fc0*/  @P0 SHF.R.U32.HI R167, RZ, c[0x0][0x334], R166 ;  /* 0x0000cd00ffa70a19 */ /* 0x000fe400000116a6 */
.L_x_992:
[----:B------:R-:W-:Y:S05]  /*6fd0*/  BSYNC B0 ;  /* 0x0000000000007941 */ /* 0x000fea0003800000 */
.L_x_990:
[----:B------:R-:W-:Y:S04]  /*6fe0*/  IMAD R167, R167, c[0x0][0x32c], -R0 ;  /* 0x0000cb00a7a77a24 */ /* 0x000fe800078e0a00 */
[----:B------:R-:W-:Y:S05]  /*6ff0*/  IMAD.IADD R167, R167, 0x1, -R237 ;  /* 0x00000001a7a77824 */ /* 0x000fea00078e0aed */
[----:B------:R-:W-:Y:S02]  /*7000*/  IADD3 R166, R167, c[0x0][0x32c], RZ ;  /* 0x0000cb00a7a67a10 */ /* 0x000fe40007ffe0ff */
[----:B------:R-:W-:Y:S02]  /*7010*/  IMNMX R168, R168, R167, !PT ;  /* 0x000000a7a8a87217 */ /* 0x000fe40007800200 */
[----:B------:R-:W-:Y:S02]  /*7020*/  IMNMX R169, R169, R166, PT ;  /* 0x000000a6a9a97217 */ /* 0x000fe40003800200 */
.L_x_989:
[----:B------:R-:W-:Y:S06]  /*7030*/  UISETP.GT.AND UP0, UPT, UR21, -0x1, UPT ;  /* 0xffffffff1500788c */ /* 0x000fec000bf04270 */
[----:B------:R-:W-:Y:S04]  /*7040*/  PLOP3.LUT P0, PT, PT, PT, UP0, 0x80, 0x0 ;  /* 0x000000000000781c */ /* 0x000fe80003f0f008 */
[----:B------:R-:W-:Y:S04]  /*7050*/  ISETP.GT.AND P0, PT, R168, RZ, P0 ;  /* 0x000000ffa800720c */ /* 0x000fe80000704270 */
        /* <DEDUP_REMOVED lines=83> */
.L_x_995:
[----:B------:R-:W-:Y:S04]  /*7590*/  MOV R4, c[0x0][0x32c] ;  /* 0x0000cb0000047a02 */ /* 0x000fe80000000f00 */
[----:B------:R-:W-:Y:S11]  /*75a0*/  ISETP.NE.AND P0, PT, R4, 0x1, PT ;  /* 0x000000010400780c */ /* 0x000ff60003f05270 */
[----:B------:R-:W-:Y:S02]  /*75b0*/  @!UPT UIADD3 URZ, URZ, URZ, URZ ;  /* 0x0000003f3f3ff290 */ /* 0x000fe4000fffe03f */
[----:B------:R-:W-:Y:S05]  /*75c0*/  @P0 IMAD.HI.U32 R4, R5, c[0x0][0x330], RZ ;  /* 0x0000cc0005040a27 */ /* 0x000fea00078e00ff */
[----:B------:R-:W-:Y:S02]  /*75d0*/  @P0 SHF.R.U32.HI R5, RZ, c[0x0][0x334], R4 ;  /* 0x0000cd00ff050a19 */ /* 0x000fe40000011604 */
.L_x_996:
[----:B------:R-:W-:Y:S05]  /*75e0*/  BSYNC B0 ;  /* 0x0000000000007941 */ /* 0x000fea0003800000 */
.L_x_994:
[----:B------:R-:W-:Y:S04]  /*75f0*/  IMAD R0, R5, c[0x0][0x32c], -R0 ;  /* 0x0000cb0005007a24 */ /* 0x000fe800078e0a00 */
[----:B------:R-:W-:Y:S05]  /*7600*/  IMAD.IADD R4, R0, 0x1, -R237 ;  /* 0x0000000100047824 */ /* 0x000fea00078e0aed */
[----:B------:R-:W-:Y:S02]  /*7610*/  IADD3 R0, R4, c[0x0][0x32c], RZ ;  /* 0x0000cb0004007a10 */ /* 0x000fe40007ffe0ff */
[----:B------:R-:W-:Y:S02]  /*7620*/  IMNMX R164, R164, R4, !PT ;  /* 0x00000004a4a47217 */ /* 0x000fe40007800200 */
[----:B------:R-:W-:Y:S02]  /*7630*/  IMNMX R165, R165, R0, PT ;  /* 0x00000000a5a57217 */ /* 0x000fe40003800200 */
.L_x_993:
[----:B------:R-:W-:Y:S02]  /*7640*/  PLOP3.LUT P0, PT, PT, PT, UP0, 0x80, 0x0 ;  /* 0x000000000000781c */ /* 0x000fe40003f0f008 */
[----:B------:R-:W-:Y:S02]  /*7650*/  FMNMX.FTZ R0, R167, R3, !PT ;  /* 0x00000003a7007209 */ /* 0x000fe40007810000 */
[----:B------:R-:W-:Y:S02]  /*7660*/  ISETP.GT.AND P0, PT, R164, RZ, P0 ;  /* 0x000000ffa400720c */ /* 0x000fe40000704270 */
[----:B------:R-:W-:Y:S02]  /*7670*/  FMNMX.FTZ R0, R166, R0, !PT ;  /* 0x00000000a6007209 */ /* 0x000fe40007810000 */
[----:B------:R-:W-:Y:S02]  /*7680*/  ISETP.LT.OR P0, PT, R165, 0x1, P0 ;  /* 0x00000001a500780c */ /* 0x000fe40000701670 */
[----:B------:R-:W-:Y:S02]  /*7690*/  FMNMX.FTZ R0, R8, R0, !PT ;  /* 0x0000000008007209 */ /* 0x000fe40007810000 */
[----:B------:R-:W-:Y:S02]  /*76a0*/  FSEL R6, R6, -INF , !P0 ;  /* 0xff80000006067808 */ /* 0x000fe40004000000 */
[----:B------:R-:W-:Y:S02]  /*76b0*/  PLOP3.LUT P0, PT, PT, PT, UP0, 0x80, 0x0 ;  /* 0x000000000000781c */ /* 0x000fe40003f0f008 */
[----:B------:R-:W-:Y:S02]  /*76c0*/  FMNMX.FTZ R0, R9, R0, !PT ;  /* 0x0000000009007209 */ /* 0x000fe40007810000 */
[----:B------:R-:W-:Y:S02]  /*76d0*/  ISETP.GT.AND P0, PT, R164, 0x1, P0 ;  /* 0x00000001a400780c */ /* 0x000fe40000704270 */
        /* <DEDUP_REMOVED lines=46> */
[----:B------:R-:W-:Y:S02]  /*79c0*/  PLOP3.LUT P0, PT, PT, PT, UP0, 0x80, 0x0 ;  /* 0x000000000000781c */ /* 0x000fe40003f0f008 */
[----:B------:R-:W-:Y:S02]  /*79d0*/  FMNMX.FTZ R5, R194, R5, !PT ;  /* 0x00000005c2057209 */ /* 0x000fe40007810000 */
[----:B------:R-:W-:Y:S04]  /*79e0*/  ISETP.GT.AND P0, PT, R164, 0x20, P0 ;  /* 0x00000020a400780c */ /* 0x000fe80000704270 */
[C---:B------:R-:W-:Y:S04]  /*79f0*/  ISETP.LT.OR P0, PT, R165.reuse, 0x21, P0 ;  /* 0x00000021a500780c */ /* 0x040fe80000701670 */
[----:B------:R-:W-:Y:S02]  /*7a00*/  FSEL R252, R22, -INF , !P0 ;  /* 0xff80000016fc7808 */ /* 0x000fe40004000000 */
[----:B------:R-:W-:Y:S02]  /*7a10*/  PLOP3.LUT P0, PT, PT, PT, UP0, 0x80, 0x0 ;  /* 0x000000000000781c */ /* 0x000fe40003f0f008 */
[----:B------:R-:W-:Y:S02]  /*7a20*/  FMNMX.FTZ R5, R252, R5, !PT ;  /* 0x00000005fc057209 */ /* 0x000fe40007810000 */
[----:B------:R-:W-:Y:S02]  /*7a30*/  ISETP.GT.AND P0, PT, R164, 0x21, P0 ;  /* 0x00000021a400780c */ /* 0x000fe40000704270 */
[----:B-1----:R-:W-:Y:S02]  /*7a40*/  FMNMX.FTZ R0, R0, R4, !PT ;  /* 0x0000000400007209 */ /* 0x002fe40007810000 */
[----:B------:R-:W-:Y:S03]  /*7a50*/  ISETP.LT.OR P0, PT, R165, 0x22, P0 ;  /* 0x00000022a500780c */ /* 0x000fe60000701670 */
[----:B------:R-:W1:Y:S01]  /*7a60*/  SHFL.BFLY PT, R12, R0, 0x1, 0x1f ;  /* 0x0c201f00000c7f89 */ /* 0x000e6200000e0000 */
[----:B------:R-:W-:Y:S02]  /*7a70*/  FSEL R197, R23, -INF , !P0 ;  /* 0xff80000017c57808 */ /* 0x000fe40004000000 */
[----:B------:R-:W-:Y:S02]  /*7a80*/  PLOP3.LUT P0, PT, PT, PT, UP0, 0x80, 0x0 ;  /* 0x000000000000781c */ /* 0x000fe40003f0f008 */
[----:B------:R-:W-:Y:S02]  /*7a90*/  FMNMX.FTZ R5, R197, R5, !PT ;  /* 0x00000005c5057209 */ /* 0x000fe40007810000 */
[----:B------:R-:W-:Y:S01]  /*7aa0*/  ISETP.GT.AND P0, PT, R164, 0x28, P0 ;  /* 0x00000028a400780c */ /* 0x000fe20000704270 */
[----:B------:R-:W-:Y:S03]  /*7ab0*/  LDSM.16.MT88.4 R20, [R222+0x100] ;  /* 0x00010000de14783b */ /* 0x000fe60000004200 */
[C---:B------:R-:W-:Y:S04]  /*7ac0*/  ISETP.LT.OR P0, PT, R165.reuse, 0x29, P0 ;  /* 0x00000029a500780c */ /* 0x040fe80000701670 */
[----:B------:R-:W-:Y:S02]  /*7ad0*/  FSEL R196, R26, -INF , !P0 ;  /* 0xff8000001ac47808 */ /* 0x000fe40004000000 */
[----:B------:R-:W-:Y:S02]  /*7ae0*/  PLOP3.LUT P0, PT, PT, PT, UP0, 0x80, 0x0 ;  /* 0x000000000000781c */ /* 0x000fe40003f0f008 */
[----:B------:R-:W-:Y:S02]  /*7af0*/  FMNMX.FTZ R5, R196, R5, !PT ;  /* 0x00000005c4057209 */ /* 0x000fe40007810000 */
[----:B------:R-:W-:Y:S02]  /*7b00*/  ISETP.GT.AND P0, PT, R164, 0x29, P0 ;  /* 0x00000029a400780c */ /* 0x000fe40000704270 */
[----:B-1----:R-:W-:Y:S02]  /*7b10*/  FMNMX.FTZ R0, R0, R12, !PT ;  /* 0x0000000c00007209 */ /* 0x002fe40007810000 */
[----:B------:R-:W-:Y:S01]  /*7b20*/  ISETP.LT.OR P0, PT, R165, 0x2a, P0 ;  /* 0x0000002aa500780c */ /* 0x000fe20000701670 */
[----:B------:R-:W-:Y:S02]  /*7b30*/  LDSM.16.MT88.4 R12, [R227+0x100] ;  /* 0x00010000e30c783b */ /* 0x000fe40000004200 */
[----:B------:R-:W-:Y:S01]  /*7b40*/  FMUL.FTZ R186, R0, c[0x0][0x2d0] ;  /* 0x0000b40000ba7a20 */ /* 0x000fe20000410000 */
[----:B------:R-:W-:Y:S02]  /*7b50*/  FSEL R195, R27, -INF , !P0 ;  /* 0xff8000001bc37808 */ /* 0x000fe40004000000 */
[----:B------:R-:W-:Y:S02]  /*7b60*/  PLOP3.LUT P0, PT, PT, PT, UP0, 0x80, 0x0 ;  /* 0x000000000000781c */ /* 0x000fe40003f0f008 */
[----:B------:R-:W-:Y:S02]  /*7b70*/  FMNMX.FTZ R5, R195, R5, !PT ;  /* 0x00000005c3057209 */ /* 0x000fe40007810000 */
[----:B------:R-:W-:Y:S04]  /*7b80*/  ISETP.GT.AND P0, PT, R164, 0x30, P0 ;  /* 0x00000030a400780c */ /* 0x000fe80000704270 */
[----:B------:R-:W-:Y:S04]  /*7b90*/  ISETP.LT.OR P0, PT, R165, 0x31, P0 ;  /* 0x00000031a500780c */ /* 0x000fe80000701670 */
[----:B------:R-:W-:Y:S02]  /*7ba0*/  FSEL R177, R30, -INF , !P0 ;  /* 0xff8000001eb17808 */ /* 0x000fe40004000000 */
[----:B------:R-:W-:Y:S02]  /*7bb0*/  PLOP3.LUT P0, PT, PT, PT, UP0, 0x80, 0x0 ;  /* 0x000000000000781c */ /* 0x000fe40003f0f008 */
[----:B------:R-:W-:Y:S02]  /*7bc0*/  FMNMX.FTZ R5, R177, R5, !PT ;  /* 0x00000005b1057209 */ /* 0x000fe40007810000 */
[C---:B------:R-:W-:Y:S04]  /*7bd0*/  ISETP.GT.AND P0, PT, R164.reuse, 0x31, P0 ;  /* 0x00000031a400780c */ /* 0x040fe80000704270 */
[----:B------:R-:W-:Y:S04]  /*7be0*/  ISETP.LT.OR P0, PT, R165, 0x32, P0 ;  /* 0x00000032a500780c */ /* 0x000fe80000701670 */
[----:B------:R-:W-:Y:S02]  /*7bf0*/  FSEL R175, R31, -INF , !P0 ;  /* 0xff8000001faf7808 */ /* 0x000fe40004000000 */
[----:B------:R-:W-:Y:S01]  /*7c00*/  PLOP3.LUT P0, PT, PT, PT, UP0, 0x80, 0x0 ;  /* 0x000000000000781c */ /* 0x000fe20003f0f008 */
[----:B------:R-:W-:Y:S01]  /*7c10*/  LDSM.16.MT88.4 R28, [R221+0x100] ;  /* 0x00010000dd1c783b */ /* 0x000fe20000004200 */
[----:B------:R-:W-:Y:S02]  /*7c20*/  FMNMX.FTZ R5, R175, R5, !PT ;  /* 0x00000005af057209 */ /* 0x000fe40007810000 */
[----:B------:R-:W-:Y:S04]  /*7c30*/  ISETP.GT.AND P0, PT, R164, 0x38, P0 ;  /* 0x00000038a400780c */ /* 0x000fe80000704270 */
[----:B------:R-:W-:Y:S04]  /*7c40*/  ISETP.LT.OR P0, PT, R165, 0x39, P0 ;  /* 0x00000039a500780c */ /* 0x000fe80000701670 */
[----:B------:R-:W-:Y:S02]  /*7c50*/  FSEL R173, R34, -INF , !P0 ;  /* 0xff80000022ad7808 */ /* 0x000fe40004000000 */
[----:B------:R-:W-:Y:S01]  /*7c60*/  PLOP3.LUT P0, PT, PT, PT, UP0, 0x80, 0x0 ;  /* 0x000000000000781c */ /* 0x000fe20003f0f008 */
[----:B------:R-:W-:Y:S01]  /*7c70*/  UISETP.GT.AND UP0, UPT, UR21, UR4, UPT ;  /* 0x000000041500728c */ /* 0x000fe2000bf04270 */
[----:B------:R-:W-:Y:S01]  /*7c80*/  FMNMX.FTZ R5, R173, R5, !PT ;  /* 0x00000005ad057209 */ /* 0x000fe20007810000 */
[----:B------:R-:W-:Y:S01]  /*7c90*/  UIADD3 UR21, UR21, -0x1, URZ ;  /* 0xffffffff15157890 */ /* 0x000fe2000fffe03f */
[----:B------:R-:W-:Y:S04]  /*7ca0*/  ISETP.GT.AND P0, PT, R164, 0x39, P0 ;  /* 0x00000039a400780c */ /* 0x000fe80000704270 */
[----:B------:R-:W-:Y:S04]  /*7cb0*/  ISETP.LT.OR P0, PT, R165, 0x3a, P0 ;  /* 0x0000003aa500780c */ /* 0x000fe80000701670 */
[----:B------:R-:W-:Y:S02]  /*7cc0*/  FSEL R165, R35, -INF , !P0 ;  /* 0xff80000023a57808 */ /* 0x000fe40004000000 */
[----:B------:R-:W-:Y:S02]  /*7cd0*/  FSETP.NEU.FTZ.AND P0, PT, R0, -INF , PT ;  /* 0xff8000000000780b */ /* 0x000fe40003f1d000 */
[----:B------:R-:W-:Y:S02]  /*7ce0*/  FMNMX.FTZ R5, R165, R5, !PT ;  /* 0x00000005a5057209 */ /* 0x000fe40007810000 */
[----:B------:R-:W-:Y:S03]  /*7cf0*/  FSEL R186, R186, RZ, P0 ;  /* 0x000000ffbaba7208 */ /* 0x000fe60000000000 */
[----:B------:R-:W1:Y:S02]  /*7d00*/  SHFL.BFLY PT, R4, R5, 0x2, 0x1f ;  /* 0x0c401f0005047f89 */ /* 0x000e6400000e0000 */
        /* <DEDUP_REMOVED lines=12> */
[--C-:B------:R-:W-:Y:S01]  /*7dd0*/  FFMA.FTZ R190, R190, c[0x0][0x2d0], -R186.reuse ;  /* 0x0000b400bebe7a23 */ /* 0x100fe200000108ba */
[----:B-1----:R-:W-:Y:S01]  /*7de0*/  FMNMX.FTZ R4, R5, R4, !PT ;  /* 0x0000000405047209 */ /* 0x002fe20007810000 */
[--C-:B------:R-:W-:Y:S01]  /*7df0*/  FFMA.FTZ R199, R199, c[0x0][0x2d0], -R186.reuse ;  /* 0x0000b400c7c77a23 */ /* 0x100fe200000108ba */
[----:B------:R-:W-:Y:S01]  /*7e00*/  FSEL R5, R0, RZ, P0 ;  /* 0x000000ff00057208 */ /* 0x000fe20000000000 */
[----:B------:R-:W-:Y:S02]  /*7e10*/  FFMA.FTZ R198, R198, c[0x0][0x2d0], -R186 ;  /* 0x0000b400c6c67a23 */ /* 0x000fe400000108ba */
[----:B------:R-:W1:Y:S01]  /*7e20*/  SHFL.BFLY PT, R164, R4, 0x1, 0x1f ;  /* 0x0c201f0004a47f89 */ /* 0x000e6200000e0000 */
[----:B------:R-:W-:Y:S01]  /*7e30*/  MUFU.EX2 R166, R166 ;  /* 0x000000a600a67308 */ /* 0x000fe20000000800 */
[----:B------:R-:W-:Y:S04]  /*7e40*/  FADD.FTZ R3, -R5, R3 ;  /* 0x0000000305037221 */ /* 0x000fe80000010100 */
[----:B------:R-:W-:Y:S05]  /*7e50*/  FMUL.FTZ R3, R3, c[0x0][0x2d0] ;  /* 0x0000b40003037a20 */ /* 0x000fea0000410000 */
[----:B------:R-:W3:Y:S01]  /*7e60*/  MUFU.EX2 R180, R180 ;  /* 0x000000b400b47308 */ /* 0x000ee20000000800 */
[----:B--2---:R-:W-:Y:S09]  /*7e70*/  F2FP.PACK_AB R168, R167, R181 ;  /* 0x000000b5a7a8723e */ /* 0x004ff200000000ff */
[----:B------:R-:W2:Y:S01]  /*7e80*/  MUFU.EX2 R3, R3 ;  /* 0x0000000300037308 */ /* 0x000ea20000000800 */
[----:B-1----:R-:W-:Y:S04]  /*7e90*/  FMNMX.FTZ R164, R4, R164, !PT ;  /* 0x000000a404a47209 */ /* 0x002fe80007810000 */
[C---:B------:R-:W-:Y:S01]  /*7ea0*/  FSETP.NEU.FTZ.AND P0, PT, R164.reuse, -INF , PT ;  /* 0xff800000a400780b */ /* 0x040fe20003f1d000 */
[C---:B------:R-:W-:Y:S04]  /*7eb0*/  FMUL.FTZ R172, R164.reuse, c[0x0][0x2d0] ;  /* 0x0000b400a4ac7a20 */ /* 0x040fe80000410000 */
[----:B------:R-:W-:Y:S01]  /*7ec0*/  MUFU.EX2 R187, R187 ;  /* 0x000000bb00bb7308 */ /* 0x000fe20000000800 */
[----:B------:R-:W-:Y:S02]  /*7ed0*/  FSEL R4, R164, RZ, P0 ;  /* 0x000000ffa4047208 */ /* 0x000fe40000000000 */
[----:B------:R-:W-:Y:S02]  /*7ee0*/  FSEL R172, R172, RZ, P0 ;  /* 0x000000ffacac7208 */ /* 0x000fe40000000000 */
[----:B---3--:R-:W-:Y:S01]  /*7ef0*/  F2FP.PACK_AB R170, R180, R166 ;  /* 0x000000a6b4aa723e */ /* 0x008fe200000000ff */
[----:B------:R-:W-:Y:S01]  /*7f00*/  FADD.FTZ R2, -R4, R2 ;  /* 0x0000000204027221 */ /* 0x000fe20000010100 */
[----:B------:R-:W-:Y:S01]  /*7f10*/  PLOP3.LUT P0, PT, PT, PT, UP0, 0x80, 0x0 ;  /* 0x000000000000781c */ /* 0x000fe20003f0f008 */
[--C-:B------:R-:W-:Y:S02]  /*7f20*/  FFMA.FTZ R185, R6, c[0x0][0x2d0], -R172.reuse ;  /* 0x0000b40006b97a23 */ /* 0x100fe400000108ac */
[--C-:B------:R-:W-:Y:S01]  /*7f30*/  FFMA.FTZ R184, R7, c[0x0][0x2d0], -R172.reuse ;  /* 0x0000b40007b87a23 */ /* 0x100fe200000108ac */
[----:B------:R-:W-:Y:S01]  /*7f40*/  MUFU.EX2 R188, R188 ;  /* 0x000000bc00bc7308 */ /* 0x000fe20000000800 */
[--C-:B------:R-:W-:Y:S02]  /*7f50*/  FFMA.FTZ R183, R10, c[0x0][0x2d0], -R172.reuse ;  /* 0x0000b4000ab77a23 */ /* 0x100fe400000108ac */
[--C-:B------:R-:W-:Y:S02]  /*7f60*/  FFMA.FTZ R182, R11, c[0x0][0x2d0], -R172.reuse ;  /* 0x0000b4000bb67a23 */ /* 0x100fe400000108ac */
[----:B------:R-:W-:Y:S02]  /*7f70*/  FMUL.FTZ R2, R2, c[0x0][0x2d0] ;  /* 0x0000b40002027a20 */ /* 0x000fe40000410000 */
[C---:B--2---:R-:W-:Y:S01]  /*7f80*/  FMUL.FTZ R4, R3.reuse, R160 ;  /* 0x000000a003047220 */ /* 0x044fe20000410000 */
[----:B------:R-:W-:Y:S01]  /*7f90*/  MOV R160, R16 ;  /* 0x0000001000a07202 */ /* 0x000fe20000000f00 */
[C---:B------:R-:W-:Y:S01]  /*7fa0*/  FMUL.FTZ R5, R3.reuse, R161 ;  /* 0x000000a103057220 */ /* 0x040fe20000410000 */
[----:B------:R-:W-:Y:S01]  /*7fb0*/  MUFU.EX2 R185, R185 ;  /* 0x000000b900b97308 */ /* 0x000fe20000000800 */
[----:B------:R-:W-:Y:S01]  /*7fc0*/  MOV R161, R171 ;  /* 0x000000ab00a17202 */ /* 0x000fe20000000f00 */
[C---:B------:R-:W-:Y:S02]  /*7fd0*/  FMUL.FTZ R8, R3.reuse, R156 ;  /* 0x0000009c03087220 */ /* 0x040fe40000410000 */
[C---:B------:R-:W-:Y:S02]  /*7fe0*/  FMUL.FTZ R9, R3.reuse, R157 ;  /* 0x0000009d03097220 */ /* 0x040fe40000410000 */
[C---:B------:R-:W-:Y:S02]  /*7ff0*/  FMUL.FTZ R16, R3.reuse, R136 ;  /* 0x0000008803107220 */ /* 0x040fe40000410000 */
[C---:B------:R-:W-:Y:S02]  /*8000*/  FMUL.FTZ R17, R3.reuse, R137 ;  /* 0x0000008903117220 */ /* 0x040fe40000410000 */
[----:B------:R-:W1:Y:S01]  /*8010*/  MUFU.EX2 R2, R2 ;  /* 0x0000000200027308 */ /* 0x000e620000000800 */
[C---:B------:R-:W-:Y:S02]  /*8020*/  FMUL.FTZ R24, R3.reuse, R144 ;  /* 0x0000009003187220 */ /* 0x040fe40000410000 */
[C---:B------:R-:W-:Y:S02]  /*8030*/  FMUL.FTZ R25, R3.reuse, R145 ;  /* 0x0000009103197220 */ /* 0x040fe40000410000 */
[C---:B------:R-:W-:Y:S02]  /*8040*/  FMUL.FTZ R32, R3.reuse, R152 ;  /* 0x0000009803207220 */ /* 0x040fe40000410000 */
[----:B------:R-:W-:Y:S02]  /*8050*/  FMUL.FTZ R33, R3, R153 ;  /* 0x0000009903217220 */ /* 0x000fe40000410000 */
[--C-:B------:R-:W-:Y:S01]  /*8060*/  FFMA.FTZ R177, R177, c[0x0][0x2d0], -R172.reuse ;  /* 0x0000b400b1b17a23 */ /* 0x100fe200000108ac */
[----:B------:R-:W2:Y:S01]  /*8070*/  MUFU.EX2 R184, R184 ;  /* 0x000000b800b87308 */ /* 0x000ea20000000800 */
[--C-:B------:R-:W-:Y:S02]  /*8080*/  FFMA.FTZ R175, R175, c[0x0][0x2d0], -R172.reuse ;  /* 0x0000b400afaf7a23 */ /* 0x100fe400000108ac */
[--C-:B------:R-:W-:Y:S02]  /*8090*/  FFMA.FTZ R173, R173, c[0x0][0x2d0], -R172.reuse ;  /* 0x0000b400adad7a23 */ /* 0x100fe400000108ac */
        /* <DEDUP_REMOVED lines=8> */
[C---:B------:R-:W-:Y:S01]  /*8120*/  FMUL.FTZ R10, R2.reuse, R158 ;  /* 0x0000009e020a7220 */ /* 0x040fe20000410000 */
[----:B------:R-:W1:Y:S01]  /*8130*/  MUFU.EX2 R182, R182 ;  /* 0x000000b600b67308 */ /* 0x000e620000000800 */
[C---:B------:R-:W-:Y:S02]  /*8140*/  FMUL.FTZ R11, R2.reuse, R159 ;  /* 0x0000009f020b7220 */ /* 0x040fe40000410000 */
[----:B------:R-:W-:Y:S01]  /*8150*/  FMUL.FTZ R18, R2, R138 ;  /* 0x0000008a02127220 */ /* 0x000fe20000410000 */
[----:B--2---:R-:W-:Y:S01]  /*8160*/  F2FP.PACK_AB R169, R184, R185 ;  /* 0x000000b9b8a9723e */ /* 0x004fe200000000ff */
[C---:B------:R-:W-:Y:S01]  /*8170*/  FMUL.FTZ R19, R2.reuse, R139 ;  /* 0x0000008b02137220 */ /* 0x040fe20000410000 */
[----:B------:R-:W-:Y:S01]  /*8180*/  LDSM.16.MT88.4 R156, [R227+0x4900] ;  /* 0x00490000e39c783b */ /* 0x000fe20000004200 */
[C---:B------:R-:W-:Y:S02]  /*8190*/  FMUL.FTZ R26, R2.reuse, R146 ;  /* 0x00000092021a7220 */ /* 0x040fe40000410000 */
[C---:B------:R-:W-:Y:S01]  /*81a0*/  FMUL.FTZ R27, R2.reuse, R147 ;  /* 0x00000093021b7220 */ /* 0x040fe20000410000 */
[----:B------:R-:W-:Y:S01]  /*81b0*/  MUFU.EX2 R189, R189 ;  /* 0x000000bd00bd7308 */ /* 0x000fe20000000800 */
[C---:B------:R-:W-:Y:S02]  /*81c0*/  FMUL.FTZ R34, R2.reuse, R154 ;  /* 0x0000009a02227220 */ /* 0x040fe40000410000 */
[C---:B------:R-:W-:Y:S01]  /*81d0*/  FMUL.FTZ R35, R2.reuse, R155 ;  /* 0x0000009b02237220 */ /* 0x040fe20000410000 */
[----:B------:R-:W-:Y:S01]  /*81e0*/  LDSM.16.MT88.4 R136, [R227+0x2100] ;  /* 0x00210000e388783b */ /* 0x000fe20000004200 */
[C---:B------:R-:W-:Y:S02]  /*81f0*/  FMUL.FTZ R38, R2.reuse, R38 ;  /* 0x0000002602267220 */ /* 0x040fe40000410000 */
[C---:B------:R-:W-:Y:S02]  /*8200*/  FMUL.FTZ R39, R2.reuse, R39 ;  /* 0x0000002702277220 */ /* 0x040fe40000410000 */
[C---:B------:R-:W-:Y:S01]  /*8210*/  FMUL.FTZ R42, R2.reuse, R42 ;  /* 0x0000002a022a7220 */ /* 0x040fe20000410000 */
[----:B------:R-:W-:Y:S01]  /*8220*/  MUFU.EX2 R190, R190 ;  /* 0x000000be00be7308 */ /* 0x000fe20000000800 */
[----:B------:R-:W-:Y:S01]  /*8230*/  FMUL.FTZ R43, R2, R43 ;  /* 0x0000002b022b7220 */ /* 0x000fe20000410000 */
[----:B------:R-:W-:Y:S01]  /*8240*/  LDSM.16.MT88.4 R144, [R222+0x900] ;  /* 0x00090000de90783b */ /* 0x000fe20000004200 */
[C---:B------:R-:W-:Y:S01]  /*8250*/  FMUL.FTZ R45, R3.reuse, R45 ;  /* 0x0000002d032d7220 */ /* 0x040fe20000410000 */
[----:B-1----:R-:W-:Y:S01]  /*8260*/  F2FP.PACK_AB R171, R182, R183 ;  /* 0x000000b7b6ab723e */ /* 0x002fe200000000ff */
[C---:B------:R-:W-:Y:S02]  /*8270*/  FMUL.FTZ R46, R2.reuse, R46 ;  /* 0x0000002e022e7220 */ /* 0x040fe40000410000 */
[C---:B------:R-:W-:Y:S02]  /*8280*/  FMUL.FTZ R47, R2.reuse, R47 ;  /* 0x0000002f022f7220 */ /* 0x040fe40000410000 */
[C---:B------:R-:W-:Y:S01]  /*8290*/  FMUL.FTZ R48, R3.reuse, R48 ;  /* 0x0000003003307220 */ /* 0x040fe20000410000 */
[----:B------:R-:W-:Y:S01]  /*82a0*/  LDSM.16.MT88.4 R152, [R227+0x2900] ;  /* 0x00290000e398783b */ /* 0x000fe20000004200 */
[C---:B------:R-:W-:Y:S01]  /*82b0*/  HMMA.16816.F32 R4, R168.reuse, R12, R4 ;  /* 0x0000000ca804723c */ /* 0x040fe20000001804 */
[----:B------:R-:W-:Y:S04]  /*82c0*/  MUFU.EX2 R199, R199 ;  /* 0x000000c700c77308 */ /* 0x000fe80000000800 */
[C---:B------:R-:W-:Y:S02]  /*82d0*/  FMUL.FTZ R49, R3.reuse, R49 ;  /* 0x0000003103317220 */ /* 0x040fe40000410000 */
[C---:B------:R-:W-:Y:S01]  /*82e0*/  FMUL.FTZ R12, R3.reuse, R132 ;  /* 0x00000084030c7220 */ /* 0x040fe20000410000 */
[C---:B------:R-:W-:Y:S03]  /*82f0*/  HMMA.16816.F32 R8, R168.reuse, R14, R8 ;  /* 0x0000000ea808723c */ /* 0x040fe60000001808 */
[----:B------:R-:W-:Y:S01]  /*8300*/  MUFU.EX2 R198, R198 ;  /* 0x000000c600c67308 */ /* 0x000fe20000000800 */
[C---:B------:R-:W-:Y:S02]  /*8310*/  FMUL.FTZ R13, R3.reuse, R133 ;  /* 0x00000085030d7220 */ /* 0x040fe40000410000 */
[C---:B------:R-:W-:Y:S02]  /*8320*/  FMUL.FTZ R50, R2.reuse, R50 ;  /* 0x0000003202327220 */ /* 0x040fe40000410000 */
[C---:B------:R-:W-:Y:S04]  /*8330*/  FMUL.FTZ R14, R2.reuse, R134 ;  /* 0x00000086020e7220 */ /* 0x040fe80000410000 */
[C---:B------:R-:W-:Y:S02]  /*8340*/  FMUL.FTZ R15, R2.reuse, R135 ;  /* 0x00000087020f7220 */ /* 0x040fe40000410000 */
[----:B------:R-:W1:Y:S01]  /*8350*/  LDSM.16.MT88.4 R132, [R220+0x100] ;  /* 0x00010000dc84783b */ /* 0x000e620000004200 */
[C---:B------:R-:W-:Y:S02]  /*8360*/  FMUL.FTZ R51, R2.reuse, R51 ;  /* 0x0000003302337220 */ /* 0x040fe40000410000 */
[C---:B------:R-:W-:Y:S02]  /*8370*/  FMUL.FTZ R52, R3.reuse, R52 ;  /* 0x0000003403347220 */ /* 0x040fe40000410000 */
[C---:B------:R-:W-:Y:S03]  /*8380*/  HMMA.16816.F32 R12, R168.reuse, R20, R12 ;  /* 0x00000014a80c723c */ /* 0x040fe6000000180c */
[C---:B------:R-:W-:Y:S02]  /*8390*/  FMUL.FTZ R53, R3.reuse, R53 ;  /* 0x0000003503357220 */ /* 0x040fe40000410000 */
[C---:B------:R-:W-:Y:S02]  /*83a0*/  FMUL.FTZ R54, R2.reuse, R54 ;  /* 0x0000003602367220 */ /* 0x040fe40000410000 */
[C---:B------:R-:W-:Y:S01]  /*83b0*/  FMUL.FTZ R20, R3.reuse, R140 ;  /* 0x0000008c03147220 */ /* 0x040fe20000410000 */
[C---:B------:R-:W-:Y:S04]  /*83c0*/  HMMA.16816.F32 R16, R168.reuse, R22, R16 ;  /* 0x00000016a810723c */ /* 0x040fe80000001810 */
[C---:B------:R-:W-:Y:S02]  /*83d0*/  FMUL.FTZ R21, R3.reuse, R141 ;  /* 0x0000008d03157220 */ /* 0x040fe40000410000 */
[C---:B------:R-:W-:Y:S02]  /*83e0*/  FMUL.FTZ R55, R2.reuse, R55 ;  /* 0x0000003702377220 */ /* 0x040fe40000410000 */
[C---:B------:R-:W-:Y:S04]  /*83f0*/  FMUL.FTZ R22, R2.reuse, R142 ;  /* 0x0000008e02167220 */ /* 0x040fe80000410000 */
[C---:B------:R-:W-:Y:S02]  /*8400*/  FMUL.FTZ R23, R2.reuse, R143 ;  /* 0x0000008f02177220 */ /* 0x040fe40000410000 */
[----:B------:R-:W2:Y:S01]  /*8410*/  LDSM.16.MT88.4 R140, [R222+0x2100] ;  /* 0x00210000de8c783b */ /* 0x000ea20000004200 */
        /* <DEDUP_REMOVED lines=11> */
[----:B------:R-:W-:Y:S01]  /*84d0*/  LDSM.16.MT88.4 R148, [R220+0x900] ;  /* 0x00090000dc94783b */ /* 0x000fe20000004200 */
[C---:B------:R-:W-:Y:S02]  /*84e0*/  FMUL.FTZ R61, R3.reuse, R61 ;  /* 0x0000003d033d7220 */ /* 0x040fe40000410000 */
[C---:B------:R-:W-:Y:S02]  /*84f0*/  FMUL.FTZ R62, R2.reuse, R62 ;  /* 0x0000003e023e7220 */ /* 0x040fe40000410000 */
        /* <DEDUP_REMOVED lines=8> */
[C---:B------:R-:W-:Y:S04]  /*8580*/  HMMA.16816.F32 R36, R168.reuse, R136, R36 ;  /* 0x00000088a824723c */ /* 0x040fe80000001824 */
        /* <DEDUP_REMOVED lines=78> */
[----:B------:R-:W3:Y:S02]  /*8a70*/  LDSM.16.MT88.4 R136, [R227+0x900] ;  /* 0x00090000e388783b */ /* 0x000ee40000004200 */
[C---:B------:R-:W-:Y:S02]  /*8a80*/  FMUL.FTZ R118, R2.reuse, R118 ;  /* 0x0000007602767220 */ /* 0x040fe40000410000 */
[----:B------:R-:W-:Y:S02]  /*8a90*/  FMUL.FTZ R119, R2, R119 ;  /* 0x0000007702777220 */ /* 0x000fe40000410000 */
[--C-:B------:R-:W-:Y:S02]  /*8aa0*/  FFMA.FTZ R191, R191, c[0x0][0x2d0], -R172.reuse ;  /* 0x0000b400bfbf7a23 */ /* 0x100fe400000108ac */
[--C-:B------:R-:W-:Y:S03]  /*8ab0*/  FFMA.FTZ R192, R192, c[0x0][0x2d0], -R172.reuse ;  /* 0x0000b400c0c07a23 */ /* 0x100fe600000108ac */
[C---:B--2---:R-:W-:Y:S01]  /*8ac0*/  HMMA.16816.F32 R116, R168.reuse, R140, R116 ;  /* 0x0000008ca874723c */ /* 0x044fe20000001874 */
[----:B------:R-:W-:Y:S02]  /*8ad0*/  MUFU.EX2 R191, R191 ;  /* 0x000000bf00bf7308 */ /* 0x000fe40000000800 */
[--C-:B------:R-:W-:Y:S02]  /*8ae0*/  FFMA.FTZ R193, R193, c[0x0][0x2d0], -R172.reuse ;  /* 0x0000b400c1c17a23 */ /* 0x100fe400000108ac */
[C---:B------:R-:W-:Y:S02]  /*8af0*/  FMUL.FTZ R120, R3.reuse, R120 ;  /* 0x0000007803787220 */ /* 0x040fe40000410000 */
[----:B------:R-:W-:Y:S02]  /*8b00*/  FMUL.FTZ R121, R3, R121 ;  /* 0x0000007903797220 */ /* 0x000fe40000410000 */
[C---:B------:R-:W-:Y:S02]  /*8b10*/  FMUL.FTZ R122, R2.reuse, R122 ;  /* 0x0000007a027a7220 */ /* 0x040fe40000410000 */
[----:B------:R-:W2:Y:S01]  /*8b20*/  MUFU.EX2 R192, R192 ;  /* 0x000000c000c07308 */ /* 0x000ea20000000800 */
[----:B------:R-:W-:Y:S02]  /*8b30*/  FMUL.FTZ R123, R2, R123 ;  /* 0x0000007b027b7220 */ /* 0x000fe40000410000 */
[--C-:B------:R-:W-:Y:S02]  /*8b40*/  FFMA.FTZ R194, R194, c[0x0][0x2d0], -R172.reuse ;  /* 0x0000b400c2c27a23 */ /* 0x100fe400000108ac */
[--C-:B------:R-:W-:Y:S02]  /*8b50*/  FFMA.FTZ R252, R252, c[0x0][0x2d0], -R172.reuse ;  /* 0x0000b400fcfc7a23 */ /* 0x100fe400000108ac */
[--C-:B------:R-:W-:Y:S01]  /*8b60*/  FFMA.FTZ R197, R197, c[0x0][0x2d0], -R172.reuse ;  /* 0x0000b400c5c57a23 */ /* 0x100fe200000108ac */
[C---:B------:R-:W-:Y:S01]  /*8b70*/  HMMA.16816.F32 R120, R168.reuse, R142, R120 ;  /* 0x0000008ea878723c */ /* 0x040fe20000001878 */
[----:B------:R-:W4:Y:S01]  /*8b80*/  LDSM.16.MT88.4 R140, [R221+0x900] ;  /* 0x00090000dd8c783b */ /* 0x000f220000004200 */
[----:B------:R-:W-:Y:S01]  /*8b90*/  MUFU.EX2 R193, R193 ;  /* 0x000000c100c17308 */ /* 0x000fe20000000800 */
[C---:B------:R-:W-:Y:S02]  /*8ba0*/  FMUL.FTZ R124, R3.reuse, R124 ;  /* 0x0000007c037c7220 */ /* 0x040fe40000410000 */
[----:B------:R-:W-:Y:S02]  /*8bb0*/  FMUL.FTZ R125, R3, R125 ;  /* 0x0000007d037d7220 */ /* 0x000fe40000410000 */
[C---:B------:R-:W-:Y:S02]  /*8bc0*/  FMUL.FTZ R126, R2.reuse, R126 ;  /* 0x0000007e027e7220 */ /* 0x040fe40000410000 */
[----:B------:R-:W-:Y:S03]  /*8bd0*/  FMUL.FTZ R127, R2, R127 ;  /* 0x0000007f027f7220 */ /* 0x000fe60000410000 */
[----:B------:R-:W5:Y:S01]  /*8be0*/  MUFU.EX2 R194, R194 ;  /* 0x000000c200c27308 */ /* 0x000f620000000800 */
[--C-:B------:R-:W-:Y:S02]  /*8bf0*/  FFMA.FTZ R196, R196, c[0x0][0x2d0], -R172.reuse ;  /* 0x0000b400c4c47a23 */ /* 0x100fe400000108ac */
[--C-:B------:R-:W-:Y:S01]  /*8c00*/  FFMA.FTZ R195, R195, c[0x0][0x2d0], -R172.reuse ;  /* 0x0000b400c3c37a23 */ /* 0x100fe200000108ac */
[C---:B-1----:R-:W-:Y:S03]  /*8c10*/  HMMA.16816.F32 R124, R168.reuse, R132, R124 ;  /* 0x00000084a87c723c */ /* 0x042fe6000000187c */
[C---:B------:R-:W-:Y:S02]  /*8c20*/  FMUL.FTZ R128, R3.reuse, R128 ;  /* 0x0000008003807220 */ /* 0x040fe40000410000 */
[----:B------:R-:W-:Y:S01]  /*8c30*/  FMUL.FTZ R129, R3, R129 ;  /* 0x0000008103817220 */ /* 0x000fe20000410000 */
[----:B------:R-:W1:Y:S01]  /*8c40*/  MUFU.EX2 R252, R252 ;  /* 0x000000fc00fc7308 */ /* 0x000e620000000800 */
[----:B------:R-:W-:Y:S01]  /*8c50*/  FMUL.FTZ R130, R2, R130 ;  /* 0x0000008202827220 */ /* 0x000fe20000410000 */
[----:B------:R-:W-:Y:S01]  /*8c60*/  F2FP.PACK_AB R132, R188, R187 ;  /* 0x000000bbbc84723e */ /* 0x000fe200000000ff */
[----:B------:R-:W-:Y:S03]  /*8c70*/  FMUL.FTZ R131, R2, R131 ;  /* 0x0000008302837220 */ /* 0x000fe60000410000 */
[----:B------:R-:W-:Y:S01]  /*8c80*/  FFMA.FTZ R172, R165, c[0x0][0x2d0], -R172 ;  /* 0x0000b400a5ac7a23 */ /* 0x000fe200000108ac */
[----:B--2---:R-:W-:Y:S01]  /*8c90*/  F2FP.PACK_AB R133, R192, R191 ;  /* 0x000000bfc085723e */ /* 0x004fe200000000ff */
[----:B------:R-:W-:Y:S01]  /*8ca0*/  FFMA.FTZ R181, R3, R240, R181 ;  /* 0x000000f003b57223 */ /* 0x000fe200000100b5 */
[----:B------:R-:W-:Y:S01]  /*8cb0*/  MOV R3, R0 ;  /* 0x0000000000037202 */ /* 0x000fe20000000f00 */
[----:B------:R-:W-:Y:S01]  /*8cc0*/  HMMA.16816.F32 R128, R168, R134, R128 ;  /* 0x00000086a880723c */ /* 0x000fe20000001880 */
[----:B------:R-:W-:Y:S02]  /*8cd0*/  MUFU.EX2 R165, R172 ;  /* 0x000000ac00a57308 */ /* 0x000fe40000000800 */
[----:B------:R-:W-:Y:S02]  /*8ce0*/  FFMA.FTZ R185, R2, R239, R185 ;  /* 0x000000ef02b97223 */ /* 0x000fe400000100b9 */
[----:B------:R-:W-:Y:S02]  /*8cf0*/  FADD.FTZ R181, R167, R181 ;  /* 0x000000b5a7b57221 */ /* 0x000fe40000010000 */
[----:B------:R-:W-:Y:S01]  /*8d00*/  F2FP.PACK_AB R134, R190, R189 ;  /* 0x000000bdbe86723e */ /* 0x000fe200000000ff */
[----:B------:R-:W-:Y:S01]  /*8d10*/  FADD.FTZ R185, R184, R185 ;  /* 0x000000b9b8b97221 */ /* 0x000fe20000010000 */
[----:B-----5:R-:W-:Y:S02]  /*8d20*/  F2FP.PACK_AB R135, R194, R193 ;  /* 0x000000c1c287723e */ /* 0x020fe400000000ff */
[----:B------:R-:W-:Y:S01]  /*8d30*/  MUFU.EX2 R197, R197 ;  /* 0x000000c500c57308 */ /* 0x000fe20000000800 */
[----:B------:R-:W-:Y:S01]  /*8d40*/  MOV R171, R161 ;  /* 0x000000a100ab7202 */ /* 0x000fe20000000f00 */
[----:B------:R-:W-:Y:S01]  /*8d50*/  FADD.FTZ R166, R166, R181 ;  /* 0x000000b5a6a67221 */ /* 0x000fe20000010000 */
[----:B------:R-:W-:Y:S01]  /*8d60*/  MOV R170, R160 ;  /* 0x000000a000aa7202 */ /* 0x000fe20000000f00 */
[----:B------:R-:W-:Y:S01]  /*8d70*/  FADD.FTZ R185, R183, R185 ;  /* 0x000000b9b7b97221 */ /* 0x000fe20000010000 */
[C---:B---3--:R-:W-:Y:S01]  /*8d80*/  HMMA.16816.F32 R4, R132.reuse, R136, R4 ;  /* 0x000000888404723c */ /* 0x048fe20000001804 */
[----:B------:R-:W-:Y:S04]  /*8d90*/  LDSM.16.MT88.4 R160, [R222+0x4900] ;  /* 0x00490000dea0783b */ /* 0x000fe80000004200 */
[----:B------:R-:W-:Y:S01]  /*8da0*/  MUFU.EX2 R196, R196 ;  /* 0x000000c400c47308 */ /* 0x000fe20000000800 */
[----:B------:R-:W-:Y:S02]  /*8db0*/  FADD.FTZ R166, R180, R166 ;  /* 0x000000a6b4a67221 */ /* 0x000fe40000010000 */
[C---:B------:R-:W-:Y:S01]  /*8dc0*/  HMMA.16816.F32 R8, R132.reuse, R138, R8 ;  /* 0x0000008a8408723c */ /* 0x040fe20000001808 */
[----:B------:R-:W2:Y:S03]  /*8dd0*/  LDSM.16.MT88.4 R136, [R222+0x2900] ;  /* 0x00290000de88783b */ /* 0x000ea60000004200 */
[----:B------:R-:W-:Y:S02]  /*8de0*/  FADD.FTZ R182, R182, R185 ;  /* 0x000000b9b6b67221 */ /* 0x000fe40000010000 */
[----:B------:R-:W-:Y:S01]  /*8df0*/  FADD.FTZ R187, R187, R166 ;  /* 0x000000a6bbbb7221 */ /* 0x000fe20000010000 */
[----:B------:R-:W-:Y:S01]  /*8e00*/  MUFU.EX2 R195, R195 ;  /* 0x000000c300c37308 */ /* 0x000fe20000000800 */
[C---:B------:R-:W-:Y:S04]  /*8e10*/  HMMA.16816.F32 R12, R132.reuse, R144, R12 ;  /* 0x00000090840c723c */ /* 0x040fe8000000180c */
[----:B------:R-:W-:Y:S02]  /*8e20*/  FADD.FTZ R182, R191, R182 ;  /* 0x000000b6bfb67221 */ /* 0x000fe40000010000 */
[----:B------:R-:W-:Y:S02]  /*8e30*/  FADD.FTZ R187, R188, R187 ;  /* 0x000000bbbcbb7221 */ /* 0x000fe40000010000 */
[C---:B------:R-:W-:Y:S01]  /*8e40*/  HMMA.16816.F32 R16, R132.reuse, R146, R16 ;  /* 0x000000928410723c */ /* 0x040fe20000001810 */
[----:B------:R-:W-:Y:S03]  /*8e50*/  LDSM.16.MT88.4 R144, [R220+0x2900] ;  /* 0x00290000dc90783b */ /* 0x000fe60000004200 */
[----:B------:R-:W-:Y:S02]  /*8e60*/  FADD.FTZ R192, R192, R182 ;  /* 0x000000b6c0c07221 */ /* 0x000fe40000010000 */
[----:B------:R-:W-:Y:S02]  /*8e70*/  FADD.FTZ R189, R189, R187 ;  /* 0x000000bbbdbd7221 */ /* 0x000fe40000010000 */
[C---:B----4-:R-:W-:Y:S04]  /*8e80*/  HMMA.16816.F32 R20, R132.reuse, R140, R20 ;  /* 0x0000008c8414723c */ /* 0x050fe80000001814 */
[----:B------:R-:W-:Y:S02]  /*8e90*/  FADD.FTZ R192, R193, R192 ;  /* 0x000000c0c1c07221 */ /* 0x000fe40000010000 */
[----:B------:R-:W-:Y:S02]  /*8ea0*/  FADD.FTZ R2, R190, R189 ;  /* 0x000000bdbe027221 */ /* 0x000fe40000010000 */
[C---:B------:R-:W-:Y:S01]  /*8eb0*/  HMMA.16816.F32 R24, R132.reuse, R142, R24 ;  /* 0x0000008e8418723c */ /* 0x040fe20000001818 */
[----:B------:R-:W3:Y:S03]  /*8ec0*/  LDSM.16.MT88.4 R140, [R221+0x2900] ;  /* 0x00290000dd8c783b */ /* 0x000ee60000004200 */
[----:B------:R-:W-:Y:S04]  /*8ed0*/  FADD.FTZ R194, R194, R192 ;  /* 0x000000c0c2c27221 */ /* 0x000fe80000010000 */
[C---:B------:R-:W-:Y:S04]  /*8ee0*/  HMMA.16816.F32 R28, R132.reuse, R148, R28 ;  /* 0x00000094841c723c */ /* 0x040fe8000000181c */
[----:B-1----:R-:W-:Y:S04]  /*8ef0*/  FADD.FTZ R194, R252, R194 ;  /* 0x000000c2fcc27221 */ /* 0x002fe80000010000 */
[C---:B------:R-:W-:Y:S01]  /*8f00*/  HMMA.16816.F32 R32, R132.reuse, R150, R32 ;  /* 0x000000968420723c */ /* 0x040fe20000001820 */
[----:B------:R-:W1:Y:S07]  /*8f10*/  LDSM.16.MT88.4 R148, [R221+0x4900] ;  /* 0x00490000dd94783b */ /* 0x000e6e0000004200 */
[C---:B------:R-:W-:Y:S08]  /*8f20*/  HMMA.16816.F32 R36, R132.reuse, R152, R36 ;  /* 0x000000988424723c */ /* 0x040ff00000001824 */
[C---:B------:R-:W-:Y:S01]  /*8f30*/  HMMA.16816.F32 R40, R132.reuse, R154, R40 ;  /* 0x0000009a8428723c */ /* 0x040fe20000001828 */
[----:B------:R-:W-:Y:S07]  /*8f40*/  LDSM.16.MT88.4 R152, [R222+0x1100] ;  /* 0x00110000de98783b */ /* 0x000fee0000004200 */
[C---:B--2---:R-:W-:Y:S08]  /*8f50*/  HMMA.16816.F32 R44, R132.reuse, R136, R44 ;  /* 0x00000088842c723c */ /* 0x044ff0000000182c */
[C---:B------:R-:W-:Y:S01]  /*8f60*/  HMMA.16816.F32 R48, R132.reuse, R138, R48 ;  /* 0x0000008a8430723c */ /* 0x040fe20000001830 */
[----:B------:R-:W2:Y:S07]  /*8f70*/  LDSM.16.MT88.4 R136, [R220+0x4900] ;  /* 0x00490000dc88783b */ /* 0x000eae0000004200 */
[C---:B---3--:R-:W-:Y:S08]  /*8f80*/  HMMA.16816.F32 R52, R132.reuse, R140, R52 ;  /* 0x0000008c8434723c */ /* 0x048ff00000001834 */
[C---:B------:R-:W-:Y:S01]  /*8f90*/  HMMA.16816.F32 R56, R132.reuse, R142, R56 ;  /* 0x0000008e8438723c */ /* 0x040fe20000001838 */
[----:B------:R-:W3:Y:S07]  /*8fa0*/  LDSM.16.MT88.4 R140, [R227+0x6900] ;  /* 0x00690000e38c783b */ /* 0x000eee0000004200 */
[C---:B------:R-:W-:Y:S07]  /*8fb0*/  HMMA.16816.F32 R60, R132.reuse, R144, R60 ;  /* 0x00000090843c723c */ /* 0x040fee000000183c */
[--C-:B------:R-:W-:Y:S01]  /*8fc0*/  FFMA.FTZ R144, R170, c[0x0][0x2d0], -R186.reuse ;  /* 0x0000b400aa907a23 */ /* 0x100fe200000108ba */
[C---:B------:R-:W-:Y:S01]  /*8fd0*/  HMMA.16816.F32 R64, R132.reuse, R146, R64 ;  /* 0x000000928440723c */ /* 0x040fe20000001840 */
[----:B------:R-:W-:Y:S07]  /*8fe0*/  MUFU.EX2 R170, R178 ;  /* 0x000000b200aa7308 */ /* 0x000fee0000000800 */
[C---:B------:R-:W-:Y:S03]  /*8ff0*/  HMMA.16816.F32 R68, R132.reuse, R156, R68 ;  /* 0x0000009c8444723c */ /* 0x040fe60000001844 */
[----:B------:R4:W-:Y:S05]  /*9000*/  MUFU.EX2 R169, R144 ;  /* 0x0000009000a97308 */ /* 0x0009ea0000000800 */
[C---:B------:R-:W-:Y:S01]  /*9010*/  HMMA.16816.F32 R72, R132.reuse, R158, R72 ;  /* 0x0000009e8448723c */ /* 0x040fe20000001848 */
[----:B------:R-:W-:Y:S07]  /*9020*/  LDSM.16.MT88.4 R156, [R220+0x1100] ;  /* 0x00110000dc9c783b */ /* 0x000fee0000004200 */
[C---:B------:R-:W-:Y:S08]  /*9030*/  HMMA.16816.F32 R76, R132.reuse, R160, R76 ;  /* 0x000000a0844c723c */ /* 0x040ff0000000184c */
[C---:B------:R-:W-:Y:S01]  /*9040*/  HMMA.16816.F32 R80, R132.reuse, R162, R80 ;  /* 0x000000a28450723c */ /* 0x040fe20000001850 */
[----:B------:R-:W-:Y:S07]  /*9050*/  LDSM.16.MT88.4 R160, [R222+0x5100] ;  /* 0x00510000dea0783b */ /* 0x000fee0000004200 */
[C---:B-1----:R-:W-:Y:S01]  /*9060*/  HMMA.16816.F32 R84, R132.reuse, R148, R84 ;  /* 0x000000948454723c */ /* 0x042fe20000001854 */
[----:B----4-:R-:W1:Y:S06]  /*9070*/  LDSM.16.MT88.4 R144, [R222+0x6900] ;  /* 0x00690000de90783b */ /* 0x010e6c0000004200 */
[--C-:B------:R-:W-:Y:S01]  /*9080*/  FFMA.FTZ R148, R171, c[0x0][0x2d0], -R186.reuse ;  /* 0x0000b400ab947a23 */ /* 0x100fe200000108ba */
[C---:B------:R-:W-:Y:S01]  /*9090*/  HMMA.16816.F32 R88, R132.reuse, R150, R88 ;  /* 0x000000968458723c */ /* 0x040fe20000001858 */
[----:B------:R-:W-:Y:S03]  /*90a0*/  MUFU.EX2 R171, R175 ;  /* 0x000000af00ab7308 */ /* 0x000fe60000000800 */
[----:B------:R-:W-:Y:S04]  /*90b0*/  FFMA.FTZ R186, R174, c[0x0][0x2d0], -R186 ;  /* 0x0000b400aeba7a23 */ /* 0x000fe800000108ba */
[C---:B--2---:R-:W-:Y:S03]  /*90c0*/  HMMA.16816.F32 R92, R132.reuse, R136, R92 ;  /* 0x00000088845c723c */ /* 0x044fe6000000185c */
[----:B------:R2:W4:Y:S05]  /*90d0*/  MUFU.EX2 R168, R148 ;  /* 0x0000009400a87308 */ /* 0x00052a0000000800 */
[C---:B------:R-:W-:Y:S01]  /*90e0*/  HMMA.16816.F32 R96, R132.reuse, R138, R96 ;  /* 0x0000008a8460723c */ /* 0x040fe20000001860 */
[----:B------:R-:W-:Y:S04]  /*90f0*/  LDSM.16.MT88.4 R136, [R220+0x6900] ;  /* 0x00690000dc88783b */ /* 0x000fe80000004200 */
[----:B------:R-:W-:Y:S03]  /*9100*/  MUFU.EX2 R186, R186 ;  /* 0x000000ba00ba7308 */ /* 0x000fe60000000800 */
[C---:B---3--:R-:W-:Y:S08]  /*9110*/  HMMA.16816.F32 R100, R132.reuse, R140, R100 ;  /* 0x0000008c8464723c */ /* 0x048ff00000001864 */
[C---:B------:R-:W-:Y:S01]  /*9120*/  HMMA.16816.F32 R104, R132.reuse, R142, R104 ;  /* 0x0000008e8468723c */ /* 0x040fe20000001868 */
[----:B------:R-:W-:Y:S07]  /*9130*/  LDSM.16.MT88.4 R140, [R227+0x1100] ;  /* 0x00110000e38c783b */ /* 0x000fee0000004200 */
[C---:B-1----:R-:W-:Y:S01]  /*9140*/  HMMA.16816.F32 R108, R132.reuse, R144, R108 ;  /* 0x00000090846c723c */ /* 0x042fe2000000186c */
[----:B--2---:R-:W1:Y:S07]  /*9150*/  LDSM.16.MT88.4 R148, [R221+0x6900] ;  /* 0x00690000dd94783b */ /* 0x004e6e0000004200 */
[C---:B------:R-:W-:Y:S01]  /*9160*/  HMMA.16816.F32 R112, R132.reuse, R146, R112 ;  /* 0x000000928470723c */ /* 0x040fe20000001870 */
[----:B------:R-:W2:Y:S07]  /*9170*/  LDSM.16.MT88.4 R144, [R221+0x1100] ;  /* 0x00110000dd90783b */ /* 0x000eae0000004200 */
[C---:B-1----:R-:W-:Y:S08]  /*9180*/  HMMA.16816.F32 R116, R132.reuse, R148, R116 ;  /* 0x000000948474723c */ /* 0x042ff00000001874 */
[C---:B------:R-:W-:Y:S01]  /*9190*/  HMMA.16816.F32 R120, R132.reuse, R150, R120 ;  /* 0x000000968478723c */ /* 0x040fe20000001878 */
[----:B------:R-:W-:Y:S07]  /*91a0*/  LDSM.16.MT88.4 R148, [R221+0x3100] ;  /* 0x00310000dd94783b */ /* 0x000fee0000004200 */
[C---:B------:R-:W-:Y:S08]  /*91b0*/  HMMA.16816.F32 R124, R132.reuse, R136, R124 ;  /* 0x00000088847c723c */ /* 0x040ff0000000187c */
[----:B------:R-:W-:Y:S01]  /*91c0*/  HMMA.16816.F32 R128, R132, R138, R128 ;  /* 0x0000008a8480723c */ /* 0x000fe20000001880 */
[----:B------:R-:W1:Y:S06]  /*91d0*/  LDSM.16.MT88.4 R136, [R227+0x3100] ;  /* 0x00310000e388783b */ /* 0x000e6c0000004200 */
[----:B----4-:R-:W-:Y:S02]  /*91e0*/  F2FP.PACK_AB R132, R168, R169 ;  /* 0x000000a9a884723e */ /* 0x010fe400000000ff */
[----:B------:R-:W-:Y:S03]  /*91f0*/  F2FP.PACK_AB R134, R198, R199 ;  /* 0x000000c7c686723e */ /* 0x000fe600000000ff */
[C---:B------:R-:W-:Y:S01]  /*9200*/  F2FP.PACK_AB R133, R197.reuse, R252 ;  /* 0x000000fcc585723e */ /* 0x040fe200000000ff */
[----:B------:R-:W-:Y:S01]  /*9210*/  FADD.FTZ R197, R197, R194 ;  /* 0x000000c2c5c57221 */ /* 0x000fe20000010000 */
[C---:B------:R-:W-:Y:S03]  /*9220*/  F2FP.PACK_AB R135, R195.reuse, R196 ;  /* 0x000000c4c387723e */ /* 0x040fe600000000ff */
[----:B------:R-:W-:Y:S04]  /*9230*/  FADD.FTZ R197, R196, R197 ;  /* 0x000000c5c4c57221 */ /* 0x000fe80000010000 */
[C---:B------:R-:W-:Y:S03]  /*9240*/  HMMA.16816.F32 R4, R132.reuse, R140, R4 ;  /* 0x0000008c8404723c */ /* 0x040fe60000001804 */
[----:B------:R-:W-:Y:S05]  /*9250*/  FADD.FTZ R195, R195, R197 ;  /* 0x000000c5c3c37221 */ /* 0x000fea0000010000 */
        /* <DEDUP_REMOVED lines=8> */
[C---:B------:R-:W-:Y:S08]  /*92e0*/  HMMA.16816.F32 R28, R132.reuse, R156, R28 ;  /* 0x0000009c841c723c */ /* 0x040ff0000000181c */
[C---:B------:R-:W-:Y:S01]  /*92f0*/  HMMA.16816.F32 R32, R132.reuse, R158, R32 ;  /* 0x0000009e8420723c */ /* 0x040fe20000001820 */
[----:B------:R-:W5:Y:S07]  /*9300*/  LDSM.16.MT88.4 R156, [R221+0x5100] ;  /* 0x00510000dd9c783b */ /* 0x000f6e0000004200 */
[C---:B-1----:R-:W-:Y:S08]  /*9310*/  HMMA.16816.F32 R36, R132.reuse, R136, R36 ;  /* 0x000000888424723c */ /* 0x042ff00000001824 */
[C---:B------:R-:W-:Y:S01]  /*9320*/  HMMA.16816.F32 R40, R132.reuse, R138, R40 ;  /* 0x0000008a8428723c */ /* 0x040fe20000001828 */
[----:B------:R-:W1:Y:S07]  /*9330*/  LDSM.16.MT88.4 R136, [R220+0x5100] ;  /* 0x00510000dc88783b */ /* 0x000e6e0000004200 */
[C---:B---3--:R-:W-:Y:S08]  /*9340*/  HMMA.16816.F32 R44, R132.reuse, R140, R44 ;  /* 0x0000008c842c723c */ /* 0x048ff0000000182c */
[C---:B------:R-:W-:Y:S01]  /*9350*/  HMMA.16816.F32 R48, R132.reuse, R142, R48 ;  /* 0x0000008e8430723c */ /* 0x040fe20000001830 */
[----:B------:R-:W3:Y:S07]  /*9360*/  LDSM.16.MT88.4 R140, [R227+0x7100] ;  /* 0x00710000e38c783b */ /* 0x000eee0000004200 */
[C---:B------:R-:W-:Y:S08]  /*9370*/  HMMA.16816.F32 R52, R132.reuse, R148, R52 ;  /* 0x000000948434723c */ /* 0x040ff00000001834 */
[C---:B------:R-:W-:Y:S01]  /*9380*/  HMMA.16816.F32 R56, R132.reuse, R150, R56 ;  /* 0x000000968438723c */ /* 0x040fe20000001838 */
[----:B------:R-:W-:Y:S07]  /*9390*/  LDSM.16.MT88.4 R148, [R221+0x7100] ;  /* 0x00710000dd94783b */ /* 0x000fee0000004200 */
[C---:B----4-:R-:W-:Y:S07]  /*93a0*/  HMMA.16816.F32 R60, R132.reuse, R152, R60 ;  /* 0x00000098843c723c */ /* 0x050fee000000183c */
[----:B------:R-:W-:Y:S01]  /*93b0*/  MOV R153, R169 ;  /* 0x000000a900997202 */ /* 0x000fe20000000f00 */
[C---:B------:R-:W-:Y:S01]  /*93c0*/  HMMA.16816.F32 R64, R132.reuse, R154, R64 ;  /* 0x0000009a8440723c */ /* 0x040fe20000001840 */
[----:B------:R4:W-:Y:S03]  /*93d0*/  MUFU.EX2 R169, R173 ;  /* 0x000000ad00a97308 */ /* 0x0009e60000000800 */
[----:B------:R-:W-:Y:S04]  /*93e0*/  MOV R152, R168 ;  /* 0x000000a800987202 */ /* 0x000fe80000000f00 */
[C---:B--2---:R-:W-:Y:S03]  /*93f0*/  HMMA.16816.F32 R68, R132.reuse, R144, R68 ;  /* 0x000000908444723c */ /* 0x044fe60000001844 */
[----:B------:R-:W-:Y:S05]  /*9400*/  MUFU.EX2 R168, R176 ;  /* 0x000000b000a87308 */ /* 0x000fea0000000800 */
[C---:B------:R-:W-:Y:S01]  /*9410*/  HMMA.16816.F32 R72, R132.reuse, R146, R72 ;  /* 0x000000928448723c */ /* 0x040fe20000001848 */
[----:B------:R-:W2:Y:S07]  /*9420*/  LDSM.16.MT88.4 R144, [R222+0x7100] ;  /* 0x00710000de90783b */ /* 0x000eae0000004200 */
[C---:B------:R-:W-:Y:S01]  /*9430*/  HMMA.16816.F32 R76, R132.reuse, R160, R76 ;  /* 0x000000a0844c723c */ /* 0x040fe2000000184c */
[----:B----4-:R-:W-:Y:S01]  /*9440*/  LDSM.16.MT88.4 R172, [R227+0x3900] ;  /* 0x00390000e3ac783b */ /* 0x010fe20000004200 */
[----:B------:R-:W-:Y:S06]  /*9450*/  MUFU.EX2 R161, R179 ;  /* 0x000000b300a17308 */ /* 0x000fec0000000800 */
[C---:B------:R-:W-:Y:S04]  /*9460*/  HMMA.16816.F32 R80, R132.reuse, R162, R80 ;  /* 0x000000a28450723c */ /* 0x040fe80000001850 */
[----:B------:R4:W2:Y:S04]  /*9470*/  MUFU.EX2 R160, R177 ;  /* 0x000000b100a07308 */ /* 0x0008a80000000800 */
[C---:B-----5:R-:W-:Y:S08]  /*9480*/  HMMA.16816.F32 R84, R132.reuse, R156, R84 ;  /* 0x0000009c8454723c */ /* 0x060ff00000001854 */
[C---:B------:R-:W-:Y:S01]  /*9490*/  HMMA.16816.F32 R88, R132.reuse, R158, R88 ;  /* 0x0000009e8458723c */ /* 0x040fe20000001858 */
[----:B------:R-:W-:Y:S07]  /*94a0*/  LDSM.16.MT88.4 R156, [R227+0x1900] ;  /* 0x00190000e39c783b */ /* 0x000fee0000004200 */
[C---:B-1----:R-:W-:Y:S01]  /*94b0*/  HMMA.16816.F32 R92, R132.reuse, R136, R92 ;  /* 0x00000088845c723c */ /* 0x042fe2000000185c */
[----:B----4-:R-:W-:Y:S07]  /*94c0*/  LDSM.16.MT88.4 R176, [R222+0x3900] ;  /* 0x00390000deb0783b */ /* 0x010fee0000004200 */
        /* <DEDUP_REMOVED lines=8> */
[C---:B------:R-:W-:Y:S07]  /*9550*/  HMMA.16816.F32 R116, R132.reuse, R148, R116 ;  /* 0x000000948474723c */ /* 0x040fee0000001874 */
[----:B------:R-:W-:Y:S01]  /*9560*/  MOV R148, R152 ;  /* 0x0000009800947202 */ /* 0x000fe20000000f00 */
[C---:B------:R-:W-:Y:S04]  /*9570*/  HMMA.16816.F32 R120, R132.reuse, R150, R120 ;  /* 0x000000968478723c */ /* 0x040fe80000001878 */
[----:B------:R-:W-:Y:S02]  /*9580*/  MOV R149, R153 ;  /* 0x0000009900957202 */ /* 0x000fe40000000f00 */
[----:B------:R-:W4:Y:S01]  /*9590*/  LDSM.16.MT88.4 R152, [R220+0x1900] ;  /* 0x00190000dc98783b */ /* 0x000f220000004200 */
[----:B------:R-:W-:Y:S01]  /*95a0*/  MOV R150, R160 ;  /* 0x000000a000967202 */ /* 0x000fe20000000f00 */
[C---:B-1----:R-:W-:Y:S04]  /*95b0*/  HMMA.16816.F32 R124, R132.reuse, R136, R124 ;  /* 0x00000088847c723c */ /* 0x042fe8000000187c */
[----:B------:R-:W-:Y:S03]  /*95c0*/  MOV R151, R161 ;  /* 0x000000a100977202 */ /* 0x000fe60000000f00 */
[----:B------:R-:W-:Y:S01]  /*95d0*/  MOV R136, R171 ;  /* 0x000000ab00887202 */ /* 0x000fe20000000f00 */
[----:B------:R-:W-:Y:S04]  /*95e0*/  HMMA.16816.F32 R128, R132, R138, R128 ;  /* 0x0000008a8480723c */ /* 0x000fe80000001880 */
[----:B------:R-:W-:Y:S03]  /*95f0*/  MOV R137, R170 ;  /* 0x000000aa00897202 */ /* 0x000fe60000000f00 */
[----:B------:R-:W-:Y:S02]  /*9600*/  MOV R138, R169 ;  /* 0x000000a9008a7202 */ /* 0x000fe40000000f00 */
[----:B------:R-:W-:Y:S03]  /*9610*/  MOV R139, R168 ;  /* 0x000000a8008b7202 */ /* 0x000fe60000000f00 */
[----:B------:R-:W-:Y:S02]  /*9620*/  F2FP.PACK_AB R168, R137, R151 ;  /* 0x0000009789a8723e */ /* 0x000fe400000000ff */
[-C--:B------:R-:W-:Y:S02]  /*9630*/  F2FP.PACK_AB R170, R186, R139.reuse ;  /* 0x0000008bbaaa723e */ /* 0x080fe400000000ff */
[----:B------:R-:W-:Y:S02]  /*9640*/  F2FP.PACK_AB R169, R136, R150 ;  /* 0x0000009688a9723e */ /* 0x000fe400000000ff */
[-C--:B------:R-:W-:Y:S07]  /*9650*/  F2FP.PACK_AB R171, R165, R138.reuse ;  /* 0x0000008aa5ab723e */ /* 0x080fee00000000ff */
[C---:B------:R-:W-:Y:S01]  /*9660*/  HMMA.16816.F32 R160, R168.reuse, R156, R4 ;  /* 0x0000009ca8a0723c */ /* 0x040fe20000001804 */
[----:B------:R-:W1:Y:S07]  /*9670*/  LDSM.16.MT88.4 R4, [R221+0x3900] ;  /* 0x00390000dd04783b */ /* 0x000e6e0000004200 */
[C---:B------:R-:W-:Y:S07]  /*9680*/  HMMA.16816.F32 R156, R168.reuse, R158, R8 ;  /* 0x0000009ea89c723c */ /* 0x040fee0000001808 */
[----:B------:R-:W-:Y:S01]  /*9690*/  MOV R8, R138 ;  /* 0x0000008a00087202 */ /* 0x000fe20000000f00 */
[C---:B---3--:R-:W-:Y:S01]  /*96a0*/  HMMA.16816.F32 R132, R168.reuse, R140, R12 ;  /* 0x0000008ca884723c */ /* 0x048fe2000000180c */
[----:B------:R-:W-:Y:S03]  /*96b0*/  LDSM.16.MT88.4 R12, [R227+0x5900] ;  /* 0x00590000e30c783b */ /* 0x000fe60000004200 */
[----:B------:R-:W-:Y:S02]  /*96c0*/  MOV R9, R139 ;  /* 0x0000008b00097202 */ /* 0x000fe40000000f00 */
[----:B------:R-:W-:Y:S02]  /*96d0*/  MOV R10, R136 ;  /* 0x00000088000a7202 */ /* 0x000fe40000000f00 */
[----:B------:R-:W-:Y:S02]  /*96e0*/  MOV R11, R137 ;  /* 0x00000089000b7202 */ /* 0x000fe40000000f00 */
[C---:B------:R-:W-:Y:S07]  /*96f0*/  HMMA.16816.F32 R136, R168.reuse, R142, R16 ;  /* 0x0000008ea888723c */ /* 0x040fee0000001810 */
[----:B------:R-:W-:Y:S01]  /*9700*/  MOV R18, R150 ;  /* 0x0000009600127202 */ /* 0x000fe20000000f00 */
[C---:B--2---:R-:W-:Y:S04]  /*9710*/  HMMA.16816.F32 R140, R168.reuse, R144, R20 ;  /* 0x00000090a88c723c */ /* 0x044fe80000001814 */
[----:B------:R-:W-:Y:S03]  /*9720*/  MOV R19, R151 ;  /* 0x0000009700137202 */ /* 0x000fe60000000f00 */
[----:B------:R-:W-:Y:S01]  /*9730*/  MOV R22, R148 ;  /* 0x0000009400167202 */ /* 0x000fe20000000f00 */
[C---:B------:R-:W-:Y:S01]  /*9740*/  HMMA.16816.F32 R144, R168.reuse, R146, R24 ;  /* 0x00000092a890723c */ /* 0x040fe20000001818 */
[----:B------:R-:W-:Y:S03]  /*9750*/  LDSM.16.MT88.4 R24, [R220+0x5900] ;  /* 0x00590000dc18783b */ /* 0x000fe60000004200 */
[----:B------:R-:W-:Y:S04]  /*9760*/  MOV R23, R149 ;  /* 0x0000009500177202 */ /* 0x000fe80000000f00 */
[C---:B----4-:R-:W-:Y:S01]  /*9770*/  HMMA.16816.F32 R148, R168.reuse, R152, R28 ;  /* 0x00000098a894723c */ /* 0x050fe2000000181c */
[----:B------:R-:W-:Y:S07]  /*9780*/  LDSM.16.MT88.4 R28, [R227+0x7900] ;  /* 0x00790000e31c783b */ /* 0x000fee0000004200 */
[C---:B------:R-:W-:Y:S07]  /*9790*/  HMMA.16816.F32 R152, R168.reuse, R154, R32 ;  /* 0x0000009aa898723c */ /* 0x040fee0000001820 */
[----:B------:R-:W-:Y:S01]  /*97a0*/  MOV R35, R8 ;  /* 0x0000000800237202 */ /* 0x000fe20000000f00 */
[C---:B------:R-:W-:Y:S04]  /*97b0*/  HMMA.16816.F32 R36, R168.reuse, R172, R36 ;  /* 0x000000aca824723c */ /* 0x040fe80000001824 */
[----:B------:R-:W-:Y:S02]  /*97c0*/  MOV R34, R9 ;  /* 0x0000000900227202 */ /* 0x000fe40000000f00 */
[----:B------:R-:W-:Y:S02]  /*97d0*/  MOV R33, R10 ;  /* 0x0000000a00217202 */ /* 0x000fe40000000f00 */
[C---:B------:R-:W-:Y:S04]  /*97e0*/  HMMA.16816.F32 R40, R168.reuse, R174, R40 ;  /* 0x000000aea828723c */ /* 0x040fe80000001828 */
[----:B------:R-:W-:Y:S02]  /*97f0*/  MOV R32, R11 ;  /* 0x0000000b00207202 */ /* 0x000fe40000000f00 */
[----:B------:R-:W2:Y:S01]  /*9800*/  LDSM.16.MT88.4 R8, [R220+0x3900] ;  /* 0x00390000dc08783b */ /* 0x000ea20000004200 */
[----:B------:R-:W-:Y:S01]  /*9810*/  MOV R173, R18 ;  /* 0x0000001200ad7202 */ /* 0x000fe20000000f00 */
[C---:B------:R-:W-:Y:S04]  /*9820*/  HMMA.16816.F32 R44, R168.reuse, R176, R44 ;  /* 0x000000b0a82c723c */ /* 0x040fe8000000182c */
[----:B------:R-:W-:Y:S01]  /*9830*/  MOV R172, R19 ;  /* 0x0000001300ac7202 */ /* 0x000fe20000000f00 */
[----:B------:R-:W-:Y:S01]  /*9840*/  FADD.FTZ R195, R173, R195 ;  /* 0x000000c3adc37221 */ /* 0x000fe20000010000 */
[----:B------:R-:W3:Y:S01]  /*9850*/  LDSM.16.MT88.4 R16, [R222+0x5900] ;  /* 0x00590000de10783b */ /* 0x000ee20000004200 */
[----:B------:R-:W-:Y:S01]  /*9860*/  MOV R175, R22 ;  /* 0x0000001600af7202 */ /* 0x000fe20000000f00 */
[C---:B------:R-:W-:Y:S04]  /*9870*/  HMMA.16816.F32 R48, R168.reuse, R178, R48 ;  /* 0x000000b2a830723c */ /* 0x040fe80000001830 */
[----:B------:R-:W-:Y:S01]  /*9880*/  MOV R174, R23 ;  /* 0x0000001700ae7202 */ /* 0x000fe20000000f00 */
[----:B------:R-:W-:Y:S01]  /*9890*/  FADD.FTZ R195, R33, R195 ;  /* 0x000000c321c37221 */ /* 0x000fe20000010000 */
[----:B------:R-:W4:Y:S02]  /*98a0*/  LDSM.16.MT88.4 R20, [R221+0x5900] ;  /* 0x00590000dd14783b */ /* 0x000f240000004200 */
[C---:B-1----:R-:W-:Y:S04]  /*98b0*/  HMMA.16816.F32 R52, R168.reuse, R4, R52 ;  /* 0x00000004a834723c */ /* 0x042fe80000001834 */
[----:B------:R-:W-:Y:S02]  /*98c0*/  FADD.FTZ R2, R174, R2 ;  /* 0x00000002ae027221 */ /* 0x000fe40000010000 */
[----:B------:R-:W-:Y:S02]  /*98d0*/  FADD.FTZ R195, R35, R195 ;  /* 0x000000c323c37221 */ /* 0x000fe40000010000 */
[C---:B------:R-:W-:Y:S01]  /*98e0*/  HMMA.16816.F32 R56, R168.reuse, R6, R56 ;  /* 0x00000006a838723c */ /* 0x040fe20000001838 */
[----:B------:R-:W1:Y:S03]  /*98f0*/  LDSM.16.MT88.4 R4, [R222+0x7900] ;  /* 0x00790000de04783b */ /* 0x000e660000004200 */
[----:B------:R-:W-:Y:S02]  /*9900*/  FADD.FTZ R2, R175, R2 ;  /* 0x00000002af027221 */ /* 0x000fe40000010000 */
[----:B------:R-:W-:Y:S02]  /*9910*/  FADD.FTZ R239, R165, R195 ;  /* 0x000000c3a5ef7221 */ /* 0x000fe40000010000 */
[----:B------:R-:W-:Y:S04]  /*9920*/  FADD.FTZ R199, R199, R2 ;  /* 0x00000002c7c77221 */ /* 0x000fe80000010000 */
[----:B------:R-:W-:Y:S01]  /*9930*/  FADD.FTZ R2, R198, R199 ;  /* 0x000000c7c6027221 */ /* 0x000fe20000010000 */
[C---:B--2---:R-:W-:Y:S03]  /*9940*/  HMMA.16816.F32 R60, R168.reuse, R8, R60 ;  /* 0x00000008a83c723c */ /* 0x044fe6000000183c */
[----:B------:R-:W-:Y:S04]  /*9950*/  FADD.FTZ R2, R172, R2 ;  /* 0x00000002ac027221 */ /* 0x000fe80000010000 */
[----:B------:R-:W-:Y:S01]  /*9960*/  FADD.FTZ R2, R32, R2 ;  /* 0x0000000220027221 */ /* 0x000fe20000010000 */
[C---:B------:R-:W-:Y:S01]  /*9970*/  HMMA.16816.F32 R64, R168.reuse, R10, R64 ;  /* 0x0000000aa840723c */ /* 0x040fe20000001840 */
[----:B------:R-:W2:Y:S03]  /*9980*/  LDSM.16.MT88.4 R8, [R221+0x7900] ;  /* 0x00790000dd08783b */ /* 0x000ea60000004200 */
[----:B------:R-:W-:Y:S04]  /*9990*/  FADD.FTZ R2, R34, R2 ;  /* 0x0000000222027221 */ /* 0x000fe80000010000 */
[C---:B------:R-:W-:Y:S04]  /*99a0*/  HMMA.16816.F32 R68, R168.reuse, R12, R68 ;  /* 0x0000000ca844723c */ /* 0x040fe80000001844 */
[----:B------:R-:W-:Y:S01]  /*99b0*/  FADD.FTZ R240, R186, R2 ;  /* 0x00000002baf07221 */ /* 0x000fe20000010000 */
[-C--:B------:R-:W-:Y:S03]  /*99c0*/  MOV R2, R164.reuse ;  /* 0x000000a400027202 */ /* 0x080fe60000000f00 */
[C---:B------:R-:W-:Y:S01]  /*99d0*/  HMMA.16816.F32 R72, R168.reuse, R14, R72 ;  /* 0x0000000ea848723c */ /* 0x040fe20000001848 */
[----:B------:R-:W5:Y:S07]  /*99e0*/  LDSM.16.MT88.4 R12, [R220+0x7900] ;  /* 0x00790000dc0c783b */ /* 0x000f6e0000004200 */
[C---:B---3--:R-:W-:Y:S08]  /*99f0*/  HMMA.16816.F32 R76, R168.reuse, R16, R76 ;  /* 0x00000010a84c723c */ /* 0x048ff0000000184c */
[C---:B------:R-:W-:Y:S08]  /*9a00*/  HMMA.16816.F32 R80, R168.reuse, R18, R80 ;  /* 0x00000012a850723c */ /* 0x040ff00000001850 */
[C---:B----4-:R-:W-:Y:S08]  /*9a10*/  HMMA.16816.F32 R84, R168.reuse, R20, R84 ;  /* 0x00000014a854723c */ /* 0x050ff00000001854 */
        /* <DEDUP_REMOVED lines=9> */
[C---:B-----5:R-:W-:Y:S07]  /*9ab0*/  HMMA.16816.F32 R124, R168.reuse, R12, R124 ;  /* 0x0000000ca87c723c */ /* 0x060fee000000187c */
[----:B------:R-:W-:Y:S01]  /*9ac0*/  MOV R12, R164 ;  /* 0x000000a4000c7202 */ /* 0x000fe20000000f00 */
[----:B------:R-:W-:Y:S01]  /*9ad0*/  HMMA.16816.F32 R128, R168, R14, R128 ;  /* 0x0000000ea880723c */ /* 0x000fe20000001880 */
[----:B------:R-:W-:-:S07]  /*9ae0*/  @P0 BRA `(.L_x_997) ;  /* 0xffffbcf000000947 */ /* 0x000fce000383ffff */
.L_x_986:
[----:B------:R-:W1:Y:S01]  /*9af0*/  S2UR UR24, SR_CTAID.X ;  /* 0x00000000001879c3 */ /* 0x000e620000002500 */
[----:B------:R-:W-:Y:S01]  /*9b00*/  ULDC UR25, c[0x0][0x168] ;  /* 0x00005a0000197ab9 */ /* 0x000fe20000000800 */
[----:B------:R-:W-:Y:S01]  /*9b10*/  PLOP3.LUT P0, PT, PT, PT, UP1, 0x40, 0x0 ;  /* 0x000000000000781c */ /* 0x000fe20003f0e818 */
[----:B------:R-:W-:-:S02]  /*9b20*/  ULDC.64 UR4, c[0x0][0x2c8] ;  /* 0x0000b20000047ab9 */ /* 0x000fc40000000a00 */
[----:B------:R-:W-:Y:S02]  /*9b30*/  UIADD3 UR25, -UR25, 0x1, URZ ;  /* 0x0000000119197890 */ /* 0x000fe4000fffe13f */
        /* <DEDUP_REMOVED lines=21> */
.L_x_999:
[----:B------:R-:W-:Y:S02]  /*9c90*/  ULDC UR4, c[0x0][0x32c] ;  /* 0x0000cb0000047ab9 */ /* 0x000fe40000000800 */
[----:B------:R-:W-:-:S03]  /*9ca0*/  UISETP.NE.AND UP0, UPT, UR4, 0x1, UPT ;  /* 0x000000010400788c */ /* 0x000fc6000bf05270 */
[----:B------:R-:W-:Y:S02]  /*9cb0*/  ULDC.64 UR4, c[0x0][0x330] ;  /* 0x0000cc0000047ab9 */ /* 0x000fe40000000a00 */
[----:B------:R-:W-:-:S07]  /*9cc0*/  UIMAD.WIDE.U32 UR26, UR24, UR4, URZ ;  /* 0x00000004181a72a5 */ /* 0x000fce000f8e003f */
[----:B------:R-:W-:Y:S02]  /*9cd0*/  @UP0 UMOV UR25, UR27 ;  /* 0x0000001b00190c82 */ /* 0x000fe40008000000 */
[----:B------:R-:W-:Y:S02]  /*9ce0*/  @UP0 USHF.R.U32.HI UR24, URZ, UR5, UR25 ;  /* 0x000000053f180299 */ /* 0x000fe40008011619 */
.L_x_1000:
[----:B------:R-:W-:Y:S02]  /*9cf0*/  ULDC UR4, c[0x0][0x32c] ;  /* 0x0000cb0000047ab9 */ /* 0x000fe40000000800 */
[----:B------:R-:W-:-:S04]  /*9d00*/  UIMAD UR4, UR24, UR4, URZ ;  /* 0x00000004180472a4 */ /* 0x000fc8000f8e023f */
[----:B------:R-:W-:-:S04]  /*9d10*/  UISETP.LT.AND UP0, UPT, UR11, UR4, UPT ;  /* 0x000000040b00728c */ /* 0x000fc8000bf01270 */
[----:B------:R-:W-:-:S04]  /*9d20*/  USEL UR11, UR11, UR4, !UP0 ;  /* 0x000000040b0b7287 */ /* 0x000fc8000c000000 */
.L_x_998:
        /* <DEDUP_REMOVED lines=9> */
[----:B------:R-:W-:Y:S01]  /*9dc0*/  SHF.R.S32.HI R251, RZ, 0x1f, R235 ;  /* 0x0000001ffffb7819 */ /* 0x000fe200000114eb */
        /* <DEDUP_REMOVED lines=8> */
[----:B------:R-:W-:Y:S01]  /*9e50*/  IMAD.SHL.U32 R245, R201, 0x2, RZ ;  /* 0x00000002c9f57824 */ /* 0x000fe200078e00ff */
[----:B------:R-:W-:-:S02]  /*9e60*/  SHF.L.U64.HI R251, R235, 0x1, R251 ;  /* 0x00000001ebfb7819 */ /* 0x000fc400000102fb */
.L_x_1004:
        /* <DEDUP_REMOVED lines=70> */
.L_x_1002:
        /* <DEDUP_REMOVED lines=273> */
.L_x_1003:
        /* <DEDUP_REMOVED lines=39> */
[----:B------:R-:W-:Y:S01]  /*b650*/  PLOP3.LUT P0, PT, PT, PT, UP0, 0x80, 0x0 ;  /* 0x000000000000781c */ /* 0x000fe20003f0f008 */
[----:B------:R-:W-:Y:S08]  /*b660*/  SHFL.BFLY PT, R164, R167, 0x2, 0x1f ;  /* 0x0c401f00a7a47f89 */ /* 0x000ff000000e0000 */
        /* <DEDUP_REMOVED lines=9> */
[--C-:B------:R-:W-:Y:S02]  /*b700*/  FFMA.FTZ R184, R6, c[0x0][0x2d0], -R189.reuse ;  /* 0x0000b40006b87a23 */ /* 0x100fe400000108bd */
[----:B------:R-:W-:Y:S02]  /*b710*/  FFMA.FTZ R186, R7, c[0x0][0x2d0], -R189 ;  /* 0x0000b40007ba7a23 */ /* 0x000fe400000108bd */
[C---:B------:R-:W-:Y:S02]  /*b720*/  FMUL.FTZ R190, R0.reuse, c[0x0][0x2d0] ;  /* 0x0000b40000be7a20 */ /* 0x040fe40000410000 */
[----:B------:R-:W-:Y:S01]  /*b730*/  FADD.FTZ R3, -R0, R3 ;  /* 0x0000000300037221 */ /* 0x000fe20000010100 */
        /* <DEDUP_REMOVED lines=8> */
[----:B------:R-:W-:Y:S02]  /*b7c0*/  FMUL.FTZ R3, R3, c[0x0][0x2d0] ;  /* 0x0000b40003037a20 */ /* 0x000fe40000410000 */
[----:B------:R-:W-:Y:S02]  /*b7d0*/  FMUL.FTZ R2, R2, c[0x0][0x2d0] ;  /* 0x0000b40002027a20 */ /* 0x000fe40000410000 */
[--C-:B------:R-:W-:Y:S02]  /*b7e0*/  FFMA.FTZ R191, R12, c[0x0][0x2d0], -R190.reuse ;  /* 0x0000b4000cbf7a23 */ /* 0x100fe400000108be */
[--C-:B------:R-:W-:Y:S01]  /*b7f0*/  FFMA.FTZ R192, R13, c[0x0][0x2d0], -R190.reuse ;  /* 0x0000b4000dc07a23 */ /* 0x100fe200000108be */
[----:B------:R-:W1:Y:S01]  /*b800*/  MUFU.EX2 R3, R3 ;  /* 0x0000000300037308 */ /* 0x000e620000000800 */
[--C-:B------:R-:W-:Y:S02]  /*b810*/  FFMA.FTZ R193, R14, c[0x0][0x2d0], -R189.reuse ;  /* 0x0000b4000ec17a23 */ /* 0x100fe400000108bd */
[--C-:B------:R-:W-:Y:S02]  /*b820*/  FFMA.FTZ R194, R15, c[0x0][0x2d0], -R189.reuse ;  /* 0x0000b4000fc27a23 */ /* 0x100fe400000108bd */
[----:B------:R-:W-:Y:S01]  /*b830*/  LDSM.16.MT88.4 R12, [R220+0x6100] ;  /* 0x00610000dc0c783b */ /* 0x000fe20000004200 */
[--C-:B------:R-:W-:Y:S02]  /*b840*/  FFMA.FTZ R195, R16, c[0x0][0x2d0], -R190.reuse ;  /* 0x0000b40010c37a23 */ /* 0x100fe400000108be */
[--C-:B------:R-:W-:Y:S02]  /*b850*/  FFMA.FTZ R196, R17, c[0x0][0x2d0], -R190.reuse ;  /* 0x0000b40011c47a23 */ /* 0x100fe400000108be */
[----:B------:R-:W2:Y:S01]  /*b860*/  MUFU.EX2 R2, R2 ;  /* 0x0000000200027308 */ /* 0x000ea20000000800 */
[--C-:B------:R-:W-:Y:S02]  /*b870*/  FFMA.FTZ R197, R18, c[0x0][0x2d0], -R189.reuse ;  /* 0x0000b40012c57a23 */ /* 0x100fe400000108bd */
[--C-:B------:R-:W-:Y:S02]  /*b880*/  FFMA.FTZ R198, R19, c[0x0][0x2d0], -R189.reuse ;  /* 0x0000b40013c67a23 */ /* 0x100fe400000108bd */
[----:B------:R-:W-:Y:S01]  /*b890*/  LDSM.16.MT88.4 R16, [R222+0x900] ;  /* 0x00090000de10783b */ /* 0x000fe20000004200 */
[----:B------:R-:W-:Y:S02]  /*b8a0*/  FFMA.FTZ R199, R32, c[0x0][0x2d0], -R190 ;  /* 0x0000b40020c77a23 */ /* 0x000fe400000108be */
[----:B------:R-:W-:Y:S02]  /*b8b0*/  FFMA.FTZ R252, R34, c[0x0][0x2d0], -R189 ;  /* 0x0000b40022fc7a23 */ /* 0x000fe400000108bd */
[----:B------:R-:W3:Y:S01]  /*b8c0*/  MUFU.EX2 R165, R165 ;  /* 0x000000a500a57308 */ /* 0x000ee20000000800 */
[C---:B-1----:R-:W-:Y:S02]  /*b8d0*/  FMUL.FTZ R4, R3.reuse, R160 ;  /* 0x000000a003047220 */ /* 0x042fe40000410000 */
[C---:B------:R-:W-:Y:S02]  /*b8e0*/  FMUL.FTZ R5, R3.reuse, R161 ;  /* 0x000000a103057220 */ /* 0x040fe40000410000 */
[C---:B------:R-:W-:Y:S05]  /*b8f0*/  FMUL.FTZ R8, R3.reuse, R156 ;  /* 0x0000009c03087220 */ /* 0x040fea0000410000 */
[----:B------:R-:W-:Y:S01]  /*b900*/  MUFU.EX2 R166, R166 ;  /* 0x000000a600a67308 */ /* 0x000fe20000000800 */
[C---:B------:R-:W-:Y:S02]  /*b910*/  FMUL.FTZ R9, R3.reuse, R157 ;  /* 0x0000009d03097220 */ /* 0x040fe40000410000 */
[----:B------:R-:W-:Y:S02]  /*b920*/  FMUL.FTZ R132, R3, R132 ;  /* 0x0000008403847220 */ /* 0x000fe40000410000 */
[C---:B--2---:R-:W-:Y:S02]  /*b930*/  FMUL.FTZ R6, R2.reuse, R162 ;  /* 0x000000a202067220 */ /* 0x044fe40000410000 */
[C---:B------:R-:W-:Y:S02]  /*b940*/  FMUL.FTZ R7, R2.reuse, R163 ;  /* 0x000000a302077220 */ /* 0x040fe40000410000 */
[C---:B------:R-:W-:Y:S01]  /*b950*/  FMUL.FTZ R10, R2.reuse, R158 ;  /* 0x0000009e020a7220 */ /* 0x040fe20000410000 */
[----:B------:R-:W1:Y:S01]  /*b960*/  MUFU.EX2 R167, R167 ;  /* 0x000000a700a77308 */ /* 0x000e620000000800 */
[C---:B------:R-:W-:Y:S02]  /*b970*/  FMUL.FTZ R11, R2.reuse, R159 ;  /* 0x0000009f020b7220 */ /* 0x040fe40000410000 */
[----:B------:R-:W2:Y:S01]  /*b980*/  LDSM.16.MT88.4 R156, [R220+0x100] ;  /* 0x00010000dc9c783b */ /* 0x000ea20000004200 */
        /* <DEDUP_REMOVED lines=17> */
[----:B------:R-:W1:Y:S01]  /*baa0*/  MUFU.EX2 R188, R188 ;  /* 0x000000bc00bc7308 */ /* 0x000e620000000800 */
        /* <DEDUP_REMOVED lines=13> */
[C---:B------:R-:W-:Y:S02]  /*bb80*/  FMUL.FTZ R36, R3.reuse, R36 ;  /* 0x0000002403247220 */ /* 0x040fe40000410000 */
[C---:B------:R-:W-:Y:S01]  /*bb90*/  FMUL.FTZ R37, R3.reuse, R37 ;  /* 0x0000002503257220 */ /* 0x040fe20000410000 */
[----:B-1----:R-:W-:Y:S01]  /*bba0*/  F2FP.PACK_AB R163, R188, R187 ;  /* 0x000000bbbca3723e */ /* 0x002fe200000000ff */
        /* <DEDUP_REMOVED lines=8> */
[----:B------:R-:W1:Y:S01]  /*bc30*/  LDSM.16.MT88.4 R168, [R227+0x2100] ;  /* 0x00210000e3a8783b */ /* 0x000e620000004200 */
[----:B------:R-:W4:Y:S02]  /*bc40*/  MUFU.EX2 R194, R194 ;  /* 0x000000c200c27308 */ /* 0x000f240000000800 */
[C---:B------:R-:W-:Y:S02]  /*bc50*/  FMUL.FTZ R43, R2.reuse, R43 ;  /* 0x0000002b022b7220 */ /* 0x040fe40000410000 */
[C---:B------:R-:W-:Y:S02]  /*bc60*/  FMUL.FTZ R44, R3.reuse, R44 ;  /* 0x0000002c032c7220 */ /* 0x040fe40000410000 */
[C---:B------:R-:W-:Y:S04]  /*bc70*/  HMMA.16816.F32 R132, R160.reuse, R172, R132 ;  /* 0x000000aca084723c */ /* 0x040fe80000001884 */
[C---:B------:R-:W-:Y:S01]  /*bc80*/  FMUL.FTZ R45, R3.reuse, R45 ;  /* 0x0000002d032d7220 */ /* 0x040fe20000410000 */
[----:B------:R-:W-:Y:S01]  /*bc90*/  MUFU.EX2 R195, R195 ;  /* 0x000000c300c37308 */ /* 0x000fe20000000800 */
[C---:B------:R-:W-:Y:S02]  /*bca0*/  FMUL.FTZ R46, R2.reuse, R46 ;  /* 0x0000002e022e7220 */ /* 0x040fe40000410000 */
[C---:B------:R-:W-:Y:S01]  /*bcb0*/  HMMA.16816.F32 R136, R160.reuse, R174, R136 ;  /* 0x000000aea088723c */ /* 0x040fe20000001888 */
[----:B------:R-:W5:Y:S03]  /*bcc0*/  LDSM.16.MT88.4 R172, [R222+0x2100] ;  /* 0x00210000deac783b */ /* 0x000f660000004200 */
[C---:B------:R-:W-:Y:S02]  /*bcd0*/  FMUL.FTZ R47, R2.reuse, R47 ;  /* 0x0000002f022f7220 */ /* 0x040fe40000410000 */
[C---:B------:R-:W-:Y:S01]  /*bce0*/  FMUL.FTZ R48, R3.reuse, R48 ;  /* 0x0000003003307220 */ /* 0x040fe20000410000 */
[----:B------:R-:W1:Y:S01]  /*bcf0*/  MUFU.EX2 R196, R196 ;  /* 0x000000c400c47308 */ /* 0x000e620000000800 */
[C---:B------:R-:W-:Y:S04]  /*bd00*/  HMMA.16816.F32 R140, R160.reuse, R176, R140 ;  /* 0x000000b0a08c723c */ /* 0x040fe8000000188c */
[C---:B------:R-:W-:Y:S02]  /*bd10*/  FMUL.FTZ R49, R3.reuse, R49 ;  /* 0x0000003103317220 */ /* 0x040fe40000410000 */
[C---:B------:R-:W-:Y:S02]  /*bd20*/  FMUL.FTZ R50, R2.reuse, R50 ;  /* 0x0000003202327220 */ /* 0x040fe40000410000 */
[C---:B------:R-:W-:Y:S01]  /*bd30*/  HMMA.16816.F32 R144, R160.reuse, R178, R144 ;  /* 0x000000b2a090723c */ /* 0x040fe20000001890 */
[----:B------:R-:W-:Y:S01]  /*bd40*/  LDSM.16.MT88.4 R176, [R222+0x2900] ;  /* 0x00290000deb0783b */ /* 0x000fe20000004200 */
[----:B------:R-:W-:Y:S02]  /*bd50*/  MUFU.EX2 R197, R197 ;  /* 0x000000c500c57308 */ /* 0x000fe40000000800 */
[C---:B------:R-:W-:Y:S02]  /*bd60*/  FMUL.FTZ R51, R2.reuse, R51 ;  /* 0x0000003302337220 */ /* 0x040fe40000410000 */
[C---:B------:R-:W-:Y:S02]  /*bd70*/  FMUL.FTZ R52, R3.reuse, R52 ;  /* 0x0000003403347220 */ /* 0x040fe40000410000 */
[C---:B--2---:R-:W-:Y:S04]  /*bd80*/  HMMA.16816.F32 R148, R160.reuse, R156, R148 ;  /* 0x0000009ca094723c */ /* 0x044fe80000001894 */
[C---:B------:R-:W-:Y:S01]  /*bd90*/  FMUL.FTZ R53, R3.reuse, R53 ;  /* 0x0000003503357220 */ /* 0x040fe20000410000 */
[----:B------:R-:W2:Y:S01]  /*bda0*/  MUFU.EX2 R198, R198 ;  /* 0x000000c600c67308 */ /* 0x000ea20000000800 */
[C---:B------:R-:W-:Y:S02]  /*bdb0*/  FMUL.FTZ R54, R2.reuse, R54 ;  /* 0x0000003602367220 */ /* 0x040fe40000410000 */
[C---:B------:R-:W-:Y:S01]  /*bdc0*/  HMMA.16816.F32 R152, R160.reuse, R158, R152 ;  /* 0x0000009ea098723c */ /* 0x040fe20000001898 */
[----:B------:R-:W2:Y:S03]  /*bdd0*/  LDSM.16.MT88.4 R156, [R221+0x2100] ;  /* 0x00210000dd9c783b */ /* 0x000ea60000004200 */
[C---:B------:R-:W-:Y:S02]  /*bde0*/  FMUL.FTZ R55, R2.reuse, R55 ;  /* 0x0000003702377220 */ /* 0x040fe40000410000 */
[C---:B------:R-:W-:Y:S01]  /*bdf0*/  FMUL.FTZ R56, R3.reuse, R56 ;  /* 0x0000003803387220 */ /* 0x040fe20000410000 */
[----:B------:R-:W-:Y:S01]  /*be00*/  MUFU.EX2 R199, R199 ;  /* 0x000000c700c77308 */ /* 0x000fe20000000800 */
[C---:B-1----:R-:W-:Y:S04]  /*be10*/  HMMA.16816.F32 R36, R160.reuse, R168, R36 ;  /* 0x000000a8a024723c */ /* 0x042fe80000001824 */
[C---:B------:R-:W-:Y:S02]  /*be20*/  FMUL.FTZ R57, R3.reuse, R57 ;  /* 0x0000003903397220 */ /* 0x040fe40000410000 */
[C---:B------:R-:W-:Y:S02]  /*be30*/  FMUL.FTZ R58, R2.reuse, R58 ;  /* 0x0000003a023a7220 */ /* 0x040fe40000410000 */
[C---:B------:R-:W-:Y:S01]  /*be40*/  HMMA.16816.F32 R40, R160.reuse, R170, R40 ;  /* 0x000000aaa028723c */ /* 0x040fe20000001828 */
[----:B------:R-:W1:Y:S01]  /*be50*/  LDSM.16.MT88.4 R168, [R220+0x2100] ;  /* 0x00210000dca8783b */ /* 0x000e620000004200 */
[----:B------:R-:W-:Y:S02]  /*be60*/  MUFU.EX2 R252, R252 ;  /* 0x000000fc00fc7308 */ /* 0x000fe40000000800 */
        /* <DEDUP_REMOVED lines=107> */
[----:B------:R-:W-:Y:S01]  /*c520*/  HMMA.16816.F32 R128, R160, R14, R128 ;  /* 0x0000000ea080723c */ /* 0x000fe20000001880 */
[----:B------:R-:W3:Y:S02]  /*c530*/  LDSM.16.MT88.4 R160, [R220+0x900] ;  /* 0x00090000dca0783b */ /* 0x000ee40000004200 */
[----:B------:R-:W-:Y:S01]  /*c540*/  MOV R3, R0 ;  /* 0x0000000000037202 */ /* 0x000fe20000000f00 */
[----:B------:R-:W-:Y:S01]  /*c550*/  FFMA.FTZ R184, R2, R239, R184 ;  /* 0x000000ef02b87223 */ /* 0x000fe200000100b8 */
[----:B------:R-:W-:Y:S01]  /*c560*/  MOV R2, R164 ;  /* 0x000000a400027202 */ /* 0x000fe20000000f00 */
[----:B------:R-:W-:Y:S01]  /*c570*/  FADD.FTZ R185, R165, R185 ;  /* 0x000000b9a5b97221 */ /* 0x000fe20000010000 */
[----:B------:R-:W-:Y:S01]  /*c580*/  F2FP.PACK_AB R14, R196, R195 ;  /* 0x000000c3c40e723e */ /* 0x000fe200000000ff */
[----:B------:R-:W-:Y:S01]  /*c590*/  FADD.FTZ R184, R186, R184 ;  /* 0x000000b8bab87221 */ /* 0x000fe20000010000 */
[----:B------:R-:W-:Y:S03]  /*c5a0*/  F2FP.PACK_AB R15, R198, R197 ;  /* 0x000000c5c60f723e */ /* 0x000fe600000000ff */
[----:B------:R-:W-:Y:S02]  /*c5b0*/  FADD.FTZ R166, R166, R185 ;  /* 0x000000b9a6a67221 */ /* 0x000fe40000010000 */
[----:B------:R-:W-:Y:S02]  /*c5c0*/  FADD.FTZ R184, R187, R184 ;  /* 0x000000b8bbb87221 */ /* 0x000fe40000010000 */
[C---:B--2---:R-:W-:Y:S05]  /*c5d0*/  HMMA.16816.F32 R4, R12.reuse, R156, R4 ;  /* 0x0000009c0c04723c */ /* 0x044fea0000001804 */
[----:B------:R-:W-:Y:S02]  /*c5e0*/  FADD.FTZ R166, R167, R166 ;  /* 0x000000a6a7a67221 */ /* 0x000fe40000010000 */
[----:B------:R-:W-:Y:S01]  /*c5f0*/  FADD.FTZ R188, R188, R184 ;  /* 0x000000b8bcbc7221 */ /* 0x000fe20000010000 */
[C---:B------:R-:W-:Y:S01]  /*c600*/  HMMA.16816.F32 R8, R12.reuse, R158, R8 ;  /* 0x0000009e0c08723c */ /* 0x040fe20000001808 */
[----:B------:R-:W2:Y:S03]  /*c610*/  LDSM.16.MT88.4 R156, [R221+0x2900] ;  /* 0x00290000dd9c783b */ /* 0x000ea60000004200 */
        /* <DEDUP_REMOVED lines=9> */
[C---:B-1----:R-:W-:Y:S04]  /*c6b0*/  HMMA.16816.F32 R140, R12.reuse, R168, R140 ;  /* 0x000000a80c8c723c */ /* 0x042fe8000000188c */
[----:B------:R-:W-:Y:S02]  /*c6c0*/  FADD.FTZ R195, R196, R195 ;  /* 0x000000c3c4c37221 */ /* 0x000fe40000010000 */
[----:B------:R-:W-:Y:S02]  /*c6d0*/  FADD.FTZ R198, R198, R194 ;  /* 0x000000c2c6c67221 */ /* 0x000fe40000010000 */
        /* <DEDUP_REMOVED lines=8> */
[C---:B------:R-:W-:Y:S07]  /*c760*/  HMMA.16816.F32 R44, R12.reuse, R176, R44 ;  /* 0x000000b00c2c723c */ /* 0x040fee000000182c */
[--C-:B------:R-:W-:Y:S01]  /*c770*/  FFMA.FTZ R176, R20, c[0x0][0x2d0], -R190.reuse ;  /* 0x0000b40014b07a23 */ /* 0x100fe200000108be */
[C---:B------:R-:W-:Y:S04]  /*c780*/  HMMA.16816.F32 R48, R12.reuse, R178, R48 ;  /* 0x000000b20c30723c */ /* 0x040fe80000001830 */
[----:B------:R-:W-:Y:S01]  /*c790*/  FFMA.FTZ R177, R21, c[0x0][0x2d0], -R190 ;  /* 0x0000b40015b17a23 */ /* 0x000fe200000108be */
[----:B------:R-:W-:Y:S02]  /*c7a0*/  MUFU.EX2 R176, R176 ;  /* 0x000000b000b07308 */ /* 0x000fe40000000800 */
[--C-:B------:R-:W-:Y:S01]  /*c7b0*/  FFMA.FTZ R178, R22, c[0x0][0x2d0], -R189.reuse ;  /* 0x0000b40016b27a23 */ /* 0x100fe200000108bd */
[C---:B--2---:R-:W-:Y:S04]  /*c7c0*/  HMMA.16816.F32 R52, R12.reuse, R156, R52 ;  /* 0x0000009c0c34723c */ /* 0x044fe80000001834 */
[--C-:B------:R-:W-:Y:S02]  /*c7d0*/  FFMA.FTZ R179, R23, c[0x0][0x2d0], -R189.reuse ;  /* 0x0000b40017b37a23 */ /* 0x100fe400000108bd */
[----:B------:R-:W-:Y:S01]  /*c7e0*/  LDSM.16.MT88.4 R20, [R221+0x6900] ;  /* 0x00690000dd14783b */ /* 0x000fe20000004200 */
[----:B------:R-:W-:Y:S01]  /*c7f0*/  MUFU.EX2 R177, R177 ;  /* 0x000000b100b17308 */ /* 0x000fe20000000800 */
[C---:B------:R-:W-:Y:S06]  /*c800*/  HMMA.16816.F32 R56, R12.reuse, R158, R56 ;  /* 0x0000009e0c38723c */ /* 0x040fec0000001838 */
[----:B------:R-:W2:Y:S02]  /*c810*/  LDSM.16.MT88.4 R156, [R220+0x4900] ;  /* 0x00490000dc9c783b */ /* 0x000ea40000004200 */
[C---:B----4-:R-:W-:Y:S01]  /*c820*/  HMMA.16816.F32 R60, R12.reuse, R16, R60 ;  /* 0x000000100c3c723c */ /* 0x050fe2000000183c */
[----:B------:R-:W4:Y:S07]  /*c830*/  MUFU.EX2 R178, R178 ;  /* 0x000000b200b27308 */ /* 0x000f2e0000000800 */
[C---:B------:R-:W-:Y:S01]  /*c840*/  HMMA.16816.F32 R64, R12.reuse, R18, R64 ;  /* 0x000000120c40723c */ /* 0x040fe20000001840 */
[----:B------:R-:W5:Y:S02]  /*c850*/  LDSM.16.MT88.4 R16, [R227+0x6900] ;  /* 0x00690000e310783b */ /* 0x000f640000004200 */
[----:B------:R-:W2:Y:S05]  /*c860*/  MUFU.EX2 R179, R179 ;  /* 0x000000b300b37308 */ /* 0x000eaa0000000800 */
[C---:B-1----:R-:W-:Y:S08]  /*c870*/  HMMA.16816.F32 R68, R12.reuse, R168, R68 ;  /* 0x000000a80c44723c */ /* 0x042ff00000001844 */
[C---:B------:R-:W-:Y:S01]  /*c880*/  HMMA.16816.F32 R72, R12.reuse, R170, R72 ;  /* 0x000000aa0c48723c */ /* 0x040fe20000001848 */
[----:B------:R-:W1:Y:S03]  /*c890*/  LDSM.16.MT88.4 R168, [R222+0x6900] ;  /* 0x00690000dea8783b */ /* 0x000e660000004200 */
[----:B----4-:R-:W-:Y:S04]  /*c8a0*/  FADD.FTZ R198, R178, R198 ;  /* 0x000000c6b2c67221 */ /* 0x010fe80000010000 */
[C---:B------:R-:W-:Y:S07]  /*c8b0*/  HMMA.16816.F32 R76, R12.reuse, R180, R76 ;  /* 0x000000b40c4c723c */ /* 0x040fee000000184c */
[--C-:B------:R-:W-:Y:S01]  /*c8c0*/  FFMA.FTZ R180, R24, c[0x0][0x2d0], -R190.reuse ;  /* 0x0000b40018b47a23 */ /* 0x100fe200000108be */
[C---:B------:R-:W-:Y:S04]  /*c8d0*/  HMMA.16816.F32 R80, R12.reuse, R182, R80 ;  /* 0x000000b60c50723c */ /* 0x040fe80000001850 */
[----:B------:R-:W-:Y:S01]  /*c8e0*/  FFMA.FTZ R181, R25, c[0x0][0x2d0], -R190 ;  /* 0x0000b40019b57a23 */ /* 0x000fe200000108be */
[----:B------:R-:W-:Y:S02]  /*c8f0*/  MUFU.EX2 R180, R180 ;  /* 0x000000b400b47308 */ /* 0x000fe40000000800 */
[--C-:B------:R-:W-:Y:S01]  /*c900*/  FFMA.FTZ R182, R26, c[0x0][0x2d0], -R189.reuse ;  /* 0x0000b4001ab67a23 */ /* 0x100fe200000108bd */
[C---:B---3--:R-:W-:Y:S04]  /*c910*/  HMMA.16816.F32 R84, R12.reuse, R160, R84 ;  /* 0x000000a00c54723c */ /* 0x048fe80000001854 */
[----:B------:R-:W-:Y:S02]  /*c920*/  FFMA.FTZ R183, R27, c[0x0][0x2d0], -R189 ;  /* 0x0000b4001bb77a23 */ /* 0x000fe400000108bd */
[----:B------:R-:W-:Y:S01]  /*c930*/  LDSM.16.MT88.4 R24, [R221+0x1100] ;  /* 0x00110000dd18783b */ /* 0x000fe20000004200 */
[----:B------:R-:W3:Y:S01]  /*c940*/  MUFU.EX2 R181, R181 ;  /* 0x000000b500b57308 */ /* 0x000ee20000000800 */
[C---:B------:R-:W-:Y:S06]  /*c950*/  HMMA.16816.F32 R88, R12.reuse, R162, R88 ;  /* 0x000000a20c58723c */ /* 0x040fec0000001858 */
[----:B------:R-:W-:Y:S02]  /*c960*/  LDSM.16.MT88.4 R160, [R222+0x1100] ;  /* 0x00110000dea0783b */ /* 0x000fe40000004200 */
[C---:B--2---:R-:W-:Y:S01]  /*c970*/  HMMA.16816.F32 R92, R12.reuse, R156, R92 ;  /* 0x0000009c0c5c723c */ /* 0x044fe2000000185c */
[----:B------:R-:W-:Y:S07]  /*c980*/  MUFU.EX2 R182, R182 ;  /* 0x000000b600b67308 */ /* 0x000fee0000000800 */
[C---:B------:R-:W-:Y:S01]  /*c990*/  HMMA.16816.F32 R96, R12.reuse, R158, R96 ;  /* 0x0000009e0c60723c */ /* 0x040fe20000001860 */
[----:B------:R-:W2:Y:S02]  /*c9a0*/  LDSM.16.MT88.4 R156, [R220+0x6900] ;  /* 0x00690000dc9c783b */ /* 0x000ea40000004200 */
[----:B------:R-:W4:Y:S05]  /*c9b0*/  MUFU.EX2 R183, R183 ;  /* 0x000000b700b77308 */ /* 0x000f2a0000000800 */
[C---:B-----5:R-:W-:Y:S08]  /*c9c0*/  HMMA.16816.F32 R100, R12.reuse, R16, R100 ;  /* 0x000000100c64723c */ /* 0x060ff00000001864 */
[C---:B------:R-:W-:Y:S01]  /*c9d0*/  HMMA.16816.F32 R104, R12.reuse, R18, R104 ;  /* 0x000000120c68723c */ /* 0x040fe20000001868 */
[----:B------:R-:W5:Y:S07]  /*c9e0*/  LDSM.16.MT88.4 R16, [R227+0x1100] ;  /* 0x00110000e310783b */ /* 0x000f6e0000004200 */
[C---:B-1----:R-:W-:Y:S08]  /*c9f0*/  HMMA.16816.F32 R108, R12.reuse, R168, R108 ;  /* 0x000000a80c6c723c */ /* 0x042ff0000000186c */
[C---:B------:R-:W-:Y:S01]  /*ca00*/  HMMA.16816.F32 R112, R12.reuse, R170, R112 ;  /* 0x000000aa0c70723c */ /* 0x040fe20000001870 */
[----:B------:R-:W1:Y:S07]  /*ca10*/  LDSM.16.MT88.4 R168, [R220+0x1100] ;  /* 0x00110000dca8783b */ /* 0x000e6e0000004200 */
[C---:B------:R-:W-:Y:S08]  /*ca20*/  HMMA.16816.F32 R116, R12.reuse, R20, R116 ;  /* 0x000000140c74723c */ /* 0x040ff00000001874 */
[C---:B------:R-:W-:Y:S01]  /*ca30*/  HMMA.16816.F32 R120, R12.reuse, R22, R120 ;  /* 0x000000160c78723c */ /* 0x040fe20000001878 */
[----:B------:R-:W1:Y:S07]  /*ca40*/  LDSM.16.MT88.4 R20, [R227+0x3100] ;  /* 0x00310000e314783b */ /* 0x000e6e0000004200 */
[C---:B--2---:R-:W-:Y:S08]  /*ca50*/  HMMA.16816.F32 R124, R12.reuse, R156, R124 ;  /* 0x0000009c0c7c723c */ /* 0x044ff0000000187c */
[----:B------:R-:W-:Y:S01]  /*ca60*/  HMMA.16816.F32 R128, R12, R158, R128 ;  /* 0x0000009e0c80723c */ /* 0x000fe20000001880 */
[----:B------:R-:W-:Y:S06]  /*ca70*/  LDSM.16.MT88.4 R156, [R221+0x3100] ;  /* 0x00310000dd9c783b */ /* 0x000fec0000004200 */
[----:B------:R-:W-:Y:S01]  /*ca80*/  F2FP.PACK_AB R12, R177, R176 ;  /* 0x000000b0b10c723e */ /* 0x000fe200000000ff */
[----:B------:R-:W-:Y:S01]  /*ca90*/  FADD.FTZ R176, R176, R195 ;  /* 0x000000c3b0b07221 */ /* 0x000fe20000010000 */
[----:B------:R-:W-:Y:S03]  /*caa0*/  F2FP.PACK_AB R13, R179, R178 ;  /* 0x000000b2b30d723e */ /* 0x000fe600000000ff */
[----:B---3--:R-:W-:Y:S01]  /*cab0*/  F2FP.PACK_AB R14, R181, R180 ;  /* 0x000000b4b50e723e */ /* 0x008fe200000000ff */
[----:B------:R-:W-:Y:S01]  /*cac0*/  FADD.FTZ R176, R177, R176 ;  /* 0x000000b0b1b07221 */ /* 0x000fe20000010000 */
[----:B----4-:R-:W-:Y:S01]  /*cad0*/  F2FP.PACK_AB R15, R183, R182 ;  /* 0x000000b6b70f723e */ /* 0x010fe200000000ff */
[----:B------:R-:W-:Y:S02]  /*cae0*/  FADD.FTZ R179, R179, R198 ;  /* 0x000000c6b3b37221 */ /* 0x000fe40000010000 */
[----:B------:R-:W-:Y:S02]  /*caf0*/  FADD.FTZ R180, R180, R176 ;  /* 0x000000b0b4b47221 */ /* 0x000fe40000010000 */
[----:B------:R-:W-:Y:S02]  /*cb00*/  FADD.FTZ R179, R182, R179 ;  /* 0x000000b3b6b37221 */ /* 0x000fe40000010000 */
[C---:B-----5:R-:W-:Y:S03]  /*cb10*/  HMMA.16816.F32 R4, R12.reuse, R16, R4 ;  /* 0x000000100c04723c */ /* 0x060fe60000001804 */
[----:B------:R-:W-:Y:S02]  /*cb20*/  FADD.FTZ R180, R181, R180 ;  /* 0x000000b4b5b47221 */ /* 0x000fe40000010000 */
[----:B------:R-:W-:Y:S03]  /*cb30*/  FADD.FTZ R183, R183, R179 ;  /* 0x000000b3b7b77221 */ /* 0x000fe60000010000 */
        /* <DEDUP_REMOVED lines=17> */
[C---:B------:R-:W-:Y:S08]  /*cc50*/  HMMA.16816.F32 R52, R12.reuse, R156, R52 ;  /* 0x0000009c0c34723c */ /* 0x040ff00000001834 */
[C---:B------:R-:W-:Y:S01]  /*cc60*/  HMMA.16816.F32 R56, R12.reuse, R158, R56 ;  /* 0x0000009e0c38723c */ /* 0x040fe20000001838 */
[----:B------:R-:W-:Y:S07]  /*cc70*/  LDSM.16.MT88.4 R156, [R221+0x7100] ;  /* 0x00710000dd9c783b */ /* 0x000fee0000004200 */
[C---:B---3--:R-:W-:Y:S08]  /*cc80*/  HMMA.16816.F32 R60, R12.reuse, R160, R60 ;  /* 0x000000a00c3c723c */ /* 0x048ff0000000183c */
[C---:B------:R-:W-:Y:S08]  /*cc90*/  HMMA.16816.F32 R64, R12.reuse, R162, R64 ;  /* 0x000000a20c40723c */ /* 0x040ff00000001840 */
[C---:B----4-:R-:W-:Y:S08]  /*cca0*/  HMMA.16816.F32 R68, R12.reuse, R24, R68 ;  /* 0x000000180c44723c */ /* 0x050ff00000001844 */
[C---:B------:R-:W-:Y:S01]  /*ccb0*/  HMMA.16816.F32 R72, R12.reuse, R26, R72 ;  /* 0x0000001a0c48723c */ /* 0x040fe20000001848 */
[----:B------:R-:W3:Y:S07]  /*ccc0*/  LDSM.16.MT88.4 R24, [R222+0x7100] ;  /* 0x00710000de18783b */ /* 0x000eee0000004200 */
[C---:B------:R-:W-:Y:S07]  /*ccd0*/  HMMA.16816.F32 R76, R12.reuse, R172, R76 ;  /* 0x000000ac0c4c723c */ /* 0x040fee000000184c */
[--C-:B------:R-:W-:Y:S01]  /*cce0*/  FFMA.FTZ R172, R28, c[0x0][0x2d0], -R190.reuse ;  /* 0x0000b4001cac7a23 */ /* 0x100fe200000108be */
[C---:B------:R-:W-:Y:S04]  /*ccf0*/  HMMA.16816.F32 R80, R12.reuse, R174, R80 ;  /* 0x000000ae0c50723c */ /* 0x040fe80000001850 */
[--C-:B------:R-:W-:Y:S01]  /*cd00*/  FFMA.FTZ R173, R29, c[0x0][0x2d0], -R190.reuse ;  /* 0x0000b4001dad7a23 */ /* 0x100fe200000108be */
[----:B------:R-:W-:Y:S01]  /*cd10*/  MUFU.EX2 R172, R172 ;  /* 0x000000ac00ac7308 */ /* 0x000fe20000000800 */
[----:B------:R-:W-:Y:S02]  /*cd20*/  FFMA.FTZ R190, R33, c[0x0][0x2d0], -R190 ;  /* 0x0000b40021be7a23 */ /* 0x000fe400000108be */
[C---:B-1----:R-:W-:Y:S04]  /*cd30*/  HMMA.16816.F32 R84, R12.reuse, R168, R84 ;  /* 0x000000a80c54723c */ /* 0x042fe80000001854 */
[--C-:B------:R-:W-:Y:S02]  /*cd40*/  FFMA.FTZ R174, R30, c[0x0][0x2d0], -R189.reuse ;  /* 0x0000b4001eae7a23 */ /* 0x100fe400000108bd */
[--C-:B------:R-:W-:Y:S01]  /*cd50*/  FFMA.FTZ R175, R31, c[0x0][0x2d0], -R189.reuse ;  /* 0x0000b4001faf7a23 */ /* 0x100fe200000108bd */
[----:B------:R-:W-:Y:S01]  /*cd60*/  MUFU.EX2 R173, R173 ;  /* 0x000000ad00ad7308 */ /* 0x000fe20000000800 */
[C---:B------:R-:W-:Y:S01]  /*cd70*/  HMMA.16816.F32 R88, R12.reuse, R170, R88 ;  /* 0x000000aa0c58723c */ /* 0x040fe20000001858 */
[----:B------:R-:W-:Y:S03]  /*cd80*/  LDSM.16.MT88.4 R28, [R222+0x1900] ;  /* 0x00190000de1c783b */ /* 0x000fe60000004200 */
[----:B------:R-:W-:Y:S04]  /*cd90*/  FFMA.FTZ R189, R35, c[0x0][0x2d0], -R189 ;  /* 0x0000b40023bd7a23 */ /* 0x000fe800000108bd */
[C---:B--2---:R-:W-:Y:S01]  /*cda0*/  HMMA.16816.F32 R92, R12.reuse, R16, R92 ;  /* 0x000000100c5c723c */ /* 0x044fe2000000185c */
[----:B------:R-:W-:Y:S01]  /*cdb0*/  LDSM.16.MT88.4 R32, [R220+0x1900] ;  /* 0x00190000dc20783b */ /* 0x000fe20000004200 */
[----:B------:R-:W1:Y:S06]  /*cdc0*/  MUFU.EX2 R174, R174 ;  /* 0x000000ae00ae7308 */ /* 0x000e6c0000000800 */
[C---:B------:R-:W-:Y:S01]  /*cdd0*/  HMMA.16816.F32 R96, R12.reuse, R18, R96 ;  /* 0x000000120c60723c */ /* 0x040fe20000001860 */
[----:B------:R-:W2:Y:S03]  /*cde0*/  LDSM.16.MT88.4 R16, [R220+0x7100] ;  /* 0x00710000dc10783b */ /* 0x000ea60000004200 */
[----:B------:R-:W4:Y:S04]  /*cdf0*/  MUFU.EX2 R175, R175 ;  /* 0x000000af00af7308 */ /* 0x000f280000000800 */
[C---:B------:R-:W-:Y:S01]  /*ce00*/  HMMA.16816.F32 R100, R12.reuse, R20, R100 ;  /* 0x000000140c64723c */ /* 0x040fe20000001864 */
[----:B------:R-:W-:Y:S05]  /*ce10*/  LDSM.16.MT88.4 R168, [R227+0x3900] ;  /* 0x00390000e3a8783b */ /* 0x000fea0000004200 */
[----:B------:R-:W-:Y:S02]  /*ce20*/  MUFU.EX2 R190, R190 ;  /* 0x000000be00be7308 */ /* 0x000fe40000000800 */
[C---:B------:R-:W-:Y:S01]  /*ce30*/  HMMA.16816.F32 R104, R12.reuse, R22, R104 ;  /* 0x000000160c68723c */ /* 0x040fe20000001868 */
[----:B------:R-:W5:Y:S03]  /*ce40*/  LDSM.16.MT88.4 R20, [R227+0x1900] ;  /* 0x00190000e314783b */ /* 0x000f660000004200 */
[----:B-1----:R-:W-:Y:S04]  /*ce50*/  FADD.FTZ R183, R174, R183 ;  /* 0x000000b7aeb77221 */ /* 0x002fe80000010000 */
[C---:B---3--:R-:W-:Y:S01]  /*ce60*/  HMMA.16816.F32 R108, R12.reuse, R24, R108 ;  /* 0x000000180c6c723c */ /* 0x048fe2000000186c */
[----:B------:R-:W1:Y:S03]  /*ce70*/  MUFU.EX2 R189, R189 ;  /* 0x000000bd00bd7308 */ /* 0x000e660000000800 */
[----:B----4-:R-:W-:Y:S04]  /*ce80*/  FADD.FTZ R183, R175, R183 ;  /* 0x000000b7afb77221 */ /* 0x010fe80000010000 */
[C---:B------:R-:W-:Y:S01]  /*ce90*/  HMMA.16816.F32 R112, R12.reuse, R26, R112 ;  /* 0x0000001a0c70723c */ /* 0x040fe20000001870 */
[----:B------:R-:W3:Y:S03]  /*cea0*/  LDSM.16.MT88.4 R24, [R221+0x1900] ;  /* 0x00190000dd18783b */ /* 0x000ee60000004200 */
[----:B------:R-:W-:Y:S04]  /*ceb0*/  FADD.FTZ R183, R252, R183 ;  /* 0x000000b7fcb77221 */ /* 0x000fe80000010000 */
[C---:B------:R-:W-:Y:S08]  /*cec0*/  HMMA.16816.F32 R116, R12.reuse, R156, R116 ;  /* 0x0000009c0c74723c */ /* 0x040ff00000001874 */
[C---:B------:R-:W-:Y:S04]  /*ced0*/  HMMA.16816.F32 R120, R12.reuse, R158, R120 ;  /* 0x0000009e0c78723c */ /* 0x040fe80000001878 */
[----:B-1----:R-:W-:Y:S04]  /*cee0*/  FADD.FTZ R239, R189, R183 ;  /* 0x000000b7bdef7221 */ /* 0x002fe80000010000 */
[C---:B--2---:R-:W-:Y:S08]  /*cef0*/  HMMA.16816.F32 R124, R12.reuse, R16, R124 ;  /* 0x000000100c7c723c */ /* 0x044ff0000000187c */
[----:B------:R-:W-:Y:S01]  /*cf00*/  HMMA.16816.F32 R128, R12, R18, R128 ;  /* 0x000000120c80723c */ /* 0x000fe20000001880 */
[----:B------:R-:W1:Y:S06]  /*cf10*/  LDSM.16.MT88.4 R16, [R222+0x3900] ;  /* 0x00390000de10783b */ /* 0x000e6c0000004200 */
[----:B------:R-:W-:Y:S01]  /*cf20*/  F2FP.PACK_AB R12, R173, R172 ;  /* 0x000000acad0c723e */ /* 0x000fe200000000ff */
[----:B------:R-:W-:Y:S01]  /*cf30*/  FADD.FTZ R172, R172, R180 ;  /* 0x000000b4acac7221 */ /* 0x000fe20000010000 */
[----:B------:R-:W-:Y:S03]  /*cf40*/  F2FP.PACK_AB R13, R175, R174 ;  /* 0x000000aeaf0d723e */ /* 0x000fe600000000ff */
[C---:B------:R-:W-:Y:S01]  /*cf50*/  F2FP.PACK_AB R14, R190.reuse, R199 ;  /* 0x000000c7be0e723e */ /* 0x040fe200000000ff */
[----:B------:R-:W-:Y:S01]  /*cf60*/  FADD.FTZ R172, R173, R172 ;  /* 0x000000acadac7221 */ /* 0x000fe20000010000 */
[----:B------:R-:W-:Y:S03]  /*cf70*/  F2FP.PACK_AB R15, R189, R252 ;  /* 0x000000fcbd0f723e */ /* 0x000fe600000000ff */
[----:B------:R-:W-:Y:S04]  /*cf80*/  FADD.FTZ R172, R199, R172 ;  /* 0x000000acc7ac7221 */ /* 0x000fe80000010000 */
[C---:B-----5:R-:W-:Y:S01]  /*cf90*/  HMMA.16816.F32 R160, R12.reuse, R20, R4 ;  /* 0x000000140ca0723c */ /* 0x060fe20000001804 */
[----:B------:R-:W2:Y:S02]  /*cfa0*/  LDSM.16.MT88.4 R4, [R221+0x3900] ;  /* 0x00390000dd04783b */ /* 0x000ea40000004200 */
[----:B------:R-:W-:Y:S05]  /*cfb0*/  FADD.FTZ R240, R190, R172 ;  /* 0x000000acbef07221 */ /* 0x000fea0000010000 */
[C---:B------:R-:W-:Y:S01]  /*cfc0*/  HMMA.16816.F32 R156, R12.reuse, R22, R8 ;  /* 0x000000160c9c723c */ /* 0x040fe20000001808 */
[----:B------:R-:W4:Y:S07]  /*cfd0*/  LDSM.16.MT88.4 R8, [R220+0x3900] ;  /* 0x00390000dc08783b */ /* 0x000f2e0000004200 */
[C---:B------:R-:W-:Y:S01]  /*cfe0*/  HMMA.16816.F32 R132, R12.reuse, R28, R132 ;  /* 0x0000001c0c84723c */ /* 0x040fe20000001884 */
[----:B------:R-:W5:Y:S07]  /*cff0*/  LDSM.16.MT88.4 R20, [R227+0x5900] ;  /* 0x00590000e314783b */ /* 0x000f6e0000004200 */
[C---:B------:R-:W-:Y:S01]  /*d000*/  HMMA.16816.F32 R136, R12.reuse, R30, R136 ;  /* 0x0000001e0c88723c */ /* 0x040fe20000001888 */
[----:B------:R-:W-:Y:S07]  /*d010*/  LDSM.16.MT88.4 R28, [R221+0x5900] ;  /* 0x00590000dd1c783b */ /* 0x000fee0000004200 */
[C---:B---3--:R-:W-:Y:S08]  /*d020*/  HMMA.16816.F32 R140, R12.reuse, R24, R140 ;  /* 0x000000180c8c723c */ /* 0x048ff0000000188c */
[C---:B------:R-:W-:Y:S01]  /*d030*/  HMMA.16816.F32 R144, R12.reuse, R26, R144 ;  /* 0x0000001a0c90723c */ /* 0x040fe20000001890 */
[----:B------:R-:W3:Y:S07]  /*d040*/  LDSM.16.MT88.4 R24, [R222+0x5900] ;  /* 0x00590000de18783b */ /* 0x000eee0000004200 */
[C---:B------:R-:W-:Y:S08]  /*d050*/  HMMA.16816.F32 R148, R12.reuse, R32, R148 ;  /* 0x000000200c94723c */ /* 0x040ff00000001894 */
[C---:B------:R-:W-:Y:S01]  /*d060*/  HMMA.16816.F32 R152, R12.reuse, R34, R152 ;  /* 0x000000220c98723c */ /* 0x040fe20000001898 */
[----:B------:R-:W3:Y:S07]  /*d070*/  LDSM.16.MT88.4 R32, [R220+0x5900] ;  /* 0x00590000dc20783b */ /* 0x000eee0000004200 */
[C---:B------:R-:W-:Y:S08]  /*d080*/  HMMA.16816.F32 R36, R12.reuse, R168, R36 ;  /* 0x000000a80c24723c */ /* 0x040ff00000001824 */
[C---:B------:R-:W-:Y:S08]  /*d090*/  HMMA.16816.F32 R40, R12.reuse, R170, R40 ;  /* 0x000000aa0c28723c */ /* 0x040ff00000001828 */
        /* <DEDUP_REMOVED lines=9> */
[C---:B-----5:R-:W-:Y:S08]  /*d130*/  HMMA.16816.F32 R68, R12.reuse, R20, R68 ;  /* 0x000000140c44723c */ /* 0x060ff00000001844 */
[C---:B------:R-:W-:Y:S08]  /*d140*/  HMMA.16816.F32 R72, R12.reuse, R22, R72 ;  /* 0x000000160c48723c */ /* 0x040ff00000001848 */
[C---:B---3--:R-:W-:Y:S08]  /*d150*/  HMMA.16816.F32 R76, R12.reuse, R24, R76 ;  /* 0x000000180c4c723c */ /* 0x048ff0000000184c */
[C---:B------:R-:W-:Y:S08]  /*d160*/  HMMA.16816.F32 R80, R12.reuse, R26, R80 ;  /* 0x0000001a0c50723c */ /* 0x040ff00000001850 */
[C---:B------:R-:W-:Y:S08]  /*d170*/  HMMA.16816.F32 R84, R12.reuse, R28, R84 ;  /* 0x0000001c0c54723c */ /* 0x040ff00000001854 */
[C---:B------:R-:W-:Y:S08]  /*d180*/  HMMA.16816.F32 R88, R12.reuse, R30, R88 ;  /* 0x0000001e0c58723c */ /* 0x040ff00000001858 */
[C---:B------:R-:W-:Y:S08]  /*d190*/  HMMA.16816.F32 R92, R12.reuse, R32, R92 ;  /* 0x000000200c5c723c */ /* 0x040ff0000000185c */
[C---:B------:R-:W-:Y:S08]  /*d1a0*/  HMMA.16816.F32 R96, R12.reuse, R34, R96 ;  /* 0x000000220c60723c */ /* 0x040ff00000001860 */
[C---:B-1----:R-:W-:Y:S08]  /*d1b0*/  HMMA.16816.F32 R100, R12.reuse, R16, R100 ;  /* 0x000000100c64723c */ /* 0x042ff00000001864 */
[C---:B------:R-:W-:Y:S01]  /*d1c0*/  HMMA.16816.F32 R104, R12.reuse, R18, R104 ;  /* 0x000000120c68723c */ /* 0x040fe20000001868 */
[----:B------:R-:W1:Y:S07]  /*d1d0*/  LDSM.16.MT88.4 R16, [R220+0x7900] ;  /* 0x00790000dc10783b */ /* 0x000e6e0000004200 */
[C---:B--2---:R-:W-:Y:S08]  /*d1e0*/  HMMA.16816.F32 R108, R12.reuse, R4, R108 ;  /* 0x000000040c6c723c */ /* 0x044ff0000000186c */
[C---:B------:R-:W-:Y:S08]  /*d1f0*/  HMMA.16816.F32 R112, R12.reuse, R6, R112 ;  /* 0x000000060c70723c */ /* 0x040ff00000001870 */
[C---:B----4-:R-:W-:Y:S08]  /*d200*/  HMMA.16816.F32 R116, R12.reuse, R8, R116 ;  /* 0x000000080c74723c */ /* 0x050ff00000001874 */
[C---:B------:R-:W-:Y:S08]  /*d210*/  HMMA.16816.F32 R120, R12.reuse, R10, R120 ;  /* 0x0000000a0c78723c */ /* 0x040ff00000001878 */
[C---:B-1----:R-:W-:Y:S08]  /*d220*/  HMMA.16816.F32 R124, R12.reuse, R16, R124 ;  /* 0x000000100c7c723c */ /* 0x042ff0000000187c */
[----:B------:R-:W-:Y:S07]  /*d230*/  HMMA.16816.F32 R128, R12, R18, R128 ;  /* 0x000000120c80723c */ /* 0x000fee0000001880 */
[----:B------:R-:W-:Y:S01]  /*d240*/  MOV R12, R164 ;  /* 0x000000a4000c7202 */ /* 0x000fe20000000f00 */
[----:B------:R-:W-:-:S05]  /*d250*/  @P0 BRA `(.L_x_1004) ;  /* 0xffffcc1000000947 */ /* 0x000fca000383ffff */
.L_x_1001:
[----:B------:R-:W-:-:S06]  /*d260*/  UISETP.GE.AND UP0, UPT, UR21, UR7, UPT ;  /* 0x000000071500728c */ /* 0x000fcc000bf06270 */
[----:B------:R-:W-:-:S13]  /*d270*/  PLOP3.LUT P0, PT, PT, PT, UP0, 0x40, 0x0 ;  /* 0x000000000000781c */ /* 0x000fda0003f0e808 */
[----:B------:R-:W-:Y:S05]  /*d280*/  @P0 BRA `(.L_x_1005) ;  /* 0x0000401000000947 */ /* 0x000fea0003800000 */
[----:B------:R-:W-:Y:S01]  /*d290*/  SHF.R.S32.HI R244, RZ, 0x1f, R235 ;  /* 0x0000001ffff47819 */ /* 0x000fe200000114eb */
[----:B------:R-:W-:Y:S01]  /*d2a0*/  IMAD.MOV.U32 R2, RZ, RZ, R12 ;  /* 0x000000ffff027224 */ /* 0x000fe200078e000c */
[C---:B------:R-:W-:Y:S01]  /*d2b0*/  SHF.L.U64.HI R242, R202.reuse, 0x1, R242 ;  /* 0x00000001caf27819 */ /* 0x040fe200000102f2 */
[----:B------:R-:W-:Y:S01]  /*d2c0*/  IMAD.MOV.U32 R3, RZ, RZ, R0 ;  /* 0x000000ffff037224 */ /* 0x000fe200078e0000 */
[C---:B------:R-:W-:Y:S01]  /*d2d0*/  SHF.L.U64.HI R244, R235.reuse, 0x1, R244 ;  /* 0x00000001ebf47819 */ /* 0x040fe200000102f4 */
[----:B------:R-:W-:Y:S01]  /*d2e0*/  IMAD.SHL.U32 R243, R235, 0x2, RZ ;  /* 0x00000002ebf37824 */ /* 0x000fe200078e00ff */
[----:B------:R-:W-:Y:S01]  /*d2f0*/  SHF.L.U32 R245, R202, 0x1, RZ ;  /* 0x00000001caf57819 */ /* 0x000fe200000006ff */
[C---:B------:R-:W-:Y:S01]  /*d300*/  IMAD.SHL.U32 R246, R201.reuse, 0x2, RZ ;  /* 0x00000002c9f67824 */ /* 0x040fe200078e00ff */
[----:B------:R-:W-:Y:S02]  /*d310*/  SHF.L.U64.HI R241, R201, 0x1, R241 ;  /* 0x00000001c9f17819 */ /* 0x000fe400000102f1 */
[----:B------:R-:W-:-:S02]  /*d320*/  SHF.L.U64.HI R247, R200, 0x1, R203 ;  /* 0x00000001c8f77819 */ /* 0x000fc400000102cb */
[----:B------:R-:W-:Y:S02]  /*d330*/  SHF.L.U32 R248, R200, 0x1, RZ ;  /* 0x00000001c8f87819 */ /* 0x000fe400000006ff */
.L_x_1015:
        /* <DEDUP_REMOVED lines=22> */
[----:B------:R-:W-:Y:S04]  /*d4a0*/  SHFL.IDX PT, R0, R0, 0x1, 0x181f ;  /* 0x00381f0000007f89 */ /* 0x000fe800000e0000 */
[----:B------:R-:W4:Y:S04]  /*d4b0*/  LDSM.16.M88.4 R24, [R229+0x9100] ;  /* 0x00910000e518783b */ /* 0x000f280000000200 */
[----:B------:R-:W5:Y:S04]  /*d4c0*/  SHFL.IDX PT, R28, R28, 0x1, 0x181f ;  /* 0x00381f001c1c7f89 */ /* 0x000f6800000e0000 */
[----:B------:R-:W4:Y:S04]  /*d4d0*/  LDSM.16.M88.4 R164, [R229+0x9900] ;  /* 0x00990000e5a4783b */ /* 0x000f280000000200 */
[----:B------:R-:W-:Y:S04]  /*d4e0*/  LDSM.16.M88.4 R168, [R226+0x10100] ;  /* 0x01010000e2a8783b */ /* 0x000fe80000000200 */
[----:B------:R-:W5:Y:S01]  /*d4f0*/  LDSM.16.M88.4 R172, [R228] ;  /* 0x00000000e4ac783b */ /* 0x000f620000000200 */
[C---:B-1----:R-:W-:Y:S03]  /*d500*/  HMMA.16816.F32 R4, R32.reuse, R8, RZ ;  /* 0x000000082004723c */ /* 0x042fe600000018ff */
[----:B------:R-:W1:Y:S01]  /*d510*/  LDSM.16.M88.4 R176, [R219] ;  /* 0x00000000dbb0783b */ /* 0x000e620000000200 */
[----:B--2---:R-:W-:Y:S03]  /*d520*/  IADD3 R188, P0, R190, R243, RZ ;  /* 0x000000f3bebc7210 */ /* 0x004fe60007f1e0ff */
[----:B------:R-:W2:Y:S01]  /*d530*/  LDSM.16.M88.4 R180, [R218] ;  /* 0x00000000dab4783b */ /* 0x000ea20000000200 */
[C---:B------:R-:W-:Y:S01]  /*d540*/  HMMA.16816.F32 R8, R32.reuse, R10, RZ ;  /* 0x0000000a2008723c */ /* 0x040fe200000018ff */
[----:B---3--:R-:W-:Y:S02]  /*d550*/  IMAD.X R189, R20, 0x1, R244, P0 ;  /* 0x0000000114bd7824 */ /* 0x008fe400000e06f4 */
[----:B------:R-:W3:Y:S01]  /*d560*/  LDSM.16.M88.4 R184, [R217] ;  /* 0x00000000d9b8783b */ /* 0x000ee20000000200 */
[----:B------:R-:W-:Y:S03]  /*d570*/  IADD3 R196, P0, R190, R245, RZ ;  /* 0x000000f5bec47210 */ /* 0x000fe60007f1e0ff */
[----:B------:R-:W-:Y:S01]  /*d580*/  @!PT LDS RZ, [RZ] ;  /* 0x00000000fffff984 */ /* 0x000fe20000000800 */
[----:B------:R-:W-:Y:S01]  /*d590*/  @!PT LDS RZ, [RZ] ;  /* 0x00000000fffff984 */ /* 0x000fe20000000800 */
[----:B------:R-:W-:Y:S01]  /*d5a0*/  @!PT LDS RZ, [RZ] ;  /* 0x00000000fffff984 */ /* 0x000fe20000000800 */
[----:B------:R1:W-:Y:S01]  /*d5b0*/  LDGSTS.E.BYPASS.LTC128B.128 [R238], [R188.64], !P2 ;  /* 0x00000000bcee7fae */ /* 0x0003e2000d101d50 */
[C---:B------:R-:W-:Y:S01]  /*d5c0*/  HMMA.16816.F32 R12, R32.reuse, R16, RZ ;  /* 0x00000010200c723c */ /* 0x040fe200000018ff */
[----:B------:R-:W-:Y:S03]  /*d5d0*/  IMAD.X R197, R20, 0x1, R242, P0 ;  /* 0x0000000114c57824 */ /* 0x000fe600000e06f2 */
[----:B------:R-:W-:Y:S02]  /*d5e0*/  IADD3 R192, P0, R190, R246, RZ ;  /* 0x000000f6bec07210 */ /* 0x000fe40007f1e0ff */
[----:B------:R2:W-:Y:S02]  /*d5f0*/  LDGSTS.E.BYPASS.LTC128B.128 [R238+0x2000], [R196.64], !P6 ;  /* 0x02000000c4ee7fae */ /* 0x0005e4000f101d50 */
[C---:B------:R-:W-:Y:S01]  /*d600*/  HMMA.16816.F32 R16, R32.reuse, R18, RZ ;  /* 0x000000122010723c */ /* 0x040fe200000018ff */
[----:B------:R-:W-:Y:S03]  /*d610*/  IMAD.X R193, R20, 0x1, R241, P0 ;  /* 0x0000000114c17824 */ /* 0x000fe600000e06f1 */
[----:B------:R-:W-:Y:S02]  /*d620*/  IADD3 R190, P0, R190, R248, RZ ;  /* 0x000000f8bebe7210 */ /* 0x000fe40007f1e0ff */
[----:B------:R2:W-:Y:S03]  /*d630*/  LDGSTS.E.BYPASS.LTC128B.128 [R238+0x4000], [R192.64], !P5 ;  /* 0x04000000c0ee7fae */ /* 0x0005e6000e901d50 */
[----:B------:R-:W-:Y:S02]  /*d640*/  IMAD.X R191, R20, 0x1, R247, P0 ;  /* 0x0000000114bf7824 */ /* 0x000fe400000e06f7 */
[C---:B----4-:R-:W-:Y:S01]  /*d650*/  HMMA.16816.F32 R20, R32.reuse, R24, RZ ;  /* 0x000000182014723c */ /* 0x050fe200000018ff */
[----:B------:R-:W-:Y:S02]  /*d660*/  IADD3 R30, P0, R0, R243, RZ ;  /* 0x000000f3001e7210 */ /* 0x000fe40007f1e0ff */
[----:B------:R4:W-:Y:S03]  /*d670*/  LDGSTS.E.BYPASS.LTC128B.128 [R238+0x6000], [R190.64], !P4 ;  /* 0x06000000beee7fae */ /* 0x0009e6000e101d50 */
[----:B-----5:R-:W-:Y:S01]  /*d680*/  IMAD.X R31, R28, 0x1, R244, P0 ;  /* 0x000000011c1f7824 */ /* 0x020fe200000e06f4 */
[----:B------:R-:W-:Y:S01]  /*d690*/  IADD3 R194, P0, R0, R245, RZ ;  /* 0x000000f500c27210 */ /* 0x000fe20007f1e0ff */
[C---:B------:R-:W-:Y:S03]  /*d6a0*/  HMMA.16816.F32 R24, R32.reuse, R26, RZ ;  /* 0x0000001a2018723c */ /* 0x040fe600000018ff */
[----:B------:R5:W-:Y:S01]  /*d6b0*/  LDGSTS.E.BYPASS.LTC128B.128 [R238+0x1000], [R30.64], !P2 ;  /* 0x010000001eee7fae */ /* 0x000be2000d101d50 */
[----:B------:R-:W-:Y:S01]  /*d6c0*/  IMAD.X R195, R28, 0x1, R242, P0 ;  /* 0x000000011cc37824 */ /* 0x000fe200000e06f2 */
[----:B-1----:R-:W-:Y:S04]  /*d6d0*/  IADD3 R188, P0, R0, R246, RZ ;  /* 0x000000f600bc7210 */ /* 0x002fe80007f1e0ff */
[----:B------:R1:W-:Y:S03]  /*d6e0*/  LDGSTS.E.BYPASS.LTC128B.128 [R238+0x3000], [R194.64], !P6 ;  /* 0x03000000c2ee7fae */ /* 0x0003e6000f101d50 */
[----:B------:R-:W-:Y:S01]  /*d6f0*/  IMAD.X R189, R28, 0x1, R241, P0 ;  /* 0x000000011cbd7824 */ /* 0x000fe200000e06f1 */
[----:B--2---:R-:W-:Y:S04]  /*d700*/  IADD3 R192, P0, R0, R248, RZ ;  /* 0x000000f800c07210 */ /* 0x004fe80007f1e0ff */
[----:B------:R4:W-:Y:S01]  /*d710*/  LDGSTS.E.BYPASS.LTC128B.128 [R238+0x5000], [R188.64], !P5 ;  /* 0x05000000bcee7fae */ /* 0x0009e2000e901d50 */
[----:B------:R-:W-:Y:S01]  /*d720*/  IMAD.X R193, R28, 0x1, R247, P0 ;  /* 0x000000011cc17824 */ /* 0x000fe200000e06f7 */
[----:B------:R-:W-:Y:S04]  /*d730*/  PLOP3.LUT P0, PT, PT, PT, UP0, 0x40, 0x0 ;  /* 0x000000000000781c */ /* 0x000fe80003f0e808 */
[----:B------:R1:W-:Y:S04]  /*d740*/  LDGSTS.E.BYPASS.LTC128B.128 [R238+0x7000], [R192.64], !P4 ;  /* 0x07000000c0ee7fae */ /* 0x0003e8000e101d50 */
[----:B------:R-:W-:Y:S01]  /*d750*/  LDSM.16.M88.4 R196, [R224+0x8900] ;  /* 0x00890000e0c4783b */ /* 0x000fe20000000200 */
[C---:B-----5:R-:W-:Y:S03]  /*d760*/  HMMA.16816.F32 R28, R32.reuse, R164, RZ ;  /* 0x000000a4201c723c */ /* 0x060fe600000018ff */
[----:B------:R-:W0:Y:S04]  /*d770*/  LDGDEPBAR ;  /* 0x00000000000079af */ /* 0x000e280000000000 */
[----:B------:R-:W-:Y:S01]  /*d780*/  LDSM.16.M88.4 R200, [R224+0x9900] ;  /* 0x00990000e0c8783b */ /* 0x000fe20000000200 */
[----:B------:R-:W-:Y:S03]  /*d790*/  HMMA.16816.F32 R32, R32, R166, RZ ;  /* 0x000000a62020723c */ /* 0x000fe600000018ff */
[----:B------:R-:W-:Y:S04]  /*d7a0*/  LDSM.16.M88.4 R164, [R224+0x9100] ;  /* 0x00910000e0a4783b */ /* 0x000fe80000000200 */
[----:B----4-:R-:W-:Y:S01]  /*d7b0*/  LDSM.16.M88.4 R188, [R225+0x10100] ;  /* 0x01010000e1bc783b */ /* 0x010fe20000000200 */
[C---:B------:R-:W-:Y:S03]  /*d7c0*/  HMMA.16816.F32 R4, R168.reuse, R172, R4 ;  /* 0x000000aca804723c */ /* 0x040fe60000001804 */
[----:B-1----:R-:W1:Y:S05]  /*d7d0*/  LDSM.16.M88.4 R192, [R224+0x8100] ;  /* 0x00810000e0c0783b */ /* 0x002e6a0000000200 */
[C---:B------:R-:W-:Y:S01]  /*d7e0*/  HMMA.16816.F32 R8, R168.reuse, R174, R8 ;  /* 0x000000aea808723c */ /* 0x040fe20000001808 */
[----:B------:R-:W-:Y:S07]  /*d7f0*/  LDSM.16.M88.4 R172, [R223+0x10100] ;  /* 0x01010000dfac783b */ /* 0x000fee0000000200 */
[C---:B------:R-:W-:Y:S08]  /*d800*/  HMMA.16816.F32 R12, R168.reuse, R176, R12 ;  /* 0x000000b0a80c723c */ /* 0x040ff0000000180c */
[C---:B------:R-:W-:Y:S01]  /*d810*/  HMMA.16816.F32 R16, R168.reuse, R178, R16 ;  /* 0x000000b2a810723c */ /* 0x040fe20000001810 */
[----:B------:R-:W2:Y:S07]  /*d820*/  LDSM.16.M88.4 R176, [R216] ;  /* 0x00000000d8b0783b */ /* 0x000eae0000000200 */
[C---:B------:R-:W-:Y:S08]  /*d830*/  HMMA.16816.F32 R20, R168.reuse, R180, R20 ;  /* 0x000000b4a814723c */ /* 0x040ff00000001814 */
[C---:B------:R-:W-:Y:S01]  /*d840*/  HMMA.16816.F32 R24, R168.reuse, R182, R24 ;  /* 0x000000b6a818723c */ /* 0x040fe20000001818 */
[----:B------:R-:W4:Y:S07]  /*d850*/  LDSM.16.M88.4 R180, [R216+0x800] ;  /* 0x00080000d8b4783b */ /* 0x000f2e0000000200 */
        /* <DEDUP_REMOVED lines=12> */
[----:B------:R-:W1:Y:S07]  /*d920*/  LDSM.16.M88.4 R164, [R230+0x14100] ;  /* 0x01410000e6a4783b */ /* 0x000e6e0000000200 */
[C---:B------:R-:W-:Y:S08]  /*d930*/  HMMA.16816.F32 R28, R188.reuse, R200, R28 ;  /* 0x000000c8bc1c723c */ /* 0x040ff0000000181c */
[----:B------:R-:W-:Y:S01]  /*d940*/  HMMA.16816.F32 R32, R188, R202, R32 ;  /* 0x000000cabc20723c */ /* 0x000fe20000001820 */
[----:B------:R-:W1:Y:S04]  /*d950*/  LDSM.16.M88.4 R188, [R229+0xb100] ;  /* 0x00b10000e5bc783b */ /* 0x000e680000000200 */
[----:B------:R-:W1:Y:S03]  /*d960*/  LDSM.16.M88.4 R200, [R229+0xb900] ;  /* 0x00b90000e5c8783b */ /* 0x000e660000000200 */
[C---:B--2---:R-:W-:Y:S08]  /*d970*/  HMMA.16816.F32 R4, R172.reuse, R176, R4 ;  /* 0x000000b0ac04723c */ /* 0x044ff00000001804 */
[C---:B------:R-:W-:Y:S01]  /*d980*/  HMMA.16816.F32 R8, R172.reuse, R178, R8 ;  /* 0x000000b2ac08723c */ /* 0x040fe20000001808 */
[----:B------:R-:W-:Y:S07]  /*d990*/  LDSM.16.M88.4 R176, [R215] ;  /* 0x00000000d7b0783b */ /* 0x000fee0000000200 */
[C---:B----4-:R-:W-:Y:S08]  /*d9a0*/  HMMA.16816.F32 R12, R172.reuse, R180, R12 ;  /* 0x000000b4ac0c723c */ /* 0x050ff0000000180c */
[C---:B------:R-:W-:Y:S01]  /*d9b0*/  HMMA.16816.F32 R16, R172.reuse, R182, R16 ;  /* 0x000000b6ac10723c */ /* 0x040fe20000001810 */
[----:B------:R-:W-:Y:S07]  /*d9c0*/  LDSM.16.M88.4 R180, [R214] ;  /* 0x00000000d6b4783b */ /* 0x000fee0000000200 */
[C---:B---3--:R-:W-:Y:S08]  /*d9d0*/  HMMA.16816.F32 R20, R172.reuse, R168, R20 ;  /* 0x000000a8ac14723c */ /* 0x048ff00000001814 */
[C---:B------:R-:W-:Y:S01]  /*d9e0*/  HMMA.16816.F32 R24, R172.reuse, R170, R24 ;  /* 0x000000aaac18723c */ /* 0x040fe20000001818 */
[----:B------:R-:W2:Y:S07]  /*d9f0*/  LDSM.16.M88.4 R168, [R226+0x14100] ;  /* 0x01410000e2a8783b */ /* 0x000eae0000000200 */
[C---:B-----5:R-:W-:Y:S08]  /*da00*/  HMMA.16816.F32 R28, R172.reuse, R184, R28 ;  /* 0x000000b8ac1c723c */ /* 0x060ff0000000181c */
[----:B------:R-:W-:Y:S01]  /*da10*/  HMMA.16816.F32 R32, R172, R186, R32 ;  /* 0x000000baac20723c */ /* 0x000fe20000001820 */
[----:B------:R-:W3:Y:S04]  /*da20*/  LDSM.16.M88.4 R172, [R213] ;  /* 0x00000000d5ac783b */ /* 0x000ee80000000200 */
[----:B------:R-:W4:Y:S03]  /*da30*/  LDSM.16.M88.4 R184, [R212] ;  /* 0x00000000d4b8783b */ /* 0x000f260000000200 */
        /* <DEDUP_REMOVED lines=11> */
[----:B------:R-:W5:Y:S04]  /*daf0*/  LDSM.16.M88.4 R164, [R224+0xb100] ;  /* 0x00b10000e0a4783b */ /* 0x000f680000000200 */
[----:B------:R-:W1:Y:S03]  /*db00*/  LDSM.16.M88.4 R200, [R224+0xb900] ;  /* 0x00b90000e0c8783b */ /* 0x000e660000000200 */
[C---:B--2---:R-:W-:Y:S08]  /*db10*/  HMMA.16816.F32 R4, R168.reuse, R176, R4 ;  /* 0x000000b0a804723c */ /* 0x044ff00000001804 */
[C---:B------:R-:W-:Y:S01]  /*db20*/  HMMA.16816.F32 R8, R168.reuse, R178, R8 ;  /* 0x000000b2a808723c */ /* 0x040fe20000001808 */
[----:B------:R-:W-:Y:S07]  /*db30*/  LDSM.16.M88.4 R176, [R216+0x2000] ;  /* 0x00200000d8b0783b */ /* 0x000fee0000000200 */
[C---:B------:R-:W-:Y:S08]  /*db40*/  HMMA.16816.F32 R12, R168.reuse, R180, R12 ;  /* 0x000000b4a80c723c */ /* 0x040ff0000000180c */
[C---:B------:R-:W-:Y:S01]  /*db50*/  HMMA.16816.F32 R16, R168.reuse, R182, R16 ;  /* 0x000000b6a810723c */ /* 0x040fe20000001810 */
[----:B------:R-:W-:Y:S07]  /*db60*/  LDSM.16.M88.4 R180, [R216+0x2800] ;  /* 0x00280000d8b4783b */ /* 0x000fee0000000200 */
[C---:B---3--:R-:W-:Y:S08]  /*db70*/  HMMA.16816.F32 R20, R168.reuse, R172, R20 ;  /* 0x000000aca814723c */ /* 0x048ff00000001814 */
[C---:B------:R-:W-:Y:S01]  /*db80*/  HMMA.16816.F32 R24, R168.reuse, R174, R24 ;  /* 0x000000aea818723c */ /* 0x040fe20000001818 */
[----:B------:R-:W2:Y:S07]  /*db90*/  LDSM.16.M88.4 R172, [R223+0x14100] ;  /* 0x01410000dfac783b */ /* 0x000eae0000000200 */
[C---:B----4-:R-:W-:Y:S08]  /*dba0*/  HMMA.16816.F32 R28, R168.reuse, R184, R28 ;  /* 0x000000b8a81c723c */ /* 0x050ff0000000181c */
[----:B------:R-:W-:Y:S01]  /*dbb0*/  HMMA.16816.F32 R32, R168, R186, R32 ;  /* 0x000000baa820723c */ /* 0x000fe20000001820 */
[----:B------:R-:W3:Y:S04]  /*dbc0*/  LDSM.16.M88.4 R168, [R216+0x3000] ;  /* 0x00300000d8a8783b */ /* 0x000ee80000000200 */
[----:B------:R-:W4:Y:S03]  /*dbd0*/  LDSM.16.M88.4 R184, [R216+0x3800] ;  /* 0x00380000d8b8783b */ /* 0x000f260000000200 */
[C---:B-1----:R-:W-:Y:S08]  /*dbe0*/  HMMA.16816.F32 R4, R188.reuse, R192, R4 ;  /* 0x000000c0bc04723c */ /* 0x042ff00000001804 */
[C---:B------:R-:W-:Y:S01]  /*dbf0*/  HMMA.16816.F32 R8, R188.reuse, R194, R8 ;  /* 0x000000c2bc08723c */ /* 0x040fe20000001808 */
[----:B------:R-:W-:Y:S07]  /*dc00*/  LDSM.16.M88.4 R192, [R229+0xc100] ;  /* 0x00c10000e5c0783b */ /* 0x000fee0000000200 */
[C---:B------:R-:W-:Y:S08]  /*dc10*/  HMMA.16816.F32 R12, R188.reuse, R196, R12 ;  /* 0x000000c4bc0c723c */ /* 0x040ff0000000180c */
[C---:B------:R-:W-:Y:S01]  /*dc20*/  HMMA.16816.F32 R16, R188.reuse, R198, R16 ;  /* 0x000000c6bc10723c */ /* 0x040fe20000001810 */
[----:B------:R-:W-:Y:S07]  /*dc30*/  LDSM.16.M88.4 R196, [R229+0xc900] ;  /* 0x00c90000e5c4783b */ /* 0x000fee0000000200 */
[C---:B-----5:R-:W-:Y:S08]  /*dc40*/  HMMA.16816.F32 R20, R188.reuse, R164, R20 ;  /* 0x000000a4bc14723c */ /* 0x060ff00000001814 */
        /* <DEDUP_REMOVED lines=8> */
[----:B------:R-:W-:Y:S07]  /*dcd0*/  LDSM.16.M88.4 R176, [R211] ;  /* 0x00000000d3b0783b */ /* 0x000fee0000000200 */
[C---:B------:R-:W-:Y:S08]  /*dce0*/  HMMA.16816.F32 R12, R172.reuse, R180, R12 ;  /* 0x000000b4ac0c723c */ /* 0x040ff0000000180c */
[C---:B------:R-:W-:Y:S01]  /*dcf0*/  HMMA.16816.F32 R16, R172.reuse, R182, R16 ;  /* 0x000000b6ac10723c */ /* 0x040fe20000001810 */
[----:B------:R-:W-:Y:S07]  /*dd00*/  LDSM.16.M88.4 R180, [R210] ;  /* 0x00000000d2b4783b */ /* 0x000fee0000000200 */
[C---:B---3--:R-:W-:Y:S08]  /*dd10*/  HMMA.16816.F32 R20, R172.reuse, R168, R20 ;  /* 0x000000a8ac14723c */ /* 0x048ff00000001814 */
[C---:B------:R-:W-:Y:S01]  /*dd20*/  HMMA.16816.F32 R24, R172.reuse, R170, R24 ;  /* 0x000000aaac18723c */ /* 0x040fe20000001818 */
[----:B------:R-:W2:Y:S07]  /*dd30*/  LDSM.16.M88.4 R168, [R226+0x18100] ;  /* 0x01810000e2a8783b */ /* 0x000eae0000000200 */
[C---:B----4-:R-:W-:Y:S08]  /*dd40*/  HMMA.16816.F32 R28, R172.reuse, R184, R28 ;  /* 0x000000b8ac1c723c */ /* 0x050ff0000000181c */
        /* <DEDUP_REMOVED lines=81> */
[C---:B-1----:R-:W-:Y:S01]  /*e260*/  HMMA.16816.F32 R4, R188.reuse, R192, R4 ;  /* 0x000000c0bc04723c */ /* 0x042fe20000001804 */
[----:B------:R-:W-:Y:S04]  /*e270*/  DEPBAR.LE SB0, 0x0 ;  /* 0x000080000000791a */ /* 0x000fe80000000000 */
[----:B------:R-:W-:Y:S03]  /*e280*/  BAR.SYNC.DEFER_BLOCKING 0x0 ;  /* 0x0000000000007b1d */ /* 0x000fe60000010000 */
[C---:B------:R-:W-:Y:S08]  /*e290*/  HMMA.16816.F32 R8, R188.reuse, R194, R8 ;  /* 0x000000c2bc08723c */ /* 0x040ff00000001808 */
[C---:B------:R-:W-:Y:S08]  /*e2a0*/  HMMA.16816.F32 R12, R188.reuse, R196, R12 ;  /* 0x000000c4bc0c723c */ /* 0x040ff0000000180c */
[C---:B------:R-:W-:Y:S08]  /*e2b0*/  HMMA.16816.F32 R16, R188.reuse, R198, R16 ;  /* 0x000000c6bc10723c */ /* 0x040ff00000001810 */
[C---:B-----5:R-:W-:Y:S08]  /*e2c0*/  HMMA.16816.F32 R20, R188.reuse, R164, R20 ;  /* 0x000000a4bc14723c */ /* 0x060ff00000001814 */
[C---:B------:R-:W-:Y:S08]  /*e2d0*/  HMMA.16816.F32 R24, R188.reuse, R166, R24 ;  /* 0x000000a6bc18723c */ /* 0x040ff00000001818 */
[C---:B------:R-:W-:Y:S08]  /*e2e0*/  HMMA.16816.F32 R28, R188.reuse, R200, R28 ;  /* 0x000000c8bc1c723c */ /* 0x040ff0000000181c */
[----:B------:R-:W-:Y:S08]  /*e2f0*/  HMMA.16816.F32 R32, R188, R202, R32 ;  /* 0x000000cabc20723c */ /* 0x000ff00000001820 */
[C---:B--2---:R-:W-:Y:S08]  /*e300*/  HMMA.16816.F32 R4, R172.reuse, R176, R4 ;  /* 0x000000b0ac04723c */ /* 0x044ff00000001804 */
[C---:B------:R-:W-:Y:S08]  /*e310*/  HMMA.16816.F32 R8, R172.reuse, R178, R8 ;  /* 0x000000b2ac08723c */ /* 0x040ff00000001808 */
[C---:B------:R-:W-:Y:S08]  /*e320*/  HMMA.16816.F32 R12, R172.reuse, R180, R12 ;  /* 0x000000b4ac0c723c */ /* 0x040ff0000000180c */
[C---:B------:R-:W-:Y:S08]  /*e330*/  HMMA.16816.F32 R16, R172.reuse, R182, R16 ;  /* 0x000000b6ac10723c */ /* 0x040ff00000001810 */
[C---:B---3--:R-:W-:Y:S08]  /*e340*/  HMMA.16816.F32 R20, R172.reuse, R168, R20 ;  /* 0x000000a8ac14723c */ /* 0x048ff00000001814 */
[C---:B------:R-:W-:Y:S08]  /*e350*/  HMMA.16816.F32 R24, R172.reuse, R170, R24 ;  /* 0x000000aaac18723c */ /* 0x040ff00000001818 */
[C---:B----4-:R-:W-:Y:S08]  /*e360*/  HMMA.16816.F32 R28, R172.reuse, R184, R28 ;  /* 0x000000b8ac1c723c */ /* 0x050ff0000000181c */
[----:B------:R-:W-:Y:S01]  /*e370*/  HMMA.16816.F32 R32, R172, R186, R32 ;  /* 0x000000baac20723c */ /* 0x000fe20000001820 */
[----:B------:R-:W-:-:S07]  /*e380*/  @P0 BRA `(.L_x_1006) ;  /* 0x0000037000000947 */ /* 0x000fce0003800000 */
[----:B------:R-:W-:Y:S01]  /*e390*/  ULEA UR4, UR21, UR10, 0x6 ;  /* 0x0000000a15047291 */ /* 0x000fe2000f8e303f */
[----:B------:R-:W-:Y:S05]  /*e3a0*/  IMAD.MOV.U32 R231, RZ, RZ, RZ ;  /* 0x000000ffffe77224 */ /* 0x000fea00078e00ff */
        /* <DEDUP_REMOVED lines=10> */
[----:B------:R-:W-:Y:S03]  /*e450*/  @!P1 LEA.HI.X R165, R166, c[0x0][0x2a4], R165, 0x2, P0 ;  /* 0x0000a900a6a59a11 */ /* 0x000fe600000f14a5 */
[----:B------:R-:W-:Y:S01]  /*e460*/  IMAD.WIDE.U32 R166, R232, c[0x0][0x1e0], RZ ;  /* 0x00007800e8a67a25 */ /* 0x000fe200078e00ff */
[----:B------:R-:W-:Y:S01]  /*e470*/  SHF.R.S32.HI R0, RZ, 0x1f, R232 ;  /* 0x0000001fff007819 */ /* 0x000fe200000114e8 */
[----:B------:R-:W2:Y:S04]  /*e480*/  @!P1 LDG.E R231, [R164.64] ;  /* 0x00000010a4e79981 */ /* 0x000ea8000c1e1900 */
        /* <DEDUP_REMOVED lines=12> */
[----:B------:R-:W2:Y:S04]  /*e550*/  SHFL.IDX PT, R166, R164, RZ, 0x181f ;  /* 0x00181fffa4a67589 */ /* 0x000ea800000e0000 */
[----:B------:R-:W3:Y:S04]  /*e560*/  SHFL.IDX PT, R0, R0, 0x1, 0x181f ;  /* 0x00381f0000007f89 */ /* 0x000ee800000e0000 */
[----:B------:R-:W4:Y:S01]  /*e570*/  SHFL.IDX PT, R164, R164, 0x1, 0x181f ;  /* 0x00381f00a4a47f89 */ /* 0x000f2200000e0000 */
[C---:B-1----:R-:W-:Y:S05]  /*e580*/  IADD3 R172, P0, R165.reuse, R243, RZ ;  /* 0x000000f3a5ac7210 */ /* 0x042fea0007f1e0ff */
[C-C-:B--2---:R-:W-:Y:S01]  /*e590*/  IMAD.X R173, R166.reuse, 0x1, R244.reuse, P0 ;  /* 0x00000001a6ad7824 */ /* 0x144fe200000e06f4 */
[C---:B------:R-:W-:Y:S04]  /*e5a0*/  IADD3 R170, P0, R165.reuse, R245, RZ ;  /* 0x000000f5a5aa7210 */ /* 0x040fe80007f1e0ff */
[----:B------:R1:W-:Y:S01]  /*e5b0*/  LDGSTS.E.BYPASS.LTC128B.128 [R233+0x8100], [R172.64], !P2 ;  /* 0x08100000ace97fae */ /* 0x0003e2000d101d50 */
[C---:B------:R-:W-:Y:S02]  /*e5c0*/  IADD3.X R171, R166.reuse, R242, RZ, P0, !PT ;  /* 0x000000f2a6ab7210 */ /* 0x040fe400007fe4ff */
[C---:B------:R-:W-:Y:S03]  /*e5d0*/  IADD3 R168, P0, R165.reuse, R246, RZ ;  /* 0x000000f6a5a87210 */ /* 0x040fe60007f1e0ff */
[----:B------:R2:W-:Y:S02]  /*e5e0*/  LDGSTS.E.BYPASS.LTC128B.128 [R233+0xa100], [R170.64], !P6 ;  /* 0x0a100000aae97fae */ /* 0x0005e4000f101d50 */
[C---:B------:R-:W-:Y:S01]  /*e5f0*/  IMAD.X R169, R166.reuse, 0x1, R241, P0 ;  /* 0x00000001a6a97824 */ /* 0x040fe200000e06f1 */
[----:B------:R-:W-:Y:S04]  /*e600*/  IADD3 R174, P0, R165, R248, RZ ;  /* 0x000000f8a5ae7210 */ /* 0x000fe80007f1e0ff */
[----:B------:R1:W-:Y:S01]  /*e610*/  LDGSTS.E.BYPASS.LTC128B.128 [R233+0xc100], [R168.64], !P5 ;  /* 0x0c100000a8e97fae */ /* 0x0003e2000e901d50 */
[----:B------:R-:W-:Y:S01]  /*e620*/  IMAD.X R175, R166, 0x1, R247, P0 ;  /* 0x00000001a6af7824 */ /* 0x000fe200000e06f7 */
[----:B---3--:R-:W-:Y:S04]  /*e630*/  IADD3 R178, P0, R0, R243, RZ ;  /* 0x000000f300b27210 */ /* 0x008fe80007f1e0ff */
[----:B------:R1:W-:Y:S01]  /*e640*/  LDGSTS.E.BYPASS.LTC128B.128 [R233+0xe100], [R174.64], !P4 ;  /* 0x0e100000aee97fae */ /* 0x0003e2000e101d50 */
[----:B----4-:R-:W-:Y:S01]  /*e650*/  IMAD.X R179, R164, 0x1, R244, P0 ;  /* 0x00000001a4b37824 */ /* 0x010fe200000e06f4 */
[----:B------:R-:W-:Y:S04]  /*e660*/  IADD3 R176, P0, R0, R245, RZ ;  /* 0x000000f500b07210 */ /* 0x000fe80007f1e0ff */
[----:B------:R1:W-:Y:S01]  /*e670*/  LDGSTS.E.BYPASS.LTC128B.128 [R233+0x9100], [R178.64], !P2 ;  /* 0x09100000b2e97fae */ /* 0x0003e2000d101d50 */
[----:B------:R-:W-:Y:S02]  /*e680*/  IADD3.X R177, R164, R242, RZ, P0, !PT ;  /* 0x000000f2a4b17210 */ /* 0x000fe400007fe4ff */
[----:B------:R-:W-:Y:S03]  /*e690*/  IADD3 R166, P0, R0, R246, RZ ;  /* 0x000000f600a67210 */ /* 0x000fe60007f1e0ff */
[----:B------:R1:W-:Y:S02]  /*e6a0*/  LDGSTS.E.BYPASS.LTC128B.128 [R233+0xb100], [R176.64], !P6 ;  /* 0x0b100000b0e97fae */ /* 0x0003e4000f101d50 */
[----:B------:R-:W-:Y:S01]  /*e6b0*/  IMAD.X R167, R164, 0x1, R241, P0 ;  /* 0x00000001a4a77824 */ /* 0x000fe200000e06f1 */
[----:B--2---:R-:W-:Y:S04]  /*e6c0*/  IADD3 R170, P0, R0, R248, RZ ;  /* 0x000000f800aa7210 */ /* 0x004fe80007f1e0ff */
[----:B------:R1:W-:Y:S01]  /*e6d0*/  LDGSTS.E.BYPASS.LTC128B.128 [R233+0xd100], [R166.64], !P5 ;  /* 0x0d100000a6e97fae */ /* 0x0003e2000e901d50 */
[----:B------:R-:W-:Y:S05]  /*e6e0*/  IMAD.X R171, R164, 0x1, R247, P0 ;  /* 0x00000001a4ab7824 */ /* 0x000fea00000e06f7 */
[----:B------:R1:W-:Y:S03]  /*e6f0*/  LDGSTS.E.BYPASS.LTC128B.128 [R233+0xf100], [R170.64], !P4 ;  /* 0x0f100000aae97fae */ /* 0x0003e6000e101d50 */
.L_x_1006:
[----:B------:R-:W-:Y:S01]  /*e700*/  PLOP3.LUT P0, PT, PT, PT, UP2, 0x80, 0x0 ;  /* 0x000000000000781c */ /* 0x000fe20003f0f028 */
[----:B------:R-:W0:Y:S01]  /*e710*/  LDGDEPBAR ;  /* 0x00000000000079af */ /* 0x000e220000000000 */
[----:B-1----:R-:W-:Y:S01]  /*e720*/  IMAD.MOV.U32 R174, RZ, RZ, R236 ;  /* 0x000000ffffae7224 */ /* 0x002fe200078e00ec */
[----:B------:R-:W-:Y:S01]  /*e730*/  USHF.L.U32 UR4, UR21, 0x6, URZ ;  /* 0x0000000615047899 */ /* 0x000fe2000800063f */
[----:B------:R-:W-:Y:S09]  /*e740*/  IMAD.U32 R164, RZ, RZ, UR8 ;  /* 0x00000008ffa47e24 */ /* 0x000ff2000f8e00ff */
[----:B------:R-:W-:Y:S01]  /*e750*/  @P0 IMAD.HI.U32 R0, R236, c[0x0][0x2c8], RZ ;  /* 0x0000b200ec000a27 */ /* 0x000fe200078e00ff */
[----:B------:R-:W-:Y:S11]  /*e760*/  PLOP3.LUT P0, PT, PT, PT, UP2, 0x80, 0x0 ;  /* 0x000000000000781c */ /* 0x000ff60003f0f028 */
[----:B------:R-:W-:Y:S02]  /*e770*/  @!UPT UIADD3 URZ, URZ, URZ, URZ ;  /* 0x0000003f3f3ff290 */ /* 0x000fe4000fffe03f */
[----:B------:R-:W-:Y:S01]  /*e780*/  @P0 SHF.R.U32.HI R174, RZ, c[0x0][0x2cc], R0 ;  /* 0x0000b300ffae0a19 */ /* 0x000fe20000011600 */
[----:B------:R-:W-:Y:S01]  /*e790*/  IMAD.U32 R0, RZ, RZ, UR4 ;  /* 0x00000004ff007e24 */ /* 0x000fe2000f8e00ff */
[----:B------:R-:W-:Y:S03]  /*e7a0*/  PLOP3.LUT P0, PT, PT, PT, UP1, 0x40, 0x0 ;  /* 0x000000000000781c */ /* 0x000fe60003f0e818 */
[----:B------:R-:W1:Y:S01]  /*e7b0*/  SHFL.IDX PT, R167, R174, RZ, 0x1c1f ;  /* 0x001c1fffaea77589 */ /* 0x000e6200000e0000 */
[----:B------:R-:W-:Y:S04]  /*e7c0*/  IADD3 R165, -R237, 0x1, -R0 ;  /* 0x00000001eda57810 */ /* 0x000fe80007ffe900 */
        /* <DEDUP_REMOVED lines=21> */
.L_x_1009:
[----:B------:R-:W-:Y:S04]  /*e920*/  MOV R165, c[0x0][0x32c] ;  /* 0x0000cb0000a57a02 */ /* 0x000fe80000000f00 */
[----:B------:R-:W-:Y:S11]  /*e930*/  ISETP.NE.AND P0, PT, R165, 0x1, PT ;  /* 0x00000001a500780c */ /* 0x000ff60003f05270 */
[----:B------:R-:W-:Y:S02]  /*e940*/  @!UPT UIADD3 URZ, URZ, URZ, URZ ;  /* 0x0000003f3f3ff290 */ /* 0x000fe4000fffe03f */
[----:B------:R-:W-:Y:S05]  /*e950*/  @P0 IMAD.HI.U32 R165, R167, c[0x0][0x330], RZ ;  /* 0x0000cc00a7a50a27 */ /* 0x000fea00078e00ff */
[----:B------:R-:W-:Y:S02]  /*e960*/  @P0 SHF.R.U32.HI R167, RZ, c[0x0][0x334], R165 ;  /* 0x0000cd00ffa70a19 */ /* 0x000fe400000116a5 */
.L_x_1010:
[----:B------:R-:W-:Y:S05]  /*e970*/  BSYNC B0 ;  /* 0x0000000000007941 */ /* 0x000fea0003800000 */
.L_x_1008:
[----:B------:R-:W-:Y:S04]  /*e980*/  IMAD R167, R167, c[0x0][0x32c], -R0 ;  /* 0x0000cb00a7a77a24 */ /* 0x000fe800078e0a00 */
[----:B------:R-:W-:Y:S05]  /*e990*/  IMAD.IADD R167, R167, 0x1, -R237 ;  /* 0x00000001a7a77824 */ /* 0x000fea00078e0aed */
[----:B------:R-:W-:Y:S02]  /*e9a0*/  IADD3 R165, R167, c[0x0][0x32c], RZ ;  /* 0x0000cb00a7a57a10 */ /* 0x000fe40007ffe0ff */
[----:B------:R-:W-:Y:S02]  /*e9b0*/  IMNMX R172, R172, R167, !PT ;  /* 0x000000a7acac7217 */ /* 0x000fe40007800200 */
[----:B------:R-:W-:Y:S02]  /*e9c0*/  IMNMX R173, R173, R165, PT ;  /* 0x000000a5adad7217 */ /* 0x000fe40003800200 */
.L_x_1007:
[----:B------:R-:W-:Y:S06]  /*e9d0*/  UISETP.GT.AND UP0, UPT, UR21, -0x1, UPT ;  /* 0xffffffff1500788c */ /* 0x000fec000bf04270 */
[----:B------:R-:W-:Y:S04]  /*e9e0*/  PLOP3.LUT P0, PT, PT, PT, UP0, 0x80, 0x0 ;  /* 0x000000000000781c */ /* 0x000fe80003f0f008 */
[----:B------:R-:W-:Y:S04]  /*e9f0*/  ISETP.GT.AND P0, PT, R172, RZ, P0 ;  /* 0x000000ffac00720c */ /* 0x000fe80000704270 */
        /* <DEDUP_REMOVED lines=25> */
[C---:B------:R-:W-:Y:S01]  /*eb90*/  ISETP.LT.OR P0, PT, R173.reuse, 0x19, P0 ;  /* 0x00000019ad00780c */ /* 0x040fe20000701670 */
        /* <DEDUP_REMOVED lines=57> */
.L_x_1013:
[----:B------:R-:W-:Y:S04]  /*ef30*/  MOV R12, c[0x0][0x32c] ;  /* 0x0000cb00000c7a02 */ /* 0x000fe80000000f00 */
[----:B------:R-:W-:Y:S11]  /*ef40*/  ISETP.NE.AND P0, PT, R12, 0x1, PT ;  /* 0x000000010c00780c */ /* 0x000ff60003f05270 */
[----:B------:R-:W-:Y:S02]  /*ef50*/  @!UPT UIADD3 URZ, URZ, URZ, URZ ;  /* 0x0000003f3f3ff290 */ /* 0x000fe4000fffe03f */
[----:B------:R-:W-:Y:S05]  /*ef60*/  @P0 IMAD.HI.U32 R12, R13, c[0x0][0x330], RZ ;  /* 0x0000cc000d0c0a27 */ /* 0x000fea00078e00ff */
[----:B------:R-:W-:Y:S02]  /*ef70*/  @P0 SHF.R.U32.HI R13, RZ, c[0x0][0x334], R12 ;  /* 0x0000cd00ff0d0a19 */ /* 0x000fe4000001160c */
.L_x_1014:
[----:B------:R-:W-:Y:S05]  /*ef80*/  BSYNC B0 ;  /* 0x0000000000007941 */ /* 0x000fea0003800000 */
.L_x_1012:
[----:B------:R-:W-:Y:S04]  /*ef90*/  IMAD R0, R13, c[0x0][0x32c], -R0 ;  /* 0x0000cb000d007a24 */ /* 0x000fe800078e0a00 */
[----:B------:R-:W-:Y:S05]  /*efa0*/  IMAD.IADD R12, R0, 0x1, -R237 ;  /* 0x00000001000c7824 */ /* 0x000fea00078e0aed */
[----:B------:R-:W-:Y:S02]  /*efb0*/  IADD3 R0, R12, c[0x0][0x32c], RZ ;  /* 0x0000cb000c007a10 */ /* 0x000fe40007ffe0ff */
[----:B------:R-:W-:Y:S02]  /*efc0*/  IMNMX R5, R5, R12, !PT ;  /* 0x0000000c05057217 */ /* 0x000fe40007800200 */
[----:B------:R-:W-:Y:S02]  /*efd0*/  IMNMX R4, R4, R0, PT ;  /* 0x0000000004047217 */ /* 0x000fe40003800200 */
.L_x_1011:
[----:B------:R-:W-:Y:S01]  /*efe0*/  PLOP3.LUT P0, PT, PT, PT, UP0, 0x80, 0x0 ;  /* 0x000000000000781c */ /* 0x000fe20003f0f008 */
[----:B------:R-:W-:Y:S01]  /*eff0*/  LDSM.16.MT88.4 R172, [R222+0x4900] ;  /* 0x00490000deac783b */ /* 0x000fe20000004200 */
        /* <DEDUP_REMOVED lines=69> */
[C---:B------:R-:W-:Y:S01]  /*f450*/  ISETP.GT.AND P0, PT, R5.reuse, 0x28, P0 ;  /* 0x000000280500780c */ /* 0x040fe20000704270 */
[----:B------:R-:W-:Y:S03]  /*f460*/  LDSM.16.MT88.4 R20, [R227+0x100] ;  /* 0x00010000e314783b */ /* 0x000fe60000004200 */
[----:B------:R-:W-:Y:S04]  /*f470*/  ISETP.LT.OR P0, PT, R4, 0x29, P0 ;  /* 0x000000290400780c */ /* 0x000fe80000701670 */
[----:B------:R-:W-:Y:S02]  /*f480*/  FSEL R200, R26, -INF , !P0 ;  /* 0xff8000001ac87808 */ /* 0x000fe40004000000 */
[----:B------:R-:W-:Y:S02]  /*f490*/  PLOP3.LUT P0, PT, PT, PT, UP0, 0x80, 0x0 ;  /* 0x000000000000781c */ /* 0x000fe40003f0f008 */
[----:B------:R-:W-:Y:S02]  /*f4a0*/  FMNMX.FTZ R13, R200, R13, !PT ;  /* 0x0000000dc80d7209 */ /* 0x000fe40007810000 */
[----:B------:R-:W-:Y:S02]  /*f4b0*/  ISETP.GT.AND P0, PT, R5, 0x29, P0 ;  /* 0x000000290500780c */ /* 0x000fe40000704270 */
[----:B-1----:R-:W-:Y:S02]  /*f4c0*/  FMNMX.FTZ R0, R0, R12, !PT ;  /* 0x0000000c00007209 */ /* 0x002fe40007810000 */
[----:B------:R-:W-:Y:S03]  /*f4d0*/  ISETP.LT.OR P0, PT, R4, 0x2a, P0 ;  /* 0x0000002a0400780c */ /* 0x000fe60000701670 */
[----:B------:R-:W-:Y:S01]  /*f4e0*/  FMUL.FTZ R190, R0, c[0x0][0x2d0] ;  /* 0x0000b40000be7a20 */ /* 0x000fe20000410000 */
[----:B------:R-:W-:Y:S02]  /*f4f0*/  FSEL R199, R27, -INF , !P0 ;  /* 0xff8000001bc77808 */ /* 0x000fe40004000000 */
[----:B------:R-:W-:Y:S01]  /*f500*/  PLOP3.LUT P0, PT, PT, PT, UP0, 0x80, 0x0 ;  /* 0x000000000000781c */ /* 0x000fe20003f0f008 */
[----:B------:R-:W-:Y:S01]  /*f510*/  LDSM.16.MT88.4 R24, [R222+0x100] ;  /* 0x00010000de18783b */ /* 0x000fe20000004200 */
[----:B------:R-:W-:Y:S02]  /*f520*/  FMNMX.FTZ R13, R199, R13, !PT ;  /* 0x0000000dc70d7209 */ /* 0x000fe40007810000 */
        /* <DEDUP_REMOVED lines=8> */
[----:B------:R-:W-:Y:S03]  /*f5b0*/  LDSM.16.MT88.4 R28, [R221+0x100] ;  /* 0x00010000dd1c783b */ /* 0x000fe60000004200 */
[C---:B------:R-:W-:Y:S04]  /*f5c0*/  ISETP.GT.AND P0, PT, R5.reuse, 0x38, P0 ;  /* 0x000000380500780c */ /* 0x040fe80000704270 */
[----:B------:R-:W-:Y:S04]  /*f5d0*/  ISETP.LT.OR P0, PT, R4, 0x39, P0 ;  /* 0x000000390400780c */ /* 0x000fe80000701670 */
        /* <DEDUP_REMOVED lines=9> */
[----:B------:R-:W-:Y:S02]  /*f670*/  FMNMX.FTZ R5, R182, R5, !PT ;  /* 0x00000005b6057209 */ /* 0x000fe40007810000 */
        /* <DEDUP_REMOVED lines=11> */
[----:B------:R-:W-:Y:S01]  /*f730*/  LDSM.16.MT88.4 R168, [R227+0x4900] ;  /* 0x00490000e3a8783b */ /* 0x000fe20000004200 */
[--C-:B------:R-:W-:Y:S02]  /*f740*/  FFMA.FTZ R193, R167, c[0x0][0x2d0], -R190.reuse ;  /* 0x0000b400a7c17a23 */ /* 0x100fe400000108be */
[--C-:B------:R-:W-:Y:S02]  /*f750*/  FFMA.FTZ R194, R165, c[0x0][0x2d0], -R190.reuse ;  /* 0x0000b400a5c27a23 */ /* 0x100fe400000108be */
[----:B------:R-:W2:Y:S01]  /*f760*/  MUFU.EX2 R15, R15 ;  /* 0x0000000f000f7308 */ /* 0x000ea20000000800 */
[--C-:B------:R-:W-:Y:S02]  /*f770*/  FFMA.FTZ R251, R251, c[0x0][0x2d0], -R190.reuse ;  /* 0x0000b400fbfb7a23 */ /* 0x100fe400000108be */
[--C-:B------:R-:W-:Y:S01]  /*f780*/  FFMA.FTZ R250, R250, c[0x0][0x2d0], -R190.reuse ;  /* 0x0000b400fafa7a23 */ /* 0x100fe200000108be */
[----:B-1----:R-:W-:Y:S01]  /*f790*/  FMNMX.FTZ R4, R5, R4, !PT ;  /* 0x0000000405047209 */ /* 0x002fe20007810000 */
[--C-:B------:R-:W-:Y:S01]  /*f7a0*/  FFMA.FTZ R249, R249, c[0x0][0x2d0], -R190.reuse ;  /* 0x0000b400f9f97a23 */ /* 0x100fe200000108be */
[----:B------:R-:W-:Y:S01]  /*f7b0*/  FSEL R5, R0, RZ, P0 ;  /* 0x000000ff00057208 */ /* 0x000fe20000000000 */
[--C-:B------:R-:W-:Y:S02]  /*f7c0*/  FFMA.FTZ R201, R201, c[0x0][0x2d0], -R190.reuse ;  /* 0x0000b400c9c97a23 */ /* 0x100fe400000108be */
[----:B------:R-:W1:Y:S01]  /*f7d0*/  SHFL.BFLY PT, R12, R4, 0x1, 0x1f ;  /* 0x0c201f00040c7f89 */ /* 0x000e6200000e0000 */
[----:B------:R-:W-:Y:S01]  /*f7e0*/  MUFU.EX2 R14, R14 ;  /* 0x0000000e000e7308 */ /* 0x000fe20000000800 */
[----:B------:R-:W-:Y:S02]  /*f7f0*/  FADD.FTZ R3, -R5, R3 ;  /* 0x0000000305037221 */ /* 0x000fe40000010100 */
[--C-:B------:R-:W-:Y:S02]  /*f800*/  FFMA.FTZ R189, R189, c[0x0][0x2d0], -R190.reuse ;  /* 0x0000b400bdbd7a23 */ /* 0x100fe400000108be */
[----:B------:R-:W-:Y:S02]  /*f810*/  FMUL.FTZ R3, R3, c[0x0][0x2d0] ;  /* 0x0000b40003037a20 */ /* 0x000fe40000410000 */
[--C-:B------:R-:W-:Y:S02]  /*f820*/  FFMA.FTZ R188, R188, c[0x0][0x2d0], -R190.reuse ;  /* 0x0000b400bcbc7a23 */ /* 0x100fe400000108be */
[--C-:B------:R-:W-:Y:S01]  /*f830*/  FFMA.FTZ R187, R187, c[0x0][0x2d0], -R190.reuse ;  /* 0x0000b400bbbb7a23 */ /* 0x100fe200000108be */
[----:B------:R-:W3:Y:S01]  /*f840*/  MUFU.EX2 R176, R176 ;  /* 0x000000b000b07308 */ /* 0x000ee20000000800 */
[----:B------:R-:W-:Y:S01]  /*f850*/  FFMA.FTZ R190, R185, c[0x0][0x2d0], -R190 ;  /* 0x0000b400b9be7a23 */ /* 0x000fe200000108be */
[----:B--2---:R-:W-:Y:S08]  /*f860*/  F2FP.PACK_AB R16, R15, R177 ;  /* 0x000000b10f10723e */ /* 0x004ff000000000ff */
        /* <DEDUP_REMOVED lines=16> */
[C---:B--2---:R-:W-:Y:S02]  /*f970*/  FMUL.FTZ R4, R3.reuse, R160 ;  /* 0x000000a003047220 */ /* 0x044fe40000410000 */
        /* <DEDUP_REMOVED lines=10> */
[----:B------:R-:W-:Y:S02]  /*fa20*/  FMUL.FTZ R141, R3, R141 ;  /* 0x0000008d038d7220 */ /* 0x000fe40000410000 */
[--C-:B------:R-:W-:Y:S02]  /*fa30*/  FFMA.FTZ R195, R166, c[0x0][0x2d0], -R183.reuse ;  /* 0x0000b400a6c37a23 */ /* 0x100fe400000108b7 */
[--C-:B------:R-:W-:Y:S01]  /*fa40*/  FFMA.FTZ R196, R164, c[0x0][0x2d0], -R183.reuse ;  /* 0x0000b400a4c47a23 */ /* 0x100fe200000108b7 */
[----:B------:R-:W2:Y:S01]  /*fa50*/  MUFU.EX2 R180, R180 ;  /* 0x000000b400b47308 */ /* 0x000ea20000000800 */
[----:B------:R-:W-:Y:S01]  /*fa60*/  LDSM.16.MT88.4 R164, [R221+0x2900] ;  /* 0x00290000dda4783b */ /* 0x000fe20000004200 */
[--C-:B------:R-:W-:Y:S02]  /*fa70*/  FFMA.FTZ R197, R33, c[0x0][0x2d0], -R183.reuse ;  /* 0x0000b40021c57a23 */ /* 0x100fe400000108b7 */
[--C-:B------:R-:W-:Y:S02]  /*fa80*/  FFMA.FTZ R198, R32, c[0x0][0x2d0], -R183.reuse ;  /* 0x0000b40020c67a23 */ /* 0x100fe400000108b7 */
[C---:B------:R-:W-:Y:S02]  /*fa90*/  FMUL.FTZ R144, R3.reuse, R144 ;  /* 0x0000009003907220 */ /* 0x040fe40000410000 */
[C---:B------:R-:W-:Y:S01]  /*faa0*/  FMUL.FTZ R145, R3.reuse, R145 ;  /* 0x0000009103917220 */ /* 0x040fe20000410000 */
[----:B------:R-:W-:Y:S01]  /*fab0*/  LDSM.16.MT88.4 R32, [R221+0x900] ;  /* 0x00090000dd20783b */ /* 0x000fe20000004200 */
[----:B------:R-:W-:Y:S01]  /*fac0*/  MUFU.EX2 R179, R179 ;  /* 0x000000b300b37308 */ /* 0x000fe20000000800 */
[C---:B------:R-:W-:Y:S02]  /*fad0*/  FMUL.FTZ R148, R3.reuse, R148 ;  /* 0x0000009403947220 */ /* 0x040fe40000410000 */
[C---:B------:R-:W-:Y:S02]  /*fae0*/  FMUL.FTZ R149, R3.reuse, R149 ;  /* 0x0000009503957220 */ /* 0x040fe40000410000 */
[C---:B-1----:R-:W-:Y:S02]  /*faf0*/  FMUL.FTZ R6, R2.reuse, R162 ;  /* 0x000000a202067220 */ /* 0x042fe40000410000 */
[C---:B------:R-:W-:Y:S02]  /*fb00*/  FMUL.FTZ R7, R2.reuse, R163 ;  /* 0x000000a302077220 */ /* 0x040fe40000410000 */
[C---:B------:R-:W-:Y:S01]  /*fb10*/  FMUL.FTZ R10, R2.reuse, R158 ;  /* 0x0000009e020a7220 */ /* 0x040fe20000410000 */
[----:B------:R-:W1:Y:S01]  /*fb20*/  MUFU.EX2 R178, R178 ;  /* 0x000000b200b27308 */ /* 0x000e620000000800 */
[C---:B------:R-:W-:Y:S01]  /*fb30*/  FMUL.FTZ R11, R2.reuse, R159 ;  /* 0x0000009f020b7220 */ /* 0x040fe20000410000 */
[----:B------:R-:W-:Y:S01]  /*fb40*/  LDSM.16.MT88.4 R160, [R222+0x2900] ;  /* 0x00290000dea0783b */ /* 0x000fe20000004200 */
[----:B------:R-:W-:Y:S01]  /*fb50*/  FMUL.FTZ R134, R2, R134 ;  /* 0x0000008602867220 */ /* 0x000fe20000410000 */
[----:B--2---:R-:W-:Y:S01]  /*fb60*/  F2FP.PACK_AB R17, R180, R181 ;  /* 0x000000b5b411723e */ /* 0x004fe200000000ff */
        /* <DEDUP_REMOVED lines=10> */
[----:B------:R-:W-:Y:S01]  /*fc10*/  FMUL.FTZ R151, R2, R151 ;  /* 0x0000009702977220 */ /* 0x000fe20000410000 */
[----:B------:R-:W2:Y:S01]  /*fc20*/  MUFU.EX2 R194, R194 ;  /* 0x000000c200c27308 */ /* 0x000ea20000000800 */
[C---:B------:R-:W-:Y:S01]  /*fc30*/  FMUL.FTZ R152, R3.reuse, R152 ;  /* 0x0000009803987220 */ /* 0x040fe20000410000 */
[----:B-1----:R-:W-:Y:S01]  /*fc40*/  F2FP.PACK_AB R19, R178, R179 ;  /* 0x000000b3b213723e */ /* 0x002fe200000000ff */
[C---:B------:R-:W-:Y:S02]  /*fc50*/  FMUL.FTZ R153, R3.reuse, R153 ;  /* 0x0000009903997220 */ /* 0x040fe40000410000 */
[C---:B------:R-:W-:Y:S02]  /*fc60*/  FMUL.FTZ R154, R2.reuse, R154 ;  /* 0x0000009a029a7220 */ /* 0x040fe40000410000 */
[C---:B------:R-:W-:Y:S02]  /*fc70*/  FMUL.FTZ R155, R2.reuse, R155 ;  /* 0x0000009b029b7220 */ /* 0x040fe40000410000 */
[C---:B------:R-:W-:Y:S01]  /*fc80*/  HMMA.16816.F32 R4, R16.reuse, R20, R4 ;  /* 0x000000141004723c */ /* 0x040fe20000001804 */
[----:B------:R-:W-:Y:S04]  /*fc90*/  MUFU.EX2 R195, R195 ;  /* 0x000000c300c37308 */ /* 0x000fe80000000800 */
[C---:B------:R-:W-:Y:S02]  /*fca0*/  FMUL.FTZ R36, R3.reuse, R36 ;  /* 0x0000002403247220 */ /* 0x040fe40000410000 */
[C---:B------:R-:W-:Y:S01]  /*fcb0*/  FMUL.FTZ R37, R3.reuse, R37 ;  /* 0x0000002503257220 */ /* 0x040fe20000410000 */
[C---:B------:R-:W-:Y:S01]  /*fcc0*/  HMMA.16816.F32 R8, R16.reuse, R22, R8 ;  /* 0x000000161008723c */ /* 0x040fe20000001808 */
[----:B------:R-:W1:Y:S02]  /*fcd0*/  LDSM.16.MT88.4 R20, [R220+0x100] ;  /* 0x00010000dc14783b */ /* 0x000e640000004200 */
[----:B------:R-:W3:Y:S01]  /*fce0*/  MUFU.EX2 R196, R196 ;  /* 0x000000c400c47308 */ /* 0x000ee20000000800 */
[C---:B------:R-:W-:Y:S02]  /*fcf0*/  FMUL.FTZ R38, R2.reuse, R38 ;  /* 0x0000002602267220 */ /* 0x040fe40000410000 */
[C---:B------:R-:W-:Y:S02]  /*fd00*/  FMUL.FTZ R39, R2.reuse, R39 ;  /* 0x0000002702277220 */ /* 0x040fe40000410000 */
[C---:B------:R-:W-:Y:S04]  /*fd10*/  HMMA.16816.F32 R132, R16.reuse, R24, R132 ;  /* 0x000000181084723c */ /* 0x040fe80000001884 */
[C---:B------:R-:W-:Y:S01]  /*fd20*/  FMUL.FTZ R40, R3.reuse, R40 ;  /* 0x0000002803287220 */ /* 0x040fe20000410000 */
[----:B------:R-:W-:Y:S01]  /*fd30*/  MUFU.EX2 R197, R197 ;  /* 0x000000c500c57308 */ /* 0x000fe20000000800 */
[C---:B------:R-:W-:Y:S02]  /*fd40*/  FMUL.FTZ R41, R3.reuse, R41 ;  /* 0x0000002903297220 */ /* 0x040fe40000410000 */
[C---:B------:R-:W-:Y:S01]  /*fd50*/  HMMA.16816.F32 R136, R16.reuse, R26, R136 ;  /* 0x0000001a1088723c */ /* 0x040fe20000001888 */
[----:B------:R-:W4:Y:S03]  /*fd60*/  LDSM.16.MT88.4 R24, [R227+0x2100] ;  /* 0x00210000e318783b */ /* 0x000f260000004200 */
[C---:B------:R-:W-:Y:S02]  /*fd70*/  FMUL.FTZ R42, R2.reuse, R42 ;  /* 0x0000002a022a7220 */ /* 0x040fe40000410000 */
[C---:B------:R-:W-:Y:S01]  /*fd80*/  FMUL.FTZ R43, R2.reuse, R43 ;  /* 0x0000002b022b7220 */ /* 0x040fe20000410000 */
[----:B------:R-:W5:Y:S01]  /*fd90*/  MUFU.EX2 R198, R198 ;  /* 0x000000c600c67308 */ /* 0x000f620000000800 */
[C---:B------:R-:W-:Y:S04]  /*fda0*/  HMMA.16816.F32 R140, R16.reuse, R28, R140 ;  /* 0x0000001c108c723c */ /* 0x040fe8000000188c */
[C---:B------:R-:W-:Y:S02]  /*fdb0*/  FMUL.FTZ R44, R3.reuse, R44 ;  /* 0x0000002c032c7220 */ /* 0x040fe40000410000 */
[C---:B------:R-:W-:Y:S02]  /*fdc0*/  FMUL.FTZ R45, R3.reuse, R45 ;  /* 0x0000002d032d7220 */ /* 0x040fe40000410000 */
[C---:B------:R-:W-:Y:S01]  /*fdd0*/  HMMA.16816.F32 R144, R16.reuse, R30, R144 ;  /* 0x0000001e1090723c */ /* 0x040fe20000001890 */
[----:B------:R-:W2:Y:S01]  /*fde0*/  LDSM.16.MT88.4 R28, [R222+0x2100] ;  /* 0x00210000de1c783b */ /* 0x000ea20000004200 */
[----:B------:R-:W-:Y:S02]  /*fdf0*/  MUFU.EX2 R251, R251 ;  /* 0x000000fb00fb7308 */ /* 0x000fe40000000800 */
[C---:B------:R-:W-:Y:S02]  /*fe00*/  FMUL.FTZ R46, R2.reuse, R46 ;  /* 0x0000002e022e7220 */ /* 0x040fe40000410000 */
[C---:B------:R-:W-:Y:S02]  /*fe10*/  FMUL.FTZ R47, R2.reuse, R47 ;  /* 0x0000002f022f7220 */ /* 0x040fe40000410000 */
[C---:B------:R-:W-:Y:S01]  /*fe20*/  FMUL.FTZ R48, R3.reuse, R48 ;  /* 0x0000003003307220 */ /* 0x040fe20000410000 */
[C---:B-1----:R-:W-:Y:S03]  /*fe30*/  HMMA.16816.F32 R148, R16.reuse, R20, R148 ;  /* 0x000000141094723c */ /* 0x042fe60000001894 */
[C---:B------:R-:W-:Y:S01]  /*fe40*/  FMUL.FTZ R49, R3.reuse, R49 ;  /* 0x0000003103317220 */ /* 0x040fe20000410000 */
[----:B------:R-:W-:Y:S01]  /*fe50*/  MUFU.EX2 R250, R250 ;  /* 0x000000fa00fa7308 */ /* 0x000fe20000000800 */
[C---:B------:R-:W-:Y:S02]  /*fe60*/  FMUL.FTZ R50, R2.reuse, R50 ;  /* 0x0000003202327220 */ /* 0x040fe40000410000 */
[C---:B------:R-:W-:Y:S01]  /*fe70*/  FMUL.FTZ R51, R2.reuse, R51 ;  /* 0x0000003302337220 */ /* 0x040fe20000410000 */
[C---:B------:R-:W-:Y:S01]  /*fe80*/  HMMA.16816.F32 R152, R16.reuse, R22, R152 ;  /* 0x000000161098723c */ /* 0x040fe20000001898 */
[----:B------:R-:W1:Y:S03]  /*fe90*/  LDSM.16.MT88.4 R20, [R221+0x2100] ;  /* 0x00210000dd14783b */ /* 0x000e660000004200 */
[C---:B------:R-:W-:Y:S02]  /*fea0*/  FMUL.FTZ R52, R3.reuse, R52 ;  /* 0x0000003403347220 */ /* 0x040fe40000410000 */
[C---:B------:R-:W-:Y:S01]  /*feb0*/  FMUL.FTZ R53, R3.reuse, R53 ;  /* 0x0000003503357220 */ /* 0x040fe20000410000 */
[----:B------:R-:W-:Y:S01]  /*fec0*/  MUFU.EX2 R249, R249 ;  /* 0x000000f900f97308 */ /* 0x000fe20000000800 */
[C---:B----4-:R-:W-:Y:S04]  /*fed0*/  HMMA.16816.F32 R36, R16.reuse, R24, R36 ;  /* 0x000000181024723c */ /* 0x050fe80000001824 */
[C---:B------:R-:W-:Y:S02]  /*fee0*/  FMUL.FTZ R54, R2.reuse, R54 ;  /* 0x0000003602367220 */ /* 0x040fe40000410000 */
[C---:B------:R-:W-:Y:S02]  /*fef0*/  FMUL.FTZ R55, R2.reuse, R55 ;  /* 0x0000003702377220 */ /* 0x040fe40000410000 */
[C---:B------:R-:W-:Y:S01]  /*ff00*/  HMMA.16816.F32 R40, R16.reuse, R26, R40 ;  /* 0x0000001a1028723c */ /* 0x040fe20000001828 */
[----:B------:R-:W4:Y:S01]  /*ff10*/  LDSM.16.MT88.4 R24, [R220+0x2100] ;  /* 0x00210000dc18783b */ /* 0x000f220000004200 */
[----:B------:R-:W-:Y:S02]  /*ff20*/  MUFU.EX2 R201, R201 ;  /* 0x000000c900c97308 */ /* 0x000fe40000000800 */
[C---:B------:R-:W-:Y:S02]  /*ff30*/  FMUL.FTZ R56, R3.reuse, R56 ;  /* 0x0000003803387220 */ /* 0x040fe40000410000 */
[C---:B------:R-:W-:Y:S02]  /*ff40*/  FMUL.FTZ R57, R3.reuse, R57 ;  /* 0x0000003903397220 */ /* 0x040fe40000410000 */
[C---:B--2---:R-:W-:Y:S04]  /*ff50*/  HMMA.16816.F32 R44, R16.reuse, R28, R44 ;  /* 0x0000001c102c723c */ /* 0x044fe8000000182c */
        /* <DEDUP_REMOVED lines=18> */
[C---:B----4-:R-:W-:Y:S04]  /*10080*/  HMMA.16816.F32 R60, R16.reuse, R24, R60 ;  /* 0x00000018103c723c */ /* 0x050fe8000000183c */
[C---:B------:R-:W-:Y:S01]  /*10090*/  FMUL.FTZ R68, R3.reuse, R68 ;  /* 0x0000004403447220 */ /* 0x040fe20000410000 */
[----:B------:R-:W-:Y:S01]  /*100a0*/  MUFU.EX2 R190, R190 ;  /* 0x000000be00be7308 */ /* 0x000fe20000000800 */
[C---:B------:R-:W-:Y:S02]  /*100b0*/  FMUL.FTZ R69, R3.reuse, R69 ;  /* 0x0000004503457220 */ /* 0x040fe40000410000 */
[C---:B------:R-:W-:Y:S01]  /*100c0*/  HMMA.16816.F32 R64, R16.reuse, R26, R64 ;  /* 0x0000001a1040723c */ /* 0x040fe20000001840 */
[----:B------:R-:W4:Y:S03]  /*100d0*/  LDSM.16.MT88.4 R24, [R221+0x4100] ;  /* 0x00410000dd18783b */ /* 0x000f260000004200 */
        /* <DEDUP_REMOVED lines=80> */
[----:B------:R-:W-:Y:S03]  /*105e0*/  FMUL.FTZ R129, R3, R129 ;  /* 0x0000008103817220 */ /* 0x000fe60000410000 */
[C---:B-1----:R-:W-:Y:S03]  /*105f0*/  HMMA.16816.F32 R124, R16.reuse, R20, R124 ;  /* 0x00000014107c723c */ /* 0x042fe6000000187c */
[C---:B------:R-:W-:Y:S02]  /*10600*/  FMUL.FTZ R130, R2.reuse, R130 ;  /* 0x0000008202827220 */ /* 0x040fe40000410000 */
[----:B------:R-:W-:Y:S02]  /*10610*/  FMUL.FTZ R131, R2, R131 ;  /* 0x0000008302837220 */ /* 0x000fe40000410000 */
[--C-:B------:R-:W-:Y:S02]  /*10620*/  FFMA.FTZ R203, R203, c[0x0][0x2d0], -R183.reuse ;  /* 0x0000b400cbcb7a23 */ /* 0x100fe400000108b7 */
[--C-:B------:R-:W-:Y:S03]  /*10630*/  FFMA.FTZ R202, R202, c[0x0][0x2d0], -R183.reuse ;  /* 0x0000b400caca7a23 */ /* 0x100fe600000108b7 */
[----:B------:R-:W-:Y:S01]  /*10640*/  HMMA.16816.F32 R128, R16, R22, R128 ;  /* 0x000000161080723c */ /* 0x000fe20000001880 */
[----:B------:R-:W1:Y:S01]  /*10650*/  LDSM.16.MT88.4 R20, [R220+0x900] ;  /* 0x00090000dc14783b */ /* 0x000e620000004200 */
[----:B------:R-:W1:Y:S01]  /*10660*/  MUFU.EX2 R203, R203 ;  /* 0x000000cb00cb7308 */ /* 0x000e620000000800 */
[--C-:B------:R-:W-:Y:S02]  /*10670*/  FFMA.FTZ R200, R200, c[0x0][0x2d0], -R183.reuse ;  /* 0x0000b400c8c87a23 */ /* 0x100fe400000108b7 */
[--C-:B------:R-:W-:Y:S02]  /*10680*/  FFMA.FTZ R199, R199, c[0x0][0x2d0], -R183.reuse ;  /* 0x0000b400c7c77a23 */ /* 0x100fe400000108b7 */
[----:B------:R-:W-:Y:S01]  /*10690*/  F2FP.PACK_AB R16, R192, R191 ;  /* 0x000000bfc010723e */ /* 0x000fe200000000ff */
[--C-:B------:R-:W-:Y:S01]  /*106a0*/  FFMA.FTZ R185, R186, c[0x0][0x2d0], -R183.reuse ;  /* 0x0000b400bab97a23 */ /* 0x100fe200000108b7 */
[----:B------:R-:W-:Y:S03]  /*106b0*/  F2FP.PACK_AB R18, R194, R193 ;  /* 0x000000c1c212723e */ /* 0x000fe600000000ff */
[----:B---3--:R-:W-:Y:S01]  /*106c0*/  F2FP.PACK_AB R17, R196, R195 ;  /* 0x000000c3c411723e */ /* 0x008fe200000000ff */
[----:B------:R-:W3:Y:S01]  /*106d0*/  MUFU.EX2 R202, R202 ;  /* 0x000000ca00ca7308 */ /* 0x000ee20000000800 */
[----:B-----5:R-:W-:Y:S01]  /*106e0*/  F2FP.PACK_AB R19, R198, R197 ;  /* 0x000000c5c613723e */ /* 0x020fe200000000ff */
[--C-:B------:R-:W-:Y:S02]  /*106f0*/  FFMA.FTZ R184, R184, c[0x0][0x2d0], -R183.reuse ;  /* 0x0000b400b8b87a23 */ /* 0x100fe400000108b7 */
[--C-:B------:R-:W-:Y:S02]  /*10700*/  FFMA.FTZ R182, R182, c[0x0][0x2d0], -R183.reuse ;  /* 0x0000b400b6b67a23 */ /* 0x100fe400000108b7 */
[----:B------:R-:W-:Y:S02]  /*10710*/  FFMA.FTZ R183, R13, c[0x0][0x2d0], -R183 ;  /* 0x0000b4000db77a23 */ /* 0x000fe400000108b7 */
[C---:B----4-:R-:W-:Y:S02]  /*10720*/  HMMA.16816.F32 R4, R16.reuse, R24, R4 ;  /* 0x000000181004723c */ /* 0x050fe40000001804 */
[----:B------:R-:W-:Y:S01]  /*10730*/  MUFU.EX2 R200, R200 ;  /* 0x000000c800c87308 */ /* 0x000fe20000000800 */
[----:B------:R-:W-:Y:S01]  /*10740*/  FFMA.FTZ R177, R3, R240, R177 ;  /* 0x000000f003b17223 */ /* 0x000fe200000100b1 */
[----:B------:R-:W-:Y:S01]  /*10750*/  MOV R3, R0 ;  /* 0x0000000000037202 */ /* 0x000fe20000000f00 */
[----:B------:R-:W-:Y:S01]  /*10760*/  FFMA.FTZ R181, R2, R239, R181 ;  /* 0x000000ef02b57223 */ /* 0x000fe200000100b5 */
[----:B------:R-:W-:Y:S01]  /*10770*/  MOV R2, R12 ;  /* 0x0000000c00027202 */ /* 0x000fe20000000f00 */
[----:B------:R-:W-:Y:S01]  /*10780*/  FADD.FTZ R177, R15, R177 ;  /* 0x000000b10fb17221 */ /* 0x000fe20000010000 */
[C---:B------:R-:W-:Y:S01]  /*10790*/  HMMA.16816.F32 R8, R16.reuse, R26, R8 ;  /* 0x0000001a1008723c */ /* 0x040fe20000001808 */
[----:B------:R-:W4:Y:S03]  /*107a0*/  LDSM.16.MT88.4 R24, [R220+0x2900] ;  /* 0x00290000dc18783b */ /* 0x000f260000004200 */
[----:B------:R-:W5:Y:S01]  /*107b0*/  MUFU.EX2 R199, R199 ;  /* 0x000000c700c77308 */ /* 0x000f620000000800 */
[----:B------:R-:W-:Y:S02]  /*107c0*/  FADD.FTZ R181, R180, R181 ;  /* 0x000000b5b4b57221 */ /* 0x000fe40000010000 */
[----:B------:R-:W-:Y:S01]  /*107d0*/  FADD.FTZ R14, R14, R177 ;  /* 0x000000b10e0e7221 */ /* 0x000fe20000010000 */
[C---:B--2---:R-:W-:Y:S04]  /*107e0*/  HMMA.16816.F32 R132, R16.reuse, R28, R132 ;  /* 0x0000001c1084723c */ /* 0x044fe80000001884 */
[----:B------:R-:W-:Y:S02]  /*107f0*/  FADD.FTZ R181, R179, R181 ;  /* 0x000000b5b3b57221 */ /* 0x000fe40000010000 */
[----:B------:R-:W2:Y:S01]  /*10800*/  MUFU.EX2 R185, R185 ;  /* 0x000000b900b97308 */ /* 0x000ea20000000800 */
[----:B------:R-:W-:Y:S01]  /*10810*/  FADD.FTZ R14, R176, R14 ;  /* 0x0000000eb00e7221 */ /* 0x000fe20000010000 */
[C---:B------:R-:W-:Y:S01]  /*10820*/  HMMA.16816.F32 R136, R16.reuse, R30, R136 ;  /* 0x0000001e1088723c */ /* 0x040fe20000001888 */
[----:B------:R-:W2:Y:S03]  /*10830*/  LDSM.16.MT88.4 R28, [R221+0x4900] ;  /* 0x00490000dd1c783b */ /* 0x000ea60000004200 */
[----:B------:R-:W-:Y:S02]  /*10840*/  FADD.FTZ R178, R178, R181 ;  /* 0x000000b5b2b27221 */ /* 0x000fe40000010000 */
[----:B------:R-:W-:Y:S02]  /*10850*/  FADD.FTZ R191, R191, R14 ;  /* 0x0000000ebfbf7221 */ /* 0x000fe40000010000 */
[C---:B------:R-:W-:Y:S01]  /*10860*/  HMMA.16816.F32 R140, R16.reuse, R32, R140 ;  /* 0x00000020108c723c */ /* 0x040fe2000000188c */
[----:B------:R-:W2:Y:S03]  /*10870*/  MUFU.EX2 R184, R184 ;  /* 0x000000b800b87308 */ /* 0x000ea60000000800 */
[----:B------:R-:W-:Y:S02]  /*10880*/  FADD.FTZ R178, R195, R178 ;  /* 0x000000b2c3b27221 */ /* 0x000fe40000010000 */
[----:B------:R-:W-:Y:S02]  /*10890*/  FADD.FTZ R191, R192, R191 ;  /* 0x000000bfc0bf7221 */ /* 0x000fe40000010000 */
[C---:B------:R-:W-:Y:S01]  /*108a0*/  HMMA.16816.F32 R144, R16.reuse, R34, R144 ;  /* 0x000000221090723c */ /* 0x040fe20000001890 */
[----:B------:R-:W-:Y:S02]  /*108b0*/  LDSM.16.MT88.4 R32, [R222+0x6900] ;  /* 0x00690000de20783b */ /* 0x000fe40000004200 */
[----:B------:R-:W2:Y:S01]  /*108c0*/  MUFU.EX2 R182, R182 ;  /* 0x000000b600b67308 */ /* 0x000ea20000000800 */
[----:B------:R-:W-:Y:S02]  /*108d0*/  FADD.FTZ R196, R196, R178 ;  /* 0x000000b2c4c47221 */ /* 0x000fe40000010000 */
[----:B------:R-:W-:Y:S02]  /*108e0*/  FADD.FTZ R193, R193, R191 ;  /* 0x000000bfc1c17221 */ /* 0x000fe40000010000 */
[C---:B-1----:R-:W-:Y:S04]  /*108f0*/  HMMA.16816.F32 R148, R16.reuse, R20, R148 ;  /* 0x000000141094723c */ /* 0x042fe80000001894 */
[----:B------:R-:W-:Y:S01]  /*10900*/  FADD.FTZ R196, R197, R196 ;  /* 0x000000c4c5c47221 */ /* 0x000fe20000010000 */
[----:B------:R-:W1:Y:S01]  /*10910*/  MUFU.EX2 R183, R183 ;  /* 0x000000b700b77308 */ /* 0x000e620000000800 */
[----:B------:R-:W-:Y:S02]  /*10920*/  FADD.FTZ R193, R194, R193 ;  /* 0x000000c1c2c17221 */ /* 0x000fe40000010000 */
[C---:B------:R-:W-:Y:S01]  /*10930*/  HMMA.16816.F32 R152, R16.reuse, R22, R152 ;  /* 0x000000161098723c */ /* 0x040fe20000001898 */
[----:B------:R-:W1:Y:S03]  /*10940*/  LDSM.16.MT88.4 R20, [R220+0x4900] ;  /* 0x00490000dc14783b */ /* 0x000e660000004200 */
[----:B------:R-:W-:Y:S04]  /*10950*/  FADD.FTZ R198, R198, R196 ;  /* 0x000000c4c6c67221 */ /* 0x000fe80000010000 */
[C---:B------:R-:W-:Y:S04]  /*10960*/  HMMA.16816.F32 R36, R16.reuse, R156, R36 ;  /* 0x0000009c1024723c */ /* 0x040fe80000001824 */
[----:B------:R-:W-:Y:S04]  /*10970*/  FADD.FTZ R198, R203, R198 ;  /* 0x000000c6cbc67221 */ /* 0x000fe80000010000 */
[C---:B------:R-:W-:Y:S01]  /*10980*/  HMMA.16816.F32 R40, R16.reuse, R158, R40 ;  /* 0x0000009e1028723c */ /* 0x040fe20000001828 */
[----:B------:R-:W-:Y:S07]  /*10990*/  LDSM.16.MT88.4 R156, [R227+0x3100] ;  /* 0x00310000e39c783b */ /* 0x000fee0000004200 */
[C---:B------:R-:W-:Y:S08]  /*109a0*/  HMMA.16816.F32 R44, R16.reuse, R160, R44 ;  /* 0x000000a0102c723c */ /* 0x040ff0000000182c */
[C---:B------:R-:W-:Y:S01]  /*109b0*/  HMMA.16816.F32 R48, R16.reuse, R162, R48 ;  /* 0x000000a21030723c */ /* 0x040fe20000001830 */
[----:B------:R-:W-:Y:S07]  /*109c0*/  LDSM.16.MT88.4 R160, [R222+0x3100] ;  /* 0x00310000dea0783b */ /* 0x000fee0000004200 */
[C---:B------:R-:W-:Y:S08]  /*109d0*/  HMMA.16816.F32 R52, R16.reuse, R164, R52 ;  /* 0x000000a41034723c */ /* 0x040ff00000001834 */
[C---:B------:R-:W-:Y:S01]  /*109e0*/  HMMA.16816.F32 R56, R16.reuse, R166, R56 ;  /* 0x000000a61038723c */ /* 0x040fe20000001838 */
[----:B------:R-:W-:Y:S07]  /*109f0*/  LDSM.16.MT88.4 R164, [R222+0x5100] ;  /* 0x00510000dea4783b */ /* 0x000fee0000004200 */
[C---:B----4-:R-:W-:Y:S08]  /*10a00*/  HMMA.16816.F32 R60, R16.reuse, R24, R60 ;  /* 0x00000018103c723c */ /* 0x050ff0000000183c */
[C---:B------:R-:W-:Y:S01]  /*10a10*/  HMMA.16816.F32 R64, R16.reuse, R26, R64 ;  /* 0x0000001a1040723c */ /* 0x040fe20000001840 */
[----:B------:R-:W4:Y:S07]  /*10a20*/  LDSM.16.MT88.4 R24, [R227+0x6900] ;  /* 0x00690000e318783b */ /* 0x000f2e0000004200 */
[C---:B------:R-:W-:Y:S08]  /*10a30*/  HMMA.16816.F32 R68, R16.reuse, R168, R68 ;  /* 0x000000a81044723c */ /* 0x040ff00000001844 */
        /* <DEDUP_REMOVED lines=16> */
[----:B------:R-:W3:Y:S07]  /*10b40*/  LDSM.16.MT88.4 R32, [R222+0x1100] ;  /* 0x00110000de20783b */ /* 0x000eee0000004200 */
        /* <DEDUP_REMOVED lines=8> */
[----:B------:R-:W-:Y:S03]  /*10bd0*/  F2FP.PACK_AB R18, R201, R249 ;  /* 0x000000f9c912723e */ /* 0x000fe600000000ff */
[----:B---3--:R-:W-:Y:S01]  /*10be0*/  F2FP.PACK_AB R17, R202, R203 ;  /* 0x000000cbca11723e */ /* 0x008fe200000000ff */
[----:B------:R-:W-:Y:S01]  /*10bf0*/  FADD.FTZ R251, R250, R251 ;  /* 0x000000fbfafb7221 */ /* 0x000fe20000010000 */
[----:B-----5:R-:W-:Y:S01]  /*10c00*/  F2FP.PACK_AB R19, R199, R200 ;  /* 0x000000c8c713723e */ /* 0x020fe200000000ff */
[----:B------:R-:W-:Y:S02]  /*10c10*/  FADD.FTZ R202, R202, R198 ;  /* 0x000000c6caca7221 */ /* 0x000fe40000010000 */
[----:B------:R-:W-:Y:S02]  /*10c20*/  FADD.FTZ R249, R249, R251 ;  /* 0x000000fbf9f97221 */ /* 0x000fe40000010000 */
[----:B------:R-:W-:Y:S02]  /*10c30*/  FADD.FTZ R202, R200, R202 ;  /* 0x000000cac8ca7221 */ /* 0x000fe40000010000 */
[C---:B----4-:R-:W-:Y:S03]  /*10c40*/  HMMA.16816.F32 R4, R16.reuse, R24, R4 ;  /* 0x000000181004723c */ /* 0x050fe60000001804 */
[----:B------:R-:W-:Y:S02]  /*10c50*/  FADD.FTZ R249, R201, R249 ;  /* 0x000000f9c9f97221 */ /* 0x000fe40000010000 */
[----:B------:R-:W-:Y:S03]  /*10c60*/  FADD.FTZ R199, R199, R202 ;  /* 0x000000cac7c77221 */ /* 0x000fe60000010000 */
[C---:B------:R-:W-:Y:S01]  /*10c70*/  HMMA.16816.F32 R8, R16.reuse, R26, R8 ;  /* 0x0000001a1008723c */ /* 0x040fe20000001808 */
[----:B------:R-:W3:Y:S03]  /*10c80*/  LDSM.16.MT88.4 R24, [R221+0x3100] ;  /* 0x00310000dd18783b */ /* 0x000ee60000004200 */
[----:B------:R-:W-:Y:S04]  /*10c90*/  FADD.FTZ R199, R185, R199 ;  /* 0x000000c7b9c77221 */ /* 0x000fe80000010000 */
[C---:B------:R-:W-:Y:S04]  /*10ca0*/  HMMA.16816.F32 R132, R16.reuse, R32, R132 ;  /* 0x000000201084723c */ /* 0x040fe80000001884 */
[----:B------:R-:W-:Y:S04]  /*10cb0*/  FADD.FTZ R199, R184, R199 ;  /* 0x000000c7b8c77221 */ /* 0x000fe80000010000 */
[C---:B------:R-:W-:Y:S01]  /*10cc0*/  HMMA.16816.F32 R136, R16.reuse, R34, R136 ;  /* 0x000000221088723c */ /* 0x040fe20000001888 */
[----:B------:R-:W4:Y:S03]  /*10cd0*/  LDSM.16.MT88.4 R32, [R220+0x3100] ;  /* 0x00310000dc20783b */ /* 0x000f260000004200 */
[----:B------:R-:W-:Y:S04]  /*10ce0*/  FADD.FTZ R199, R182, R199 ;  /* 0x000000c7b6c77221 */ /* 0x000fe80000010000 */
[C---:B--2---:R-:W-:Y:S04]  /*10cf0*/  HMMA.16816.F32 R140, R16.reuse, R28, R140 ;  /* 0x0000001c108c723c */ /* 0x044fe8000000188c */
[----:B------:R-:W-:Y:S04]  /*10d00*/  FADD.FTZ R239, R183, R199 ;  /* 0x000000c7b7ef7221 */ /* 0x000fe80000010000 */
        /* <DEDUP_REMOVED lines=9> */
[C---:B------:R-:W-:Y:S08]  /*10da0*/  HMMA.16816.F32 R48, R16.reuse, R162, R48 ;  /* 0x000000a21030723c */ /* 0x040ff00000001830 */
[C---:B---3--:R-:W-:Y:S08]  /*10db0*/  HMMA.16816.F32 R52, R16.reuse, R24, R52 ;  /* 0x000000181034723c */ /* 0x048ff00000001834 */
[C---:B------:R-:W-:Y:S01]  /*10dc0*/  HMMA.16816.F32 R56, R16.reuse, R26, R56 ;  /* 0x0000001a1038723c */ /* 0x040fe20000001838 */
[----:B------:R-:W3:Y:S07]  /*10dd0*/  LDSM.16.MT88.4 R24, [R220+0x5100] ;  /* 0x00510000dc18783b */ /* 0x000eee0000004200 */
[C---:B----4-:R-:W-:Y:S08]  /*10de0*/  HMMA.16816.F32 R60, R16.reuse, R32, R60 ;  /* 0x00000020103c723c */ /* 0x050ff0000000183c */
        /* <DEDUP_REMOVED lines=17> */
[C---:B------:R-:W-:Y:S08]  /*10f00*/  HMMA.16816.F32 R108, R16.reuse, R32, R108 ;  /* 0x00000020106c723c */ /* 0x040ff0000000186c */
[C---:B------:R-:W-:Y:S01]  /*10f10*/  HMMA.16816.F32 R112, R16.reuse, R34, R112 ;  /* 0x000000221070723c */ /* 0x040fe20000001870 */
[----:B------:R-:W4:Y:S07]  /*10f20*/  LDSM.16.MT88.4 R32, [R221+0x1900] ;  /* 0x00190000dd20783b */ /* 0x000f2e0000004200 */
[C---:B-1----:R-:W-:Y:S08]  /*10f30*/  HMMA.16816.F32 R116, R16.reuse, R20, R116 ;  /* 0x000000141074723c */ /* 0x042ff00000001874 */
[C---:B------:R-:W-:Y:S01]  /*10f40*/  HMMA.16816.F32 R120, R16.reuse, R22, R120 ;  /* 0x000000161078723c */ /* 0x040fe20000001878 */
[----:B------:R-:W1:Y:S07]  /*10f50*/  LDSM.16.MT88.4 R20, [R220+0x1900] ;  /* 0x00190000dc14783b */ /* 0x000e6e0000004200 */
[C---:B---3--:R-:W-:Y:S08]  /*10f60*/  HMMA.16816.F32 R124, R16.reuse, R24, R124 ;  /* 0x00000018107c723c */ /* 0x048ff0000000187c */
[----:B------:R-:W-:Y:S01]  /*10f70*/  HMMA.16816.F32 R128, R16, R26, R128 ;  /* 0x0000001a1080723c */ /* 0x000fe20000001880 */
[----:B------:R-:W-:Y:S06]  /*10f80*/  LDSM.16.MT88.4 R24, [R221+0x3900] ;  /* 0x00390000dd18783b */ /* 0x000fec0000004200 */
[----:B------:R-:W-:Y:S01]  /*10f90*/  F2FP.PACK_AB R16, R188, R189 ;  /* 0x000000bdbc10723e */ /* 0x000fe200000000ff */
[----:B------:R-:W-:Y:S01]  /*10fa0*/  FADD.FTZ R189, R189, R249 ;  /* 0x000000f9bdbd7221 */ /* 0x000fe20000010000 */
[----:B------:R-:W-:Y:S03]  /*10fb0*/  F2FP.PACK_AB R18, R190, R187 ;  /* 0x000000bbbe12723e */ /* 0x000fe600000000ff */
[----:B------:R-:W-:Y:S01]  /*10fc0*/  F2FP.PACK_AB R17, R184, R185 ;  /* 0x000000b9b811723e */ /* 0x000fe200000000ff */
[----:B------:R-:W-:Y:S01]  /*10fd0*/  FADD.FTZ R189, R188, R189 ;  /* 0x000000bdbcbd7221 */ /* 0x000fe20000010000 */
[----:B------:R-:W-:Y:S03]  /*10fe0*/  F2FP.PACK_AB R19, R183, R182 ;  /* 0x000000b6b713723e */ /* 0x000fe600000000ff */
[----:B------:R-:W-:Y:S04]  /*10ff0*/  FADD.FTZ R189, R187, R189 ;  /* 0x000000bdbbbd7221 */ /* 0x000fe80000010000 */
[C---:B------:R-:W-:Y:S01]  /*11000*/  HMMA.16816.F32 R160, R16.reuse, R156, R4 ;  /* 0x0000009c10a0723c */ /* 0x040fe20000001804 */
[----:B------:R-:W3:Y:S02]  /*11010*/  LDSM.16.MT88.4 R4, [R227+0x3900] ;  /* 0x00390000e304783b */ /* 0x000ee40000004200 */
[----:B------:R-:W-:Y:S05]  /*11020*/  FADD.FTZ R240, R190, R189 ;  /* 0x000000bdbef07221 */ /* 0x000fea0000010000 */
[C---:B------:R-:W-:Y:S01]  /*11030*/  HMMA.16816.F32 R156, R16.reuse, R158, R8 ;  /* 0x0000009e109c723c */ /* 0x040fe20000001808 */
[----:B------:R-:W5:Y:S07]  /*11040*/  LDSM.16.MT88.4 R8, [R222+0x3900] ;  /* 0x00390000de08783b */ /* 0x000f6e0000004200 */
[C---:B--2---:R-:W-:Y:S08]  /*11050*/  HMMA.16816.F32 R132, R16.reuse, R28, R132 ;  /* 0x0000001c1084723c */ /* 0x044ff00000001884 */
        /* <DEDUP_REMOVED lines=8> */
[C---:B---3--:R-:W-:Y:S08]  /*110e0*/  HMMA.16816.F32 R36, R16.reuse, R4, R36 ;  /* 0x000000041024723c */ /* 0x048ff00000001824 */
[C---:B------:R-:W-:Y:S01]  /*110f0*/  HMMA.16816.F32 R40, R16.reuse, R6, R40 ;  /* 0x000000061028723c */ /* 0x040fe20000001828 */
[----:B------:R-:W3:Y:S07]  /*11100*/  LDSM.16.MT88.4 R4, [R222+0x7900] ;  /* 0x00790000de04783b */ /* 0x000eee0000004200 */
[C---:B-----5:R-:W-:Y:S08]  /*11110*/  HMMA.16816.F32 R44, R16.reuse, R8, R44 ;  /* 0x00000008102c723c */ /* 0x060ff0000000182c */
[C---:B------:R-:W-:Y:S01]  /*11120*/  HMMA.16816.F32 R48, R16.reuse, R10, R48 ;  /* 0x0000000a1030723c */ /* 0x040fe20000001830 */
[----:B------:R-:W5:Y:S07]  /*11130*/  LDSM.16.MT88.4 R8, [R221+0x7900] ;  /* 0x00790000dd08783b */ /* 0x000f6e0000004200 */
        /* <DEDUP_REMOVED lines=11> */
[C---:B------:R-:W-:Y:S08]  /*111f0*/  HMMA.16816.F32 R96, R16.reuse, R174, R96 ;  /* 0x000000ae1060723c */ /* 0x040ff00000001860 */
[C---:B-1----:R-:W-:Y:S08]  /*11200*/  HMMA.16816.F32 R100, R16.reuse, R20, R100 ;  /* 0x000000141064723c */ /* 0x042ff00000001864 */
[C---:B------:R-:W-:Y:S01]  /*11210*/  HMMA.16816.F32 R104, R16.reuse, R22, R104 ;  /* 0x000000161068723c */ /* 0x040fe20000001868 */
[----:B------:R-:W1:Y:S07]  /*11220*/  LDSM.16.MT88.4 R20, [R220+0x7900] ;  /* 0x00790000dc14783b */ /* 0x000e6e0000004200 */
[C---:B---3--:R-:W-:Y:S08]  /*11230*/  HMMA.16816.F32 R108, R16.reuse, R4, R108 ;  /* 0x00000004106c723c */ /* 0x048ff0000000186c */
[C---:B------:R-:W-:Y:S08]  /*11240*/  HMMA.16816.F32 R112, R16.reuse, R6, R112 ;  /* 0x000000061070723c */ /* 0x040ff00000001870 */
[C---:B-----5:R-:W-:Y:S08]  /*11250*/  HMMA.16816.F32 R116, R16.reuse, R8, R116 ;  /* 0x000000081074723c */ /* 0x060ff00000001874 */
[C---:B------:R-:W-:Y:S08]  /*11260*/  HMMA.16816.F32 R120, R16.reuse, R10, R120 ;  /* 0x0000000a1078723c */ /* 0x040ff00000001878 */
[C---:B-1----:R-:W-:Y:S08]  /*11270*/  HMMA.16816.F32 R124, R16.reuse, R20, R124 ;  /* 0x00000014107c723c */ /* 0x042ff0000000187c */
[----:B------:R-:W-:Y:S01]  /*11280*/  HMMA.16816.F32 R128, R16, R22, R128 ;  /* 0x000000161080723c */ /* 0x000fe20000001880 */
[----:B------:R-:W-:-:S07]  /*11290*/  @P0 BRA `(.L_x_1015) ;  /* 0xffffc0a000000947 */ /* 0x000fce000383ffff */
.L_x_1005:
[----:B------:R-:W1:Y:S01]  /*112a0*/  SHFL.BFLY PT, R3, R240, 0x2, 0x1f ;  /* 0x0c401f00f0037f89 */ /* 0x000e6200000e0000 */
[----:B------:R-:W-:Y:S01]  /*112b0*/  CS2R R4, SRZ ;  /* 0x0000000000047805 */ /* 0x000fe2000001ff00 */
[----:B------:R-:W-:-:S02]  /*112c0*/  MOV R7, 0xff800000 ;  /* 0xff80000000077802 */ /* 0x000fc40000000f00 */
        /* <DEDUP_REMOVED lines=26> */
[----:B------:R-:W-:Y:S02]  /*11470*/  FMUL.FTZ R137, R5, R137 ;  /* 0x0000008905897220 */ /* 0x000fe40000410000 */
        /* <DEDUP_REMOVED lines=124> */
.L_x_973:
[----:B------:R-:W-:Y:S01]  /*11c40*/  USHF.R.S32.HI UR6, URZ, 0x1f, UR9 ;  /* 0x0000001f3f067899 */ /* 0x000fe20008011409 */
[----:B------:R-:W-:Y:S05]  /*11c50*/  @P2 BRA `(.L_x_1016) ;  /* 0x0000197000002947 */ /* 0x000fea0003800000 */
[----:B------:R-:W3:Y:S01]  /*11c60*/  S2R R0, SR_TID.X ;  /* 0x0000000000007919 */ /* 0x000ee20000002100 */
[----:B------:R-:W-:Y:S01]  /*11c70*/  ULDC.64 UR4, c[0x0][0x490] ;  /* 0x0001240000047ab9 */ /* 0x000fe20000000a00 */
[----:B------:R-:W-:Y:S01]  /*11c80*/  IMAD.MOV.U32 R13, RZ, RZ, c[0x0][0x4e8] ;  /* 0x00013a00ff0d7624 */ /* 0x000fe200078e00ff */
[----:B------:R-:W-:Y:S01]  /*11c90*/  UIMAD UR7, UR6, UR4, URZ ;  /* 0x00000004060772a4 */ /* 0x000fe2000f8e023f */
[----:B------:R-:W4:Y:S01]  /*11ca0*/  S2R R24, SR_CTAID.Z ;  /* 0x0000000000187919 */ /* 0x000f220000002700 */
[----:B--2---:R-:W-:Y:S01]  /*11cb0*/  UIMAD.WIDE.U32 UR10, UR9, UR4, URZ ;  /* 0x00000004090a72a5 */ /* 0x004fe2000f8e003f */
[----:B------:R-:W-:Y:S01]  /*11cc0*/  F2FP.PACK_AB R160, R161, R160 ;  /* 0x000000a0a1a0723e */ /* 0x000fe200000000ff */
[----:B------:R-:W-:Y:S01]  /*11cd0*/  UIMAD UR7, UR9, UR5, UR7 ;  /* 0x00000005090772a4 */ /* 0x000fe2000f8e0207 */
[C---:B------:R-:W-:Y:S01]  /*11ce0*/  ISETP.NE.AND P0, PT, R13.reuse, 0x1, PT ;  /* 0x000000010d00780c */ /* 0x040fe20003f05270 */
[----:B------:R-:W-:Y:S01]  /*11cf0*/  IMAD R13, R13, c[0x0][0x388], RZ ;  /* 0x0000e2000d0d7a24 */ /* 0x000fe200078e02ff */
[----:B------:R-:W-:Y:S01]  /*11d00*/  ULDC.64 UR4, c[0x0][0x3e8] ;  /* 0x0000fa0000047ab9 */ /* 0x000fe20000000a00 */
[----:B------:R-:W-:Y:S01]  /*11d10*/  IMAD.U32 R27, RZ, RZ, UR11 ;  /* 0x0000000bff1b7e24 */ /* 0x000fe2000f8e00ff */
[----:B------:R-:W-:Y:S01]  /*11d20*/  UIMAD UR6, UR6, UR4, URZ ;  /* 0x00000004060672a4 */ /* 0x000fe2000f8e023f */
[----:B------:R-:W-:Y:S01]  /*11d30*/  IMAD.U32 R26, RZ, RZ, UR10 ;  /* 0x0000000aff1a7e24 */ /* 0x000fe2000f8e00ff */
[----:B------:R-:W-:Y:S01]  /*11d40*/  UIMAD.WIDE.U32 UR12, UR9, UR4, URZ ;  /* 0x00000004090c72a5 */ /* 0x000fe2000f8e003f */
[----:B------:R-:W-:Y:S01]  /*11d50*/  F2FP.PACK_AB R162, R163, R162 ;  /* 0x000000a2a3a2723e */ /* 0x000fe200000000ff */
[----:B------:R-:W-:Y:S01]  /*11d60*/  UIMAD UR5, UR9, UR5, UR6 ;  /* 0x00000005090572a4 */ /* 0x000fe2000f8e0206 */
[----:B------:R-:W-:Y:S01]  /*11d70*/  F2FP.PACK_AB R156, R157, R156 ;  /* 0x0000009c9d9c723e */ /* 0x000fe200000000ff */
[----:B------:R-:W-:Y:S01]  /*11d80*/  UIADD3 UR7, UR11, UR7, URZ ;  /* 0x000000070b077290 */ /* 0x000fe2000fffe03f */
[----:B------:R-:W-:Y:S01]  /*11d90*/  F2FP.PACK_AB R158, R159, R158 ;  /* 0x0000009e9f9e723e */ /* 0x000fe200000000ff */
[----:B------:R-:W-:Y:S01]  /*11da0*/  UIADD3 UR5, UR13, UR5, URZ ;  /* 0x000000050d057290 */ /* 0x000fe2000fffe03f */
[----:B------:R-:W-:Y:S01]  /*11db0*/  IMAD.U32 R19, RZ, RZ, UR13 ;  /* 0x0000000dff137e24 */ /* 0x000fe2000f8e00ff */
[----:B------:R-:W-:Y:S01]  /*11dc0*/  F2FP.PACK_AB R132, R133, R132 ;  /* 0x000000848584723e */ /* 0x000fe200000000ff */
[----:B------:R-:W-:Y:S01]  /*11dd0*/  IMAD.U32 R18, RZ, RZ, UR12 ;  /* 0x0000000cff127e24 */ /* 0x000fe2000f8e00ff */
[----:B-1-3--:R-:W-:Y:S01]  /*11de0*/  SHF.R.S32.HI R2, RZ, 0x1f, R0 ;  /* 0x0000001fff027819 */ /* 0x00afe20000011400 */
[----:B------:R-:W-:Y:S01]  /*11df0*/  IMAD.U32 R27, RZ, RZ, UR7 ;  /* 0x00000007ff1b7e24 */ /* 0x000fe2000f8e00ff */
[----:B------:R-:W-:Y:S01]  /*11e00*/  F2FP.PACK_AB R134, R135, R134 ;  /* 0x000000868786723e */ /* 0x000fe200000000ff */
[----:B------:R-:W-:Y:S01]  /*11e10*/  IMAD.U32 R19, RZ, RZ, UR5 ;  /* 0x00000005ff137e24 */ /* 0x000fe2000f8e00ff */
[-C--:B------:R-:W-:Y:S01]  /*11e20*/  LEA.HI R10, R2, R0.reuse, RZ, 0x2 ;  /* 0x00000000020a7211 */ /* 0x080fe200078f10ff */
[----:B----4-:R-:W-:Y:S01]  /*11e30*/  IMAD.WIDE.U32 R26, R24, c[0x0][0x498], R26 ;  /* 0x00012600181a7a25 */ /* 0x010fe200078e001a */
[CC--:B------:R-:W-:Y:S01]  /*11e40*/  LEA.HI R20, R2.reuse, R0.reuse, RZ, 0x5 ;  /* 0x0000000002147211 */ /* 0x0c0fe200078f28ff */
[----:B------:R-:W-:Y:S01]  /*11e50*/  BSSY B0, `(.L_x_1017) ;  /* 0x000011a000007945 */ /* 0x000fe20003800000 */
[----:B------:R-:W-:-:S02]  /*11e60*/  LEA.HI R9, R2, R0, RZ, 0x3 ;  /* 0x0000000002097211 */ /* 0x000fc400078f18ff */
[--C-:B------:R-:W-:Y:S02]  /*11e70*/  SHF.R.S32.HI R22, RZ, 0x2, R10.reuse ;  /* 0x00000002ff167819 */ /* 0x100fe4000001140a */
[----:B------:R-:W-:Y:S02]  /*11e80*/  SHF.R.S32.HI R3, RZ, 0x1f, R10 ;  /* 0x0000001fff037819 */ /* 0x000fe4000001140a */
[----:B------:R-:W-:Y:S02]  /*11e90*/  LOP3.LUT R10, R10, 0xfffffffc, RZ, 0xc0, !PT ;  /* 0xfffffffc0a0a7812 */ /* 0x000fe400078ec0ff */
[----:B------:R-:W-:Y:S02]  /*11ea0*/  LOP3.LUT R11, R20, 0xffffffe0, RZ, 0xc0, !PT ;  /* 0xffffffe0140b7812 */ /* 0x000fe400078ec0ff */
[----:B------:R-:W-:Y:S01]  /*11eb0*/  LOP3.LUT R12, R9, 0xfffffff8, RZ, 0xc0, !PT ;  /* 0xfffffff8090c7812 */ /* 0x000fe200078ec0ff */
[C---:B------:R-:W-:Y:S01]  /*11ec0*/  IMAD.IADD R10, R0.reuse, 0x1, -R10 ;  /* 0x00000001000a7824 */ /* 0x040fe200078e0a0a */
[----:B------:R-:W-:Y:S01]  /*11ed0*/  LEA.HI R3, R3, R22, RZ, 0x3 ;  /* 0x0000001603037211 */ /* 0x000fe200078f18ff */
[----:B------:R-:W-:Y:S01]  /*11ee0*/  IMAD.IADD R11, R0, 0x1, -R11 ;  /* 0x00000001000b7824 */ /* 0x000fe200078e0a0b */
[----:B------:R-:W-:Y:S01]  /*11ef0*/  LEA.HI R2, R2, R0, RZ, 0x6 ;  /* 0x0000000002027211 */ /* 0x000fe200078f30ff */
[----:B------:R-:W-:Y:S01]  /*11f00*/  IMAD.IADD R0, R0, 0x1, -R12 ;  /* 0x0000000100007824 */ /* 0x000fe200078e0a0c */
[----:B------:R-:W-:-:S02]  /*11f10*/  LOP3.LUT R12, R3, 0xfffffff8, RZ, 0xc0, !PT ;  /* 0xfffffff8030c7812 */ /* 0x000fc400078ec0ff */
[----:B------:R-:W-:Y:S01]  /*11f20*/  SHF.R.S32.HI R14, RZ, 0x1f, R24 ;  /* 0x0000001fff0e7819 */ /* 0x000fe20000011418 */
[----:B------:R-:W-:Y:S01]  /*11f30*/  IMAD.SHL.U32 R2, R2, 0x8, RZ ;  /* 0x0000000802027824 */ /* 0x000fe200078e00ff */
[----:B------:R-:W-:Y:S01]  /*11f40*/  SHF.R.S32.HI R9, RZ, 0x3, R9 ;  /* 0x00000003ff097819 */ /* 0x000fe20000011409 */
[----:B------:R-:W-:Y:S01]  /*11f50*/  IMAD.IADD R22, R22, 0x1, -R12 ;  /* 0x0000000116167824 */ /* 0x000fe200078e0a0c */
[----:B------:R-:W-:Y:S01]  /*11f60*/  SHF.R.S32.HI R3, RZ, 0x1f, R11 ;  /* 0x0000001fff037819 */ /* 0x000fe2000001140b */
[----:B------:R-:W1:Y:S01]  /*11f70*/  S2R R12, SR_CTAID.X ;  /* 0x00000000000c7919 */ /* 0x000e620000002500 */
[C---:B------:R-:W-:Y:S01]  /*11f80*/  IMAD R15, R14.reuse, c[0x0][0x498], RZ ;  /* 0x000126000e0f7a24 */ /* 0x040fe200078e02ff */
[--C-:B------:R-:W-:Y:S01]  /*11f90*/  SHF.R.S32.HI R16, RZ, 0x5, R20.reuse ;  /* 0x00000005ff107819 */ /* 0x100fe20000011414 */
[----:B------:R-:W-:Y:S01]  /*11fa0*/  IMAD.SHL.U32 R17, R9, 0x40, RZ ;  /* 0x0000004009117824 */ /* 0x000fe200078e00ff */
[----:B------:R-:W-:Y:S01]  /*11fb0*/  LOP3.LUT P4, RZ, R11, 0x3, RZ, 0xc0, !PT ;  /* 0x000000030bff7812 */ /* 0x000fe2000788c0ff */
[----:B------:R-:W-:Y:S01]  /*11fc0*/  IMAD R14, R14, c[0x0][0x3f0], RZ ;  /* 0x0000fc000e0e7a24 */ /* 0x000fe200078e02ff */
[----:B------:R-:W-:Y:S01]  /*11fd0*/  SHF.R.S32.HI R20, RZ, 0x1f, R20 ;  /* 0x0000001fff147819 */ /* 0x000fe20000011414 */
[C---:B------:R-:W-:Y:S01]  /*11fe0*/  IMAD R15, R24.reuse, c[0x0][0x49c], R15 ;  /* 0x00012700180f7a24 */ /* 0x040fe200078e020f */
[----:B------:R-:W-:Y:S01]  /*11ff0*/  LEA.HI R11, R3, R11, RZ, 0x2 ;  /* 0x0000000b030b7211 */ /* 0x000fe200078f10ff */
[----:B------:R-:W-:Y:S01]  /*12000*/  IMAD R14, R24, c[0x0][0x3f4], R14 ;  /* 0x0000fd00180e7a24 */ /* 0x000fe200078e020e */
[----:B------:R-:W-:Y:S01]  /*12010*/  LOP3.LUT R17, R17, 0x1c0, RZ, 0xc0, !PT ;  /* 0x000001c011117812 */ /* 0x000fe200078ec0ff */
[----:B------:R-:W-:Y:S01]  /*12020*/  IMAD.SHL.U32 R3, R0, 0x8, RZ ;  /* 0x0000000800037824 */ /* 0x000fe200078e00ff */
[----:B------:R-:W-:Y:S01]  /*12030*/  LEA.HI R20, R20, R16, RZ, 0x3 ;  /* 0x0000001014147211 */ /* 0x000fe200078f18ff */
[----:B------:R-:W-:Y:S01]  /*12040*/  IMAD.WIDE.U32 R24, R24, c[0x0][0x3f0], R18 ;  /* 0x0000fc0018187a25 */ /* 0x000fe200078e0012 */
[----:B------:R-:W-:-:S02]  /*12050*/  LEA.HI R18, R10, R10, RZ, 0x1 ;  /* 0x0000000a0a127211 */ /* 0x000fc400078f08ff */
[----:B------:R-:W-:Y:S01]  /*12060*/  LOP3.LUT R20, R20, 0xffffff8, RZ, 0xc0, !PT ;  /* 0x0ffffff814147812 */ /* 0x000fe200078ec0ff */
[----:B------:R-:W-:Y:S01]  /*12070*/  IMAD R19, R0, 0x20, R9 ;  /* 0x0000002000137824 */ /* 0x000fe200078e0209 */
[----:B------:R-:W-:Y:S01]  /*12080*/  SHF.R.U32.HI R0, RZ, 0x3, R17 ;  /* 0x00000003ff007819 */ /* 0x000fe20000011611 */
[----:B------:R-:W-:Y:S01]  /*12090*/  IMAD.IADD R25, R25, 0x1, R14 ;  /* 0x0000000119197824 */ /* 0x000fe200078e020e */
[----:B------:R-:W-:Y:S01]  /*120a0*/  LOP3.LUT R17, R17, 0x38, R3, 0xf8, !PT ;  /* 0x0000003811117812 */ /* 0x000fe200078ef803 */
[----:B------:R-:W-:Y:S01]  /*120b0*/  IMAD.IADD R20, R16, 0x1, -R20 ;  /* 0x0000000110147824 */ /* 0x000fe200078e0a14 */
[----:B------:R-:W-:Y:S01]  /*120c0*/  LOP3.LUT R18, R18, 0x1ffffffe, RZ, 0xc0, !PT ;  /* 0x1ffffffe12127812 */ /* 0x000fe200078ec0ff */
[----:B------:R-:W-:Y:S01]  /*120d0*/  IMAD R16, R16, 0x200, R10 ;  /* 0x0000020010107824 */ /* 0x000fe200078e020a */
[----:B------:R-:W-:Y:S01]  /*120e0*/  LOP3.LUT R0, R17, R0, RZ, 0x3c, !PT ;  /* 0x0000000011007212 */ /* 0x000fe200078e3cff */
[----:B-1----:R-:W-:Y:S01]  /*120f0*/  IMAD R19, R12, 0x80, R19 ;  /* 0x000000800c137824 */ /* 0x002fe200078e0213 */
[----:B------:R-:W-:Y:S01]  /*12100*/  R2P PR, R22, 0x6 ;  /* 0x0000000616007804 */ /* 0x000fe20000000000 */
[----:B------:R-:W-:Y:S01]  /*12110*/  IMAD.IADD R10, R10, 0x1, -R18 ;  /* 0x000000010a0a7824 */ /* 0x000fe200078e0a12 */
[----:B------:R-:W-:Y:S01]  /*12120*/  LOP3.LUT R21, R22, 0x1, RZ, 0xc0, !PT ;  /* 0x0000000116157812 */ /* 0x000fe200078ec0ff */
[----:B------:R-:W-:Y:S01]  /*12130*/  @P0 IMAD.HI.U32 R17, R19, c[0x0][0x4ec], RZ ;  /* 0x00013b0013110a27 */ /* 0x000fe200078e00ff */
[----:B------:R-:W-:-:S02]  /*12140*/  SHF.R.S32.HI R11, RZ, 0x2, R11 ;  /* 0x00000002ff0b7819 */ /* 0x000fc4000001140b */
[----:B------:R-:W-:Y:S01]  /*12150*/  LOP3.LUT R2, R0, 0x7ffffe00, R2, 0xf8, !PT ;  /* 0x7ffffe0000027812 */ /* 0x000fe200078ef802 */
[----:B------:R-:W-:Y:S01]  /*12160*/  IMAD.SHL.U32 R22, R22, 0x40, RZ ;  /* 0x0000004016167824 */ /* 0x000fe200078e00ff */
[----:B------:R-:W-:Y:S01]  /*12170*/  ISETP.NE.U32.AND P3, PT, R21, 0x1, PT ;  /* 0x000000011500780c */ /* 0x000fe20003f65070 */
[----:B------:R-:W-:Y:S01]  /*12180*/  IMAD.MOV.U32 R18, RZ, RZ, R19 ;  /* 0x000000ffff127224 */ /* 0x000fe200078e0013 */
[----:B------:R-:W-:Y:S01]  /*12190*/  @P0 SHF.R.U32.HI R18, RZ, c[0x0][0x4f0], R17 ;  /* 0x00013c00ff120a19 */ /* 0x000fe20000011611 */
[----:B------:R-:W-:Y:S01]  /*121a0*/  IMAD R11, R20, 0x10, R11 ;  /* 0x00000010140b7824 */ /* 0x000fe200078e020b */
[----:B------:R-:W-:Y:S02]  /*121b0*/  LOP3.LUT R22, R22, 0x1c0, RZ, 0xc0, !PT ;  /* 0x000001c016167812 */ /* 0x000fe400078ec0ff */
[--C-:B------:R-:W-:Y:S01]  /*121c0*/  SHF.R.S32.HI R0, RZ, 0x1f, R18.reuse ;  /* 0x0000001fff007819 */ /* 0x100fe20000011412 */
[----:B------:R-:W-:Y:S01]  /*121d0*/  IMAD R10, R10, 0x8, R11 ;  /* 0x000000080a0a7824 */ /* 0x000fe200078e020b */
[----:B------:R-:W-:Y:S01]  /*121e0*/  LEA.HI R22, R22, R22, RZ, 0x1d ;  /* 0x0000001616167211 */ /* 0x000fe200078fe8ff */
[----:B------:R-:W-:Y:S01]  /*121f0*/  IMAD.MOV R14, RZ, RZ, -R18 ;  /* 0x000000ffff0e7224 */ /* 0x000fe200078e0a12 */
[----:B------:R-:W-:Y:S01]  /*12200*/  F2FP.PACK_AB R136, R137, R136 ;  /* 0x000000888988723e */ /* 0x000fe200000000ff */
[----:B------:R-:W-:Y:S01]  /*12210*/  IMAD R0, R0, c[0x0][0x3e0], RZ ;  /* 0x0000f80000007a24 */ /* 0x000fe200078e02ff */
[----:B------:R-:W-:Y:S01]  /*12220*/  F2FP.PACK_AB R138, R139, R138 ;  /* 0x0000008a8b8a723e */ /* 0x000fe200000000ff */
[----:B------:R-:W-:Y:S01]  /*12230*/  IMAD.U32 R16, R16, 0x2, R22 ;  /* 0x0000000210107824 */ /* 0x000fe200078e0016 */
[----:B------:R-:W-:Y:S01]  /*12240*/  F2FP.PACK_AB R140, R141, R140 ;  /* 0x0000008c8d8c723e */ /* 0x000fe200000000ff */
[----:B------:R-:W-:Y:S01]  /*12250*/  IMAD R10, R12, 0x80, R10 ;  /* 0x000000800c0a7824 */ /* 0x000fe200078e020a */
[----:B------:R-:W-:Y:S01]  /*12260*/  F2FP.PACK_AB R142, R143, R142 ;  /* 0x0000008e8f8e723e */ /* 0x000fe200000000ff */
[----:B------:R-:W-:Y:S01]  /*12270*/  IMAD.WIDE.U32 R24, R18, c[0x0][0x3e0], R24 ;  /* 0x0000f80012187a25 */ /* 0x000fe200078e0018 */
[----:B------:R-:W-:-:S02]  /*12280*/  F2FP.PACK_AB R144, R145, R144 ;  /* 0x000000909190723e */ /* 0x000fc400000000ff */
[----:B------:R-:W-:Y:S01]  /*12290*/  F2FP.PACK_AB R146, R147, R146 ;  /* 0x000000929392723e */ /* 0x000fe200000000ff */
[----:B------:R-:W-:Y:S01]  /*122a0*/  IMAD R0, R18, c[0x0][0x3e4], R0 ;  /* 0x0000f90012007a24 */ /* 0x000fe200078e0200 */
[----:B------:R-:W-:Y:S01]  /*122b0*/  F2FP.PACK_AB R148, R149, R148 ;  /* 0x000000949594723e */ /* 0x000fe200000000ff */
[----:B------:R-:W-:Y:S01]  /*122c0*/  IMAD.SHL.U32 R18, R16, 0x2, RZ ;  /* 0x0000000210127824 */ /* 0x000fe200078e00ff */
[----:B------:R-:W-:Y:S01]  /*122d0*/  BAR.SYNC.DEFER_BLOCKING 0x1, 0x100 ;  /* 0x0044000000007b1d */ /* 0x000fe20000010000 */
[----:B------:R-:W-:Y:S01]  /*122e0*/  @P0 IMAD.HI.U32 R16, R10, c[0x0][0x4ec], RZ ;  /* 0x00013b000a100a27 */ /* 0x000fe200078e00ff */
[----:B------:R-:W-:Y:S02]  /*122f0*/  F2FP.PACK_AB R150, R151, R150 ;  /* 0x000000969796723e */ /* 0x000fe400000000ff */
[----:B------:R-:W-:Y:S01]  /*12300*/  F2FP.PACK_AB R152, R153, R152 ;  /* 0x000000989998723e */ /* 0x000fe200000000ff */
[----:B------:R-:W-:Y:S01]  /*12310*/  IMAD R11, R12, 0x80, R11 ;  /* 0x000000800c0b7824 */ /* 0x000fe200078e020b */
[----:B------:R-:W-:Y:S01]  /*12320*/  F2FP.PACK_AB R154, R155, R154 ;  /* 0x0000009a9b9a723e */ /* 0x000fe200000000ff */
[----:B------:R-:W-:Y:S01]  /*12330*/  IMAD.MOV.U32 R17, RZ, RZ, R10 ;  /* 0x000000ffff117224 */ /* 0x000fe200078e000a */
[----:B------:R-:W-:Y:S01]  /*12340*/  @P0 SHF.R.U32.HI R17, RZ, c[0x0][0x4f0], R16 ;  /* 0x00013c00ff110a19 */ /* 0x000fe20000011610 */
[----:B------:R-:W-:Y:S01]  /*12350*/  IMAD.IADD R25, R25, 0x1, R0 ;  /* 0x0000000119197824 */ /* 0x000fe200078e0200 */
[C---:B------:R-:W-:Y:S01]  /*12360*/  ISETP.GE.OR P5, PT, R11.reuse, R13, P4 ;  /* 0x0000000d0b00720c */ /* 0x040fe200027a6670 */
[----:B------:R-:W-:Y:S01]  /*12370*/  IMAD R14, R14, c[0x0][0x4e8], R19 ;  /* 0x00013a000e0e7a24 */ /* 0x000fe200078e0213 */
[----:B------:R-:W-:-:S02]  /*12380*/  IADD3 R11, R11, 0x8, RZ ;  /* 0x000000080b0b7810 */ /* 0x000fc40007ffe0ff */
[----:B------:R-:W-:Y:S01]  /*12390*/  SHF.R.S32.HI R0, RZ, 0x1f, R17 ;  /* 0x0000001fff007819 */ /* 0x000fe20000011411 */
[----:B------:R-:W-:Y:S01]  /*123a0*/  IMAD.WIDE.U32 R22, R14, c[0x0][0x3d8], R24 ;  /* 0x0000f6000e167a25 */ /* 0x000fe200078e0018 */
[----:B------:R-:W-:Y:S02]  /*123b0*/  IADD3 R20, P0, R17, R26, RZ ;  /* 0x0000001a11147210 */ /* 0x000fe40007f1e0ff */
[C---:B------:R-:W-:Y:S02]  /*123c0*/  IADD3 R16, R18.reuse, 0x80, RZ ;  /* 0x0000008012107810 */ /* 0x040fe40007ffe0ff */
[----:B------:R-:W-:Y:S02]  /*123d0*/  ISETP.GE.OR P4, PT, R11, R13, P4 ;  /* 0x0000000d0b00720c */ /* 0x000fe40002786670 */
[----:B------:R-:W-:Y:S02]  /*123e0*/  IADD3 R11, R18, 0x70, RZ ;  /* 0x00000070120b7810 */ /* 0x000fe40007ffe0ff */
[----:B------:R-:W-:Y:S01]  /*123f0*/  IADD3.X R21, R0, R27, R15, P0, !PT ;  /* 0x0000001b00157210 */ /* 0x000fe200007fe40f */
[----:B------:R-:W-:Y:S01]  /*12400*/  IMAD.MOV.U32 R0, RZ, RZ, 0x20 ;  /* 0x00000020ff007424 */ /* 0x000fe200078e00ff */
[----:B------:R-:W-:Y:S01]  /*12410*/  @P3 IADD3 R11, R16, 0x10, RZ ;  /* 0x00000010100b3810 */ /* 0x000fe20007ffe0ff */
[----:B------:R-:W-:Y:S01]  /*12420*/  IMAD.MOV R16, RZ, RZ, -R17 ;  /* 0x000000ffff107224 */ /* 0x000fe200078e0a11 */
[----:B------:R-:W-:Y:S01]  /*12430*/  SHF.R.S32.HI R15, RZ, 0x1f, R14 ;  /* 0x0000001fff0f7819 */ /* 0x000fe2000001140e */
[----:B------:R-:W-:Y:S01]  /*12440*/  STS [R18+0x80], R160 ;  /* 0x000080a012007388 */ /* 0x000fe20000000800 */
[----:B------:R-:W-:Y:S01]  /*12450*/  SEL R0, R0, 0xffffffe0, !P1 ;  /* 0xffffffe000007807 */ /* 0x000fe20004800000 */
[----:B------:R-:W-:Y:S01]  /*12460*/  IMAD R17, R16, c[0x0][0x4e8], R10 ;  /* 0x00013a0010117a24 */ /* 0x000fe200078e020a */
[----:B------:R-:W-:Y:S01]  /*12470*/  F2FP.PACK_AB R36, R37, R36 ;  /* 0x000000242524723e */ /* 0x000fe200000000ff */
[----:B------:R-:W-:Y:S01]  /*12480*/  IMAD R15, R15, c[0x0][0x3d8], RZ ;  /* 0x0000f6000f0f7a24 */ /* 0x000fe200078e02ff */
[----:B------:R-:W-:Y:S01]  /*12490*/  STS [R18+0x480], R162 ;  /* 0x000480a212007388 */ /* 0x000fe20000000800 */
[----:B------:R-:W-:Y:S01]  /*124a0*/  IMAD.MOV.U32 R10, RZ, RZ, 0x40 ;  /* 0x00000040ff0a7424 */ /* 0x000fe200078e00ff */
[----:B------:R-:W-:Y:S01]  /*124b0*/  F2FP.PACK_AB R38, R39, R38 ;  /* 0x000000262726723e */ /* 0x000fe200000000ff */
[----:B------:R-:W-:Y:S01]  /*124c0*/  IMAD R15, R14, c[0x0][0x3dc], R15 ;  /* 0x0000f7000e0f7a24 */ /* 0x000fe200078e020f */
[----:B------:R-:W-:Y:S01]  /*124d0*/  SHF.R.S32.HI R14, RZ, 0x1f, R17 ;  /* 0x0000001fff0e7819 */ /* 0x000fe20000011411 */
[----:B------:R-:W-:Y:S01]  /*124e0*/  IMAD.IADD R16, R18, 0x1, R0 ;  /* 0x0000000112107824 */ /* 0x000fe200078e0200 */
[----:B------:R-:W-:Y:S01]  /*124f0*/  SEL R10, R10, 0xffffffc0, !P2 ;  /* 0xffffffc00a0a7807 */ /* 0x000fe20005000000 */
[----:B------:R-:W-:Y:S01]  /*12500*/  IMAD.IADD R0, R0, 0x1, R11 ;  /* 0x0000000100007824 */ /* 0x000fe200078e020b */
[----:B------:R-:W-:Y:S01]  /*12510*/  STS [R11], R156 ;  /* 0x0000009c0b007388 */ /* 0x000fe20000000800 */
[----:B------:R-:W-:Y:S01]  /*12520*/  IMAD R14, R14, c[0x0][0x488], RZ ;  /* 0x000122000e0e7a24 */ /* 0x000fe200078e02ff */
[----:B------:R-:W-:Y:S01]  /*12530*/  F2FP.PACK_AB R40, R41, R40 ;  /* 0x000000282928723e */ /* 0x000fe200000000ff */
[----:B------:R-:W-:Y:S01]  /*12540*/  IMAD.IADD R19, R18, 0x1, R10 ;  /* 0x0000000112137824 */ /* 0x000fe200078e020a */
[----:B------:R-:W-:Y:S01]  /*12550*/  STS [R11+0x400], R158 ;  /* 0x0004009e0b007388 */ /* 0x000fe20000000800 */
[----:B------:R-:W-:Y:S01]  /*12560*/  IMAD.WIDE.U32 R20, R17, c[0x0][0x488], R20 ;  /* 0x0001220011147a25 */ /* 0x000fe200078e0014 */
[----:B------:R-:W-:-:S02]  /*12570*/  F2FP.PACK_AB R42, R43, R42 ;  /* 0x0000002a2b2a723e */ /* 0x000fc400000000ff */
[----:B------:R-:W-:Y:S01]  /*12580*/  STS [R16+0x80], R132 ;  /* 0x0000808410007388 */ /* 0x000fe20000000800 */
[----:B------:R-:W-:Y:S01]  /*12590*/  IMAD R14, R17, c[0x0][0x48c], R14 ;  /* 0x00012300110e7a24 */ /* 0x000fe200078e020e */
[----:B------:R-:W-:Y:S01]  /*125a0*/  F2FP.PACK_AB R44, R45, R44 ;  /* 0x0000002c2d2c723e */ /* 0x000fe200000000ff */
[C---:B------:R-:W-:Y:S01]  /*125b0*/  IMAD.IADD R17, R10.reuse, 0x1, R11 ;  /* 0x000000010a117824 */ /* 0x040fe200078e020b */
[----:B------:R-:W-:Y:S01]  /*125c0*/  STS [R16+0x480], R134 ;  /* 0x0004808610007388 */ /* 0x000fe20000000800 */
[----:B------:R-:W-:Y:S01]  /*125d0*/  IMAD.IADD R25, R10, 0x1, R16 ;  /* 0x000000010a197824 */ /* 0x000fe200078e0210 */
[----:B------:R-:W-:Y:S01]  /*125e0*/  F2FP.PACK_AB R46, R47, R46 ;  /* 0x0000002e2f2e723e */ /* 0x000fe200000000ff */
[----:B------:R-:W-:Y:S01]  /*125f0*/  IMAD.IADD R10, R0, 0x1, R10 ;  /* 0x00000001000a7824 */ /* 0x000fe200078e020a */
[----:B------:R-:W-:Y:S01]  /*12600*/  STS [R0], R136 ;  /* 0x0000008800007388 */ /* 0x000fe20000000800 */
[----:B------:R-:W-:Y:S01]  /*12610*/  F2FP.PACK_AB R48, R49, R48 ;  /* 0x000000303130723e */ /* 0x000fe200000000ff */
[----:B------:R-:W-:Y:S01]  /*12620*/  IMAD.IADD R14, R21, 0x1, R14 ;  /* 0x00000001150e7824 */ /* 0x000fe200078e020e */
        /* <DEDUP_REMOVED lines=20> */
[----:B------:R-:W-:Y:S01]  /*12770*/  F2FP.PACK_AB R76, R77, R76 ;  /* 0x0000004c4d4c723e */ /* 0x000fe200000000ff */
[----:B------:R-:W-:Y:S01]  /*12780*/  IMAD R75, R12, 0x80, R9 ;  /* 0x000000800c4b7824 */ /* 0x000fe200078e0209 */
        /* <DEDUP_REMOVED lines=32> */
[----:B------:R-:W-:Y:S02]  /*12990*/  LEA R24, P0, R20, c[0x0][0x450], 0x2 ;  /* 0x0001140014187a11 */ /* 0x000fe400078010ff */
        /* <DEDUP_REMOVED lines=9> */
[----:B------:R-:W-:Y:S01]  /*12a30*/  LEA.HI.X R14, R20, c[0x0][0x454], R14, 0x2, P0 ;  /* 0x00011500140e7a11 */ /* 0x000fe200000f140e */
        /* <DEDUP_REMOVED lines=34> */
[----:B-1----:R-:W-:-:S03]  /*12c60*/  LEA R0, P0, R22, c[0x0][0x380], 0x1 ;  /* 0x0000e00016007a11 */ /* 0x002fc600078008ff */
[----:B------:R-:W-:Y:S04]  /*12c70*/  STS [R10+0xc000], R5 ;  /* 0x00c000050a007388 */ /* 0x000fe80000000800 */
[----:B------:R1:W-:Y:S04]  /*12c80*/  STS [R10+0xc400], R4 ;  /* 0x00c400040a007388 */ /* 0x0003e80000000800 */
[----:B------:R-:W-:Y:S04]  /*12c90*/  SHFL.IDX PT, R20, R24, RZ, 0x1c1f ;  /* 0x001c1fff18147589 */ /* 0x000fe800000e0000 */
[----:B------:R-:W2:Y:S04]  /*12ca0*/  SHFL.IDX PT, R21, R14, RZ, 0x1c1f ;  /* 0x001c1fff0e157589 */ /* 0x000ea800000e0000 */
[----:B------:R-:W-:Y:S06]  /*12cb0*/  BAR.SYNC.DEFER_BLOCKING 0x1, 0x100 ;  /* 0x0044000000007b1d */ /* 0x000fec0000010000 */
[----:B------:R-:W-:Y:S04]  /*12cc0*/  SHFL.IDX PT, R26, R24, 0x1, 0x1c1f ;  /* 0x003c1f00181a7f89 */ /* 0x000fe800000e0000 */
[----:B------:R-:W3:Y:S01]  /*12cd0*/  SHFL.IDX PT, R27, R14, 0x1, 0x1c1f ;  /* 0x003c1f000e1b7f89 */ /* 0x000ee200000e0000 */
[----:B-1----:R-:W-:-:S03]  /*12ce0*/  IMAD.SHL.U32 R10, R2, 0x2, RZ ;  /* 0x00000002020a7824 */ /* 0x002fc600078e00ff */
[----:B------:R1:W4:Y:S01]  /*12cf0*/  SHFL.IDX PT, R76, R0, RZ, 0x181f ;  /* 0x00181fff004c7589 */ /* 0x00032200000e0000 */
[----:B------:R-:W-:-:S05]  /*12d00*/  IMAD.IADD R2, R23, 0x1, R15 ;  /* 0x0000000117027824 */ /* 0x000fca00078e020f */
[----:B------:R-:W-:Y:S02]  /*12d10*/  LEA.HI.X R2, R22, c[0x0][0x384], R2, 0x1, P0 ;  /* 0x0000e10016027a11 */ /* 0x000fe400000f0c02 */
[----:B------:R-:W-:Y:S01]  /*12d20*/  ISETP.GE.AND P0, PT, R75, R13, PT ;  /* 0x0000000d4b00720c */ /* 0x000fe20003f06270 */
[----:B--2---:R1:W-:Y:S04]  /*12d30*/  @!P5 ST.E [R20.64], R7 ;  /* 0x000000071400d985 */ /* 0x0043e8000c101910 */
[----:B------:R1:W2:Y:S04]  /*12d40*/  SHFL.IDX PT, R77, R2, RZ, 0x181f ;  /* 0x00181fff024d7589 */ /* 0x0002a800000e0000 */
[----:B---3--:R1:W-:Y:S04]  /*12d50*/  @!P4 ST.E [R26.64], R8 ;  /* 0x000000081a00c985 */ /* 0x0083e8000c101910 */
[----:B------:R1:W3:Y:S04]  /*12d60*/  LDS.128 R60, [R10+0x1080] ;  /* 0x001080000a3c7984 */ /* 0x0002e80000000c00 */
        /* <DEDUP_REMOVED lines=21> */
[----:B------:R-:W4:Y:S01]  /*12ec0*/  LDS.128 R8, [R10+0xc080] ;  /* 0x00c080000a087984 */ /* 0x000f220000000c00 */
        /* <DEDUP_REMOVED lines=16> */
[----:B-1----:R2:W-:Y:S04]  /*12fd0*/  @!P1 ST.E.128 [R14.64], R20 ;  /* 0x000000140e009985 */ /* 0x0025e8000c101d10 */
[----:B----4-:R2:W-:Y:S02]  /*12fe0*/  @!P0 ST.E.128 [R76.64], R8 ;  /* 0x000000084c008985 */ /* 0x0105e4000c101d10 */
.L_x_1018:
[----:B--234-:R-:W-:Y:S05]  /*12ff0*/  BSYNC B0 ;  /* 0x0000000000007941 */ /* 0x01cfea0003800000 */
.L_x_1017:
        /* <DEDUP_REMOVED lines=30> */
.L_x_1020:
[----:B------:R-:W-:Y:S05]  /*131e0*/  BSYNC B0 ;  /* 0x0000000000007941 */ /* 0x000fea0003800000 */
.L_x_1019:
        /* <DEDUP_REMOVED lines=30> */
.L_x_1022:
[----:B------:R-:W-:Y:S05]  /*133d0*/  BSYNC B0 ;  /* 0x0000000000007941 */ /* 0x000fea0003800000 */
.L_x_1021:
[----:B------:R-:W-:Y:S01]  /*133e0*/  IADD3 R75, R75, 0x60, RZ ;  /* 0x000000604b4b7810 */ /* 0x000fe20007ffe0ff */
[----:B---3--:R3:W1:Y:S03]  /*133f0*/  SHFL.IDX PT, R11, R2, 0x3, 0x181f ;  /* 0x00781f00020b7f89 */ /* 0x00866600000e0000 */
[----:B------:R-:W-:Y:S01]  /*13400*/  ISETP.GE.AND P0, PT, R75, R13, PT ;  /* 0x0000000d4b00720c */ /* 0x000fe20003f06270 */
[----:B------:R3:W2:-:S12]  /*13410*/  SHFL.IDX PT, R10, R0, 0x3, 0x181f ;  /* 0x00781f00000a7f89 */ /* 0x00069800000e0000 */
[----:B------:R-:W-:Y:S05]  /*13420*/  @P0 EXIT ;  /* 0x000000000000094d */ /* 0x000fea0003800000 */
[C---:B------:R-:W-:Y:S02]  /*13430*/  IADD3 R9, R3.reuse, 0x40, RZ ;  /* 0x0000004003097810 */ /* 0x040fe40007ffe0ff */
[----:B-123--:R-:W-:Y:S02]  /*13440*/  IADD3 R2, R3, 0x80, RZ ;  /* 0x0000008003027810 */ /* 0x00efe40007ffe0ff */
[----:B------:R-:W-:Y:S02]  /*13450*/  ISETP.GE.AND P1, PT, R9, c[0x0][0x3c8], PT ;  /* 0x0000f20009007a0c */ /* 0x000fe40003f26270 */
[----:B------:R-:W-:Y:S02]  /*13460*/  ISETP.GE.AND P0, PT, R2, c[0x0][0x3c8], PT ;  /* 0x0000f20002007a0c */ /* 0x000fe40003f06270 */
[----:B------:R-:W-:-:S09]  /*13470*/  ISETP.GE.AND P2, PT, R3, c[0x0][0x3c8], PT ;  /* 0x0000f20003007a0c */ /* 0x000fd20003f46270 */
[----:B------:R-:W-:Y:S02]  /*13480*/  @!P1 SHF.R.S32.HI R8, RZ, 0x1f, R9 ;  /* 0x0000001fff089819 */ /* 0x000fe40000011409 */
[----:B------:R-:W-:Y:S02]  /*13490*/  @!P0 SHF.R.S32.HI R0, RZ, 0x1f, R2 ;  /* 0x0000001fff008819 */ /* 0x000fe40000011402 */
[----:B------:R-:W-:Y:S01]  /*134a0*/  @!P1 LEA.HI R8, R8, R9, RZ, 0x3 ;  /* 0x0000000908089211 */ /* 0x000fe200078f18ff */
[C-C-:B------:R-:W-:Y:S01]  /*134b0*/  @!P2 IMAD.WIDE R12, R3.reuse, 0x2, R10.reuse ;  /* 0x00000002030ca825 */ /* 0x140fe200078e020a */
        /* <DEDUP_REMOVED lines=17> */
.L_x_1016:
[----:B------:R-:W3:Y:S01]  /*135d0*/  S2R R9, SR_TID.X ;  /* 0x0000000000097919 */ /* 0x000ee20000002100 */
[----:B------:R-:W-:Y:S03]  /*135e0*/  BSSY B0, `(.L_x_1023) ;  /* 0x0000029000007945 */ /* 0x000fe60003800000 */
[----:B------:R-:W4:Y:S01]  /*135f0*/  S2R R7, SR_CTAID.Z ;  /* 0x0000000000077919 */ /* 0x000f220000002700 */
[----:B---3--:R-:W-:Y:S02]  /*13600*/  ISETP.GT.AND P0, PT, R9, 0x7f, PT ;  /* 0x0000007f0900780c */ /* 0x008fe40003f04270 */
[----:B-1--4-:R-:W-:-:S11]  /*13610*/  SHF.R.S32.HI R2, RZ, 0x1f, R7 ;  /* 0x0000001fff027819 */ /* 0x012fd60000011407 */
[----:B------:R-:W-:Y:S05]  /*13620*/  @P0 BRA `(.L_x_1024) ;  /* 0x0000024000000947 */ /* 0x000fea0003800000 */
[----:B------:R-:W1:Y:S01]  /*13630*/  S2R R3, SR_CTAID.X ;  /* 0x0000000000037919 */ /* 0x000e620000002500 */
[----:B------:R-:W-:-:S05]  /*13640*/  MOV R4, c[0x0][0x4e8] ;  /* 0x00013a0000047a02 */ /* 0x000fca0000000f00 */
[----:B------:R-:W-:Y:S01]  /*13650*/  IMAD R0, R4, c[0x0][0x388], RZ ;  /* 0x0000e20004007a24 */ /* 0x000fe200078e02ff */
[----:B-1----:R-:W-:-:S04]  /*13660*/  LEA R3, R3, R9, 0x7 ;  /* 0x0000000903037211 */ /* 0x002fc800078e38ff */
[----:B------:R-:W-:-:S13]  /*13670*/  ISETP.GE.AND P0, PT, R3, R0, PT ;  /* 0x000000000300720c */ /* 0x000fda0003f06270 */
[----:B------:R-:W-:Y:S05]  /*13680*/  @P0 BRA `(.L_x_1024) ;  /* 0x000001e000000947 */ /* 0x000fea0003800000 */
[----:B------:R-:W-:Y:S01]  /*13690*/  ISETP.NE.AND P0, PT, R4, 0x1, PT ;  /* 0x000000010400780c */ /* 0x000fe20003f05270 */
[----:B------:R-:W-:Y:S01]  /*136a0*/  ULDC.64 UR4, c[0x0][0x490] ;  /* 0x0001240000047ab9 */ /* 0x000fe20000000a00 */
[----:B------:R-:W-:Y:S01]  /*136b0*/  IMAD.MOV.U32 R6, RZ, RZ, R3 ;  /* 0x000000ffff067224 */ /* 0x000fe200078e0003 */
[----:B------:R-:W-:Y:S02]  /*136c0*/  UIMAD UR7, UR6, UR4, URZ ;  /* 0x00000004060772a4 */ /* 0x000fe4000f8e023f */
[----:B--2---:R-:W-:Y:S02]  /*136d0*/  UIMAD.WIDE.U32 UR10, UR9, UR4, URZ ;  /* 0x00000004090a72a5 */ /* 0x004fe4000f8e003f */
[----:B------:R-:W-:-:S04]  /*136e0*/  UIMAD UR4, UR9, UR5, UR7 ;  /* 0x00000005090472a4 */ /* 0x000fc8000f8e0207 */
[----:B------:R-:W-:Y:S01]  /*136f0*/  UIADD3 UR4, UR11, UR4, URZ ;  /* 0x000000040b047290 */ /* 0x000fe2000fffe03f */
[----:B------:R-:W-:Y:S01]  /*13700*/  MOV R4, UR10 ;  /* 0x0000000a00047c02 */ /* 0x000fe20008000f00 */
[----:B------:R-:W-:-:S04]  /*13710*/  @P0 IMAD.HI.U32 R0, R3, c[0x0][0x4ec], RZ ;  /* 0x00013b0003000a27 */ /* 0x000fc800078e00ff */
[----:B------:R-:W-:Y:S01]  /*13720*/  MOV R11, UR4 ;  /* 0x00000004000b7c02 */ /* 0x000fe20008000f00 */
[----:B------:R-:W-:Y:S01]  /*13730*/  IMAD.MOV.U32 R10, RZ, RZ, R4 ;  /* 0x000000ffff0a7224 */ /* 0x000fe200078e0004 */
[----:B------:R-:W-:Y:S01]  /*13740*/  @P0 SHF.R.U32.HI R6, RZ, c[0x0][0x4f0], R0 ;  /* 0x00013c00ff060a19 */ /* 0x000fe20000011600 */
[----:B------:R-:W-:Y:S02]  /*13750*/  IMAD.U32 R5, RZ, RZ, UR11 ;  /* 0x0000000bff057e24 */ /* 0x000fe4000f8e00ff */
[----:B------:R-:W-:-:S04]  /*13760*/  IMAD.WIDE.U32 R10, R7, c[0x0][0x498], R10 ;  /* 0x00012600070a7a25 */ /* 0x000fc800078e000a */
[----:B------:R-:W-:Y:S01]  /*13770*/  IMAD.MOV R0, RZ, RZ, -R6 ;  /* 0x000000ffff007224 */ /* 0x000fe200078e0a06 */
[----:B------:R-:W-:-:S03]  /*13780*/  IADD3 R10, P0, R6, R10, RZ ;  /* 0x0000000a060a7210 */ /* 0x000fc60007f1e0ff */
[----:B------:R-:W-:Y:S01]  /*13790*/  IMAD R5, R0, c[0x0][0x4e8], R3 ;  /* 0x00013a0000057a24 */ /* 0x000fe200078e0203 */
[----:B------:R-:W-:Y:S01]  /*137a0*/  SHF.R.S32.HI R3, RZ, 0x1f, R6 ;  /* 0x0000001fff037819 */ /* 0x000fe20000011406 */
[----:B------:R-:W-:-:S03]  /*137b0*/  IMAD R0, R2, c[0x0][0x498], RZ ;  /* 0x0001260002007a24 */ /* 0x000fc600078e02ff */
[----:B------:R-:W-:Y:S01]  /*137c0*/  SHF.R.S32.HI R4, RZ, 0x1f, R5 ;  /* 0x0000001fff047819 */ /* 0x000fe20000011405 */
[----:B------:R-:W-:-:S04]  /*137d0*/  IMAD R0, R7, c[0x0][0x49c], R0 ;  /* 0x0001270007007a24 */ /* 0x000fc800078e0200 */
[----:B------:R-:W-:Y:S01]  /*137e0*/  IMAD R4, R4, c[0x0][0x488], RZ ;  /* 0x0001220004047a24 */ /* 0x000fe200078e02ff */
[----:B------:R-:W-:Y:S02]  /*137f0*/  IADD3.X R11, R3, R11, R0, P0, !PT ;  /* 0x0000000b030b7210 */ /* 0x000fe400007fe400 */
[----:B------:R-:W-:Y:S01]  /*13800*/  MOV R0, 0xff800000 ;  /* 0xff80000000007802 */ /* 0x000fe20000000f00 */
[C---:B------:R-:W-:Y:S02]  /*13810*/  IMAD R4, R5.reuse, c[0x0][0x48c], R4 ;  /* 0x0001230005047a24 */ /* 0x040fe400078e0204 */
[----:B------:R-:W-:-:S05]  /*13820*/  IMAD.WIDE.U32 R10, R5, c[0x0][0x488], R10 ;  /* 0x00012200050a7a25 */ /* 0x000fca00078e000a */
[----:B------:R-:W-:Y:S02]  /*13830*/  IADD3 R4, R11, R4, RZ ;  /* 0x000000040b047210 */ /* 0x000fe40007ffe0ff */
[----:B------:R-:W-:-:S04]  /*13840*/  LEA R12, P0, R10, c[0x0][0x450], 0x2 ;  /* 0x000114000a0c7a11 */ /* 0x000fc800078010ff */
[----:B------:R-:W-:-:S05]  /*13850*/  LEA.HI.X R13, R10, c[0x0][0x454], R4, 0x2, P0 ;  /* 0x000115000a0d7a11 */ /* 0x000fca00000f1404 */
[----:B------:R1:W-:Y:S04]  /*13860*/  STG.E [R12.64], R0 ;  /* 0x000000000c007986 */ /* 0x0003e8000c101910 */
.L_x_1024:
[----:B------:R-:W-:Y:S05]  /*13870*/  BSYNC B0 ;  /* 0x0000000000007941 */ /* 0x000fea0003800000 */
.L_x_1023:
[----:B-1----:R-:W1:Y:S01]  /*13880*/  S2R R0, SR_CTAID.X ;  /* 0x0000000000007919 */ /* 0x002e620000002500 */
[----:B------:R-:W-:Y:S01]  /*13890*/  SHF.R.S32.HI R5, RZ, 0x1f, R9 ;  /* 0x0000001fff057819 */ /* 0x000fe20000011409 */
[----:B------:R-:W-:Y:S01]  /*138a0*/  IMAD.MOV.U32 R4, RZ, RZ, c[0x0][0x4e8] ;  /* 0x00013a00ff047624 */ /* 0x000fe200078e00ff */
[----:B------:R-:W-:Y:S01]  /*138b0*/  ULDC.64 UR4, c[0x0][0x3e8] ;  /* 0x0000fa0000047ab9 */ /* 0x000fe20000000a00 */
[----:B------:R-:W-:Y:S01]  /*138c0*/  IMAD R2, R2, c[0x0][0x3f0], RZ ;  /* 0x0000fc0002027a24 */ /* 0x000fe200078e02ff */
[----:B------:R-:W-:Y:S01]  /*138d0*/  LEA.HI R5, R5, R9, RZ, 0x3 ;  /* 0x0000000905057211 */ /* 0x000fe200078f18ff */
[----:B------:R-:W-:Y:S01]  /*138e0*/  UIMAD UR6, UR6, UR4, URZ ;  /* 0x00000004060672a4 */ /* 0x000fe2000f8e023f */
[C---:B------:R-:W-:Y:S01]  /*138f0*/  ISETP.NE.AND P0, PT, R4.reuse, 0x1, PT ;  /* 0x000000010400780c */ /* 0x040fe20003f05270 */
[----:B--2---:R-:W-:Y:S01]  /*13900*/  UIMAD.WIDE.U32 UR10, UR9, UR4, URZ ;  /* 0x00000004090a72a5 */ /* 0x004fe2000f8e003f */
        /* <DEDUP_REMOVED lines=10> */
[C---:B------:R-:W-:Y:S01]  /*139b0*/  LEA R6, R9.reuse, R5, 0x5 ;  /* 0x0000000509067211 */ /* 0x040fe200078e28ff */
[----:B------:R-:W-:Y:S01]  /*139c0*/  IMAD.SHL.U32 R9, R9, 0x8, RZ ;  /* 0x0000000809097824 */ /* 0x000fe200078e00ff */
[----:B------:R-:W-:-:S03]  /*139d0*/  MOV R11, UR4 ;  /* 0x00000004000b7c02 */ /* 0x000fc60008000f00 */
[C---:B-1----:R-:W-:Y:S01]  /*139e0*/  IMAD R6, R0.reuse, 0x80, R6 ;  /* 0x0000008000067824 */ /* 0x042fe200078e0206 */
        /* <DEDUP_REMOVED lines=10> */
[----:B------:R-:W-:Y:S01]  /*13a90*/  IMAD R3, R3, c[0x0][0x4e8], R6 ;  /* 0x00013a0003037a24 */ /* 0x000fe200078e0206 */
[C---:B------:R-:W-:Y:S01]  /*13aa0*/  IADD3 R6, R9.reuse, 0xc0, RZ ;  /* 0x000000c009067810 */ /* 0x040fe20007ffe0ff */
[----:B------:R-:W-:Y:S01]  /*13ab0*/  IMAD R7, R8, c[0x0][0x3e4], R7 ;  /* 0x0000f90008077a24 */ /* 0x000fe200078e0207 */
[----:B------:R-:W-:Y:S02]  /*13ac0*/  IADD3 R8, R9, 0x40, RZ ;  /* 0x0000004009087810 */ /* 0x000fe40007ffe0ff */
[----:B------:R-:W-:Y:S02]  /*13ad0*/  SHF.R.S32.HI R2, RZ, 0x1f, R3 ;  /* 0x0000001fff027819 */ /* 0x000fe40000011403 */
[----:B------:R-:W-:Y:S02]  /*13ae0*/  IADD3 R11, R11, R7, RZ ;  /* 0x000000070b0b7210 */ /* 0x000fe40007ffe0ff */
[----:B------:R-:W-:Y:S01]  /*13af0*/  IADD3 R7, R9, 0x80, RZ ;  /* 0x0000008009077810 */ /* 0x000fe20007ffe0ff */
[----:B------:R-:W-:-:S02]  /*13b00*/  IMAD R2, R2, c[0x0][0x3d8], RZ ;  /* 0x0000f60002027a24 */ /* 0x000fc400078e02ff */
[----:B------:R-:W-:-:S04]  /*13b10*/  IMAD.WIDE.U32 R10, R3, c[0x0][0x3d8], R10 ;  /* 0x0000f600030a7a25 */ /* 0x000fc800078e000a */
[----:B------:R-:W-:-:S04]  /*13b20*/  IMAD R2, R3, c[0x0][0x3dc], R2 ;  /* 0x0000f70003027a24 */ /* 0x000fc800078e0202 */
        /* <DEDUP_REMOVED lines=28> */
.L_x_1026:
[----:B------:R-:W-:Y:S05]  /*13cf0*/  BSYNC B0 ;  /* 0x0000000000007941 */ /* 0x000fea0003800000 */
.L_x_1025:
        /* <DEDUP_REMOVED lines=27> */
.L_x_1028:
[----:B------:R-:W-:Y:S05]  /*13eb0*/  BSYNC B0 ;  /* 0x0000000000007941 */ /* 0x000fea0003800000 */
.L_x_1027:
        /* <DEDUP_REMOVED lines=27> */
.L_x_1030:
[----:B------:R-:W-:Y:S05]  /*14070*/  BSYNC B0 ;  /* 0x0000000000007941 */ /* 0x000fea0003800000 */
.L_x_1029:
        /* <DEDUP_REMOVED lines=28> */
.L_x_1031:
        /* <DEDUP_REMOVED lines=12> */
.L_x_1783:


//--------------------- .text._ZN7cutlass13device_kernelIN5flash19enable_sm80_to_sm89INS1_16FlashAttnFwdSm80INS1_25CollectiveMainloopFwdSm80ILi8ELi1ELb0EN4cute5tupleIJNS5_1CILi128EEENS7_ILi64EEENS7_ILi256EEEEEELi256ENS_6half_tEfNS_4arch4Sm80ELb0ELb1ELb0ELb1ELb1ELb0ELb1ELb0EEENS1_21CollectiveEpilogueFwdINS6_IJS8_SA_S9_EEENS6_IJNS7_ILi1EEESI_SI_EEESC_SE_Li256ELb1ELb1ELb0ELb0EEENS1_19SingleTileSchedulerILb1ELb0ELb1ELi128EEEEEEEEEvNT_6ParamsE --------------------------
	.section	.text._ZN7cutlass13device_kernelIN5flash19enable_sm80_to_sm89INS1_16FlashAttnFwdSm80INS1_25CollectiveMainloopFwdSm80ILi8ELi1ELb0EN4cute5tupleIJNS5_1CILi128EEENS7_ILi64EEENS7_ILi256EEEEEELi256ENS_6half_tEfNS_4arch4Sm80ELb0ELb1ELb0ELb1ELb1ELb0ELb1ELb0EEENS1_21CollectiveEpilogueFwdINS6_IJS8_SA_S9_EEENS6_IJNS7_ILi1EEESI_SI_EEESC_SE_Li256ELb1ELb1ELb0ELb0EEENS1_19SingleTileSchedulerILb1ELb0ELb1ELi128EEEEEEEEEvNT_6ParamsE,"ax",@progbits
	.sectioninfo	@"SHI_REGISTERS=255"
	.align	128
.text._ZN7cutlass13device_kernelIN5flash19enable_sm80_to_sm89INS1_16FlashAttnFwdSm80INS1_25CollectiveMainloopFwdSm80ILi8ELi1ELb0EN4cute5tupleIJNS5_1CILi128EEENS7_ILi64EEENS7_ILi256EEEEEELi256ENS_6half_tEfNS_4arch4Sm80ELb0ELb1ELb0ELb1ELb1ELb0ELb1ELb0EEENS1_21CollectiveEpilogueFwdINS6_IJS8_SA_S9_EEENS6_IJNS7_ILi1EEESI_SI_EEESC_SE_Li256ELb1ELb1ELb0ELb0EEENS1_19SingleTileSchedulerILb1ELb0ELb1ELi128EEEEEEEEEvNT_6ParamsE:
        .type           _ZN7cutlass13device_kernelIN5flash19enable_sm80_to_sm89INS1_16FlashAttnFwdSm80INS1_25CollectiveMainloopFwdSm80ILi8ELi1ELb0EN4cute5tupleIJNS5_1CILi128EEENS7_ILi64EEENS7_ILi256EEEEEELi256ENS_6half_tEfNS_4arch4Sm80ELb0ELb1ELb0ELb1ELb1ELb0ELb1ELb0EEENS1_21CollectiveEpilogueFwdINS6_IJS8_SA_S9_EEENS6_IJNS7_ILi1EEESI_SI_EEESC_SE_Li256ELb1ELb1ELb0ELb0EEENS1_19SingleTileSchedulerILb1ELb0ELb1ELi128EEEEEEEEEvNT_6ParamsE,@function
        .size           _ZN7cutlass13device_kernelIN5flash19enable_sm80_to_sm89INS1_16FlashAttnFwdSm80INS1_25CollectiveMainloopFwdSm80ILi8ELi1ELb0EN4cute5tupleIJNS5_1CILi128EEENS7_ILi64EEENS7_ILi256EEEEEELi256ENS_6half_tEfNS_4arch4Sm80ELb0ELb1ELb0ELb1ELb1ELb0ELb1ELb0EEENS1_21CollectiveEpilogueFwdINS6_IJS8_SA_S9_EEENS6_IJNS7_ILi1EEESI_SI_EEESC_SE_Li256ELb1ELb1ELb0ELb0EEENS1_19SingleTileSchedulerILb1ELb0ELb1ELi128EEEEEEEEEvNT_6ParamsE,(.L_x_1784 - _ZN7cutlass13device_kernelIN5flash19enable_sm80_to_sm89INS1_16FlashAttnFwdSm80INS1_25CollectiveMainloopFwdSm80ILi8ELi1ELb0EN4cute5tupleIJNS5_1CILi128EEENS7_ILi64EEENS7_ILi256EEEEEELi256ENS_6half_tEfNS_4arch4Sm80ELb0ELb1ELb0ELb1ELb1ELb0ELb1ELb0EEENS1_21CollectiveEpilogueFwdINS6_IJS8_SA_S9_EEENS6_IJNS7_ILi1EEESI_SI_EEESC_SE_Li256ELb1ELb1ELb0ELb0EEENS1_19SingleTileSchedulerILb1ELb0ELb1ELi128EEEEEEEEEvNT_6ParamsE)
        .other          _ZN7cutlass13device_kernelIN5flash19enable_sm80_to_sm89INS1_16FlashAttnFwdSm80INS1_25CollectiveMainloopFwdSm80ILi8ELi1ELb0EN4cute5tupleIJNS5_1CILi128EEENS7_ILi64EEENS7_ILi256EEEEEELi256ENS_6half_tEfNS_4arch4Sm80ELb0ELb1ELb0ELb1ELb1ELb0ELb1ELb0EEENS1_21CollectiveEpilogueFwdINS6_IJS8_SA_S9_EEENS6_IJNS7_ILi1EEESI_SI_EEESC_SE_Li256ELb1ELb1ELb0ELb0EEENS1_19SingleTileSchedulerILb1ELb0ELb1ELi128EEEEEEEEEvNT_6ParamsE,@"STO_CUDA_ENTRY STV_DEFAULT"
_ZN7cutlass13device_kernelIN5flash19enable_sm80_to_sm89INS1_16FlashAttnFwdSm80INS1_25CollectiveMainloopFwdSm80ILi8ELi1ELb0EN4cute5tupleIJNS5_1CILi128EEENS7_ILi64EEENS7_ILi256EEEEEELi256ENS_6half_tEfNS_4arch4Sm80ELb0ELb1ELb0ELb1ELb1ELb0ELb1ELb0EEENS1_21CollectiveEpilogueFwdINS6_IJS8_SA_S9_EEENS6_IJNS7_ILi1EEESI_SI_EEESC_SE_Li256ELb1ELb1ELb0ELb0EEENS1_19SingleTileSchedulerILb1ELb0ELb1ELi128EEEEEEEEEvNT_6ParamsE:
        /* <DEDUP_REMOVED lines=20> */
.L_x_1033:
        /* <DEDUP_REMOVED lines=13> */
.L_x_1035:
[----:B------:R-:W-:Y:S02]  /*0210*/  ULDC UR5, c[0x0][0x54c] ;  /* 0x0001530000057ab9 */ /* 0x000fe40000000800 */
.L_x_1034:
[----:B------:R-:W-:Y:S02]  /*0220*/  ULDC UR4, c[0x0][0x548] ;  /* 0x0001520000047ab9 */ /* 0x000fe40000000800 */
[----:B------:R-:W-:-:S02]  /*0230*/  USHF.L.U32 UR26, UR27, 0x7, URZ ;  /* 0x000000071b1a7899 */ /* 0x000fc4000800063f */
[----:B------:R-:W-:-:S04]  /*0240*/  UIMAD UR4, UR5, UR4, URZ ;  /* 0x00000004050472a4 */ /* 0x000fc8000f8e023f */
[----:B------:R-:W-:-:S04]  /*0250*/  UISETP.GE.AND UP0, UPT, UR26, UR4, UPT ;  /* 0x000000041a00728c */ /* 0x000fc8000bf06270 */
[----:B------:R-:W-:Y:S01]  /*0260*/  USEL UR13, UR13, 0xffffffff, !UP0 ;  /* 0xffffffff0d0d7887 */ /* 0x000fe2000c000000 */
[----:B------:R-:W-:Y:S05]  /*0270*/  BRA `(.L_x_1036) ;  /* 0x000001b000007947 */ /* 0x000fea0003800000 */
.L_x_1032:
        /* <DEDUP_REMOVED lines=8> */
.L_x_1037:
        /* <DEDUP_REMOVED lines=13> */
.L_x_1039:
[----:B------:R-:W-:Y:S02]  /*03d0*/  ULDC UR5, c[0x0][0x54c] ;  /* 0x0001530000057ab9 */ /* 0x000fe40000000800 */
.L_x_1038:
[----:B------:R-:W-:Y:S02]  /*03e0*/  ULDC UR4, c[0x0][0x548] ;  /* 0x0001520000047ab9 */ /* 0x000fe40000000800 */
[----:B------:R-:W-:-:S02]  /*03f0*/  USHF.L.U32 UR26, UR27, 0x7, URZ ;  /* 0x000000071b1a7899 */ /* 0x000fc4000800063f */
[----:B------:R-:W-:-:S04]  /*0400*/  UIMAD UR4, UR5, UR4, URZ ;  /* 0x00000004050472a4 */ /* 0x000fc8000f8e023f */
[----:B------:R-:W-:-:S04]  /*0410*/  UISETP.GE.AND UP0, UPT, UR26, UR4, UPT ;  /* 0x000000041a00728c */ /* 0x000fc8000bf06270 */
[----:B------:R-:W-:-:S06]  /*0420*/  USEL UR13, UR13, 0xffffffff, !UP0 ;  /* 0xffffffff0d0d7887 */ /* 0x000fcc000c000000 */
.L_x_1036:
        /* <DEDUP_REMOVED lines=42> */
[----:B------:R1:W2:Y:S04]  /*06d0*/  LDG.E R0, [R4.64] ;  /* 0x0000001204007981 */ /* 0x0002a8000c1e1900 */
[----:B-1----:R-:W4:Y:S01]  /*06e0*/  LDG.E R4, [R4.64+0x4] ;  /* 0x0000041204047981 */ /* 0x002f22000c1e1900 */
[----:B--23--:R-:W1:Y:S08]  /*06f0*/  R2UR UR12, R0 ;  /* 0x00000000000c73c2 */ /* 0x00ce7000000e0000 */
[----:B----4-:R-:W1:Y:S02]  /*0700*/  R2UR UR4, R4 ;  /* 0x00000000040473c2 */ /* 0x010e6400000e0000 */
[----:B-1----:R-:W-:-:S06]  /*0710*/  UIADD3 UR12, -UR12, UR4, URZ ;  /* 0x000000040c0c7290 */ /* 0x002fcc000fffe13f */
.L_x_1040:
        /* <DEDUP_REMOVED lines=10> */
.L_x_1041:
        /* <DEDUP_REMOVED lines=12> */
.L_x_1042:
[----:B------:R-:W-:Y:S02]  /*0880*/  ULDC UR4, c[0x0][0x2c4] ;  /* 0x0000b10000047ab9 */ /* 0x000fe40000000800 */
[----:B------:R-:W-:-:S02]  /*0890*/  UISETP.NE.AND UP2, UPT, UR4, 0x1, UPT ;  /* 0x000000010400788c */ /* 0x000fc4000bf45270 */
[----:B------:R-:W-:Y:S02]  /*08a0*/  ULDC.64 UR6, c[0x0][0x2c8] ;  /* 0x0000b20000067ab9 */ /* 0x000fe40000000a00 */
[----:B------:R-:W-:Y:S02]  /*08b0*/  ULDC.64 UR4, c[0x0][0x328] ;  /* 0x0000ca0000047ab9 */ /* 0x000fe40000000a00 */
[----:B------:R-:W-:Y:S02]  /*08c0*/  UISETP.GE.AND UP1, UPT, UR5, 0x1, UPT ;  /* 0x000000010500788c */ /* 0x000fe4000bf26270 */
[----:B------:R-:W-:Y:S02]  /*08d0*/  UIADD3 UR8, -UR11, UR8, URZ ;  /* 0x000000080b087290 */ /* 0x000fe4000fffe13f */
[----:B------:R-:W-:Y:S02]  /*08e0*/  UIADD3 UR15, UR26, 0x7f, URZ ;  /* 0x0000007f1a0f7890 */ /* 0x000fe4000fffe03f */
[----:B------:R-:W-:Y:S01]  /*08f0*/  @UP2 UIADD3 UR16, UR26, 0x7f, URZ ;  /* 0x0000007f1a102890 */ /* 0x000fe2000fffe03f */
[----:B------:R-:W-:-:S03]  /*0900*/  PLOP3.LUT P0, PT, PT, PT, UP1, 0x40, 0x0 ;  /* 0x000000000000781c */ /* 0x000fc60003f0e818 */
[----:B------:R-:W-:Y:S02]  /*0910*/  UIMAD.WIDE.U32 UR16, UR16, UR6, URZ ;  /* 0x00000006101072a5 */ /* 0x000fe4000f8e003f */
[----:B---3--:R-:W-:Y:S02]  /*0920*/  UIADD3 UR6, UR8, 0x1, -UR12 ;  /* 0x0000000108067890 */ /* 0x008fe4000fffe80c */
[----:B------:R-:W-:-:S04]  /*0930*/  @UP2 USHF.R.U32.HI UR15, URZ, UR7, UR17 ;  /* 0x000000073f0f2299 */ /* 0x000fc80008011611 */
[----:B------:R-:W-:-:S04]  /*0940*/  UIADD3 UR6, UR6, UR15, URZ ;  /* 0x0000000f06067290 */ /* 0x000fc8000fffe03f */
[----:B------:R-:W-:Y:S01]  /*0950*/  UIADD3 UR4, UR6, UR4, URZ ;  /* 0x0000000406047290 */ /* 0x000fe2000fffe03f */
        /* <DEDUP_REMOVED lines=11> */
.L_x_1044:
[----:B------:R-:W-:Y:S02]  /*0a10*/  UISETP.NE.AND UP0, UPT, UR5, 0x1, UPT ;  /* 0x000000010500788c */ /* 0x000fe4000bf05270 */
[----:B------:R-:W-:Y:S02]  /*0a20*/  ULDC.64 UR6, c[0x0][0x330] ;  /* 0x0000cc0000067ab9 */ /* 0x000fe40000000a00 */
[----:B------:R-:W-:-:S07]  /*0a30*/  UIMAD.WIDE.U32 UR16, UR15, UR6, URZ ;  /* 0x000000060f1072a5 */ /* 0x000fce000f8e003f */
[----:B------:R-:W-:Y:S02]  /*0a40*/  @UP0 USHF.R.U32.HI UR15, URZ, UR7, UR17 ;  /* 0x000000073f0f0299 */ /* 0x000fe40008011611 */
.L_x_1045:
[----:B------:R-:W-:Y:S02]  /*0a50*/  ULDC UR6, c[0x0][0x32c] ;  /* 0x0000cb0000067ab9 */ /* 0x000fe40000000800 */
[----:B------:R-:W-:-:S04]  /*0a60*/  UIMAD UR6, UR15, UR5, UR6 ;  /* 0x000000050f0672a4 */ /* 0x000fc8000f8e0206 */
[----:B------:R-:W-:-:S04]  /*0a70*/  UISETP.LT.AND UP0, UPT, UR4, UR6, UPT ;  /* 0x000000060400728c */ /* 0x000fc8000bf01270 */
[----:B------:R-:W-:Y:S02]  /*0a80*/  USEL UR4, UR4, UR6, UP0 ;  /* 0x0000000604047287 */ /* 0x000fe40008000000 */
.L_x_1043:
[----:B------:R-:W-:Y:S01]  /*0a90*/  UIADD3 UR17, UR8, 0x3f, URZ ;  /* 0x0000003f08117890 */ /* 0x000fe2000fffe03f */
[----:B------:R-:W-:Y:S01]  /*0aa0*/  PLOP3.LUT P0, PT, PT, PT, UP1, 0x40, 0x0 ;  /* 0x000000000000781c */ /* 0x000fe20003f0e818 */
[----:B------:R-:W-:Y:S02]  /*0ab0*/  UIADD3 UR15, UR4, 0x3f, URZ ;  /* 0x0000003f040f7890 */ /* 0x000fe4000fffe03f */
[----:B------:R-:W-:Y:S02]  /*0ac0*/  ULDC.64 UR6, c[0x0][0x2c8] ;  /* 0x0000b20000067ab9 */ /* 0x000fe40000000a00 */
[----:B------:R-:W-:Y:S02]  /*0ad0*/  UIMAD.WIDE.U32 UR22, UR26, UR6, URZ ;  /* 0x000000061a1672a5 */ /* 0x000fe4000f8e003f */
[----:B------:R-:W-:Y:S02]  /*0ae0*/  USHF.R.S32.HI UR16, URZ, 0x1f, UR17 ;  /* 0x0000001f3f107899 */ /* 0x000fe40008011411 */
[----:B------:R-:W-:-:S02]  /*0af0*/  USHF.R.S32.HI UR6, URZ, 0x1f, UR15 ;  /* 0x0000001f3f067899 */ /* 0x000fc4000801140f */
[----:B------:R-:W-:Y:S02]  /*0b00*/  ULEA.HI UR16, UR16, UR17, URZ, 0x6 ;  /* 0x0000001110107291 */ /* 0x000fe4000f8f303f */
[----:B------:R-:W-:Y:S02]  /*0b10*/  ULEA.HI UR6, UR6, UR15, URZ, 0x6 ;  /* 0x0000000f06067291 */ /* 0x000fe4000f8f303f */
[----:B------:R-:W-:Y:S02]  /*0b20*/  UMOV UR4, UR26 ;  /* 0x0000001a00047c82 */ /* 0x000fe40008000000 */
[----:B------:R-:W-:Y:S02]  /*0b30*/  @UP2 USHF.R.U32.HI UR4, URZ, UR7, UR23 ;  /* 0x000000073f042299 */ /* 0x000fe40008011617 */
[----:B------:R-:W-:Y:S02]  /*0b40*/  USHF.R.S32.HI UR16, URZ, 0x6, UR16 ;  /* 0x000000063f107899 */ /* 0x000fe40008011410 */
[----:B------:R-:W-:-:S02]  /*0b50*/  USHF.R.S32.HI UR22, URZ, 0x6, UR6 ;  /* 0x000000063f167899 */ /* 0x000fc40008011406 */
[----:B------:R-:W-:Y:S02]  /*0b60*/  UIADD3 UR23, UR8, -UR12, URZ ;  /* 0x8000000c08177290 */ /* 0x000fe4000fffe03f */
[----:B------:R-:W-:Y:S02]  /*0b70*/  UISETP.LT.AND UP0, UPT, UR16, UR22, UPT ;  /* 0x000000161000728c */ /* 0x000fe4000bf01270 */
[----:B------:R-:W-:Y:S02]  /*0b80*/  UIADD3 UR7, UR23, UR4, URZ ;  /* 0x0000000417077290 */ /* 0x000fe4000fffe03f */
[----:B------:R-:W-:Y:S02]  /*0b90*/  ULDC UR6, c[0x0][0x324] ;  /* 0x0000c90000067ab9 */ /* 0x000fe40000000800 */
[----:B------:R-:W-:Y:S02]  /*0ba0*/  USEL UR22, UR16, UR22, UP0 ;  /* 0x0000001610167287 */ /* 0x000fe40008000000 */
[----:B------:R-:W-:Y:S01]  /*0bb0*/  UIADD3 UR6, UR7, -UR6, URZ ;  /* 0x8000000607067290 */ /* 0x000fe2000fffe03f */
        /* <DEDUP_REMOVED lines=12> */
.L_x_1047:
[----:B------:R-:W-:-:S03]  /*0c80*/  UISETP.NE.AND UP0, UPT, UR5, 0x1, UPT ;  /* 0x000000010500788c */ /* 0x000fc6000bf05270 */
[----:B------:R-:W-:Y:S02]  /*0c90*/  ULDC.64 UR4, c[0x0][0x330] ;  /* 0x0000cc0000047ab9 */ /* 0x000fe40000000a00 */
[----:B------:R-:W-:-:S07]  /*0ca0*/  UIMAD.WIDE.U32 UR16, UR7, UR4, URZ ;  /* 0x00000004071072a5 */ /* 0x000fce000f8e003f */
[----:B------:R-:W-:Y:S02]  /*0cb0*/  @UP0 UMOV UR15, UR17 ;  /* 0x00000011000f0c82 */ /* 0x000fe40008000000 */
[----:B------:R-:W-:Y:S02]  /*0cc0*/  @UP0 USHF.R.U32.HI UR7, URZ, UR5, UR15 ;  /* 0x000000053f070299 */ /* 0x000fe4000801160f */
.L_x_1048:
[----:B------:R-:W-:Y:S02]  /*0cd0*/  ULDC UR4, c[0x0][0x32c] ;  /* 0x0000cb0000047ab9 */ /* 0x000fe40000000800 */
[----:B------:R-:W-:-:S04]  /*0ce0*/  UIMAD UR4, UR7, UR4, URZ ;  /* 0x00000004070472a4 */ /* 0x000fc8000f8e023f */
[----:B------:R-:W-:-:S04]  /*0cf0*/  UISETP.LT.AND UP0, UPT, UR6, UR4, UPT ;  /* 0x000000040600728c */ /* 0x000fc8000bf01270 */
[----:B------:R-:W-:-:S04]  /*0d00*/  USEL UR6, UR6, UR4, !UP0 ;  /* 0x0000000406067287 */ /* 0x000fc8000c000000 */
.L_x_1046:
[----:B------:R-:W-:Y:S01]  /*0d10*/  USHF.R.S32.HI UR4, URZ, 0x1f, UR6 ;  /* 0x0000001f3f047899 */ /* 0x000fe20008011406 */
[----:B------:R-:W-:Y:S01]  /*0d20*/  PLOP3.LUT P2, PT, PT, PT, PT, 0x80, 0x0 ;  /* 0x000000000000781c */ /* 0x000fe20003f4f070 */
[----:B------:R-:W-:Y:S01]  /*0d30*/  IMAD.MOV.U32 R3, RZ, RZ, RZ ;  /* 0x000000ffff037224 */ /* 0x000fe200078e00ff */
[----:B------:R-:W-:Y:S01]  /*0d40*/  MOV R4, RZ ;  /* 0x000000ff00047202 */ /* 0x000fe20000000f00 */
[----:B------:R-:W-:Y:S01]  /*0d50*/  ULEA.HI UR4, UR4, UR6, URZ, 0x6 ;  /* 0x0000000604047291 */ /* 0x000fe2000f8f303f */
[----:B------:R-:W-:Y:S01]  /*0d60*/  IMAD.MOV.U32 R130, RZ, RZ, RZ ;  /* 0x000000ffff827224 */ /* 0x000fe200078e00ff */
[----:B------:R-:W-:Y:S01]  /*0d70*/  CS2R R126, SRZ ;  /* 0x00000000007e7805 */ /* 0x000fe2000001ff00 */
[----:B------:R-:W-:Y:S01]  /*0d80*/  IMAD.MOV.U32 R128, RZ, RZ, RZ ;  /* 0x000000ffff807224 */ /* 0x000fe200078e00ff */
        /* <DEDUP_REMOVED lines=88> */
[----:B------:R-:W-:Y:S01]  /*1310*/  USHF.R.S32.HI UR9, URZ, 0x1f, UR13 ;  /* 0x0000001f3f097899 */ /* 0x000fe2000801140d */
[----:B------:R-:W-:Y:S01]  /*1320*/  PLOP3.LUT P0, PT, PT, PT, UP2, 0x80, 0x0 ;  /* 0x000000000000781c */ /* 0x000fe20003f0f028 */
[----:B------:R-:W-:Y:S01]  /*1330*/  IMAD.IADD R15, R83, 0x1, -R15 ;  /* 0x00000001530f7824 */ /* 0x000fe200078e0a0f */
[----:B------:R-:W-:Y:S01]  /*1340*/  ULDC.64 UR4, c[0x0][0x1b8] ;  /* 0x00006e0000047ab9 */ /* 0x000fe20000000a00 */
[----:B------:R-:W-:Y:S01]  /*1350*/  IMAD.SHL.U32 R231, R12, 0x40, RZ ;  /* 0x000000400ce77824 */ /* 0x000fe200078e00ff */
[----:B------:R-:W-:Y:S01]  /*1360*/  UIADD3 UR15, UR15, UR6, URZ ;  /* 0x000000060f0f7290 */ /* 0x000fe2000fffe03f */
[C---:B------:R-:W-:Y:S01]  /*1370*/  IMAD R235, R15.reuse, 0x20, R12 ;  /* 0x000000200feb7824 */ /* 0x040fe200078e020c */
[----:B------:R-:W-:Y:S01]  /*1380*/  UIMAD UR6, UR20, UR4, URZ ;  /* 0x00000004140672a4 */ /* 0x000fe2000f8e023f */
[----:B------:R-:W-:Y:S01]  /*1390*/  IMAD.SHL.U32 R203, R15, 0x8, RZ ;  /* 0x000000080fcb7824 */ /* 0x000fe200078e00ff */
[----:B------:R-:W-:Y:S01]  /*13a0*/  USEL UR9, UR9, URZ, !UP3 ;  /* 0x0000003f09097287 */ /* 0x000fe2000d800000 */
[----:B------:R-:W-:Y:S01]  /*13b0*/  LOP3.LUT R231, R231, 0x1c0, RZ, 0xc0, !PT ;  /* 0x000001c0e7e77812 */ /* 0x000fe200078ec0ff */
[----:B------:R-:W-:Y:S01]  /*13c0*/  UIMAD UR6, UR10, UR5, UR6 ;  /* 0x000000050a0672a4 */ /* 0x000fe2000f8e0206 */
[----:B------:R-:W-:Y:S01]  /*13d0*/  IADD3 R0, R235, UR26, RZ ;  /* 0x0000001aeb007c10 */ /* 0x000fe2000fffe0ff */
[----:B------:R-:W-:Y:S01]  /*13e0*/  UIMAD.WIDE.U32 UR16, UR10, UR4, UR14 ;  /* 0x000000040a1072a5 */ /* 0x000fe2000f8e000e */
[C---:B------:R-:W-:Y:S01]  /*13f0*/  IADD3 R14, R203.reuse, 0x40, RZ ;  /* 0x00000040cb0e7810 */ /* 0x040fe20007ffe0ff */
[----:B------:R-:W-:Y:S01]  /*1400*/  USEL UR14, UR13, URZ, !UP3 ;  /* 0x0000003f0d0e7287 */ /* 0x000fe2000d800000 */
[C---:B------:R-:W-:Y:S01]  /*1410*/  IADD3 R13, R203.reuse, 0x80, RZ ;  /* 0x00000080cb0d7810 */ /* 0x040fe20007ffe0ff */
[----:B------:R-:W-:Y:S01]  /*1420*/  ULDC.64 UR4, c[0x0][0x1c0] ;  /* 0x0000700000047ab9 */ /* 0x000fe20000000a00 */
[----:B-1----:R-:W-:Y:S01]  /*1430*/  @P1 IMAD.HI.U32 R3, R0, c[0x0][0x2c8], RZ ;  /* 0x0000b20000031a27 */ /* 0x002fe200078e00ff */
[----:B------:R-:W-:Y:S01]  /*1440*/  UIMAD UR9, UR9, UR4, URZ ;  /* 0x00000004090972a4 */ /* 0x000fe2000f8e023f */
[----:B------:R-:W-:Y:S01]  /*1450*/  LEA.HI R8, R84, R83, RZ, 0x6 ;  /* 0x0000005354087211 */ /* 0x000fe200078f30ff */
[----:B------:R-:W-:Y:S01]  /*1460*/  UIADD3 UR17, UR17, UR6, URZ ;  /* 0x0000000611117290 */ /* 0x000fe2000fffe03f */
[--C-:B------:R-:W-:Y:S01]  /*1470*/  IMAD.MOV.U32 R5, RZ, RZ, R0.reuse ;  /* 0x000000ffff057224 */ /* 0x100fe200078e0000 */
[----:B------:R-:W-:Y:S01]  /*1480*/  UIMAD UR5, UR14, UR5, UR9 ;  /* 0x000000050e0572a4 */ /* 0x000fe2000f8e0209 */
[----:B------:R-:W-:Y:S01]  /*1490*/  @P0 SHF.R.U32.HI R5, RZ, c[0x0][0x2cc], R3 ;  /* 0x0000b300ff050a19 */ /* 0x000fe20000011603 */
[----:B------:R-:W-:Y:S01]  /*14a0*/  UIMAD.WIDE.U32 UR14, UR14, UR4, UR16 ;  /* 0x000000040e0e72a5 */ /* 0x000fe2000f8e0010 */
[----:B------:R-:W-:Y:S01]  /*14b0*/  ISETP.GE.AND P4, PT, R203, c[0x0][0x198], PT ;  /* 0x00006600cb007a0c */ /* 0x000fe20003f86270 */
[----:B------:R-:W-:Y:S01]  /*14c0*/  IMAD.SHL.U32 R8, R8, 0x8, RZ ;  /* 0x0000000808087824 */ /* 0x000fe200078e00ff */
[--C-:B------:R-:W-:Y:S01]  /*14d0*/  SHF.R.S32.HI R4, RZ, 0x1f, R5.reuse ;  /* 0x0000001fff047819 */ /* 0x100fe20000011405 */
[----:B------:R-:W-:Y:S01]  /*14e0*/  UIADD3 UR5, UR15, UR5, URZ ;  /* 0x000000050f057290 */ /* 0x000fe2000fffe03f */
[----:B------:R-:W-:Y:S01]  /*14f0*/  IMAD.MOV R3, RZ, RZ, -R5 ;  /* 0x000000ffff037224 */ /* 0x000fe200078e0a05 */
[----:B------:R-:W-:Y:S01]  /*1500*/  ULDC UR4, c[0x0][0x2c4] ;  /* 0x0000b10000047ab9 */ /* 0x000fe20000000800 */
[----:B------:R-:W-:Y:S01]  /*1510*/  IMAD.U32 R7, RZ, RZ, UR15 ;  /* 0x0000000fff077e24 */ /* 0x000fe2000f8e00ff */
[----:B------:R-:W-:Y:S01]  /*1520*/  UIMAD UR4, UR12, UR4, URZ ;  /* 0x000000040c0472a4 */ /* 0x000fe2000f8e023f */
[----:B------:R-:W-:Y:S01]  /*1530*/  IMAD R3, R3, c[0x0][0x2c4], R0 ;  /* 0x0000b10003037a24 */ /* 0x000fe200078e0200 */
[----:B------:R-:W-:Y:S01]  /*1540*/  ISETP.GE.AND P3, PT, R14, c[0x0][0x198], PT ;  /* 0x000066000e007a0c */ /* 0x000fe20003f66270 */
[----:B------:R-:W-:Y:S01]  /*1550*/  IMAD.U32 R6, RZ, RZ, UR14 ;  /* 0x0000000eff067e24 */ /* 0x000fe2000f8e00ff */
[----:B------:R-:W-:Y:S01]  /*1560*/  ISETP.GE.AND P6, PT, R13, c[0x0][0x198], PT ;  /* 0x000066000d007a0c */ /* 0x000fe20003fc6270 */
[----:B------:R-:W-:Y:S01]  /*1570*/  IMAD.U32 R7, RZ, RZ, UR5 ;  /* 0x00000005ff077e24 */ /* 0x000fe2000f8e00ff */
[----:B------:R-:W-:Y:S01]  /*1580*/  SHF.R.S32.HI R0, RZ, 0x1f, R3 ;  /* 0x0000001fff007819 */ /* 0x000fe20000011403 */
[----:B------:R-:W-:Y:S01]  /*1590*/  IMAD R4, R4, c[0x0][0x1b0], RZ ;  /* 0x00006c0004047a24 */ /* 0x000fe200078e02ff */
[----:B------:R-:W-:Y:S01]  /*15a0*/  BSSY B0, `(.L_x_1050) ;  /* 0x0000036000007945 */ /* 0x000fe20003800000 */
[----:B------:R-:W-:-:S04]  /*15b0*/  IMAD.WIDE.U32 R6, R5, c[0x0][0x1b0], R6 ;  /* 0x00006c0005067a25 */ /* 0x000fc800078e0006 */
[----:B------:R-:W-:Y:S02]  /*15c0*/  IMAD R4, R5, c[0x0][0x1b4], R4 ;  /* 0x00006d0005047a24 */ /* 0x000fe400078e0204 */
[----:B------:R-:W-:Y:S02]  /*15d0*/  IMAD R0, R0, c[0x0][0x1a8], RZ ;  /* 0x00006a0000007a24 */ /* 0x000fe400078e02ff */
[----:B------:R-:W-:Y:S01]  /*15e0*/  IMAD.IADD R7, R7, 0x1, R4 ;  /* 0x0000000107077824 */ /* 0x000fe200078e0204 */
[----:B------:R-:W-:Y:S01]  /*15f0*/  LEA.HI R4, R84, R83, RZ, 0x4 ;  /* 0x0000005354047211 */ /* 0x000fe200078f20ff */
[C---:B------:R-:W-:Y:S02]  /*1600*/  IMAD R5, R3.reuse, c[0x0][0x1ac], R0 ;  /* 0x00006b0003057a24 */ /* 0x040fe400078e0200 */
[----:B------:R-:W-:Y:S01]  /*1610*/  IMAD.WIDE.U32 R6, R3, c[0x0][0x1a8], R6 ;  /* 0x00006a0003067a25 */ /* 0x000fe200078e0006 */
[----:B------:R-:W-:-:S03]  /*1620*/  LOP3.LUT R0, R4, 0xfffffff0, RZ, 0xc0, !PT ;  /* 0xfffffff004007812 */ /* 0x000fc600078ec0ff */
[----:B------:R-:W-:Y:S01]  /*1630*/  IMAD.IADD R7, R7, 0x1, R5 ;  /* 0x0000000107077824 */ /* 0x000fe200078e0205 */
[----:B------:R-:W-:Y:S01]  /*1640*/  LEA R16, P0, R6, c[0x0][0x160], 0x1 ;  /* 0x0000580006107a11 */ /* 0x000fe200078008ff */
[----:B------:R-:W-:Y:S01]  /*1650*/  IMAD.IADD R0, R83, 0x1, -R0 ;  /* 0x0000000153007824 */ /* 0x000fe200078e0a00 */
[----:B------:R-:W-:Y:S01]  /*1660*/  IADD3 R5, R12, UR26, RZ ;  /* 0x0000001a0c057c10 */ /* 0x000fe2000fffe0ff */
[----:B------:R-:W-:Y:S01]  /*1670*/  IMAD.MOV.U32 R3, RZ, RZ, 0x10 ;  /* 0x00000010ff037424 */ /* 0x000fe200078e00ff */
[----:B------:R-:W-:Y:S01]  /*1680*/  LEA.HI.X R7, R6, c[0x0][0x164], R7, 0x1, P0 ;  /* 0x0000590006077a11 */ /* 0x000fe200000f0c07 */
[----:B------:R1:W3:Y:S01]  /*1690*/  SHFL.IDX PT, R18, R16, RZ, 0x181f ;  /* 0x00181fff10127589 */ /* 0x0002e200000e0000 */
[----:B------:R-:W-:Y:S02]  /*16a0*/  SHF.R.S32.HI R6, RZ, 0x1f, R0 ;  /* 0x0000001fff067819 */ /* 0x000fe40000011400 */
[----:B------:R-:W-:Y:S01]  /*16b0*/  ISETP.GE.AND P0, PT, R5, UR4, PT ;  /* 0x0000000405007c0c */ /* 0x000fe2000bf06270 */
[----:B------:R1:W4:Y:S01]  /*16c0*/  SHFL.IDX PT, R19, R7, RZ, 0x181f ;  /* 0x00181fff07137589 */ /* 0x00032200000e0000 */
[----:B------:R-:W-:-:S04]  /*16d0*/  LEA.HI R6, R6, R0, RZ, 0x3 ;  /* 0x0000000006067211 */ /* 0x000fc800078f18ff */
[----:B------:R-:W-:-:S05]  /*16e0*/  LOP3.LUT R9, R6, 0xfffffff8, RZ, 0xc0, !PT ;  /* 0xfffffff806097812 */ /* 0x000fca00078ec0ff */
[----:B------:R-:W-:Y:S01]  /*16f0*/  IMAD.IADD R9, R0, 0x1, -R9 ;  /* 0x0000000100097824 */ /* 0x000fe200078e0a09 */
[----:B------:R-:W-:-:S04]  /*1700*/  IADD3 R0, R203, 0xc0, RZ ;  /* 0x000000c0cb007810 */ /* 0x000fc80007ffe0ff */
[----:B------:R-:W-:Y:S01]  /*1710*/  ISETP.GE.AND P5, PT, R0, c[0x0][0x198], PT ;  /* 0x0000660000007a0c */ /* 0x000fe20003fa6270 */
[----:B--2---:R2:W5:Y:S03]  /*1720*/  @P2 R2UR UR9, R2 ;  /* 0x00000000020923c2 */ /* 0x00456600000e0000 */
[----:B------:R-:W-:Y:S01]  /*1730*/  R2P PR, R9, 0x6 ;  /* 0x0000000609007804 */ /* 0x000fe20000000000 */
[----:B-----5:R-:W-:-:S04]  /*1740*/  @!UP0 UMOV UR9, UR13 ;  /* 0x0000000d00098c82 */ /* 0x020fc80008000000 */
[----:B------:R-:W-:Y:S02]  /*1750*/  SEL R3, R3, 0xfffffff0, !P1 ;  /* 0xfffffff003037807 */ /* 0x000fe40004800000 */
[----:B--2---:R-:W-:Y:S02]  /*1760*/  SHF.R.U32.HI R2, RZ, 0x3, R231 ;  /* 0x00000003ff027819 */ /* 0x004fe400000116e7 */
[----:B------:R-:W-:-:S04]  /*1770*/  LOP3.LUT R231, R231, 0x38, R203, 0xf8, !PT ;  /* 0x00000038e7e77812 */ /* 0x000fc800078ef8cb */
[----:B------:R-:W-:Y:S01]  /*1780*/  LOP3.LUT R231, R231, R2, RZ, 0x3c, !PT ;  /* 0x00000002e7e77212 */ /* 0x000fe200078e3cff */
[----:B------:R-:W-:-:S03]  /*1790*/  IMAD.MOV.U32 R2, RZ, RZ, 0x20 ;  /* 0x00000020ff027424 */ /* 0x000fc600078e00ff */
[----:B------:R-:W-:Y:S02]  /*17a0*/  LOP3.LUT R231, R231, 0xfffffe00, R8, 0xf8, !PT ;  /* 0xfffffe00e7e77812 */ /* 0x000fe400078ef808 */
[----:B------:R-:W-:Y:S01]  /*17b0*/  SEL R2, R2, 0xffffffe0, !P2 ;  /* 0xffffffe002027807 */ /* 0x000fe20005000000 */
[----:B------:R-:W-:Y:S05]  /*17c0*/  @P0 BRA `(.L_x_1051) ;  /* 0x0000013000000947 */ /* 0x000fea0003800000 */
[----:B-1-34-:R-:W-:Y:S01]  /*17d0*/  SHF.R.S32.HI R11, RZ, 0x1f, R14 ;  /* 0x0000001fff0b7819 */ /* 0x01afe2000001140e */
        /* <DEDUP_REMOVED lines=18> */
.L_x_1051:
[----:B-1-34-:R-:W-:Y:S05]  /*1900*/  BSYNC B0 ;  /* 0x0000000000007941 */ /* 0x01afea0003800000 */
.L_x_1050:
        /* <DEDUP_REMOVED lines=25> */
.L_x_1053:
[----:B------:R-:W-:Y:S05]  /*1aa0*/  BSYNC B0 ;  /* 0x0000000000007941 */ /* 0x000fea0003800000 */
.L_x_1052:
        /* <DEDUP_REMOVED lines=25> */
.L_x_1055:
[----:B------:R-:W-:Y:S05]  /*1c40*/  BSYNC B0 ;  /* 0x0000000000007941 */ /* 0x000fea0003800000 */
.L_x_1054:
[----:B-12---:R-:W-:Y:S01]  /*1c50*/  SHFL.IDX PT, R16, R16, 0x3, 0x181f ;  /* 0x00781f0010107f89 */ /* 0x006fe200000e0000 */
[----:B------:R-:W-:Y:S01]  /*1c60*/  IADD3 R5, R5, 0x60, RZ ;  /* 0x0000006005057810 */ /* 0x000fe20007ffe0ff */
[----:B------:R-:W-:Y:S01]  /*1c70*/  UIADD3 UR28, UR22, -0x1, URZ ;  /* 0xffffffff161c7890 */ /* 0x000fe2000fffe03f */
[----:B------:R-:W-:Y:S01]  /*1c80*/  SHF.R.S32.HI R202, RZ, 0x1f, R14 ;  /* 0x0000001fffca7819 */ /* 0x000fe2000001140e */
[----:B---3--:R-:W1:Y:S01]  /*1c90*/  SHFL.IDX PT, R17, R7, 0x3, 0x181f ;  /* 0x00781f0007117f89 */ /* 0x008e6200000e0000 */
[----:B------:R-:W-:Y:S01]  /*1ca0*/  ISETP.GE.AND P0, PT, R5, UR4, PT ;  /* 0x0000000405007c0c */ /* 0x000fe2000bf06270 */
[----:B------:R-:W-:Y:S01]  /*1cb0*/  IMAD.MOV.U32 R232, RZ, RZ, c[0x0][0x2b8] ;  /* 0x0000ae00ffe87624 */ /* 0x000fe200078e00ff */
[----:B------:R-:W-:Y:S01]  /*1cc0*/  SHF.R.S32.HI R201, RZ, 0x1f, R13 ;  /* 0x0000001fffc97819 */ /* 0x000fe2000001140d */
[----:B------:R-:W-:Y:S01]  /*1cd0*/  USHF.L.U32 UR21, UR28, 0x6, URZ ;  /* 0x000000061c157899 */ /* 0x000fe2000800063f */
        /* <DEDUP_REMOVED lines=8> */
[----:B------:R-:W-:Y:S01]  /*1d60*/  LOP3.LUT R202, R202, 0xfffffff8, RZ, 0xc0, !PT ;  /* 0xfffffff8caca7812 */ /* 0x000fe200078ec0ff */
[----:B------:R-:W-:Y:S01]  /*1d70*/  UIMAD.WIDE.U32 UR14, UR9, UR4, URZ ;  /* 0x00000004090e72a5 */ /* 0x000fe2000f8e003f */
[----:B------:R-:W-:Y:S01]  /*1d80*/  LOP3.LUT R201, R201, 0xfffffff8, RZ, 0xc0, !PT ;  /* 0xfffffff8c9c97812 */ /* 0x000fe200078ec0ff */
[----:B------:R-:W-:Y:S01]  /*1d90*/  UIMAD UR6, UR9, UR5, UR6 ;  /* 0x00000005090672a4 */ /* 0x000fe2000f8e0206 */
[----:B------:R-:W-:Y:S01]  /*1da0*/  ISETP.NE.AND P2, PT, R232, 0x1, PT ;  /* 0x00000001e800780c */ /* 0x000fe20003f45270 */
[----:B------:R-:W-:Y:S01]  /*1db0*/  IMAD.MOV.U32 R233, RZ, RZ, RZ ;  /* 0x000000ffffe97224 */ /* 0x000fe200078e00ff */
[----:B------:R-:W-:Y:S01]  /*1dc0*/  LOP3.LUT R200, R200, 0xfffffff8, RZ, 0xc0, !PT ;  /* 0xfffffff8c8c87812 */ /* 0x000fe200078ec0ff */
[----:B------:R-:W-:Y:S01]  /*1dd0*/  UIADD3 UR6, UR15, UR6, URZ ;  /* 0x000000060f067290 */ /* 0x000fe2000fffe03f */
[----:B------:R-:W-:Y:S01]  /*1de0*/  IADD3 R8, R235, UR21, RZ ;  /* 0x00000015eb087c10 */ /* 0x000fe2000fffe0ff */
[----:B------:R-:W-:Y:S01]  /*1df0*/  ULDC.64 UR4, c[0x0][0x1e8] ;  /* 0x00007a0000047ab9 */ /* 0x000fe20000000a00 */
[----:B-1--4-:R-:W-:-:S02]  /*1e00*/  @!P0 IMAD.WIDE R18, R203, 0x2, R16 ;  /* 0x00000002cb128825 */ /* 0x012fc400078e0210 */
[C---:B------:R-:W-:Y:S02]  /*1e10*/  ISETP.GE.AND P1, PT, R8.reuse, UR8, PT ;  /* 0x0000000808007c0c */ /* 0x040fe4000bf26270 */
[----:B------:R-:W-:Y:S01]  /*1e20*/  IADD3 R234, R8, UR11, RZ ;  /* 0x0000000b08ea7c10 */ /* 0x000fe2000fffe0ff */
        /* <DEDUP_REMOVED lines=18> */
[----:B------:R3:W2:Y:S01]  /*1f50*/  @!P1 LDG.E R233, [R10.64] ;  /* 0x000000120ae99981 */ /* 0x0006a2000c1e1900 */
[----:B------:R-:W-:Y:S01]  /*1f60*/  IMAD.MOV R5, RZ, RZ, -R5 ;  /* 0x000000ffff057224 */ /* 0x000fe200078e0a05 */
[----:B------:R-:W-:Y:S01]  /*1f70*/  UIMAD.WIDE.U32 UR16, UR10, UR4, URZ ;  /* 0x000000040a1072a5 */ /* 0x000fe2000f8e003f */
[----:B------:R-:W-:Y:S01]  /*1f80*/  SHF.R.S32.HI R8, RZ, 0x4, R4 ;  /* 0x00000004ff087819 */ /* 0x000fe20000011404 */
[----:B------:R-:W-:Y:S01]  /*1f90*/  UIMAD UR4, UR20, UR4, URZ ;  /* 0x00000004140472a4 */ /* 0x000fe2000f8e023f */
[----:B------:R-:W-:Y:S01]  /*1fa0*/  IMAD R234, R5, c[0x0][0x2b8], R234 ;  /* 0x0000ae0005ea7a24 */ /* 0x000fe200078e02ea */
[----:B------:R-:W-:Y:S01]  /*1fb0*/  ISETP.GE.AND P3, PT, R203, c[0x0][0x1d4], PT ;  /* 0x00007500cb007a0c */ /* 0x000fe20003f66270 */
[----:B------:R-:W-:Y:S01]  /*1fc0*/  IMAD.SHL.U32 R229, R12, 0x8, RZ ;  /* 0x000000080ce57824 */ /* 0x000fe200078e00ff */
[----:B------:R-:W-:Y:S01]  /*1fd0*/  UIMAD UR4, UR10, UR5, UR4 ;  /* 0x000000050a0472a4 */ /* 0x000fe2000f8e0204 */
[----:B------:R-:W-:Y:S01]  /*1fe0*/  LEA.HI R7, R4, R8, RZ, 0x1 ;  /* 0x0000000804077211 */ /* 0x000fe200078f08ff */
[----:B-1----:R-:W-:Y:S01]  /*1ff0*/  IMAD.WIDE.U32 R18, R234, c[0x0][0x208], RZ ;  /* 0x00008200ea127a25 */ /* 0x002fe200078e00ff */
[----:B------:R-:W-:Y:S01]  /*2000*/  SHF.R.S32.HI R20, RZ, 0x1f, R234 ;  /* 0x0000001fff147819 */ /* 0x000fe200000114ea */
[----:B------:R-:W-:Y:S01]  /*2010*/  UIADD3 UR9, UR17, UR4, URZ ;  /* 0x0000000411097290 */ /* 0x000fe2000fffe03f */
[----:B------:R-:W-:Y:S01]  /*2020*/  LOP3.LUT R7, R7, 0xfffffffe, RZ, 0xc0, !PT ;  /* 0xfffffffe07077812 */ /* 0x000fe200078ec0ff */
[----:B------:R-:W-:Y:S01]  /*2030*/  IMAD.U32 R80, RZ, RZ, UR21 ;  /* 0x00000015ff507e24 */ /* 0x000fe2000f8e00ff */
[----:B------:R-:W-:Y:S01]  /*2040*/  ULDC.64 UR4, c[0x0][0x210] ;  /* 0x0000840000047ab9 */ /* 0x000fe20000000a00 */
[C---:B------:R-:W-:Y:S01]  /*2050*/  IMAD R5, R20.reuse, c[0x0][0x1e0], RZ ;  /* 0x0000780014057a24 */ /* 0x040fe200078e02ff */
[----:B------:R-:W-:Y:S01]  /*2060*/  UIMAD UR20, UR20, UR4, URZ ;  /* 0x00000004141472a4 */ /* 0x000fe2000f8e023f */
[----:B------:R-:W-:Y:S01]  /*2070*/  IMAD R20, R20, c[0x0][0x208], RZ ;  /* 0x0000820014147a24 */ /* 0x000fe200078e02ff */
[----:B------:R-:W-:Y:S01]  /*2080*/  UIMAD.WIDE.U32 UR24, UR10, UR4, URZ ;  /* 0x000000040a1872a5 */ /* 0x000fe2000f8e003f */
[C---:B------:R-:W-:Y:S01]  /*2090*/  IMAD R5, R234.reuse, c[0x0][0x1e4], R5 ;  /* 0x00007900ea057a24 */ /* 0x040fe200078e0205 */
[----:B------:R-:W-:Y:S01]  /*20a0*/  UIMAD UR20, UR10, UR5, UR20 ;  /* 0x000000050a1472a4 */ /* 0x000fe2000f8e0214 */
[----:B------:R-:W-:Y:S01]  /*20b0*/  IMAD R20, R234, c[0x0][0x20c], R20 ;  /* 0x00008300ea147a24 */ /* 0x000fe200078e0214 */
[----:B------:R-:W-:Y:S01]  /*20c0*/  IADD3 R12, -R12, UR8, -R80 ;  /* 0x000000080c0c7c10 */ /* 0x000fe2000fffe950 */
[----:B------:R-:W-:Y:S01]  /*20d0*/  IMAD.IADD R7, R8, 0x1, -R7 ;  /* 0x0000000108077824 */ /* 0x000fe200078e0a07 */
[----:B------:R-:W-:Y:S01]  /*20e0*/  UIADD3 UR20, UR25, UR20, URZ ;  /* 0x0000001419147290 */ /* 0x000fe2000fffe03f */
[----:B---3--:R-:W-:Y:S01]  /*20f0*/  IMAD.WIDE.U32 R10, R234, c[0x0][0x1e0], RZ ;  /* 0x00007800ea0a7a25 */ /* 0x008fe200078e00ff */
[----:B------:R-:W-:Y:S01]  /*2100*/  ISETP.GE.AND P1, PT, R12, 0x1, PT ;  /* 0x000000010c00780c */ /* 0x000fe20003f26270 */
[----:B------:R-:W-:Y:S01]  /*2110*/  UISETP.GT.AND UP0, UPT, UR28, UR7, UPT ;  /* 0x000000071c00728c */ /* 0x000fe2000bf04270 */
[----:B------:R-:W-:Y:S01]  /*2120*/  ISETP.GE.AND P5, PT, R14, c[0x0][0x1d4], PT ;  /* 0x000075000e007a0c */ /* 0x000fe20003fa6270 */
[----:B------:R-:W-:Y:S01]  /*2130*/  IMAD.IADD R11, R11, 0x1, R5 ;  /* 0x000000010b0b7824 */ /* 0x000fe200078e0205 */
[----:B------:R-:W-:Y:S01]  /*2140*/  ISETP.GE.AND P4, PT, R13, c[0x0][0x1d4], PT ;  /* 0x000075000d007a0c */ /* 0x000fe20003f86270 */
[----:B------:R-:W-:Y:S01]  /*2150*/  IMAD.IADD R21, R19, 0x1, R20 ;  /* 0x0000000113157824 */ /* 0x000fe200078e0214 */
[----:B------:R-:W-:Y:S01]  /*2160*/  ISETP.GE.AND P6, PT, R0, c[0x0][0x1d4], PT ;  /* 0x0000750000007a0c */ /* 0x000fe20003fc6270 */
[----:B------:R-:W-:Y:S01]  /*2170*/  IMAD.MOV.U32 R20, RZ, RZ, R18 ;  /* 0x000000ffff147224 */ /* 0x000fe200078e0012 */
[----:B------:R-:W-:Y:S01]  /*2180*/  LEA.HI R86, R84, R83, RZ, 0x5 ;  /* 0x0000005354567211 */ /* 0x000fe200078f28ff */
[----:B------:R-:W-:Y:S01]  /*2190*/  IMAD.SHL.U32 R9, R9, 0x40, RZ ;  /* 0x0000004009097824 */ /* 0x000fe200078e00ff */
[----:B------:R-:W-:Y:S01]  /*21a0*/  ISETP.GE.AND P2, PT, R203, c[0x0][0x1d4], PT ;  /* 0x00007500cb007a0c */ /* 0x000fe20003f46270 */
[----:B------:R-:W-:Y:S01]  /*21b0*/  IMAD.SHL.U32 R81, R7, 0x8, RZ ;  /* 0x0000000807517824 */ /* 0x000fe200078e00ff */
[----:B------:R-:W-:Y:S01]  /*21c0*/  SHF.R.S32.HI R85, RZ, 0x5, R86 ;  /* 0x00000005ff557819 */ /* 0x000fe20000011456 */
[----:B------:R-:W-:Y:S01]  /*21d0*/  IMAD.SHL.U32 R82, R6, 0x40, RZ ;  /* 0x0000004006527824 */ /* 0x000fe200078e00ff */
[----:B------:R-:W-:-:S02]  /*21e0*/  LOP3.LUT R9, R9, 0x1c0, RZ, 0xc0, !PT ;  /* 0x000001c009097812 */ /* 0x000fc400078ec0ff */
[----:B------:R-:W-:Y:S02]  /*21f0*/  SEL R244, RZ, 0x10, P6 ;  /* 0x00000010fff47807 */ /* 0x000fe40003000000 */
[----:B------:R-:W-:Y:S02]  /*2200*/  LOP3.LUT R81, R9, 0x8, R81, 0xf8, !PT ;  /* 0x0000000809517812 */ /* 0x000fe400078ef851 */
[----:B------:R-:W-:Y:S02]  /*2210*/  LOP3.LUT R82, R82, 0xfffffe00, RZ, 0xc0, !PT ;  /* 0xfffffe0052527812 */ /* 0x000fe400078ec0ff */
[----:B------:R-:W-:Y:S02]  /*2220*/  IADD3 R238, R231, 0x100, RZ ;  /* 0x00000100e7ee7810 */ /* 0x000fe40007ffe0ff */
[----:B------:R-:W-:Y:S01]  /*2230*/  SHF.R.S32.HI R243, RZ, 0x1f, R202 ;  /* 0x0000001ffff37819 */ /* 0x000fe200000114ca */
[----:B------:R-:W-:Y:S01]  /*2240*/  IMAD R230, R85, 0x400, R82 ;  /* 0x0000040055e67824 */ /* 0x000fe200078e0252 */
[----:B------:R-:W-:-:S02]  /*2250*/  SHF.R.S32.HI R242, RZ, 0x1f, R201 ;  /* 0x0000001ffff27819 */ /* 0x000fc400000114c9 */
[----:B------:R-:W-:Y:S02]  /*2260*/  SHF.R.S32.HI R241, RZ, 0x1f, R200 ;  /* 0x0000001ffff17819 */ /* 0x000fe400000114c8 */
[----:B--2---:R-:W-:Y:S01]  /*2270*/  SHF.R.S32.HI R16, RZ, 0x1f, R233 ;  /* 0x0000001fff107819 */ /* 0x004fe200000114e9 */
[----:B------:R-:W-:-:S04]  /*2280*/  IMAD.WIDE.U32 R10, R233, c[0x0][0x1f0], R10 ;  /* 0x00007c00e90a7a25 */ /* 0x000fc800078e000a */
[----:B------:R-:W-:Y:S01]  /*2290*/  IMAD R5, R16, c[0x0][0x1f0], RZ ;  /* 0x00007c0010057a24 */ /* 0x000fe200078e02ff */
[----:B------:R-:W-:Y:S01]  /*22a0*/  IADD3 R4, P0, R10, UR16, RZ ;  /* 0x000000100a047c10 */ /* 0x000fe2000ff1e0ff */
[----:B------:R-:W-:Y:S02]  /*22b0*/  IMAD R16, R16, c[0x0][0x218], RZ ;  /* 0x0000860010107a24 */ /* 0x000fe400078e02ff */
[C---:B------:R-:W-:Y:S02]  /*22c0*/  IMAD R5, R233.reuse, c[0x0][0x1f4], R5 ;  /* 0x00007d00e9057a24 */ /* 0x040fe400078e0205 */
[----:B------:R-:W-:-:S03]  /*22d0*/  IMAD.WIDE.U32 R20, R233, c[0x0][0x218], R20 ;  /* 0x00008600e9147a25 */ /* 0x000fc600078e0014 */
[----:B------:R-:W-:Y:S01]  /*22e0*/  IADD3.X R5, R11, UR9, R5, P0, !PT ;  /* 0x000000090b057c10 */ /* 0x000fe200087fe405 */
[----:B------:R-:W-:Y:S01]  /*22f0*/  IMAD.SHL.U32 R11, R15, 0x40, RZ ;  /* 0x000000400f0b7824 */ /* 0x000fe200078e00ff */
[----:B------:R-:W-:Y:S01]  /*2300*/  LEA R10, P0, R4, c[0x0][0x1c8], 0x1 ;  /* 0x00007200040a7a11 */ /* 0x000fe200078008ff */
[----:B------:R-:W-:-:S03]  /*2310*/  IMAD R16, R233, c[0x0][0x21c], R16 ;  /* 0x00008700e9107a24 */ /* 0x000fc600078e0210 */
[----:B------:R-:W-:Y:S01]  /*2320*/  LEA.HI.X R4, R4, c[0x0][0x1cc], R5, 0x1, P0 ;  /* 0x0000730004047a11 */ /* 0x000fe200000f0c05 */
[----:B------:R-:W-:Y:S01]  /*2330*/  SHFL.IDX PT, R18, R10, RZ, 0x181f ;  /* 0x00181fff0a127589 */ /* 0x000fe200000e0000 */
[----:B------:R-:W-:Y:S02]  /*2340*/  LOP3.LUT R11, R11, 0x1c0, RZ, 0xc0, !PT ;  /* 0x000001c00b0b7812 */ /* 0x000fe400078ec0ff */
[----:B------:R-:W-:Y:S01]  /*2350*/  IADD3 R5, P0, R20, UR24, RZ ;  /* 0x0000001814057c10 */ /* 0x000fe2000ff1e0ff */
[----:B------:R-:W1:Y:S01]  /*2360*/  SHFL.IDX PT, R19, R4, RZ, 0x181f ;  /* 0x00181fff04137589 */ /* 0x000e6200000e0000 */
[----:B------:R-:W-:Y:S02]  /*2370*/  LOP3.LUT R229, R11, 0x8, R229, 0xf8, !PT ;  /* 0x000000080be57812 */ /* 0x000fe400078ef8e5 */
[----:B------:R-:W-:Y:S01]  /*2380*/  SHF.R.U32.HI R11, RZ, 0x3, R11 ;  /* 0x00000003ff0b7819 */ /* 0x000fe2000001160b */
[----:B------:R-:W-:Y:S01]  /*2390*/  SHFL.IDX PT, R10, R10, 0x1, 0x181f ;  /* 0x00381f000a0a7f89 */ /* 0x000fe200000e0000 */
[----:B------:R-:W-:-:S02]  /*23a0*/  IADD3.X R16, R21, UR20, R16, P0, !PT ;  /* 0x0000001415107c10 */ /* 0x000fc400087fe410 */
[----:B------:R-:W-:Y:S02]  /*23b0*/  LEA R8, P0, R5, c[0x0][0x1f8], 0x1 ;  /* 0x00007e0005087a11 */ /* 0x000fe400078008ff */
[----:B------:R-:W-:Y:S02]  /*23c0*/  LOP3.LUT R229, R229, R11, RZ, 0x3c, !PT ;  /* 0x0000000be5e57212 */ /* 0x000fe400078e3cff */
[----:B------:R-:W-:Y:S01]  /*23d0*/  LEA.HI.X R16, R5, c[0x0][0x1fc], R16, 0x1, P0 ;  /* 0x00007f0005107a11 */ /* 0x000fe200000f0c10 */
[----:B------:R-:W2:Y:S01]  /*23e0*/  SHFL.IDX PT, R11, R4, 0x1, 0x181f ;  /* 0x00381f00040b7f89 */ /* 0x000ea200000e0000 */
[----:B------:R-:W-:Y:S01]  /*23f0*/  LOP3.LUT P0, RZ, R15, 0x2, RZ, 0xc0, !PT ;  /* 0x000000020fff7812 */ /* 0x000fe2000780c0ff */
[----:B------:R-:W-:Y:S01]  /*2400*/  IMAD R229, R7, 0x200, R229 ;  /* 0x0000020007e57824 */ /* 0x000fe200078e02e5 */
[----:B------:R-:W-:Y:S01]  /*2410*/  SHF.R.U32.HI R7, RZ, 0x3, R9 ;  /* 0x00000003ff077819 */ /* 0x000fe20000011609 */
[----:B------:R-:W3:Y:S02]  /*2420*/  SHFL.IDX PT, R28, R8, RZ, 0x181f ;  /* 0x00181fff081c7589 */ /* 0x000ee400000e0000 */
[----:B------:R-:W-:Y:S01]  /*2430*/  IMAD.SHL.U32 R229, R229, 0x2, RZ ;  /* 0x00000002e5e57824 */ /* 0x000fe200078e00ff */
[----:B------:R-:W-:Y:S01]  /*2440*/  LOP3.LUT R81, R81, R7, RZ, 0x3c, !PT ;  /* 0x0000000751517212 */ /* 0x000fe200078e3cff */
[----:B------:R-:W4:Y:S01]  /*2450*/  SHFL.IDX PT, R5, R16, RZ, 0x181f ;  /* 0x00181fff10057589 */ /* 0x000f2200000e0000 */
[----:B------:R-:W-:-:S02]  /*2460*/  IMAD.WIDE R6, R200, 0x2, RZ ;  /* 0x00000002c8067825 */ /* 0x000fc400078e02ff */
[C---:B------:R-:W-:Y:S01]  /*2470*/  IADD3 R17, R229.reuse, 0x8100, RZ ;  /* 0x00008100e5117810 */ /* 0x040fe20007ffe0ff */
[----:B------:R-:W5:Y:S01]  /*2480*/  SHFL.IDX PT, R8, R8, 0x1, 0x181f ;  /* 0x00381f0008087f89 */ /* 0x000f6200000e0000 */
[----:B------:R-:W-:Y:S01]  /*2490*/  IADD3 R228, R229, 0x8120, RZ ;  /* 0x00008120e5e47810 */ /* 0x000fe20007ffe0ff */
[--C-:B-1----:R-:W-:Y:S01]  /*24a0*/  @P1 IMAD.WIDE R22, R203, 0x2, R18.reuse ;  /* 0x00000002cb161825 */ /* 0x102fe200078e0212 */
[----:B------:R-:W-:Y:S01]  /*24b0*/  @P0 IADD3 R228, R17, -0x20, RZ ;  /* 0xffffffe011e40810 */ /* 0x000fe20007ffe0ff */
[----:B------:R1:W1:Y:S01]  /*24c0*/  SHFL.IDX PT, R4, R16, 0x1, 0x181f ;  /* 0x00381f0010047f89 */ /* 0x00026200000e0000 */
[----:B------:R-:W-:Y:S01]  /*24d0*/  ISETP.GT.AND P0, PT, R12, 0x20, PT ;  /* 0x000000200c00780c */ /* 0x000fe20003f04270 */
[----:B------:R-:W-:Y:S01]  /*24e0*/  @P1 IMAD.WIDE R20, R202, 0x2, R18 ;  /* 0x00000002ca141825 */ /* 0x000fe200078e0212 */
[C---:B------:R-:W-:Y:S01]  /*24f0*/  IADD3 R219, R228.reuse, 0x800, RZ ;  /* 0x00000800e4db7810 */ /* 0x040fe20007ffe0ff */
[----:B------:R5:W-:Y:S01]  /*2500*/  @P1 LDGSTS.E.BYPASS.LTC128B.128 [R231+0x8100], [R22.64], !P3 ;  /* 0x0810000016e71fae */ /* 0x000be2000d901d52 */
[C---:B------:R-:W-:Y:S01]  /*2510*/  IADD3 R218, R228.reuse, 0x1000, RZ ;  /* 0x00001000e4da7810 */ /* 0x040fe20007ffe0ff */
[----:B------:R-:W-:Y:S01]  /*2520*/  IMAD.IADD R230, R81, 0x1, R230 ;  /* 0x0000000151e67824 */ /* 0x000fe200078e02e6 */
[C---:B------:R-:W-:Y:S01]  /*2530*/  IADD3 R217, R228.reuse, 0x1800, RZ ;  /* 0x00001800e4d97810 */ /* 0x040fe20007ffe0ff */
[----:B------:R3:W-:Y:S01]  /*2540*/  @P1 LDGSTS.E.BYPASS.LTC128B.128 [R231+0xa100], [R20.64], !P5 ;  /* 0x0a10000014e71fae */ /* 0x0007e2000e901d52 */
[----:B------:R-:W-:Y:S01]  /*2550*/  IADD3 R215, R228, 0x2000, RZ ;  /* 0x00002000e4d77810 */ /* 0x000fe20007ffe0ff */
[----:B------:R-:W-:Y:S01]  /*2560*/  IMAD.SHL.U32 R230, R230, 0x2, RZ ;  /* 0x00000002e6e67824 */ /* 0x000fe200078e00ff */
[----:B------:R-:W-:-:S02]  /*2570*/  IADD3 R214, R228, 0x2800, RZ ;  /* 0x00002800e4d67810 */ /* 0x000fc40007ffe0ff */
[C---:B------:R-:W-:Y:S01]  /*2580*/  IADD3 R213, R228.reuse, 0x3000, RZ ;  /* 0x00003000e4d57810 */ /* 0x040fe20007ffe0ff */
[----:B--2---:R-:W-:Y:S01]  /*2590*/  @P0 IMAD.WIDE R24, R201, 0x2, R10 ;  /* 0x00000002c9180825 */ /* 0x004fe200078e020a */
[C---:B------:R-:W-:Y:S02]  /*25a0*/  IADD3 R212, R228.reuse, 0x3800, RZ ;  /* 0x00003800e4d47810 */ /* 0x040fe40007ffe0ff */
[C---:B------:R-:W-:Y:S01]  /*25b0*/  IADD3 R211, R228.reuse, 0x4000, RZ ;  /* 0x00004000e4d37810 */ /* 0x040fe20007ffe0ff */
[--C-:B------:R-:W-:Y:S01]  /*25c0*/  IMAD R226, R3, 0x2, R230.reuse ;  /* 0x0000000203e27824 */ /* 0x100fe200078e02e6 */
[----:B------:R-:W-:Y:S01]  /*25d0*/  IADD3 R210, R228, 0x4800, RZ ;  /* 0x00004800e4d27810 */ /* 0x000fe20007ffe0ff */
[----:B------:R-:W-:Y:S01]  /*25e0*/  IMAD R225, R2, 0x2, R230 ;  /* 0x0000000202e17824 */ /* 0x000fe200078e02e6 */
[----:B------:R-:W-:Y:S01]  /*25f0*/  IADD3 R209, R228, 0x5000, RZ ;  /* 0x00005000e4d17810 */ /* 0x000fe20007ffe0ff */
[----:B------:R-:W-:Y:S01]  /*2600*/  IMAD R223, R2, 0x2, R226 ;  /* 0x0000000202df7824 */ /* 0x000fe200078e02e2 */
[C---:B------:R-:W-:Y:S01]  /*2610*/  IADD3 R208, R228.reuse, 0x5800, RZ ;  /* 0x00005800e4d07810 */ /* 0x040fe20007ffe0ff */
[----:B-1----:R-:W-:Y:S01]  /*2620*/  IMAD.WIDE R16, R203, 0x2, RZ ;  /* 0x00000002cb107825 */ /* 0x002fe200078e02ff */
[----:B------:R-:W-:-:S02]  /*2630*/  IADD3 R207, R228, 0x6000, RZ ;  /* 0x00006000e4cf7810 */ /* 0x000fc40007ffe0ff */
[C---:B------:R-:W-:Y:S02]  /*2640*/  IADD3 R206, R228.reuse, 0x6800, RZ ;  /* 0x00006800e4ce7810 */ /* 0x040fe40007ffe0ff */
[C---:B------:R-:W-:Y:S02]  /*2650*/  IADD3 R205, R228.reuse, 0x7000, RZ ;  /* 0x00007000e4cd7810 */ /* 0x040fe40007ffe0ff */
[----:B------:R-:W-:Y:S01]  /*2660*/  IADD3 R204, R228, 0x7800, RZ ;  /* 0x00007800e4cc7810 */ /* 0x000fe20007ffe0ff */
[----:B---3--:R-:W-:-:S04]  /*2670*/  @P1 IMAD.WIDE R20, R201, 0x2, R18 ;  /* 0x00000002c9141825 */ /* 0x008fc800078e0212 */
[----:B------:R-:W-:Y:S01]  /*2680*/  @P1 IMAD.WIDE R18, R200, 0x2, R18 ;  /* 0x00000002c8121825 */ /* 0x000fe200078e0212 */
[----:B------:R1:W-:Y:S04]  /*2690*/  @P1 LDGSTS.E.BYPASS.LTC128B.128 [R231+0xc100], [R20.64], !P4 ;  /* 0x0c10000014e71fae */ /* 0x0003e8000e101d52 */
[----:B------:R2:W-:Y:S01]  /*26a0*/  @P1 LDGSTS.E.BYPASS.LTC128B.128 [R231+0xe100], [R18.64], !P6 ;  /* 0x0e10000012e71fae */ /* 0x0005e2000f101d52 */
[----:B------:R-:W-:-:S05]  /*26b0*/  IADD3 R38, P1, R28, R16, RZ ;  /* 0x000000101c267210 */ /* 0x000fca0007f3e0ff */
[----:B----4-:R-:W-:Y:S01]  /*26c0*/  IMAD.X R39, R5, 0x1, R17, P1 ;  /* 0x0000000105277824 */ /* 0x010fe200008e0611 */
[----:B-----5:R-:W-:-:S05]  /*26d0*/  IADD3 R22, P1, R16, R8, RZ ;  /* 0x0000000810167210 */ /* 0x020fca0007f3e0ff */
[----:B------:R-:W-:Y:S02]  /*26e0*/  IMAD.X R23, R17, 0x1, R4, P1 ;  /* 0x0000000111177824 */ /* 0x000fe400008e0604 */
[----:B------:R-:W-:-:S05]  /*26f0*/  IMAD.WIDE R16, R202, 0x2, RZ ;  /* 0x00000002ca107825 */ /* 0x000fca00078e02ff */
[----:B------:R-:W-:Y:S01]  /*2700*/  IADD3 R36, P1, R28, R16, RZ ;  /* 0x000000101c247210 */ /* 0x000fe20007f3e0ff */
[----:B-1----:R-:W-:-:S04]  /*2710*/  @P0 IMAD.WIDE R20, R203, 0x2, R10 ;  /* 0x00000002cb140825 */ /* 0x002fc800078e020a */
[--C-:B--2---:R-:W-:Y:S01]  /*2720*/  @P0 IMAD.WIDE R18, R202, 0x2, R10.reuse ;  /* 0x00000002ca120825 */ /* 0x104fe200078e020a */
[----:B------:R1:W-:Y:S03]  /*2730*/  @P0 LDGSTS.E.BYPASS.LTC128B.128 [R231+0x9100], [R20.64], !P3 ;  /* 0x0910000014e70fae */ /* 0x0003e6000d901d52 */
[----:B------:R-:W-:Y:S01]  /*2740*/  @P0 IMAD.WIDE R10, R200, 0x2, R10 ;  /* 0x00000002c80a0825 */ /* 0x000fe200078e020a */
[----:B------:R2:W-:Y:S03]  /*2750*/  @P0 LDGSTS.E.BYPASS.LTC128B.128 [R231+0xb100], [R18.64], !P5 ;  /* 0x0b10000012e70fae */ /* 0x0005e6000e901d52 */
[----:B------:R-:W-:Y:S01]  /*2760*/  IMAD.X R37, R5, 0x1, R17, P1 ;  /* 0x0000000105257824 */ /* 0x000fe200008e0611 */
[----:B------:R3:W-:Y:S04]  /*2770*/  @P0 LDGSTS.E.BYPASS.LTC128B.128 [R231+0xd100], [R24.64], !P4 ;  /* 0x0d10000018e70fae */ /* 0x0007e8000e101d52 */
[----:B------:R4:W-:Y:S04]  /*2780*/  @P0 LDGSTS.E.BYPASS.LTC128B.128 [R231+0xf100], [R10.64], !P6 ;  /* 0x0f1000000ae70fae */ /* 0x0009e8000f101d52 */
[----:B------:R-:W0:Y:S01]  /*2790*/  LDGDEPBAR ;  /* 0x00000000000079af */ /* 0x000e220000000000 */
[----:B-1----:R-:W-:-:S05]  /*27a0*/  IADD3 R20, P0, R16, R8, RZ ;  /* 0x0000000810147210 */ /* 0x002fca0007f1e0ff */
[----:B------:R-:W-:Y:S02]  /*27b0*/  IMAD.X R21, R17, 0x1, R4, P0 ;  /* 0x0000000111157824 */ /* 0x000fe400000e0604 */
[----:B----4-:R-:W-:Y:S01]  /*27c0*/  IMAD.WIDE R10, R201, 0x2, RZ ;  /* 0x00000002c90a7825 */ /* 0x010fe200078e02ff */
[----:B------:R-:W-:-:S04]  /*27d0*/  DEPBAR.LE SB0, 0x1 ;  /* 0x000080400000791a */ /* 0x000fc80000000000 */
[----:B------:R-:W-:Y:S01]  /*27e0*/  IADD3 R30, P1, R28, R10, RZ ;  /* 0x0000000a1c1e7210 */ /* 0x000fe20007f3e0ff */
[----:B------:R-:W-:-:S04]  /*27f0*/  DEPBAR.LE SB0, 0x0 ;  /* 0x000080000000791a */ /* 0x000fc80000000000 */
[----:B------:R-:W-:Y:S01]  /*2800*/  BAR.SYNC.DEFER_BLOCKING 0x0 ;  /* 0x0000000000007b1d */ /* 0x000fe20000010000 */
[----:B------:R-:W-:Y:S01]  /*2810*/  IADD3 R10, P0, R10, R8, RZ ;  /* 0x000000080a0a7210 */ /* 0x000fe20007f1e0ff */
[----:B------:R-:W-:Y:S01]  /*2820*/  IMAD.X R31, R5, 0x1, R11, P1 ;  /* 0x00000001051f7824 */ /* 0x000fe200008e060b */
[----:B------:R-:W-:-:S03]  /*2830*/  IADD3 R28, P1, R28, R6, RZ ;  /* 0x000000061c1c7210 */ /* 0x000fc60007f3e0ff */
[----:B------:R-:W-:Y:S01]  /*2840*/  IMAD.X R11, R11, 0x1, R4, P0 ;  /* 0x000000010b0b7824 */ /* 0x000fe200000e0604 */
[----:B------:R-:W-:Y:S01]  /*2850*/  IADD3 R8, P0, R6, R8, RZ ;  /* 0x0000000806087210 */ /* 0x000fe20007f1e0ff */
[----:B------:R-:W-:Y:S01]  /*2860*/  IMAD.X R29, R5, 0x1, R7, P1 ;  /* 0x00000001051d7824 */ /* 0x000fe200008e0607 */
[----:B------:R-:W-:-:S03]  /*2870*/  ISETP.GE.AND P1, PT, R14, c[0x0][0x1d4], PT ;  /* 0x000075000e007a0c */ /* 0x000fc60003f26270 */
[----:B------:R-:W-:Y:S01]  /*2880*/  IMAD.X R9, R7, 0x1, R4, P0 ;  /* 0x0000000107097824 */ /* 0x000fe200000e0604 */
[C---:B------:R-:W-:Y:S02]  /*2890*/  ISETP.LT.OR P0, PT, R12.reuse, 0x1, P2 ;  /* 0x000000010c00780c */ /* 0x040fe40001701670 */
[----:B------:R-:W-:Y:S01]  /*28a0*/  ISETP.GE.AND P2, PT, R13, c[0x0][0x1d4], PT ;  /* 0x000075000d007a0c */ /* 0x000fe20003f46270 */
[----:B------:R-:W-:Y:S04]  /*28b0*/  LDSM.16.M88.4 R68, [R230+0x10100] ;  /* 0x01010000e644783b */ /* 0x000fe80000000200 */
[----:B------:R-:W-:Y:S04]  /*28c0*/  LDSM.16.M88.4 R48, [R226+0x10100] ;  /* 0x01010000e230783b */ /* 0x000fe80000000200 */
[----:B------:R-:W1:Y:S04]  /*28d0*/  LDSM.16.M88.4 R40, [R229+0x8100] ;  /* 0x00810000e528783b */ /* 0x000e680000000200 */
[----:B------:R-:W-:Y:S04]  /*28e0*/  LDSM.16.M88.4 R32, [R229+0x8900] ;  /* 0x00890000e520783b */ /* 0x000fe80000000200 */
[----:B---3--:R-:W-:Y:S04]  /*28f0*/  LDSM.16.M88.4 R24, [R229+0x9100] ;  /* 0x00910000e518783b */ /* 0x008fe80000000200 */
[----:B------:R-:W-:Y:S04]  /*2900*/  LDSM.16.M88.4 R4, [R229+0x9900] ;  /* 0x00990000e504783b */ /* 0x000fe80000000200 */
[----:B------:R-:W3:Y:S04]  /*2910*/  LDSM.16.M88.4 R56, [R228] ;  /* 0x00000000e438783b */ /* 0x000ee80000000200 */
[----:B--2---:R-:W2:Y:S04]  /*2920*/  LDSM.16.M88.4 R16, [R228+0x800] ;  /* 0x00080000e410783b */ /* 0x004ea80000000200 */
[----:B------:R-:W4:Y:S04]  /*2930*/  LDSM.16.M88.4 R60, [R228+0x1000] ;  /* 0x00100000e43c783b */ /* 0x000f280000000200 */
[----:B------:R-:W5:Y:S04]  /*2940*/  LDSM.16.M88.4 R52, [R228+0x1800] ;  /* 0x00180000e434783b */ /* 0x000f680000000200 */
[----:B------:R-:W-:Y:S01]  /*2950*/  @!PT LDS RZ, [RZ] ;  /* 0x00000000fffff984 */ /* 0x000fe20000000800 */
[----:B------:R-:W-:Y:S01]  /*2960*/  @!PT LDS RZ, [RZ] ;  /* 0x00000000fffff984 */ /* 0x000fe20000000800 */
[----:B------:R-:W-:Y:S01]  /*2970*/  @!PT LDS RZ, [RZ] ;  /* 0x00000000fffff984 */ /* 0x000fe20000000800 */
[----:B------:R2:W-:Y:S01]  /*2980*/  LDGSTS.E.BYPASS.LTC128B.128 [R231+0x100], [R38.64], !P0 ;  /* 0x0010000026e77fae */ /* 0x0005e2000c101d52 */
[C---:B------:R-:W-:Y:S01]  /*2990*/  ISETP.LT.OR P0, PT, R12.reuse, 0x1, P1 ;  /* 0x000000010c00780c */ /* 0x040fe20000f01670 */
[C---:B-1----:R-:W-:Y:S11]  /*29a0*/  HMMA.16816.F32 R44, R68.reuse, R40, RZ ;  /* 0x00000028442c723c */ /* 0x042ff600000018ff */
[----:B------:R-:W-:Y:S01]  /*29b0*/  @!UPT UIADD3 URZ, URZ, URZ, URZ ;  /* 0x0000003f3f3ff290 */ /* 0x000fe2000fffe03f */
[----:B------:R2:W-:Y:S01]  /*29c0*/  LDGSTS.E.BYPASS.LTC128B.128 [R231+0x2100], [R36.64], !P0 ;  /* 0x0210000024e77fae */ /* 0x0005e2000c101d52 */
[----:B------:R-:W-:Y:S01]  /*29d0*/  ISETP.LT.OR P0, PT, R12, 0x1, P2 ;  /* 0x000000010c00780c */ /* 0x000fe20001701670 */
[----:B------:R-:W-:Y:S01]  /*29e0*/  HMMA.16816.F32 R40, R68, R42, RZ ;  /* 0x0000002a4428723c */ /* 0x000fe200000018ff */
[----:B------:R-:W-:Y:S01]  /*29f0*/  ISETP.GE.AND P2, PT, R0, c[0x0][0x1d4], PT ;  /* 0x0000750000007a0c */ /* 0x000fe20003f46270 */
[----:B------:R-:W-:-:S10]  /*2a00*/  IMAD.MOV.U32 R0, RZ, RZ, 0x40 ;  /* 0x00000040ff007424 */ /* 0x000fd400078e00ff */
[----:B------:R1:W-:Y:S01]  /*2a10*/  LDGSTS.E.BYPASS.LTC128B.128 [R231+0x4100], [R30.64], !P0 ;  /* 0x041000001ee77fae */ /* 0x0003e2000c101d52 */
[----:B------:R-:W-:Y:S01]  /*2a20*/  ISETP.LT.OR P0, PT, R12, 0x1, P2 ;  /* 0x000000010c00780c */ /* 0x000fe20001701670 */
[C---:B---3--:R-:W-:Y:S10]  /*2a30*/  HMMA.16816.F32 R44, R48.reuse, R56, R44 ;  /* 0x00000038302c723c */ /* 0x048ff4000000182c */
[----:B------:R-:W-:Y:S02]  /*2a40*/  HMMA.16816.F32 R40, R48, R58, R40 ;  /* 0x0000003a3028723c */ /* 0x000fe40000001828 */
[----:B------:R1:W-:Y:S01]  /*2a50*/  LDGSTS.E.BYPASS.LTC128B.128 [R231+0x6100], [R28.64], !P0 ;  /* 0x061000001ce77fae */ /* 0x0003e2000c101d52 */
[----:B------:R-:W-:-:S04]  /*2a60*/  ISETP.GE.AND P0, PT, R203, c[0x0][0x1d4], PT ;  /* 0x00007500cb007a0c */ /* 0x000fc80003f06270 */
[C---:B------:R-:W-:Y:S01]  /*2a70*/  ISETP.LT.OR P0, PT, R12.reuse, 0x21, P0 ;  /* 0x000000210c00780c */ /* 0x040fe20000701670 */
[C---:B--2---:R-:W-:Y:S08]  /*2a80*/  HMMA.16816.F32 R36, R68.reuse, R32, RZ ;  /* 0x000000204424723c */ /* 0x044ff000000018ff */
[----:B------:R-:W-:Y:S04]  /*2a90*/  HMMA.16816.F32 R32, R68, R34, RZ ;  /* 0x000000224420723c */ /* 0x000fe800000018ff */
[----:B------:R2:W-:Y:S01]  /*2aa0*/  LDGSTS.E.BYPASS.LTC128B.128 [R231+0x1100], [R22.64], !P0 ;  /* 0x0110000016e77fae */ /* 0x0005e2000c101d52 */
[----:B------:R-:W-:-:S02]  /*2ab0*/  ISETP.LT.OR P0, PT, R12, 0x21, P1 ;  /* 0x000000210c00780c */ /* 0x000fc40000f01670 */
[----:B------:R-:W-:-:S04]  /*2ac0*/  ISETP.GE.AND P1, PT, R13, c[0x0][0x1d4], PT ;  /* 0x000075000d007a0c */ /* 0x000fc80003f26270 */
[----:B------:R-:W-:Y:S01]  /*2ad0*/  ISETP.LT.OR P1, PT, R12, 0x21, P1 ;  /* 0x000000210c00780c */ /* 0x000fe20000f21670 */
[C---:B-1----:R-:W-:Y:S06]  /*2ae0*/  HMMA.16816.F32 R28, R68.reuse, R24, RZ ;  /* 0x00000018441c723c */ /* 0x042fec00000018ff */
[----:B------:R2:W-:Y:S01]  /*2af0*/  LDGSTS.E.BYPASS.LTC128B.128 [R231+0x3100], [R20.64], !P0 ;  /* 0x0310000014e77fae */ /* 0x0005e2000c101d52 */
[----:B------:R-:W-:Y:S01]  /*2b00*/  LOP3.LUT P0, RZ, R15, 0x4, RZ, 0xc0, !PT ;  /* 0x000000040fff7812 */ /* 0x000fe2000780c0ff */
[----:B------:R-:W-:Y:S03]  /*2b10*/  HMMA.16816.F32 R24, R68, R26, RZ ;  /* 0x0000001a4418723c */ /* 0x000fe600000018ff */
[----:B------:R-:W-:Y:S01]  /*2b20*/  SEL R0, R0, 0xffffffc0, !P0 ;  /* 0xffffffc000007807 */ /* 0x000fe20004000000 */
[----:B------:R1:W-:Y:S01]  /*2b30*/  LDGSTS.E.BYPASS.LTC128B.128 [R231+0x5100], [R10.64], !P1 ;  /* 0x051000000ae77fae */ /* 0x0003e2000c901d52 */
[----:B------:R-:W-:-:S02]  /*2b40*/  ISETP.LT.OR P0, PT, R12, 0x21, P2 ;  /* 0x000000210c00780c */ /* 0x000fc40001701670 */
[----:B------:R-:W-:Y:S01]  /*2b50*/  ISETP.GT.AND P2, PT, R235, 0x3f, PT ;  /* 0x0000003feb00780c */ /* 0x000fe20003f44270 */
[----:B------:R-:W-:Y:S01]  /*2b60*/  IMAD.IADD R224, R229, 0x1, R0 ;  /* 0x00000001e5e07824 */ /* 0x000fe200078e0200 */
[----:B------:R-:W-:Y:S01]  /*2b70*/  HMMA.16816.F32 R36, R48, R16, R36 ;  /* 0x000000103024723c */ /* 0x000fe20000001824 */
[----:B------:R-:W-:-:S07]  /*2b80*/  IMAD.IADD R216, R0, 0x1, R228 ;  /* 0x0000000100d87824 */ /* 0x000fce00078e02e4 */
[----:B------:R-:W-:Y:S01]  /*2b90*/  HMMA.16816.F32 R32, R48, R18, R32 ;  /* 0x000000123020723c */ /* 0x000fe20000001820 */
[----:B------:R1:W-:Y:S01]  /*2ba0*/  LDGSTS.E.BYPASS.LTC128B.128 [R231+0x7100], [R8.64], !P0 ;  /* 0x0710000008e77fae */ /* 0x0003e2000c101d52 */
[----:B------:R-:W-:-:S03]  /*2bb0*/  PLOP3.LUT P0, PT, PT, PT, UP0, 0x40, 0x0 ;  /* 0x000000000000781c */ /* 0x000fc60003f0e808 */
[----:B------:R-:W-:Y:S03]  /*2bc0*/  LDSM.16.M88.4 R12, [R224+0x8900] ;  /* 0x00890000e00c783b */ /* 0x000fe60000000200 */
[C---:B--2---:R-:W-:Y:S01]  /*2bd0*/  HMMA.16816.F32 R20, R68.reuse, R4, RZ ;  /* 0x000000044414723c */ /* 0x044fe200000018ff */
[----:B------:R-:W-:Y:S04]  /*2be0*/  LDSM.16.M88.4 R56, [R224+0x9100] ;  /* 0x00910000e038783b */ /* 0x000fe80000000200 */
[----:B------:R-:W-:Y:S03]  /*2bf0*/  LDSM.16.M88.4 R16, [R224+0x9900] ;  /* 0x00990000e010783b */ /* 0x000fe60000000200 */
[----:B------:R-:W-:Y:S01]  /*2c00*/  HMMA.16816.F32 R68, R68, R6, RZ ;  /* 0x000000064444723c */ /* 0x000fe200000018ff */
[----:B------:R-:W2:Y:S04]  /*2c10*/  LDSM.16.M88.4 R4, [R225+0x10100] ;  /* 0x01010000e104783b */ /* 0x000ea80000000200 */
[----:B------:R-:W-:Y:S03]  /*2c20*/  LDSM.16.M88.4 R72, [R216+0x3000] ;  /* 0x00300000d848783b */ /* 0x000fe60000000200 */
[C---:B----4-:R-:W-:Y:S01]  /*2c30*/  HMMA.16816.F32 R28, R48.reuse, R60, R28 ;  /* 0x0000003c301c723c */ /* 0x050fe2000000181c */
[----:B------:R-:W-:Y:S04]  /*2c40*/  LDSM.16.M88.4 R64, [R229+0xd100] ;  /* 0x00d10000e540783b */ /* 0x000fe80000000200 */
[----:B-1----:R-:W1:Y:S03]  /*2c50*/  LDSM.16.M88.4 R8, [R224+0x8100] ;  /* 0x00810000e008783b */ /* 0x002e660000000200 */
[C---:B------:R-:W-:Y:S01]  /*2c60*/  HMMA.16816.F32 R24, R48.reuse, R62, R24 ;  /* 0x0000003e3018723c */ /* 0x040fe20000001818 */
[----:B------:R-:W-:Y:S04]  /*2c70*/  LDSM.16.M88.4 R60, [R224+0xb900] ;  /* 0x00b90000e03c783b */ /* 0x000fe80000000200 */
[----:B------:R-:W-:Y:S03]  /*2c80*/  LDSM.16.M88.4 R76, [R224+0xd900] ;  /* 0x00d90000e04c783b */ /* 0x000fe60000000200 */
[C---:B-----5:R-:W-:Y:S01]  /*2c90*/  HMMA.16816.F32 R20, R48.reuse, R52, R20 ;  /* 0x000000343014723c */ /* 0x060fe20000001814 */
[----:B------:R-:W0:Y:S07]  /*2ca0*/  LDGDEPBAR ;  /* 0x00000000000079af */ /* 0x000e2e0000000000 */
[----:B------:R-:W-:Y:S01]  /*2cb0*/  HMMA.16816.F32 R68, R48, R54, R68 ;  /* 0x000000363044723c */ /* 0x000fe20000001844 */
[----:B------:R-:W-:Y:S04]  /*2cc0*/  LDSM.16.M88.4 R48, [R223+0x10100] ;  /* 0x01010000df30783b */ /* 0x000fe80000000200 */
[----:B------:R-:W3:Y:S03]  /*2cd0*/  LDSM.16.M88.4 R52, [R216+0x800] ;  /* 0x00080000d834783b */ /* 0x000ee60000000200 */
[C---:B--2---:R-:W-:Y:S08]  /*2ce0*/  HMMA.16816.F32 R36, R4.reuse, R12, R36 ;  /* 0x0000000c0424723c */ /* 0x044ff00000001824 */
[C---:B------:R-:W-:Y:S01]  /*2cf0*/  HMMA.16816.F32 R32, R4.reuse, R14, R32 ;  /* 0x0000000e0420723c */ /* 0x040fe20000001820 */
[----:B------:R-:W-:Y:S07]  /*2d00*/  LDSM.16.M88.4 R12, [R216+0x1000] ;  /* 0x00100000d80c783b */ /* 0x000fee0000000200 */
[C---:B-1----:R-:W-:Y:S08]  /*2d10*/  HMMA.16816.F32 R44, R4.reuse, R8, R44 ;  /* 0x00000008042c723c */ /* 0x042ff0000000182c */
[C---:B------:R-:W-:Y:S01]  /*2d20*/  HMMA.16816.F32 R40, R4.reuse, R10, R40 ;  /* 0x0000000a0428723c */ /* 0x040fe20000001828 */
[----:B------:R-:W1:Y:S07]  /*2d30*/  LDSM.16.M88.4 R8, [R216] ;  /* 0x00000000d808783b */ /* 0x000e6e0000000200 */
[C---:B------:R-:W-:Y:S08]  /*2d40*/  HMMA.16816.F32 R28, R4.reuse, R56, R28 ;  /* 0x00000038041c723c */ /* 0x040ff0000000181c */
[C---:B------:R-:W-:Y:S01]  /*2d50*/  HMMA.16816.F32 R24, R4.reuse, R58, R24 ;  /* 0x0000003a0418723c */ /* 0x040fe20000001818 */
[----:B------:R-:W2:Y:S07]  /*2d60*/  LDSM.16.M88.4 R56, [R216+0x1800] ;  /* 0x00180000d838783b */ /* 0x000eae0000000200 */
[C---:B------:R-:W-:Y:S08]  /*2d70*/  HMMA.16816.F32 R20, R4.reuse, R16, R20 ;  /* 0x000000100414723c */ /* 0x040ff00000001814 */
[----:B------:R-:W-:Y:S01]  /*2d80*/  HMMA.16816.F32 R68, R4, R18, R68 ;  /* 0x000000120444723c */ /* 0x000fe20000001844 */
[----:B------:R-:W-:Y:S04]  /*2d90*/  LDSM.16.M88.4 R4, [R230+0x14100] ;  /* 0x01410000e604783b */ /* 0x000fe80000000200 */
[----:B------:R-:W4:Y:S03]  /*2da0*/  LDSM.16.M88.4 R16, [R229+0xa100] ;  /* 0x00a10000e510783b */ /* 0x000f260000000200 */
[C---:B---3--:R-:W-:Y:S08]  /*2db0*/  HMMA.16816.F32 R36, R48.reuse, R52, R36 ;  /* 0x000000343024723c */ /* 0x048ff00000001824 */
[C---:B-1----:R-:W-:Y:S08]  /*2dc0*/  HMMA.16816.F32 R44, R48.reuse, R8, R44 ;  /* 0x00000008302c723c */ /* 0x042ff0000000182c */
[C---:B------:R-:W-:Y:S01]  /*2dd0*/  HMMA.16816.F32 R40, R48.reuse, R10, R40 ;  /* 0x0000000a3028723c */ /* 0x040fe20000001828 */
[----:B------:R-:W1:Y:S07]  /*2de0*/  LDSM.16.M88.4 R8, [R229+0xa900] ;  /* 0x00a90000e508783b */ /* 0x000e6e0000000200 */
[C---:B------:R-:W-:Y:S01]  /*2df0*/  HMMA.16816.F32 R32, R48.reuse, R54, R32 ;  /* 0x000000363020723c */ /* 0x040fe20000001820 */
[----:B------:R-:W3:Y:S07]  /*2e00*/  LDSM.16.M88.4 R52, [R229+0xb100] ;  /* 0x00b10000e534783b */ /* 0x000eee0000000200 */
[C---:B------:R-:W-:Y:S08]  /*2e10*/  HMMA.16816.F32 R28, R48.reuse, R12, R28 ;  /* 0x0000000c301c723c */ /* 0x040ff0000000181c */
[C---:B------:R-:W-:Y:S01]  /*2e20*/  HMMA.16816.F32 R24, R48.reuse, R14, R24 ;  /* 0x0000000e3018723c */ /* 0x040fe20000001818 */
[----:B------:R-:W5:Y:S07]  /*2e30*/  LDSM.16.M88.4 R12, [R229+0xb900] ;  /* 0x00b90000e50c783b */ /* 0x000f6e0000000200 */
[C---:B--2---:R-:W-:Y:S08]  /*2e40*/  HMMA.16816.F32 R20, R48.reuse, R56, R20 ;  /* 0x000000383014723c */ /* 0x044ff00000001814 */
[----:B------:R-:W-:Y:S01]  /*2e50*/  HMMA.16816.F32 R68, R48, R58, R68 ;  /* 0x0000003a3044723c */ /* 0x000fe20000001844 */
[----:B------:R-:W-:Y:S04]  /*2e60*/  LDSM.16.M88.4 R48, [R228+0x2000] ;  /* 0x00200000e430783b */ /* 0x000fe80000000200 */
[----:B------:R-:W-:Y:S03]  /*2e70*/  LDSM.16.M88.4 R56, [R228+0x3000] ;  /* 0x00300000e438783b */ /* 0x000fe60000000200 */
[C---:B----4-:R-:W-:Y:S08]  /*2e80*/  HMMA.16816.F32 R44, R4.reuse, R16, R44 ;  /* 0x00000010042c723c */ /* 0x050ff0000000182c */
        /* <DEDUP_REMOVED lines=10> */
[----:B------:R-:W-:Y:S04]  /*2f30*/  LDSM.16.M88.4 R12, [R225+0x14100] ;  /* 0x01410000e10c783b */ /* 0x000fe80000000200 */
[----:B------:R-:W4:Y:S03]  /*2f40*/  LDSM.16.M88.4 R4, [R224+0xa100] ;  /* 0x00a10000e004783b */ /* 0x000f260000000200 */
        /* <DEDUP_REMOVED lines=16> */
[C---:B--2---:R-:W-:Y:S08]  /*3050*/  HMMA.16816.F32 R36, R12.reuse, R48, R36 ;  /* 0x000000300c24723c */ /* 0x044ff00000001824 */
[C---:B------:R-:W-:Y:S01]  /*3060*/  HMMA.16816.F32 R32, R12.reuse, R50, R32 ;  /* 0x000000320c20723c */ /* 0x040fe20000001820 */
[----:B------:R-:W-:Y:S07]  /*3070*/  LDSM.16.M88.4 R48, [R229+0xc100] ;  /* 0x00c10000e530783b */ /* 0x000fee0000000200 */
[C---:B-1----:R-:W-:Y:S08]  /*3080*/  HMMA.16816.F32 R28, R12.reuse, R8, R28 ;  /* 0x000000080c1c723c */ /* 0x042ff0000000181c */
[C---:B------:R-:W-:Y:S01]  /*3090*/  HMMA.16816.F32 R24, R12.reuse, R10, R24 ;  /* 0x0000000a0c18723c */ /* 0x040fe20000001818 */
[----:B------:R-:W1:Y:S07]  /*30a0*/  LDSM.16.M88.4 R8, [R230+0x18100] ;  /* 0x01810000e608783b */ /* 0x000e6e0000000200 */
        /* <DEDUP_REMOVED lines=8> */
[C---:B------:R-:W-:Y:S01]  /*3130*/  HMMA.16816.F32 R32, R52.reuse, R6, R32 ;  /* 0x000000063420723c */ /* 0x040fe20000001820 */
[----:B------:R-:W3:Y:S07]  /*3140*/  LDSM.16.M88.4 R4, [R228+0x4000] ;  /* 0x00400000e404783b */ /* 0x000eee0000000200 */
[C---:B------:R-:W-:Y:S08]  /*3150*/  HMMA.16816.F32 R28, R52.reuse, R72, R28 ;  /* 0x00000048341c723c */ /* 0x040ff0000000181c */
[C---:B------:R-:W-:Y:S01]  /*3160*/  HMMA.16816.F32 R24, R52.reuse, R74, R24 ;  /* 0x0000004a3418723c */ /* 0x040fe20000001818 */
[----:B------:R-:W-:Y:S07]  /*3170*/  LDSM.16.M88.4 R72, [R225+0x18100] ;  /* 0x01810000e148783b */ /* 0x000fee0000000200 */
[C---:B------:R-:W-:Y:S08]  /*3180*/  HMMA.16816.F32 R20, R52.reuse, R56, R20 ;  /* 0x000000383414723c */ /* 0x040ff00000001814 */
[----:B------:R-:W-:Y:S01]  /*3190*/  HMMA.16816.F32 R68, R52, R58, R68 ;  /* 0x0000003a3444723c */ /* 0x000fe20000001844 */
[----:B------:R-:W4:Y:S04]  /*31a0*/  LDSM.16.M88.4 R56, [R228+0x4800] ;  /* 0x00480000e438783b */ /* 0x000f280000000200 */
[----:B------:R-:W3:Y:S03]  /*31b0*/  LDSM.16.M88.4 R52, [R228+0x5000] ;  /* 0x00500000e434783b */ /* 0x000ee60000000200 */
[C---:B-1----:R-:W-:Y:S08]  /*31c0*/  HMMA.16816.F32 R44, R8.reuse, R48, R44 ;  /* 0x00000030082c723c */ /* 0x042ff0000000182c */
[C---:B------:R-:W-:Y:S01]  /*31d0*/  HMMA.16816.F32 R40, R8.reuse, R50, R40 ;  /* 0x000000320828723c */ /* 0x040fe20000001828 */
[----:B------:R-:W1:Y:S07]  /*31e0*/  LDSM.16.M88.4 R48, [R228+0x5800] ;  /* 0x00580000e430783b */ /* 0x000e6e0000000200 */
[C---:B--2---:R-:W-:Y:S08]  /*31f0*/  HMMA.16816.F32 R36, R8.reuse, R12, R36 ;  /* 0x0000000c0824723c */ /* 0x044ff00000001824 */
[C---:B------:R-:W-:Y:S01]  /*3200*/  HMMA.16816.F32 R32, R8.reuse, R14, R32 ;  /* 0x0000000e0820723c */ /* 0x040fe20000001820 */
[----:B------:R-:W-:Y:S07]  /*3210*/  LDSM.16.M88.4 R12, [R224+0xc100] ;  /* 0x00c10000e00c783b */ /* 0x000fee0000000200 */
[C---:B------:R-:W-:Y:S08]  /*3220*/  HMMA.16816.F32 R28, R8.reuse, R64, R28 ;  /* 0x00000040081c723c */ /* 0x040ff0000000181c */
[C---:B------:R-:W-:Y:S01]  /*3230*/  HMMA.16816.F32 R24, R8.reuse, R66, R24 ;  /* 0x000000420818723c */ /* 0x040fe20000001818 */
[----:B------:R-:W-:Y:S07]  /*3240*/  LDSM.16.M88.4 R64, [R223+0x18100] ;  /* 0x01810000df40783b */ /* 0x000fee0000000200 */
[C---:B-----5:R-:W-:Y:S08]  /*3250*/  HMMA.16816.F32 R20, R8.reuse, R60, R20 ;  /* 0x0000003c0814723c */ /* 0x060ff00000001814 */
[----:B------:R-:W-:Y:S01]  /*3260*/  HMMA.16816.F32 R68, R8, R62, R68 ;  /* 0x0000003e0844723c */ /* 0x000fe20000001844 */
[----:B------:R-:W2:Y:S04]  /*3270*/  LDSM.16.M88.4 R8, [R224+0xc900] ;  /* 0x00c90000e008783b */ /* 0x000ea80000000200 */
[----:B------:R-:W-:Y:S03]  /*3280*/  LDSM.16.M88.4 R60, [R216+0x4000] ;  /* 0x00400000d83c783b */ /* 0x000fe60000000200 */
[C---:B---3--:R-:W-:Y:S08]  /*3290*/  HMMA.16816.F32 R44, R16.reuse, R4, R44 ;  /* 0x00000004102c723c */ /* 0x048ff0000000182c */
[C---:B------:R-:W-:Y:S01]  /*32a0*/  HMMA.16816.F32 R40, R16.reuse, R6, R40 ;  /* 0x000000061028723c */ /* 0x040fe20000001828 */
[----:B------:R-:W3:Y:S07]  /*32b0*/  LDSM.16.M88.4 R4, [R224+0xd100] ;  /* 0x00d10000e004783b */ /* 0x000eee0000000200 */
[C---:B----4-:R-:W-:Y:S08]  /*32c0*/  HMMA.16816.F32 R36, R16.reuse, R56, R36 ;  /* 0x000000381024723c */ /* 0x050ff00000001824 */
[C---:B------:R-:W-:Y:S01]  /*32d0*/  HMMA.16816.F32 R32, R16.reuse, R58, R32 ;  /* 0x0000003a1020723c */ /* 0x040fe20000001820 */
[----:B------:R-:W4:Y:S07]  /*32e0*/  LDSM.16.M88.4 R56, [R216+0x4800] ;  /* 0x00480000d838783b */ /* 0x000f2e0000000200 */
[C---:B------:R-:W-:Y:S08]  /*32f0*/  HMMA.16816.F32 R28, R16.reuse, R52, R28 ;  /* 0x00000034101c723c */ /* 0x040ff0000000181c */
[C---:B------:R-:W-:Y:S01]  /*3300*/  HMMA.16816.F32 R24, R16.reuse, R54, R24 ;  /* 0x000000361018723c */ /* 0x040fe20000001818 */
[----:B------:R-:W5:Y:S07]  /*3310*/  LDSM.16.M88.4 R52, [R216+0x5000] ;  /* 0x00500000d834783b */ /* 0x000f6e0000000200 */
[C---:B-1----:R-:W-:Y:S08]  /*3320*/  HMMA.16816.F32 R20, R16.reuse, R48, R20 ;  /* 0x000000301014723c */ /* 0x042ff00000001814 */
        /* <DEDUP_REMOVED lines=11> */
[----:B------:R-:W1:Y:S07]  /*33e0*/  LDSM.16.M88.4 R12, [R229+0xe100] ;  /* 0x00e10000e50c783b */ /* 0x000e6e0000000200 */
[C---:B------:R-:W-:Y:S08]  /*33f0*/  HMMA.16816.F32 R20, R72.reuse, R76, R20 ;  /* 0x0000004c4814723c */ /* 0x040ff00000001814 */
[----:B------:R-:W-:Y:S08]  /*3400*/  HMMA.16816.F32 R68, R72, R78, R68 ;  /* 0x0000004e4844723c */ /* 0x000ff00000001844 */
        /* <DEDUP_REMOVED lines=9> */
[C---:B-1----:R-:W-:Y:S01]  /*34a0*/  HMMA.16816.F32 R72, R64.reuse, R48, R20 ;  /* 0x000000304048723c */ /* 0x042fe20000001814 */
[----:B------:R-:W1:Y:S07]  /*34b0*/  LDSM.16.M88.4 R20, [R228+0x6800] ;  /* 0x00680000e414783b */ /* 0x000e6e0000000200 */
[----:B------:R-:W-:Y:S01]  /*34c0*/  HMMA.16816.F32 R68, R64, R50, R68 ;  /* 0x000000324044723c */ /* 0x000fe20000001844 */
[----:B------:R-:W5:Y:S04]  /*34d0*/  LDSM.16.M88.4 R48, [R228+0x7000] ;  /* 0x00700000e430783b */ /* 0x000f680000000200 */
[----:B------:R-:W-:Y:S03]  /*34e0*/  LDSM.16.M88.4 R64, [R216+0x6800] ;  /* 0x00680000d840783b */ /* 0x000fe60000000200 */
[C---:B--2---:R-:W-:Y:S08]  /*34f0*/  HMMA.16816.F32 R36, R16.reuse, R8, R36 ;  /* 0x000000081024723c */ /* 0x044ff00000001824 */
[C---:B------:R-:W-:Y:S01]  /*3500*/  HMMA.16816.F32 R32, R16.reuse, R10, R32 ;  /* 0x0000000a1020723c */ /* 0x040fe20000001820 */
[----:B------:R-:W2:Y:S07]  /*3510*/  LDSM.16.M88.4 R8, [R228+0x7800] ;  /* 0x00780000e408783b */ /* 0x000eae0000000200 */
[C---:B---3--:R-:W-:Y:S08]  /*3520*/  HMMA.16816.F32 R28, R16.reuse, R4, R28 ;  /* 0x00000004101c723c */ /* 0x048ff0000000181c */
[C---:B------:R-:W-:Y:S01]  /*3530*/  HMMA.16816.F32 R24, R16.reuse, R6, R24 ;  /* 0x000000061018723c */ /* 0x040fe20000001818 */
[----:B------:R-:W-:Y:S07]  /*3540*/  LDSM.16.M88.4 R4, [R224+0xe100] ;  /* 0x00e10000e004783b */ /* 0x000fee0000000200 */
[C---:B------:R-:W-:Y:S08]  /*3550*/  HMMA.16816.F32 R44, R16.reuse, R12, R44 ;  /* 0x0000000c102c723c */ /* 0x040ff0000000182c */
[C---:B------:R-:W-:Y:S01]  /*3560*/  HMMA.16816.F32 R40, R16.reuse, R14, R40 ;  /* 0x0000000e1028723c */ /* 0x040fe20000001828 */
[----:B------:R-:W3:Y:S07]  /*3570*/  LDSM.16.M88.4 R12, [R225+0x1c100] ;  /* 0x01c10000e10c783b */ /* 0x000eee0000000200 */
[C---:B----4-:R-:W-:Y:S08]  /*3580*/  HMMA.16816.F32 R72, R16.reuse, R52, R72 ;  /* 0x000000341048723c */ /* 0x050ff00000001848 */
[----:B------:R-:W-:Y:S01]  /*3590*/  HMMA.16816.F32 R68, R16, R54, R68 ;  /* 0x000000361044723c */ /* 0x000fe20000001844 */
[----:B------:R-:W-:Y:S04]  /*35a0*/  LDSM.16.M88.4 R16, [R224+0xf100] ;  /* 0x00f10000e010783b */ /* 0x000fe80000000200 */
[----:B------:R-:W-:Y:S03]  /*35b0*/  LDSM.16.M88.4 R52, [R216+0x6000] ;  /* 0x00600000d834783b */ /* 0x000fe60000000200 */
[C---:B-1----:R-:W-:Y:S08]  /*35c0*/  HMMA.16816.F32 R36, R60.reuse, R20, R36 ;  /* 0x000000143c24723c */ /* 0x042ff00000001824 */
[C---:B------:R-:W-:Y:S01]  /*35d0*/  HMMA.16816.F32 R32, R60.reuse, R22, R32 ;  /* 0x000000163c20723c */ /* 0x040fe20000001820 */
[----:B------:R-:W1:Y:S07]  /*35e0*/  LDSM.16.M88.4 R20, [R224+0xe900] ;  /* 0x00e90000e014783b */ /* 0x000e6e0000000200 */
[C---:B-----5:R-:W-:Y:S08]  /*35f0*/  HMMA.16816.F32 R28, R60.reuse, R48, R28 ;  /* 0x000000303c1c723c */ /* 0x060ff0000000181c */
[C---:B------:R-:W-:Y:S01]  /*3600*/  HMMA.16816.F32 R24, R60.reuse, R50, R24 ;  /* 0x000000323c18723c */ /* 0x040fe20000001818 */
[----:B------:R-:W4:Y:S07]  /*3610*/  LDSM.16.M88.4 R48, [R224+0xf900] ;  /* 0x00f90000e030783b */ /* 0x000f2e0000000200 */
[C---:B------:R-:W-:Y:S08]  /*3620*/  HMMA.16816.F32 R44, R60.reuse, R56, R44 ;  /* 0x000000383c2c723c */ /* 0x040ff0000000182c */
[C---:B------:R-:W-:Y:S01]  /*3630*/  HMMA.16816.F32 R40, R60.reuse, R58, R40 ;  /* 0x0000003a3c28723c */ /* 0x040fe20000001828 */
[----:B------:R-:W5:Y:S07]  /*3640*/  LDSM.16.M88.4 R56, [R223+0x1c100] ;  /* 0x01c10000df38783b */ /* 0x000f6e0000000200 */
[C---:B--2---:R-:W-:Y:S08]  /*3650*/  HMMA.16816.F32 R72, R60.reuse, R8, R72 ;  /* 0x000000083c48723c */ /* 0x044ff00000001848 */
[----:B------:R-:W-:Y:S01]  /*3660*/  HMMA.16816.F32 R68, R60, R10, R68 ;  /* 0x0000000a3c44723c */ /* 0x000fe20000001844 */
[----:B------:R-:W2:Y:S04]  /*3670*/  LDSM.16.M88.4 R60, [R216+0x7000] ;  /* 0x00700000d83c783b */ /* 0x000ea80000000200 */
[----:B------:R-:W2:Y:S01]  /*3680*/  LDSM.16.M88.4 R8, [R216+0x7800] ;  /* 0x00780000d808783b */ /* 0x000ea20000000200 */
[----:B------:R-:W-:-:S04]  /*3690*/  DEPBAR.LE SB0, 0x0 ;  /* 0x000080000000791a */ /* 0x000fc80000000000 */
[C---:B---3--:R-:W-:Y:S08]  /*36a0*/  HMMA.16816.F32 R44, R12.reuse, R4, R44 ;  /* 0x000000040c2c723c */ /* 0x048ff0000000182c */
[C---:B------:R-:W-:Y:S08]  /*36b0*/  HMMA.16816.F32 R40, R12.reuse, R6, R40 ;  /* 0x000000060c28723c */ /* 0x040ff00000001828 */
[C---:B-1----:R-:W-:Y:S08]  /*36c0*/  HMMA.16816.F32 R36, R12.reuse, R20, R36 ;  /* 0x000000140c24723c */ /* 0x042ff00000001824 */
[C---:B------:R-:W-:Y:S08]  /*36d0*/  HMMA.16816.F32 R32, R12.reuse, R22, R32 ;  /* 0x000000160c20723c */ /* 0x040ff00000001820 */
[C---:B------:R-:W-:Y:S08]  /*36e0*/  HMMA.16816.F32 R28, R12.reuse, R16, R28 ;  /* 0x000000100c1c723c */ /* 0x040ff0000000181c */
[C---:B------:R-:W-:Y:S08]  /*36f0*/  HMMA.16816.F32 R24, R12.reuse, R18, R24 ;  /* 0x000000120c18723c */ /* 0x040ff00000001818 */
[C---:B----4-:R-:W-:Y:S08]  /*3700*/  HMMA.16816.F32 R72, R12.reuse, R48, R72 ;  /* 0x000000300c48723c */ /* 0x050ff00000001848 */
[----:B------:R-:W-:Y:S07]  /*3710*/  HMMA.16816.F32 R68, R12, R50, R68 ;  /* 0x000000320c44723c */ /* 0x000fee0000001844 */
[----:B------:R-:W-:Y:S01]  /*3720*/  SHF.R.S32.HI R13, RZ, 0x1f, R203 ;  /* 0x0000001fff0d7819 */ /* 0x000fe200000114cb */
[C---:B-----5:R-:W-:Y:S08]  /*3730*/  HMMA.16816.F32 R44, R56.reuse, R52, R44 ;  /* 0x00000034382c723c */ /* 0x060ff0000000182c */
[C---:B------:R-:W-:Y:S08]  /*3740*/  HMMA.16816.F32 R40, R56.reuse, R54, R40 ;  /* 0x000000363828723c */ /* 0x040ff00000001828 */
[C---:B------:R-:W-:Y:S08]  /*3750*/  HMMA.16816.F32 R36, R56.reuse, R64, R36 ;  /* 0x000000403824723c */ /* 0x040ff00000001824 */
[C---:B------:R-:W-:Y:S08]  /*3760*/  HMMA.16816.F32 R32, R56.reuse, R66, R32 ;  /* 0x000000423820723c */ /* 0x040ff00000001820 */
[C---:B--2---:R-:W-:Y:S08]  /*3770*/  HMMA.16816.F32 R28, R56.reuse, R60, R28 ;  /* 0x0000003c381c723c */ /* 0x044ff0000000181c */
[C---:B------:R-:W-:Y:S08]  /*3780*/  HMMA.16816.F32 R24, R56.reuse, R62, R24 ;  /* 0x0000003e3818723c */ /* 0x040ff00000001818 */
[C---:B------:R-:W-:Y:S08]  /*3790*/  HMMA.16816.F32 R72, R56.reuse, R8, R72 ;  /* 0x000000083848723c */ /* 0x040ff00000001848 */
[----:B------:R-:W-:Y:S01]  /*37a0*/  HMMA.16816.F32 R68, R56, R10, R68 ;  /* 0x0000000a3844723c */ /* 0x000fe20000001844 */
[----:B------:R-:W-:Y:S06]  /*37b0*/  BAR.SYNC.DEFER_BLOCKING 0x0 ;  /* 0x0000000000007b1d */ /* 0x000fec0000010000 */
[----:B------:R-:W-:Y:S05]  /*37c0*/  @P0 BRA `(.L_x_1056) ;  /* 0x000004e000000947 */ /* 0x000fea0003800000 */
[----:B------:R-:W-:Y:S01]  /*37d0*/  ISETP.NE.AND P1, PT, R232, 0x1, PT ;  /* 0x00000001e800780c */ /* 0x000fe20003f25270 */
[----:B------:R-:W-:Y:S01]  /*37e0*/  IMAD.MOV.U32 R233, RZ, RZ, RZ ;  /* 0x000000ffffe97224 */ /* 0x000fe200078e00ff */
[----:B------:R-:W-:-:S04]  /*37f0*/  IADD3 R234, R235, UR11, R80 ;  /* 0x0000000bebea7c10 */ /* 0x000fc8000fffe050 */
[----:B------:R-:W-:-:S05]  /*3800*/  IADD3 R234, R234, -0x40, RZ ;  /* 0xffffffc0eaea7810 */ /* 0x000fca0007ffe0ff */
[----:B------:R-:W-:Y:S02]  /*3810*/  IMAD.MOV.U32 R0, RZ, RZ, R234 ;  /* 0x000000ffff007224 */ /* 0x000fe400078e00ea */
[----:B------:R-:W-:-:S05]  /*3820*/  @P1 IMAD.HI.U32 R4, R234, c[0x0][0x2bc], RZ ;  /* 0x0000af00ea041a27 */ /* 0x000fca00078e00ff */
        /* <DEDUP_REMOVED lines=13> */
[----:B------:R-:W-:Y:S01]  /*3900*/  IADD3 R22, -R8, 0x10, RZ ;  /* 0x0000001008167810 */ /* 0x000fe20007ffe1ff */
[----:B------:R-:W-:Y:S01]  /*3910*/  IMAD.SHL.U32 R6, R201, 0x2, RZ ;  /* 0x00000002c9067824 */ /* 0x000fe200078e00ff */
[----:B------:R-:W-:-:S02]  /*3920*/  SHF.R.S32.HI R0, RZ, 0x1f, R234 ;  /* 0x0000001fff007819 */ /* 0x000fc400000114ea */
[----:B------:R-:W-:Y:S02]  /*3930*/  LOP3.LUT R48, R48, 0xf, RZ, 0xc0, !PT ;  /* 0x0000000f30307812 */ /* 0x000fe400078ec0ff */
[----:B------:R-:W-:Y:S01]  /*3940*/  SHF.L.U64.HI R14, R203, 0x1, R13 ;  /* 0x00000001cb0e7819 */ /* 0x000fe2000001020d */
[----:B------:R-:W-:Y:S01]  /*3950*/  IMAD R0, R0, c[0x0][0x1e0], RZ ;  /* 0x0000780000007a24 */ /* 0x000fe200078e02ff */
[----:B------:R-:W-:Y:S02]  /*3960*/  LOP3.LUT R22, R22, 0xf, RZ, 0xc0, !PT ;  /* 0x0000000f16167812 */ /* 0x000fe400078ec0ff */
[----:B------:R-:W-:Y:S01]  /*3970*/  SHF.L.U64.HI R10, R202, 0x1, R243 ;  /* 0x00000001ca0a7819 */ /* 0x000fe200000102f3 */
[----:B------:R-:W-:Y:S01]  /*3980*/  IMAD R0, R234, c[0x0][0x1e4], R0 ;  /* 0x00007900ea007a24 */ /* 0x000fe200078e0200 */
[----:B------:R-:W-:Y:S02]  /*3990*/  IADD3 R17, -R244, 0x10, RZ ;  /* 0x00000010f4117810 */ /* 0x000fe40007ffe1ff */
[----:B------:R-:W-:-:S02]  /*39a0*/  SHF.L.U64.HI R7, R201, 0x1, R242 ;  /* 0x00000001c9077819 */ /* 0x000fc400000102f2 */
[----:B------:R-:W-:Y:S01]  /*39b0*/  LOP3.LUT R17, R17, 0xf, RZ, 0xc0, !PT ;  /* 0x0000000f11117812 */ /* 0x000fe200078ec0ff */
[----:B-1----:R-:W-:-:S04]  /*39c0*/  IMAD.WIDE.U32 R4, R234, c[0x0][0x1e0], RZ ;  /* 0x00007800ea047a25 */ /* 0x002fc800078e00ff */
[----:B------:R-:W-:Y:S01]  /*39d0*/  IMAD.IADD R5, R5, 0x1, R0 ;  /* 0x0000000105057824 */ /* 0x000fe200078e0200 */
[----:B--2---:R-:W-:-:S03]  /*39e0*/  SHF.R.S32.HI R0, RZ, 0x1f, R233 ;  /* 0x0000001fff007819 */ /* 0x004fc600000114e9 */
[----:B------:R-:W-:-:S04]  /*39f0*/  IMAD.WIDE.U32 R4, R233, c[0x0][0x1f0], R4 ;  /* 0x00007c00e9047a25 */ /* 0x000fc800078e0004 */
[----:B------:R-:W-:Y:S01]  /*3a00*/  IMAD R0, R0, c[0x0][0x1f0], RZ ;  /* 0x00007c0000007a24 */ /* 0x000fe200078e02ff */
[----:B------:R-:W-:Y:S02]  /*3a10*/  IADD3 R15, P0, R4, UR16, RZ ;  /* 0x00000010040f7c10 */ /* 0x000fe4000ff1e0ff */
[----:B------:R-:W-:Y:S01]  /*3a20*/  SHF.L.U64.HI R4, R200, 0x1, R241 ;  /* 0x00000001c8047819 */ /* 0x000fe200000102f1 */
[----:B------:R-:W-:-:S05]  /*3a30*/  IMAD R0, R233, c[0x0][0x1f4], R0 ;  /* 0x00007d00e9007a24 */ /* 0x000fca00078e0200 */
[----:B------:R-:W-:Y:S02]  /*3a40*/  IADD3.X R0, R5, UR9, R0, P0, !PT ;  /* 0x0000000905007c10 */ /* 0x000fe400087fe400 */
[C---:B------:R-:W-:Y:S02]  /*3a50*/  LEA R16, P0, R15.reuse, c[0x0][0x1c8], 0x1 ;  /* 0x000072000f107a11 */ /* 0x040fe400078008ff */
[----:B------:R-:W-:Y:S02]  /*3a60*/  SEL R5, RZ, 0x10, P4 ;  /* 0x00000010ff057807 */ /* 0x000fe40002000000 */
[----:B------:R-:W-:Y:S01]  /*3a70*/  LEA.HI.X R15, R15, c[0x0][0x1cc], R0, 0x1, P0 ;  /* 0x000073000f0f7a11 */ /* 0x000fe200000f0c00 */
[----:B------:R-:W1:Y:S01]  /*3a80*/  SHFL.IDX PT, R18, R16, 0x1, 0x181f ;  /* 0x00381f0010127f89 */ /* 0x000e6200000e0000 */
[----:B------:R-:W-:Y:S01]  /*3a90*/  IADD3 R20, -R5, 0x10, RZ ;  /* 0x0000001005147810 */ /* 0x000fe20007ffe1ff */
[----:B------:R-:W-:Y:S02]  /*3aa0*/  IMAD.SHL.U32 R0, R200, 0x2, RZ ;  /* 0x00000002c8007824 */ /* 0x000fe400078e00ff */
[----:B------:R-:W2:Y:S01]  /*3ab0*/  SHFL.IDX PT, R19, R15, 0x1, 0x181f ;  /* 0x00381f000f137f89 */ /* 0x000ea200000e0000 */
[----:B------:R-:W-:-:S03]  /*3ac0*/  LOP3.LUT R20, R20, 0xf, RZ, 0xc0, !PT ;  /* 0x0000000f14147812 */ /* 0x000fc600078ec0ff */
        /* <DEDUP_REMOVED lines=10> */
[----:B---3--:R-:W-:-:S05]  /*3b70*/  IADD3 R50, P0, R16, R12, RZ ;  /* 0x0000000c10327210 */ /* 0x008fca0007f1e0ff */
[----:B----4-:R-:W-:Y:S01]  /*3b80*/  IMAD.X R51, R15, 0x1, R14, P0 ;  /* 0x000000010f337824 */ /* 0x010fe200000e060e */
        /* <DEDUP_REMOVED lines=18> */
.L_x_1056:
[----:B------:R-:W-:Y:S01]  /*3cb0*/  LOP3.LUT R0, R86, 0xffffffe0, RZ, 0xc0, !PT ;  /* 0xffffffe056007812 */ /* 0x000fe200078ec0ff */
[----:B------:R-:W-:Y:S01]  /*3cc0*/  UIADD3 UR21, UR8, 0x1, -UR21 ;  /* 0x0000000108157890 */ /* 0x000fe2000fffe815 */
[----:B------:R-:W-:Y:S01]  /*3cd0*/  LEA.HI R5, R84, R83, RZ, 0x2 ;  /* 0x0000005354057211 */ /* 0x000fe200078f10ff */
[----:B------:R-:W0:Y:S01]  /*3ce0*/  LDGDEPBAR ;  /* 0x00000000000079af */ /* 0x000e220000000000 */
[----:B-1----:R-:W-:Y:S01]  /*3cf0*/  SHF.R.S32.HI R6, RZ, 0x1f, R85 ;  /* 0x0000001fff067819 */ /* 0x002fe20000011455 */
        /* <DEDUP_REMOVED lines=8> */
[----:B------:R-:W-:Y:S01]  /*3d80*/  ULOP3.LUT UR21, URZ, UR21, URZ, 0x33, !UPT ;  /* 0x000000153f157292 */ /* 0x000fe2000f8e333f */
[----:B------:R-:W-:-:S02]  /*3d90*/  LEA.HI R4, R4, R0, RZ, 0x2 ;  /* 0x0000000004047211 */ /* 0x000fc400078f10ff */
[----:B------:R-:W-:Y:S01]  /*3da0*/  LEA.HI R5, R83, R83, RZ, 0x1 ;  /* 0x0000005353057211 */ /* 0x000fe200078f08ff */
[----:B------:R-:W-:Y:S01]  /*3db0*/  IMAD.IADD R85, R85, 0x1, -R6 ;  /* 0x0000000155557824 */ /* 0x000fe200078e0a06 */
[----:B------:R-:W-:Y:S02]  /*3dc0*/  PLOP3.LUT P0, PT, PT, PT, UP2, 0x80, 0x0 ;  /* 0x000000000000781c */ /* 0x000fe40003f0f028 */
[C---:B------:R-:W-:Y:S02]  /*3dd0*/  LEA.HI.SX32 R6, R4.reuse, UR26, 0x1e ;  /* 0x0000001a04067c11 */ /* 0x040fe4000f8ff2ff */
[----:B------:R-:W-:Y:S02]  /*3de0*/  LOP3.LUT R5, R5, 0x1ffffffe, RZ, 0xc0, !PT ;  /* 0x1ffffffe05057812 */ /* 0x000fe400078ec0ff */
[----:B------:R-:W-:Y:S01]  /*3df0*/  LOP3.LUT R237, R4, 0x7ffffffc, RZ, 0xc0, !PT ;  /* 0x7ffffffc04ed7812 */ /* 0x000fe200078ec0ff */
[----:B------:R-:W-:Y:S02]  /*3e00*/  IMAD R6, R85, 0x10, R6 ;  /* 0x0000001055067824 */ /* 0x000fe400078e0206 */
[----:B------:R-:W-:-:S02]  /*3e10*/  IMAD.IADD R5, R83, 0x1, -R5 ;  /* 0x0000000153057824 */ /* 0x000fc400078e0a05 */
[----:B------:R-:W-:Y:S02]  /*3e20*/  IMAD.IADD R237, R0, 0x1, -R237 ;  /* 0x0000000100ed7824 */ /* 0x000fe400078e0aed */
[----:B------:R-:W-:Y:S02]  /*3e30*/  IMAD R236, R5, 0x8, R6 ;  /* 0x0000000805ec7824 */ /* 0x000fe400078e0206 */
[----:B------:R-:W-:Y:S02]  /*3e40*/  IMAD.SHL.U32 R237, R237, 0x2, RZ ;  /* 0x00000002eded7824 */ /* 0x000fe400078e00ff */
[----:B------:R-:W-:Y:S01]  /*3e50*/  @P0 IMAD.HI.U32 R5, R236, c[0x0][0x2c8], RZ ;  /* 0x0000b200ec050a27 */ /* 0x000fe200078e00ff */
[----:B------:R-:W-:Y:S02]  /*3e60*/  PLOP3.LUT P0, PT, PT, PT, UP2, 0x80, 0x0 ;  /* 0x000000000000781c */ /* 0x000fe40003f0f028 */
[----:B------:R-:W-:Y:S01]  /*3e70*/  IADD3 R7, R7, -UR12, -R237 ;  /* 0x8000000c07077c10 */ /* 0x000fe2000fffe8ed */
[----:B------:R-:W-:Y:S01]  /*3e80*/  IMAD.MOV.U32 R9, RZ, RZ, R236 ;  /* 0x000000ffff097224 */ /* 0x000fe200078e00ec */
[----:B------:R-:W-:Y:S01]  /*3e90*/  IADD3 R0, -R237, UR8, -R80 ;  /* 0x00000008ed007c10 */ /* 0x000fe2000fffe950 */
[----:B------:R-:W-:Y:S01]  /*3ea0*/  IMAD.IADD R4, R82, 0x1, R81 ;  /* 0x0000000152047824 */ /* 0x000fe200078e0251 */
[----:B------:R-:W-:-:S02]  /*3eb0*/  IADD3 R8, R7, c[0x0][0x328], RZ ;  /* 0x0000ca0007087a10 */ /* 0x000fc40007ffe0ff */
        /* <DEDUP_REMOVED lines=20> */
.L_x_1059:
[----:B------:R-:W-:-:S04]  /*4000*/  MOV R5, 0x1 ;  /* 0x0000000100057802 */ /* 0x000fc80000000f00 */
[----:B------:R-:W-:-:S13]  /*4010*/  ISETP.NE.AND P0, PT, R5, c[0x0][0x32c], PT ;  /* 0x0000cb0005007a0c */ /* 0x000fda0003f05270 */
[----:B------:R-:W-:-:S05]  /*4020*/  @P0 IMAD.HI.U32 R5, R6, c[0x0][0x330], RZ ;  /* 0x0000cc0006050a27 */ /* 0x000fca00078e00ff */
[----:B------:R-:W-:Y:S02]  /*4030*/  @P0 SHF.R.U32.HI R6, RZ, c[0x0][0x334], R5 ;  /* 0x0000cd00ff060a19 */ /* 0x000fe40000011605 */
.L_x_1060:
[----:B------:R-:W-:Y:S05]  /*4040*/  BSYNC B0 ;  /* 0x0000000000007941 */ /* 0x000fea0003800000 */
.L_x_1058:
[----:B------:R-:W-:-:S04]  /*4050*/  IMAD R6, R6, c[0x0][0x32c], -R80 ;  /* 0x0000cb0006067a24 */ /* 0x000fc800078e0a50 */
[----:B------:R-:W-:-:S05]  /*4060*/  IMAD.IADD R6, R6, 0x1, -R237 ;  /* 0x0000000106067824 */ /* 0x000fca00078e0aed */
[----:B------:R-:W-:Y:S02]  /*4070*/  IADD3 R5, R6, c[0x0][0x32c], RZ ;  /* 0x0000cb0006057a10 */ /* 0x000fe40007ffe0ff */
[----:B------:R-:W-:Y:S02]  /*4080*/  IMNMX R10, R10, R6, !PT ;  /* 0x000000060a0a7217 */ /* 0x000fe40007800200 */
[----:B------:R-:W-:Y:S02]  /*4090*/  IMNMX R11, R11, R5, PT ;  /* 0x000000050b0b7217 */ /* 0x000fe40003800200 */
.L_x_1057:
        /* <DEDUP_REMOVED lines=9> */
[--C-:B-1----:R-:W-:Y:S02]  /*4130*/  IMAD.IADD R8, R8, 0x1, R9.reuse ;  /* 0x0000000108087824 */ /* 0x102fe400078e0209 */
[----:B------:R-:W-:Y:S01]  /*4140*/  IMAD.IADD R7, R7, 0x1, R9 ;  /* 0x0000000107077824 */ /* 0x000fe200078e0209 */
[----:B------:R-:W-:Y:S02]  /*4150*/  ISETP.LT.OR P0, PT, R11, 0x9, P0 ;  /* 0x000000090b00780c */ /* 0x000fe40000701670 */
[----:B------:R-:W-:Y:S02]  /*4160*/  IMNMX R0, R8, R0, PT ;  /* 0x0000000008007217 */ /* 0x000fe40003800200 */
[----:B------:R-:W-:-:S02]  /*4170*/  FSEL R40, R40, -INF , !P0 ;  /* 0xff80000028287808 */ /* 0x000fc40004000000 */
        /* <DEDUP_REMOVED lines=39> */
[----:B------:R-:W-:-:S13]  /*43f0*/  PLOP3.LUT P0, PT, PT, PT, UP1, 0x40, 0x0 ;  /* 0x000000000000781c */ /* 0x000fda0003f0e818 */
        /* <DEDUP_REMOVED lines=13> */
.L_x_1063:
[----:B------:R-:W-:-:S04]  /*44d0*/  MOV R8, 0x1 ;  /* 0x0000000100087802 */ /* 0x000fc80000000f00 */
[----:B------:R-:W-:-:S13]  /*44e0*/  ISETP.NE.AND P0, PT, R8, c[0x0][0x32c], PT ;  /* 0x0000cb0008007a0c */ /* 0x000fda0003f05270 */
[----:B------:R-:W-:-:S05]  /*44f0*/  @P0 IMAD.HI.U32 R8, R9, c[0x0][0x330], RZ ;  /* 0x0000cc0009080a27 */ /* 0x000fca00078e00ff */
[----:B------:R-:W-:Y:S02]  /*4500*/  @P0 SHF.R.U32.HI R9, RZ, c[0x0][0x334], R8 ;  /* 0x0000cd00ff090a19 */ /* 0x000fe40000011608 */
.L_x_1064:
[----:B------:R-:W-:Y:S05]  /*4510*/  BSYNC B0 ;  /* 0x0000000000007941 */ /* 0x000fea0003800000 */
.L_x_1062:
[----:B------:R-:W-:-:S04]  /*4520*/  IMAD R9, R9, c[0x0][0x32c], -R80 ;  /* 0x0000cb0009097a24 */ /* 0x000fc800078e0a50 */
[----:B------:R-:W-:-:S05]  /*4530*/  IMAD.IADD R9, R9, 0x1, -R237 ;  /* 0x0000000109097824 */ /* 0x000fca00078e0aed */
[----:B------:R-:W-:Y:S02]  /*4540*/  IADD3 R8, R9, c[0x0][0x32c], RZ ;  /* 0x0000cb0009087a10 */ /* 0x000fe40007ffe0ff */
[----:B------:R-:W-:Y:S02]  /*4550*/  IMNMX R7, R7, R9, !PT ;  /* 0x0000000907077217 */ /* 0x000fe40007800200 */
[----:B------:R-:W-:Y:S02]  /*4560*/  IMNMX R0, R0, R8, PT ;  /* 0x0000000800007217 */ /* 0x000fe40003800200 */
.L_x_1061:
[----:B------:R-:W-:Y:S01]  /*4570*/  ISETP.GT.AND P0, PT, R7, 0x8, P1 ;  /* 0x000000080700780c */ /* 0x000fe20000f04270 */
[----:B------:R-:W-:Y:S01]  /*4580*/  IMAD.SHL.U32 R227, R4, 0x2, RZ ;  /* 0x0000000204e37824 */ /* 0x000fe200078e00ff */
[----:B------:R-:W-:Y:S01]  /*4590*/  FMNMX.FTZ R11, R44, R45, !PT ;  /* 0x0000002d2c0b7209 */ /* 0x000fe20007810000 */
[----:B------:R-:W-:Y:S01]  /*45a0*/  @UP2 USHF.L.U32 UR27, UR27, 0x7, URZ ;  /* 0x000000071b1b2899 */ /* 0x000fe2000800063f */
        /* <DEDUP_REMOVED lines=9> */
[----:B------:R-:W-:Y:S01]  /*4640*/  ULDC.64 UR4, c[0x0][0x2c8] ;  /* 0x0000b20000047ab9 */ /* 0x000fe20000000a00 */
[----:B------:R-:W-:Y:S01]  /*4650*/  ISETP.LT.OR P0, PT, R0, 0xa, P0 ;  /* 0x0000000a0000780c */ /* 0x000fe20000701670 */
[----:B------:R-:W-:Y:S01]  /*4660*/  LDSM.16.MT88.4 R156, [R227+0x100] ;  /* 0x00010000e39c783b */ /* 0x000fe20000004200 */
[----:B------:R-:W-:Y:S01]  /*4670*/  FMNMX.FTZ R11, R6, R11, !PT ;  /* 0x0000000b060b7209 */ /* 0x000fe20007810000 */
[----:B------:R-:W-:Y:S01]  /*4680*/  UIMAD.WIDE.U32 UR28, UR27, UR4, URZ ;  /* 0x000000041b1c72a5 */ /* 0x000fe2000f8e003f */
[----:B------:R-:W-:Y:S01]  /*4690*/  FSEL R43, R43, -INF , !P0 ;  /* 0xff8000002b2b7808 */ /* 0x000fe20004000000 */
[----:B------:R-:W-:Y:S01]  /*46a0*/  LDSM.16.MT88.4 R144, [R221+0x100] ;  /* 0x00010000dd90783b */ /* 0x000fe20000004200 */
[----:B------:R-:W-:Y:S01]  /*46b0*/  ISETP.GT.AND P0, PT, R7, 0x10, P1 ;  /* 0x000000100700780c */ /* 0x000fe20000f04270 */
[----:B------:R-:W-:Y:S01]  /*46c0*/  UIADD3 UR22, UR22, -0x2, URZ ;  /* 0xfffffffe16167890 */ /* 0x000fe2000fffe03f */
[----:B------:R-:W-:Y:S01]  /*46d0*/  FMNMX.FTZ R11, R5, R11, !PT ;  /* 0x0000000b050b7209 */ /* 0x000fe20007810000 */
[----:B------:R-:W-:Y:S01]  /*46e0*/  LDSM.16.MT88.4 R152, [R220+0x100] ;  /* 0x00010000dc98783b */ /* 0x000fe20000004200 */
[----:B------:R-:W-:Y:S01]  /*46f0*/  ISETP.LT.OR P0, PT, R0, 0x11, P0 ;  /* 0x000000110000780c */ /* 0x000fe20000701670 */
[----:B------:R-:W-:Y:S01]  /*4700*/  @UP2 UMOV UR27, UR29 ;  /* 0x0000001d001b2c82 */ /* 0x000fe20008000000 */
[----:B------:R-:W-:Y:S01]  /*4710*/  FMNMX.FTZ R11, R32, R11, !PT ;  /* 0x0000000b200b7209 */ /* 0x000fe20007810000 */
[----:B------:R-:W-:Y:S01]  /*4720*/  LDSM.16.MT88.4 R48, [R222+0x2100] ;  /* 0x00210000de30783b */ /* 0x000fe20000004200 */
[----:B------:R-:W-:Y:S01]  /*4730*/  FSEL R10, R38, -INF , !P0 ;  /* 0xff800000260a7808 */ /* 0x000fe20004000000 */
[----:B------:R-:W-:Y:S01]  /*4740*/  @UP2 USHF.R.U32.HI UR26, URZ, UR5, UR27 ;  /* 0x000000053f1a2299 */ /* 0x000fe2000801161b */
[----:B------:R-:W-:Y:S01]  /*4750*/  ISETP.GT.AND P0, PT, R7, 0x11, P1 ;  /* 0x000000110700780c */ /* 0x000fe20000f04270 */
[----:B------:R-:W-:Y:S01]  /*4760*/  LDSM.16.MT88.4 R56, [R221+0x2100] ;  /* 0x00210000dd38783b */ /* 0x000fe20000004200 */
[----:B------:R-:W-:Y:S01]  /*4770*/  FMNMX.FTZ R11, R33, R11, !PT ;  /* 0x0000000b210b7209 */ /* 0x000fe20007810000 */
[----:B------:R-:W-:Y:S01]  /*4780*/  UIADD3 UR4, UR23, UR26, URZ ;  /* 0x0000001a17047290 */ /* 0x000fe2000fffe03f */
[----:B------:R-:W-:Y:S01]  /*4790*/  ISETP.LT.OR P0, PT, R0, 0x12, P0 ;  /* 0x000000120000780c */ /* 0x000fe20000701670 */
[----:B------:R-:W-:Y:S01]  /*47a0*/  LDSM.16.MT88.4 R64, [R220+0x2100] ;  /* 0x00210000dc40783b */ /* 0x000fe20000004200 */
[----:B------:R-:W-:Y:S01]  /*47b0*/  FMNMX.FTZ R11, R180, R11, !PT ;  /* 0x0000000bb40b7209 */ /* 0x000fe20007810000 */
[----:B------:R-:W-:Y:S01]  /*47c0*/  ULDC UR23, c[0x0][0x328] ;  /* 0x0000ca0000177ab9 */ /* 0x000fe20000000800 */
[----:B------:R-:W-:Y:S01]  /*47d0*/  FSEL R9, R39, -INF , !P0 ;  /* 0xff80000027097808 */ /* 0x000fe20004000000 */
[----:B------:R-:W-:Y:S01]  /*47e0*/  LDSM.16.MT88.4 R80, [R222+0x4100] ;  /* 0x00410000de50783b */ /* 0x000fe20000004200 */
[----:B------:R-:W-:Y:S01]  /*47f0*/  ISETP.GT.AND P0, PT, R7, 0x18, P1 ;  /* 0x000000180700780c */ /* 0x000fe20000f04270 */
[----:B------:R-:W-:Y:S01]  /*4800*/  UIADD3 UR23, UR4, UR23, URZ ;  /* 0x0000001704177290 */ /* 0x000fe2000fffe03f */
[----:B------:R-:W-:Y:S01]  /*4810*/  FMNMX.FTZ R11, R181, R11, !PT ;  /* 0x0000000bb50b7209 */ /* 0x000fe20007810000 */
[----:B------:R-:W-:Y:S01]  /*4820*/  LDSM.16.MT88.4 R88, [R221+0x4100] ;  /* 0x00410000dd58783b */ /* 0x000fe20000004200 */
[----:B------:R-:W-:-:S02]  /*4830*/  ISETP.LT.OR P0, PT, R0, 0x19, P0 ;  /* 0x000000190000780c */ /* 0x000fc40000701670 */
[----:B------:R-:W-:Y:S01]  /*4840*/  FMNMX.FTZ R11, R182, R11, !PT ;  /* 0x0000000bb60b7209 */ /* 0x000fe20007810000 */
[----:B------:R-:W-:Y:S01]  /*4850*/  LDSM.16.MT88.4 R96, [R220+0x4100] ;  /* 0x00410000dc60783b */ /* 0x000fe20000004200 */
[----:B------:R-:W-:Y:S02]  /*4860*/  FSEL R8, R34, -INF , !P0 ;  /* 0xff80000022087808 */ /* 0x000fe40004000000 */
[----:B------:R-:W-:Y:S01]  /*4870*/  ISETP.GT.AND P0, PT, R7, 0x19, P1 ;  /* 0x000000190700780c */ /* 0x000fe20000f04270 */
[----:B------:R-:W-:Y:S01]  /*4880*/  LDSM.16.MT88.4 R104, [R227+0x6100] ;  /* 0x00610000e368783b */ /* 0x000fe20000004200 */
[----:B------:R-:W-:Y:S02]  /*4890*/  FMNMX.FTZ R11, R183, R11, !PT ;  /* 0x0000000bb70b7209 */ /* 0x000fe40007810000 */
        /* <DEDUP_REMOVED lines=9> */
[----:B------:R-:W-:Y:S02]  /*4930*/  FMNMX.FTZ R11, R167, R11, !PT ;  /* 0x0000000ba70b7209 */ /* 0x000fe40007810000 */
[----:B------:R-:W-:-:S02]  /*4940*/  FSEL R187, R30, -INF , !P0 ;  /* 0xff8000001ebb7808 */ /* 0x000fc40004000000 */
[----:B------:R-:W-:Y:S02]  /*4950*/  ISETP.GT.AND P0, PT, R7, 0x21, P1 ;  /* 0x000000210700780c */ /* 0x000fe40000f04270 */
[----:B------:R-:W-:Y:S02]  /*4960*/  FMNMX.FTZ R11, R165, R11, !PT ;  /* 0x0000000ba50b7209 */ /* 0x000fe40007810000 */
[----:B------:R-:W-:-:S03]  /*4970*/  ISETP.LT.OR P0, PT, R0, 0x22, P0 ;  /* 0x000000220000780c */ /* 0x000fc60000701670 */
[----:B------:R-:W1:Y:S01]  /*4980*/  SHFL.BFLY PT, R12, R11, 0x2, 0x1f ;  /* 0x0c401f000b0c7f89 */ /* 0x000e6200000e0000 */
[----:B------:R-:W-:Y:S02]  /*4990*/  FSEL R189, R31, -INF , !P0 ;  /* 0xff8000001fbd7808 */ /* 0x000fe40004000000 */
[----:B------:R-:W-:Y:S01]  /*49a0*/  ISETP.GT.AND P0, PT, R7, 0x28, P1 ;  /* 0x000000280700780c */ /* 0x000fe20000f04270 */
[----:B------:R-:W-:Y:S03]  /*49b0*/  LDSM.16.MT88.4 R28, [R221+0x900] ;  /* 0x00090000dd1c783b */ /* 0x000fe60000004200 */
        /* <DEDUP_REMOVED lines=13> */
[----:B------:R-:W-:Y:S01]  /*4a90*/  ISETP.GT.AND P0, PT, R7, 0x1, P1 ;  /* 0x000000010700780c */ /* 0x000fe20000f04270 */
[----:B------:R-:W-:Y:S03]  /*4aa0*/  LDSM.16.MT88.4 R72, [R227+0x4100] ;  /* 0x00410000e348783b */ /* 0x000fe60000004200 */
        /* <DEDUP_REMOVED lines=12> */
[----:B------:R-:W-:Y:S02]  /*4b70*/  FMNMX.FTZ R14, R10, R14, !PT ;  /* 0x0000000e0a0e7209 */ /* 0x000fe40007810000 */
[----:B------:R-:W-:Y:S02]  /*4b80*/  ISETP.LT.OR P0, PT, R0, 0x3a, P0 ;  /* 0x0000003a0000780c */ /* 0x000fe40000701670 */
[----:B------:R-:W-:Y:S02]  /*4b90*/  FMNMX.FTZ R14, R9, R14, !PT ;  /* 0x0000000e090e7209 */ /* 0x000fe40007810000 */
[----:B------:R-:W-:-:S02]  /*4ba0*/  FSEL R184, R71, -INF , !P0 ;  /* 0xff80000047b87808 */ /* 0x000fc40004000000 */
        /* <DEDUP_REMOVED lines=9> */
[----:B------:R-:W-:Y:S02]  /*4c40*/  FMNMX.FTZ R7, R184, R0, !PT ;  /* 0x00000000b8077209 */ /* 0x000fe40007810000 */
        /* <DEDUP_REMOVED lines=18> */
[----:B------:R-:W-:Y:S01]  /*4d70*/  LDSM.16.MT88.4 R32, [R227+0x900] ;  /* 0x00090000e320783b */ /* 0x000fe20000004200 */
[--C-:B------:R-:W-:Y:S01]  /*4d80*/  FFMA.FTZ R180, R180, c[0x0][0x2d0], -R166.reuse ;  /* 0x0000b400b4b47a23 */ /* 0x100fe200000108a6 */
[----:B-1----:R-:W-:Y:S01]  /*4d90*/  FMNMX.FTZ R12, R12, R7, !PT ;  /* 0x000000070c0c7209 */ /* 0x002fe20007810000 */
[--C-:B------:R-:W-:Y:S01]  /*4da0*/  FFMA.FTZ R181, R181, c[0x0][0x2d0], -R166.reuse ;  /* 0x0000b400b5b57a23 */ /* 0x100fe200000108a6 */
[----:B------:R-:W-:Y:S01]  /*4db0*/  LDSM.16.MT88.4 R4, [R220+0x6100] ;  /* 0x00610000dc04783b */ /* 0x000fe20000004200 */
        /* <DEDUP_REMOVED lines=14> */
[----:B------:R-:W-:-:S02]  /*4ea0*/  FFMA.FTZ R175, R42, c[0x0][0x2d0], -R186 ;  /* 0x0000b4002aaf7a23 */ /* 0x000fc400000108ba */
[--C-:B------:R-:W-:Y:S01]  /*4eb0*/  FFMA.FTZ R169, R43, c[0x0][0x2d0], -R186.reuse ;  /* 0x0000b4002ba97a23 */ /* 0x100fe200000108ba */
[----:B------:R-:W-:Y:S01]  /*4ec0*/  MUFU.EX2 R172, R172 ;  /* 0x000000ac00ac7308 */ /* 0x000fe20000000800 */
[----:B------:R-:W2:Y:S01]  /*4ed0*/  LDSM.16.MT88.4 R40, [R227+0x2100] ;  /* 0x00210000e328783b */ /* 0x000ea20000004200 */
[--C-:B------:R-:W-:Y:S02]  /*4ee0*/  FFMA.FTZ R168, R10, c[0x0][0x2d0], -R186.reuse ;  /* 0x0000b4000aa87a23 */ /* 0x100fe400000108ba */
[--C-:B------:R-:W-:Y:S02]  /*4ef0*/  FFMA.FTZ R14, R9, c[0x0][0x2d0], -R186.reuse ;  /* 0x0000b400090e7a23 */ /* 0x100fe400000108ba */
[--C-:B------:R-:W-:Y:S02]  /*4f00*/  FFMA.FTZ R3, R8, c[0x0][0x2d0], -R186.reuse ;  /* 0x0000b40008037a23 */ /* 0x100fe400000108ba */
[----:B------:R-:W3:Y:S01]  /*4f10*/  MUFU.EX2 R174, R174 ;  /* 0x000000ae00ae7308 */ /* 0x000ee20000000800 */
[----:B------:R-:W4:Y:S01]  /*4f20*/  LDSM.16.MT88.4 R8, [R222+0x900] ;  /* 0x00090000de08783b */ /* 0x000f220000004200 */
[----:B-1----:R-:W-:Y:S01]  /*4f30*/  F2FP.PACK_AB R130, R173, R177 ;  /* 0x000000b1ad82723e */ /* 0x002fe200000000ff */
[----:B------:R-:W-:-:S02]  /*4f40*/  FFMA.FTZ R2, R16, c[0x0][0x2d0], -R186 ;  /* 0x0000b40010027a23 */ /* 0x000fc400000108ba */
[----:B------:R-:W1:Y:S01]  /*4f50*/  LDSM.16.MT88.4 R16, [R222+0x2900] ;  /* 0x00290000de10783b */ /* 0x000e620000004200 */
[--C-:B------:R-:W-:Y:S02]  /*4f60*/  FFMA.FTZ R187, R187, c[0x0][0x2d0], -R186.reuse ;  /* 0x0000b400bbbb7a23 */ /* 0x100fe400000108ba */
[----:B------:R-:W-:Y:S01]  /*4f70*/  MUFU.EX2 R175, R175 ;  /* 0x000000af00af7308 */ /* 0x000fe20000000800 */
[--C-:B------:R-:W-:Y:S02]  /*4f80*/  FFMA.FTZ R189, R189, c[0x0][0x2d0], -R186.reuse ;  /* 0x0000b400bdbd7a23 */ /* 0x100fe400000108ba */
[--C-:B------:R-:W-:Y:S02]  /*4f90*/  FFMA.FTZ R190, R190, c[0x0][0x2d0], -R186.reuse ;  /* 0x0000b400bebe7a23 */ /* 0x100fe400000108ba */
[----:B------:R-:W-:Y:S02]  /*4fa0*/  FFMA.FTZ R191, R191, c[0x0][0x2d0], -R186 ;  /* 0x0000b400bfbf7a23 */ /* 0x000fe400000108ba */
[----:B------:R-:W-:Y:S01]  /*4fb0*/  FFMA.FTZ R240, R165, c[0x0][0x2d0], -R166 ;  /* 0x0000b400a5f07a23 */ /* 0x000fe200000108a6 */
[----:B------:R-:W5:Y:S01]  /*4fc0*/  MUFU.EX2 R169, R169 ;  /* 0x000000a900a97308 */ /* 0x000f620000000800 */
[----:B---3--:R-:W-:Y:S01]  /*4fd0*/  F2FP.PACK_AB R129, R174, R172 ;  /* 0x000000acae81723e */ /* 0x008fe200000000ff */
[----:B------:R-:W-:-:S02]  /*4fe0*/  FFMA.FTZ R195, R164, c[0x0][0x2d0], -R186 ;  /* 0x0000b400a4c37a23 */ /* 0x000fc400000108ba */
[--C-:B------:R-:W-:Y:S01]  /*4ff0*/  FFMA.FTZ R188, R188, c[0x0][0x2d0], -R186.reuse ;  /* 0x0000b400bcbc7a23 */ /* 0x100fe200000108ba */
[----:B------:R-:W-:Y:S01]  /*5000*/  LDSM.16.MT88.4 R164, [R227+0x1900] ;  /* 0x00190000e3a4783b */ /* 0x000fe20000004200 */
[--C-:B------:R-:W-:Y:S02]  /*5010*/  FFMA.FTZ R185, R185, c[0x0][0x2d0], -R186.reuse ;  /* 0x0000b400b9b97a23 */ /* 0x100fe400000108ba */
[----:B------:R-:W-:Y:S01]  /*5020*/  MUFU.EX2 R176, R176 ;  /* 0x000000b000b07308 */ /* 0x000fe20000000800 */
[----:B------:R-:W-:Y:S02]  /*5030*/  FFMA.FTZ R239, R184, c[0x0][0x2d0], -R186 ;  /* 0x0000b400b8ef7a23 */ /* 0x000fe400000108ba */
[----:B------:R-:W-:Y:S02]  /*5040*/  FADD.FTZ R178, R179, R178 ;  /* 0x000000b2b3b27221 */ /* 0x000fe40000010000 */
[----:B------:R-:W-:Y:S02]  /*5050*/  FADD.FTZ R172, R172, R174 ;  /* 0x000000aeacac7221 */ /* 0x000fe40000010000 */
[----:B------:R-:W-:Y:S01]  /*5060*/  FADD.FTZ R177, R177, R178 ;  /* 0x000000b2b1b17221 */ /* 0x000fe20000010000 */
[----:B-----5:R-:W-:Y:S01]  /*5070*/  F2FP.PACK_AB R131, R169, R175 ;  /* 0x000000afa983723e */ /* 0x020fe200000000ff */
[----:B------:R-:W3:Y:S01]  /*5080*/  MUFU.EX2 R171, R171 ;  /* 0x000000ab00ab7308 */ /* 0x000ee20000000800 */
[----:B------:R-:W-:-:S02]  /*5090*/  FADD.FTZ R175, R175, R172 ;  /* 0x000000acafaf7221 */ /* 0x000fc40000010000 */
[----:B------:R-:W-:Y:S02]  /*50a0*/  FADD.FTZ R177, R173, R177 ;  /* 0x000000b1adb17221 */ /* 0x000fe40000010000 */
        /* <DEDUP_REMOVED lines=11> */
[C---:B--2---:R-:W-:Y:S02]  /*5160*/  HMMA.16816.F32 R36, R128.reuse, R40, RZ ;  /* 0x000000288024723c */ /* 0x044fe400000018ff */
[----:B------:R-:W2:Y:S06]  /*5170*/  MUFU.EX2 R2, R2 ;  /* 0x0000000200027308 */ /* 0x000eac0000000800 */
        /* <DEDUP_REMOVED lines=49> */
[----:B--2---:R-:W-:Y:S01]  /*5490*/  F2FP.PACK_AB R7, R2, R3 ;  /* 0x000000030207723e */ /* 0x004fe200000000ff */
[----:B------:R-:W-:Y:S02]  /*54a0*/  FADD.FTZ R170, R170, R176 ;  /* 0x000000b0aaaa7221 */ /* 0x000fe40000010000 */
[----:B------:R-:W-:Y:S02]  /*54b0*/  FADD.FTZ R3, R3, R168 ;  /* 0x000000a803037221 */ /* 0x000fe40000010000 */
[----:B------:R-:W-:-:S02]  /*54c0*/  FADD.FTZ R170, R15, R170 ;  /* 0x000000aa0faa7221 */ /* 0x000fc40000010000 */
[----:B----4-:R-:W-:Y:S01]  /*54d0*/  HMMA.16816.F32 R132, R4, R8, R132 ;  /* 0x000000080484723c */ /* 0x010fe20000001884 */
        /* <DEDUP_REMOVED lines=10> */
[C---:B--2---:R-:W-:Y:S08]  /*5580*/  HMMA.16816.F32 R52, R4.reuse, R8, R52 ;  /* 0x000000080434723c */ /* 0x044ff00000001834 */
[C---:B------:R-:W-:Y:S01]  /*5590*/  HMMA.16816.F32 R56, R4.reuse, R10, R56 ;  /* 0x0000000a0438723c */ /* 0x040fe20000001838 */
[----:B------:R-:W2:Y:S07]  /*55a0*/  LDSM.16.MT88.4 R8, [R220+0x4900] ;  /* 0x00490000dc08783b */ /* 0x000eae0000004200 */
[C---:B-1----:R-:W-:Y:S08]  /*55b0*/  HMMA.16816.F32 R84, R4.reuse, R16, R84 ;  /* 0x000000100454723c */ /* 0x042ff00000001854 */
[C---:B------:R-:W-:Y:S01]  /*55c0*/  HMMA.16816.F32 R88, R4.reuse, R18, R88 ;  /* 0x000000120458723c */ /* 0x040fe20000001858 */
[----:B------:R-:W1:Y:S07]  /*55d0*/  LDSM.16.MT88.4 R16, [R221+0x6900] ;  /* 0x00690000dd10783b */ /* 0x000e6e0000004200 */
        /* <DEDUP_REMOVED lines=45> */
[----:B------:R-:W-:Y:S01]  /*58b0*/  HMMA.16816.F32 R40, R4, R18, R40 ;  /* 0x000000120428723c */ /* 0x000fe20000001828 */
[----:B------:R-:W1:Y:S01]  /*58c0*/  LDSM.16.MT88.4 R16, [R221+0x5100] ;  /* 0x00510000dd10783b */ /* 0x000e620000004200 */
[----:B------:R-:W-:-:S04]  /*58d0*/  FADD.FTZ R190, R195, R190 ;  /* 0x000000bec3be7221 */ /* 0x000fc80000010000 */
[----:B------:R-:W-:Y:S02]  /*58e0*/  FADD.FTZ R190, R188, R190 ;  /* 0x000000bebcbe7221 */ /* 0x000fe40000010000 */
        /* <DEDUP_REMOVED lines=17> */
[----:B------:R-:W5:Y:S07]  /*5a00*/  LDSM.16.MT88.4 R32, [R227+0x5100] ;  /* 0x00510000e320783b */ /* 0x000f6e0000004200 */
[C---:B------:R-:W-:Y:S08]  /*5a10*/  HMMA.16816.F32 R148, R4.reuse, R28, R148 ;  /* 0x0000001c0494723c */ /* 0x040ff00000001894 */
        /* <DEDUP_REMOVED lines=36> */
[----:B------:R-:W-:-:S07]  /*5c60*/  FADD.FTZ R240, R240, R193 ;  /* 0x000000c1f0f07221 */ /* 0x000fce0000010000 */
[C---:B------:R-:W-:Y:S01]  /*5c70*/  HMMA.16816.F32 R40, R4.reuse, R18, R40 ;  /* 0x000000120428723c */ /* 0x040fe20000001828 */
[----:B------:R-:W1:Y:S07]  /*5c80*/  LDSM.16.MT88.4 R16, [R227+0x5900] ;  /* 0x00590000e310783b */ /* 0x000e6e0000004200 */
[C---:B--2---:R-:W-:Y:S08]  /*5c90*/  HMMA.16816.F32 R52, R4.reuse, R8, R52 ;  /* 0x000000080434723c */ /* 0x044ff00000001834 */
[C---:B------:R-:W-:Y:S01]  /*5ca0*/  HMMA.16816.F32 R56, R4.reuse, R10, R56 ;  /* 0x0000000a0438723c */ /* 0x040fe20000001838 */
[----:B------:R-:W2:Y:S07]  /*5cb0*/  LDSM.16.MT88.4 R8, [R227+0x7900] ;  /* 0x00790000e308783b */ /* 0x000eae0000004200 */
        /* <DEDUP_REMOVED lines=49> */
.L_x_1066:
[----:B------:R-:W-:Y:S02]  /*5fd0*/  UMOV UR5, 0x1 ;  /* 0x0000000100057882 */ /* 0x000fe40000000000 */
[----:B------:R-:W-:Y:S02]  /*5fe0*/  ULDC UR4, c[0x0][0x32c] ;  /* 0x0000cb0000047ab9 */ /* 0x000fe40000000800 */
[----:B------:R-:W-:-:S03]  /*5ff0*/  UISETP.NE.AND UP0, UPT, UR5, UR4, UPT ;  /* 0x000000040500728c */ /* 0x000fc6000bf05270 */
[----:B------:R-:W-:Y:S02]  /*6000*/  ULDC.64 UR4, c[0x0][0x330] ;  /* 0x0000cc0000047ab9 */ /* 0x000fe40000000a00 */
[----:B------:R-:W-:-:S07]  /*6010*/  UIMAD.WIDE.U32 UR28, UR26, UR4, URZ ;  /* 0x000000041a1c72a5 */ /* 0x000fce000f8e003f */
[----:B------:R-:W-:Y:S02]  /*6020*/  @UP0 UMOV UR27, UR29 ;  /* 0x0000001d001b0c82 */ /* 0x000fe40008000000 */
[----:B------:R-:W-:Y:S02]  /*6030*/  @UP0 USHF.R.U32.HI UR26, URZ, UR5, UR27 ;  /* 0x000000053f1a0299 */ /* 0x000fe4000801161b */
.L_x_1067:
[----:B------:R-:W-:Y:S02]  /*6040*/  ULDC UR4, c[0x0][0x32c] ;  /* 0x0000cb0000047ab9 */ /* 0x000fe40000000800 */
[----:B------:R-:W-:-:S04]  /*6050*/  UIMAD UR4, UR26, UR4, UR4 ;  /* 0x000000041a0472a4 */ /* 0x000fc8000f8e0204 */
[----:B------:R-:W-:-:S04]  /*6060*/  UISETP.LT.AND UP0, UPT, UR23, UR4, UPT ;  /* 0x000000041700728c */ /* 0x000fc8000bf01270 */
[----:B------:R-:W-:-:S04]  /*6070*/  USEL UR23, UR23, UR4, UP0 ;  /* 0x0000000417177287 */ /* 0x000fc80008000000 */
.L_x_1065:
        /* <DEDUP_REMOVED lines=18> */
.L_x_1079:
        /* <DEDUP_REMOVED lines=25> */
[----:B------:R-:W-:Y:S01]  /*6330*/  IMAD R0, R233, c[0x0][0x21c], R0 ;  /* 0x00008700e9007a24 */ /* 0x000fe200078e0200 */
[----:B------:R-:W-:Y:S01]  /*6340*/  IADD3 R14, -R244, 0x10, RZ ;  /* 0x00000010f40e7810 */ /* 0x000fe20007ffe1ff */
[----:B------:R-:W-:Y:S01]  /*6350*/  IMAD.IADD R7, R7, 0x1, R4 ;  /* 0x0000000107077824 */ /* 0x000fe200078e0204 */
[----:B------:R-:W-:Y:S02]  /*6360*/  SHF.L.U64.HI R4, R200, 0x1, R241 ;  /* 0x00000001c8047819 */ /* 0x000fe400000102f1 */
[----:B------:R-:W-:Y:S01]  /*6370*/  LOP3.LUT R14, R14, 0xf, RZ, 0xc0, !PT ;  /* 0x0000000f0e0e7812 */ /* 0x000fe200078ec0ff */
[----:B------:R-:W-:Y:S05]  /*6380*/  IMAD.WIDE.U32 R6, R233, c[0x0][0x218], R6 ;  /* 0x00008600e9067a25 */ /* 0x000fea00078e0006 */
[----:B------:R-:W-:Y:S04]  /*6390*/  IADD3 R5, P0, R6, UR24, RZ ;  /* 0x0000001806057c10 */ /* 0x000fe8000ff1e0ff */
[----:B------:R-:W-:Y:S02]  /*63a0*/  IADD3.X R0, R7, UR20, R0, P0, !PT ;  /* 0x0000001407007c10 */ /* 0x000fe400087fe400 */
[C---:B------:R-:W-:Y:S04]  /*63b0*/  LEA R6, P0, R5.reuse, c[0x0][0x1f8], 0x1 ;  /* 0x00007e0005067a11 */ /* 0x040fe800078008ff */
[----:B------:R-:W-:Y:S01]  /*63c0*/  LEA.HI.X R5, R5, c[0x0][0x1fc], R0, 0x1, P0 ;  /* 0x00007f0005057a11 */ /* 0x000fe200000f0c00 */
[----:B------:R-:W5:Y:S01]  /*63d0*/  SHFL.IDX PT, R7, R6, 0x1, 0x181f ;  /* 0x00381f0006077f89 */ /* 0x000f6200000e0000 */
[----:B------:R-:W-:Y:S03]  /*63e0*/  IMAD.SHL.U32 R0, R200, 0x2, RZ ;  /* 0x00000002c8007824 */ /* 0x000fe600078e00ff */
[----:B------:R-:W4:Y:S04]  /*63f0*/  SHFL.IDX PT, R12, R5, 0x1, 0x181f ;  /* 0x00381f00050c7f89 */ /* 0x000f2800000e0000 */
[----:B------:R-:W3:Y:S04]  /*6400*/  SHFL.IDX PT, R6, R6, RZ, 0x181f ;  /* 0x00181fff06067589 */ /* 0x000ee800000e0000 */
[----:B------:R-:W2:Y:S01]  /*6410*/  SHFL.IDX PT, R5, R5, RZ, 0x181f ;  /* 0x00181fff05057589 */ /* 0x000ea200000e0000 */
[-C--:B-----5:R-:W-:Y:S04]  /*6420*/  IADD3 R22, P1, P0, R22, R7.reuse, R249 ;  /* 0x0000000716167210 */ /* 0x0a0fe8000783e0f9 */
[-C--:B----4-:R-:W-:Y:S02]  /*6430*/  IADD3.X R23, RZ, R12.reuse, R250, P1, P0 ;  /* 0x0000000cff177210 */ /* 0x090fe40000fe04fa */
[-C--:B------:R-:W-:Y:S04]  /*6440*/  IADD3 R20, P1, P0, R20, R7.reuse, R246 ;  /* 0x0000000714147210 */ /* 0x080fe8000783e0f6 */
[-CC-:B------:R-:W-:Y:S02]  /*6450*/  IADD3.X R21, RZ, R12.reuse, R247.reuse, P1, P0 ;  /* 0x0000000cff157210 */ /* 0x180fe40000fe04f7 */
[----:B------:R-:W-:Y:S04]  /*6460*/  IADD3 R14, P1, P0, R14, R7, R0 ;  /* 0x000000070e0e7210 */ /* 0x000fe8000783e000 */
[--C-:B------:R-:W-:Y:S02]  /*6470*/  IADD3.X R15, RZ, R12, R4.reuse, P1, P0 ;  /* 0x0000000cff0f7210 */ /* 0x100fe40000fe0404 */
[C---:B---3--:R-:W-:Y:S05]  /*6480*/  IADD3 R28, P0, R6.reuse, R0, RZ ;  /* 0x00000000061c7210 */ /* 0x048fea0007f1e0ff */
        /* <DEDUP_REMOVED lines=22> */
.L_x_1069:
        /* <DEDUP_REMOVED lines=204> */
[----:B------:R-:W-:Y:S01]  /*72b0*/  ISETP.NE.AND P1, PT, R232, 0x1, PT ;  /* 0x00000001e800780c */ /* 0x000fe20003f25270 */
[----:B------:R-:W-:Y:S01]  /*72c0*/  ULEA UR5, UR22, UR11, 0x6 ;  /* 0x0000000b16057291 */ /* 0x000fe2000f8e303f */
[----:B------:R-:W-:Y:S01]  /*72d0*/  IADD3 R174, -R248, 0x10, RZ ;  /* 0x00000010f8ae7810 */ /* 0x000fe20007ffe1ff */
[----:B------:R-:W-:Y:S01]  /*72e0*/  IMAD.MOV.U32 R233, RZ, RZ, RZ ;  /* 0x000000ffffe97224 */ /* 0x000fe200078e00ff */
[----:B------:R-:W-:Y:S02]  /*72f0*/  IADD3 R172, -R245, 0x10, RZ ;  /* 0x00000010f5ac7810 */ /* 0x000fe40007ffe1ff */
[----:B------:R-:W-:Y:S01]  /*7300*/  LOP3.LUT R174, R174, 0xf, RZ, 0xc0, !PT ;  /* 0x0000000faeae7812 */ /* 0x000fe200078ec0ff */
[----:B------:R-:W-:Y:S01]  /*7310*/  IMAD.U32 R234, RZ, RZ, UR5 ;  /* 0x00000005ffea7e24 */ /* 0x000fe2000f8e00ff */
[----:B------:R-:W-:Y:S02]  /*7320*/  LOP3.LUT R172, R172, 0xf, RZ, 0xc0, !PT ;  /* 0x0000000facac7812 */ /* 0x000fe400078ec0ff */
[----:B------:R-:W-:Y:S02]  /*7330*/  IADD3 R170, -R244, 0x10, RZ ;  /* 0x00000010f4aa7810 */ /* 0x000fe40007ffe1ff */
[----:B------:R-:W-:Y:S02]  /*7340*/  IADD3 R234, R234, -0x40, R235 ;  /* 0xffffffc0eaea7810 */ /* 0x000fe40007ffe0eb */
[----:B------:R-:W-:Y:S03]  /*7350*/  LOP3.LUT R170, R170, 0xf, RZ, 0xc0, !PT ;  /* 0x0000000faaaa7812 */ /* 0x000fe600078ec0ff */
        /* <DEDUP_REMOVED lines=11> */
[----:B------:R1:W2:Y:S04]  /*7410*/  @!P2 LDG.E R233, [R164.64] ;  /* 0x00000012a4e9a981 */ /* 0x0002a8000c1e1900 */
[----:B------:R-:W-:Y:S04]  /*7420*/  IMAD R0, R0, c[0x0][0x1e0], RZ ;  /* 0x0000780000007a24 */ /* 0x000fe800078e02ff */
[----:B------:R-:W-:Y:S04]  /*7430*/  IMAD R0, R234, c[0x0][0x1e4], R0 ;  /* 0x00007900ea007a24 */ /* 0x000fe800078e0200 */
[----:B------:R-:W-:Y:S01]  /*7440*/  IMAD.IADD R167, R167, 0x1, R0 ;  /* 0x00000001a7a77824 */ /* 0x000fe200078e0200 */
[----:B-1----:R-:W-:Y:S02]  /*7450*/  SHF.L.U64.HI R164, R200, 0x1, R241 ;  /* 0x00000001c8a47819 */ /* 0x002fe400000102f1 */
[----:B--2---:R-:W-:Y:S01]  /*7460*/  SHF.R.S32.HI R165, RZ, 0x1f, R233 ;  /* 0x0000001fffa57819 */ /* 0x004fe200000114e9 */
[----:B------:R-:W-:Y:S04]  /*7470*/  IMAD.WIDE.U32 R166, R233, c[0x0][0x1f0], R166 ;  /* 0x00007c00e9a67a25 */ /* 0x000fe800078e00a6 */
[----:B------:R-:W-:Y:S01]  /*7480*/  IMAD R165, R165, c[0x0][0x1f0], RZ ;  /* 0x00007c00a5a57a24 */ /* 0x000fe200078e02ff */
[----:B------:R-:W-:Y:S03]  /*7490*/  IADD3 R0, P0, R166, UR16, RZ ;  /* 0x00000010a6007c10 */ /* 0x000fe6000ff1e0ff */
[----:B------:R-:W-:Y:S05]  /*74a0*/  IMAD R165, R233, c[0x0][0x1f4], R165 ;  /* 0x00007d00e9a57a24 */ /* 0x000fea00078e02a5 */
[----:B------:R-:W-:Y:S02]  /*74b0*/  IADD3.X R165, R167, UR9, R165, P0, !PT ;  /* 0x00000009a7a57c10 */ /* 0x000fe400087fe4a5 */
[C---:B------:R-:W-:Y:S04]  /*74c0*/  LEA R166, P0, R0.reuse, c[0x0][0x1c8], 0x1 ;  /* 0x0000720000a67a11 */ /* 0x040fe800078008ff */
[----:B------:R-:W-:Y:S01]  /*74d0*/  LEA.HI.X R165, R0, c[0x0][0x1cc], R165, 0x1, P0 ;  /* 0x0000730000a57a11 */ /* 0x000fe200000f0ca5 */
[----:B------:R-:W1:Y:S01]  /*74e0*/  SHFL.IDX PT, R167, R166, 0x1, 0x181f ;  /* 0x00381f00a6a77f89 */ /* 0x000e6200000e0000 */
[----:B------:R-:W-:Y:S03]  /*74f0*/  IMAD.SHL.U32 R0, R200, 0x2, RZ ;  /* 0x00000002c8007824 */ /* 0x000fe600078e00ff */
[----:B------:R-:W2:Y:S04]  /*7500*/  SHFL.IDX PT, R168, R165, 0x1, 0x181f ;  /* 0x00381f00a5a87f89 */ /* 0x000ea800000e0000 */
[----:B------:R-:W3:Y:S04]  /*7510*/  SHFL.IDX PT, R166, R166, RZ, 0x181f ;  /* 0x00181fffa6a67589 */ /* 0x000ee800000e0000 */
[----:B------:R-:W4:Y:S01]  /*7520*/  SHFL.IDX PT, R165, R165, RZ, 0x181f ;  /* 0x00181fffa5a57589 */ /* 0x000f2200000e0000 */
[-C--:B-1----:R-:W-:Y:S04]  /*7530*/  IADD3 R174, P1, P0, R174, R167.reuse, R249 ;  /* 0x000000a7aeae7210 */ /* 0x082fe8000783e0f9 */
[-C--:B--2---:R-:W-:Y:S02]  /*7540*/  IADD3.X R175, RZ, R168.reuse, R250, P1, P0 ;  /* 0x000000a8ffaf7210 */ /* 0x084fe40000fe04fa */
[-C--:B------:R-:W-:Y:S04]  /*7550*/  IADD3 R172, P1, P0, R172, R167.reuse, R246 ;  /* 0x000000a7acac7210 */ /* 0x080fe8000783e0f6 */
[-CC-:B------:R-:W-:Y:S02]  /*7560*/  IADD3.X R173, RZ, R168.reuse, R247.reuse, P1, P0 ;  /* 0x000000a8ffad7210 */ /* 0x180fe40000fe04f7 */
[----:B------:R-:W-:Y:S04]  /*7570*/  IADD3 R170, P1, P0, R170, R167, R0 ;  /* 0x000000a7aaaa7210 */ /* 0x000fe8000783e000 */
[--C-:B------:R-:W-:Y:S02]  /*7580*/  IADD3.X R171, RZ, R168, R164.reuse, P1, P0 ;  /* 0x000000a8ffab7210 */ /* 0x100fe40000fe04a4 */
[C---:B---3--:R-:W-:Y:S05]  /*7590*/  IADD3 R176, P0, R166.reuse, R0, RZ ;  /* 0x00000000a6b07210 */ /* 0x048fea0007f1e0ff */
        /* <DEDUP_REMOVED lines=22> */
.L_x_1070:
        /* <DEDUP_REMOVED lines=33> */
.L_x_1073:
[----:B------:R-:W-:Y:S04]  /*7910*/  MOV R166, 0x1 ;  /* 0x0000000100a67802 */ /* 0x000fe80000000f00 */
[----:B------:R-:W-:Y:S11]  /*7920*/  ISETP.NE.AND P0, PT, R166, c[0x0][0x32c], PT ;  /* 0x0000cb00a6007a0c */ /* 0x000ff60003f05270 */
[----:B------:R-:W-:Y:S02]  /*7930*/  @!UPT UIADD3 URZ, URZ, URZ, URZ ;  /* 0x0000003f3f3ff290 */ /* 0x000fe4000fffe03f */
[----:B------:R-:W-:Y:S05]  /*7940*/  @P0 IMAD.HI.U32 R166, R167, c[0x0][0x330], RZ ;  /* 0x0000cc00a7a60a27 */ /* 0x000fea00078e00ff */
[----:B------:R-:W-:Y:S02]  /*7950*/  @P0 SHF.R.U32.HI R167, RZ, c[0x0][0x334], R166 ;  /* 0x0000cd00ffa70a19 */ /* 0x000fe400000116a6 */
.L_x_1074:
[----:B------:R-:W-:Y:S05]  /*7960*/  BSYNC B0 ;  /* 0x0000000000007941 */ /* 0x000fea0003800000 */
.L_x_1072:
[----:B------:R-:W-:Y:S04]  /*7970*/  IMAD R167, R167, c[0x0][0x32c], -R0 ;  /* 0x0000cb00a7a77a24 */ /* 0x000fe800078e0a00 */
[----:B------:R-:W-:Y:S05]  /*7980*/  IMAD.IADD R167, R167, 0x1, -R237 ;  /* 0x00000001a7a77824 */ /* 0x000fea00078e0aed */
[----:B------:R-:W-:Y:S02]  /*7990*/  IADD3 R166, R167, c[0x0][0x32c], RZ ;  /* 0x0000cb00a7a67a10 */ /* 0x000fe40007ffe0ff */
[----:B------:R-:W-:Y:S02]  /*79a0*/  IMNMX R168, R168, R167, !PT ;  /* 0x000000a7a8a87217 */ /* 0x000fe40007800200 */
[----:B------:R-:W-:Y:S02]  /*79b0*/  IMNMX R169, R169, R166, PT ;  /* 0x000000a6a9a97217 */ /* 0x000fe40003800200 */
.L_x_1071:
        /* <DEDUP_REMOVED lines=85> */
.L_x_1077:
[----:B------:R-:W-:Y:S04]  /*7f10*/  MOV R4, 0x1 ;  /* 0x0000000100047802 */ /* 0x000fe80000000f00 */
[----:B------:R-:W-:Y:S11]  /*7f20*/  ISETP.NE.AND P0, PT, R4, c[0x0][0x32c], PT ;  /* 0x0000cb0004007a0c */ /* 0x000ff60003f05270 */
[----:B------:R-:W-:Y:S02]  /*7f30*/  @!UPT UIADD3 URZ, URZ, URZ, URZ ;  /* 0x0000003f3f3ff290 */ /* 0x000fe4000fffe03f */
[----:B------:R-:W-:Y:S05]  /*7f40*/  @P0 IMAD.HI.U32 R4, R5, c[0x0][0x330], RZ ;  /* 0x0000cc0005040a27 */ /* 0x000fea00078e00ff */
[----:B------:R-:W-:Y:S02]  /*7f50*/  @P0 SHF.R.U32.HI R5, RZ, c[0x0][0x334], R4 ;  /* 0x0000cd00ff050a19 */ /* 0x000fe40000011604 */
.L_x_1078:
[----:B------:R-:W-:Y:S05]  /*7f60*/  BSYNC B0 ;  /* 0x0000000000007941 */ /* 0x000fea0003800000 */
.L_x_1076:
[----:B------:R-:W-:Y:S04]  /*7f70*/  IMAD R0, R5, c[0x0][0x32c], -R0 ;  /* 0x0000cb0005007a24 */ /* 0x000fe800078e0a00 */
[----:B------:R-:W-:Y:S05]  /*7f80*/  IMAD.IADD R4, R0, 0x1, -R237 ;  /* 0x0000000100047824 */ /* 0x000fea00078e0aed */
[----:B------:R-:W-:Y:S02]  /*7f90*/  IADD3 R0, R4, c[0x0][0x32c], RZ ;  /* 0x0000cb0004007a10 */ /* 0x000fe40007ffe0ff */
[----:B------:R-:W-:Y:S02]  /*7fa0*/  IMNMX R164, R164, R4, !PT ;  /* 0x00000004a4a47217 */ /* 0x000fe40007800200 */
[----:B------:R-:W-:Y:S02]  /*7fb0*/  IMNMX R165, R165, R0, PT ;  /* 0x00000000a5a57217 */ /* 0x000fe40003800200 */
.L_x_1075:
        /* <DEDUP_REMOVED lines=52> */
[----:B------:R-:W-:Y:S01]  /*8300*/  FMNMX.FTZ R5, R193, R5, !PT ;  /* 0x00000005c1057209 */ /* 0x000fe20007810000 */
[----:B------:R-:W1:Y:S01]  /*8310*/  SHFL.BFLY PT, R4, R0, 0x2, 0x1f ;  /* 0x0c401f0000047f89 */ /* 0x000e6200000e0000 */
[----:B------:R-:W-:Y:S04]  /*8320*/  ISETP.LT.OR P0, PT, R165, 0x1a, P0 ;  /* 0x0000001aa500780c */ /* 0x000fe80000701670 */
        /* <DEDUP_REMOVED lines=105> */
[----:B------:R-:W-:Y:S02]  /*89c0*/  FMUL.FTZ R33, R3, R153 ;  /* 0x0000009903217220 */ /* 0x000fe40000410000 */
[--C-:B------:R-:W-:Y:S02]  /*89d0*/  FFMA.FTZ R177, R177, c[0x0][0x2d0], -R172.reuse ;  /* 0x0000b400b1b17a23 */ /* 0x100fe400000108ac */
[--C-:B------:R-:W-:Y:S01]  /*89e0*/  FFMA.FTZ R175, R175, c[0x0][0x2d0], -R172.reuse ;  /* 0x0000b400afaf7a23 */ /* 0x100fe200000108ac */
[----:B------:R-:W2:Y:S01]  /*89f0*/  MUFU.EX2 R184, R184 ;  /* 0x000000b800b87308 */ /* 0x000ea20000000800 */
[--C-:B------:R-:W-:Y:S02]  /*8a00*/  FFMA.FTZ R173, R173, c[0x0][0x2d0], -R172.reuse ;  /* 0x0000b400adad7a23 */ /* 0x100fe400000108ac */
        /* <DEDUP_REMOVED lines=8> */
[C---:B------:R-:W-:Y:S01]  /*8a90*/  FMUL.FTZ R6, R2.reuse, R162 ;  /* 0x000000a202067220 */ /* 0x040fe20000410000 */
[----:B------:R-:W-:Y:S01]  /*8aa0*/  MOV R162, R16 ;  /* 0x0000001000a27202 */ /* 0x000fe20000000f00 */
[C---:B------:R-:W-:Y:S01]  /*8ab0*/  FMUL.FTZ R10, R2.reuse, R158 ;  /* 0x0000009e020a7220 */ /* 0x040fe20000410000 */
[----:B------:R-:W1:Y:S01]  /*8ac0*/  MUFU.EX2 R182, R182 ;  /* 0x000000b600b67308 */ /* 0x000e620000000800 */
[----:B------:R-:W-:Y:S02]  /*8ad0*/  FMUL.FTZ R11, R2, R159 ;  /* 0x0000009f020b7220 */ /* 0x000fe40000410000 */
[C---:B------:R-:W-:Y:S01]  /*8ae0*/  FMUL.FTZ R16, R3.reuse, R136 ;  /* 0x0000008803107220 */ /* 0x040fe20000410000 */
        /* <DEDUP_REMOVED lines=13> */
[C---:B------:R-:W-:Y:S01]  /*8bc0*/  FMUL.FTZ R42, R2.reuse, R42 ;  /* 0x0000002a022a7220 */ /* 0x040fe20000410000 */
[----:B------:R-:W-:Y:S01]  /*8bd0*/  LDSM.16.MT88.4 R144, [R222+0x900] ;  /* 0x00090000de90783b */ /* 0x000fe20000004200 */
[----:B------:R-:W-:Y:S01]  /*8be0*/  FMUL.FTZ R43, R2, R43 ;  /* 0x0000002b022b7220 */ /* 0x000fe20000410000 */
        /* <DEDUP_REMOVED lines=151> */
[C---:B------:R-:W-:Y:S03]  /*9560*/  FMUL.FTZ R127, R2.reuse, R127 ;  /* 0x0000007f027f7220 */ /* 0x040fe60000410000 */
[----:B------:R-:W5:Y:S01]  /*9570*/  MUFU.EX2 R194, R194 ;  /* 0x000000c200c27308 */ /* 0x000f620000000800 */
[----:B------:R-:W-:Y:S02]  /*9580*/  FFMA.FTZ R195, R195, c[0x0][0x2d0], -R172 ;  /* 0x0000b400c3c37a23 */ /* 0x000fe400000108ac */
[C---:B------:R-:W-:Y:S01]  /*9590*/  FMUL.FTZ R128, R3.reuse, R128 ;  /* 0x0000008003807220 */ /* 0x040fe20000410000 */
[C---:B-1----:R-:W-:Y:S03]  /*95a0*/  HMMA.16816.F32 R124, R168.reuse, R132, R124 ;  /* 0x00000084a87c723c */ /* 0x042fe6000000187c */
[C---:B------:R-:W-:Y:S02]  /*95b0*/  FMUL.FTZ R129, R3.reuse, R129 ;  /* 0x0000008103817220 */ /* 0x040fe40000410000 */
[C---:B------:R-:W-:Y:S01]  /*95c0*/  FMUL.FTZ R130, R2.reuse, R130 ;  /* 0x0000008202827220 */ /* 0x040fe20000410000 */
[----:B------:R-:W-:Y:S01]  /*95d0*/  MUFU.EX2 R197, R197 ;  /* 0x000000c500c57308 */ /* 0x000fe20000000800 */
[----:B------:R-:W-:Y:S01]  /*95e0*/  FMUL.FTZ R131, R2, R131 ;  /* 0x0000008302837220 */ /* 0x000fe20000410000 */
[----:B------:R-:W-:Y:S01]  /*95f0*/  F2FP.PACK_AB R132, R188, R187 ;  /* 0x000000bbbc84723e */ /* 0x000fe200000000ff */
[----:B------:R-:W-:Y:S03]  /*9600*/  FFMA.FTZ R181, R3, R240, R181 ;  /* 0x000000f003b57223 */ /* 0x000fe600000100b5 */
[----:B--2---:R-:W-:Y:S01]  /*9610*/  F2FP.PACK_AB R133, R192, R191 ;  /* 0x000000bfc085723e */ /* 0x004fe200000000ff */
[----:B------:R-:W-:Y:S01]  /*9620*/  FFMA.FTZ R185, R2, R239, R185 ;  /* 0x000000ef02b97223 */ /* 0x000fe200000100b9 */
[----:B------:R-:W-:Y:S02]  /*9630*/  HMMA.16816.F32 R128, R168, R134, R128 ;  /* 0x00000086a880723c */ /* 0x000fe40000001880 */
[----:B------:R-:W-:Y:S01]  /*9640*/  MUFU.EX2 R196, R196 ;  /* 0x000000c400c47308 */ /* 0x000fe20000000800 */
[----:B------:R-:W-:Y:S01]  /*9650*/  MOV R3, R0 ;  /* 0x0000000000037202 */ /* 0x000fe20000000f00 */
[----:B------:R-:W-:Y:S02]  /*9660*/  FADD.FTZ R181, R167, R181 ;  /* 0x000000b5a7b57221 */ /* 0x000fe40000010000 */
[----:B------:R-:W-:Y:S01]  /*9670*/  FADD.FTZ R185, R184, R185 ;  /* 0x000000b9b8b97221 */ /* 0x000fe20000010000 */
[----:B------:R-:W-:Y:S01]  /*9680*/  F2FP.PACK_AB R134, R190, R189 ;  /* 0x000000bdbe86723e */ /* 0x000fe200000000ff */
[----:B------:R-:W-:Y:S01]  /*9690*/  FADD.FTZ R166, R166, R181 ;  /* 0x000000b5a6a67221 */ /* 0x000fe20000010000 */
[----:B-----5:R-:W-:Y:S03]  /*96a0*/  F2FP.PACK_AB R135, R194, R193 ;  /* 0x000000c1c287723e */ /* 0x020fe600000000ff */
[----:B------:R-:W-:Y:S01]  /*96b0*/  MOV R171, R162 ;  /* 0x000000a200ab7202 */ /* 0x000fe20000000f00 */
[----:B------:R-:W-:Y:S01]  /*96c0*/  MUFU.EX2 R195, R195 ;  /* 0x000000c300c37308 */ /* 0x000fe20000000800 */
[----:B------:R-:W-:Y:S01]  /*96d0*/  MOV R170, R161 ;  /* 0x000000a100aa7202 */ /* 0x000fe20000000f00 */
[----:B------:R-:W-:Y:S01]  /*96e0*/  FADD.FTZ R185, R183, R185 ;  /* 0x000000b9b7b97221 */ /* 0x000fe20000010000 */
[C---:B---3--:R-:W-:Y:S05]  /*96f0*/  HMMA.16816.F32 R4, R132.reuse, R136, R4 ;  /* 0x000000888404723c */ /* 0x048fea0000001804 */
[----:B------:R-:W-:Y:S01]  /*9700*/  MOV R169, R160 ;  /* 0x000000a000a97202 */ /* 0x000fe20000000f00 */
[----:B------:R-:W-:Y:S01]  /*9710*/  FADD.FTZ R166, R180, R166 ;  /* 0x000000a6b4a67221 */ /* 0x000fe20000010000 */
[----:B------:R-:W-:Y:S01]  /*9720*/  LDSM.16.MT88.4 R160, [R222+0x4900] ;  /* 0x00490000dea0783b */ /* 0x000fe20000004200 */
[C---:B------:R-:W-:Y:S04]  /*9730*/  HMMA.16816.F32 R8, R132.reuse, R138, R8 ;  /* 0x0000008a8408723c */ /* 0x040fe80000001808 */
[----:B------:R-:W-:Y:S02]  /*9740*/  FADD.FTZ R182, R182, R185 ;  /* 0x000000b9b6b67221 */ /* 0x000fe40000010000 */
[----:B------:R-:W-:Y:S01]  /*9750*/  FADD.FTZ R187, R187, R166 ;  /* 0x000000a6bbbb7221 */ /* 0x000fe20000010000 */
[----:B------:R-:W1:Y:S01]  /*9760*/  LDSM.16.MT88.4 R136, [R222+0x2900] ;  /* 0x00290000de88783b */ /* 0x000e620000004200 */
        /* <DEDUP_REMOVED lines=11> */
[----:B------:R-:W2:Y:S03]  /*9820*/  LDSM.16.MT88.4 R140, [R221+0x2900] ;  /* 0x00290000dd8c783b */ /* 0x000ea60000004200 */
[----:B------:R-:W-:Y:S04]  /*9830*/  FADD.FTZ R194, R194, R192 ;  /* 0x000000c0c2c27221 */ /* 0x000fe80000010000 */
        /* <DEDUP_REMOVED lines=12> */
[C---:B------:R-:W-:Y:S07]  /*9900*/  HMMA.16816.F32 R60, R132.reuse, R144, R60 ;  /* 0x00000090843c723c */ /* 0x040fee000000183c */
[--C-:B------:R-:W-:Y:S01]  /*9910*/  FFMA.FTZ R144, R169, c[0x0][0x2d0], -R186.reuse ;  /* 0x0000b400a9907a23 */ /* 0x100fe200000108ba */
[C---:B------:R-:W-:Y:S03]  /*9920*/  HMMA.16816.F32 R64, R132.reuse, R146, R64 ;  /* 0x000000928440723c */ /* 0x040fe60000001840 */
[----:B------:R4:W-:Y:S05]  /*9930*/  MUFU.EX2 R169, R144 ;  /* 0x0000009000a97308 */ /* 0x0009ea0000000800 */
[C---:B------:R-:W-:Y:S08]  /*9940*/  HMMA.16816.F32 R68, R132.reuse, R156, R68 ;  /* 0x0000009c8444723c */ /* 0x040ff00000001844 */
[C---:B------:R-:W-:Y:S01]  /*9950*/  HMMA.16816.F32 R72, R132.reuse, R158, R72 ;  /* 0x0000009e8448723c */ /* 0x040fe20000001848 */
[----:B------:R-:W-:Y:S07]  /*9960*/  LDSM.16.MT88.4 R156, [R220+0x1100] ;  /* 0x00110000dc9c783b */ /* 0x000fee0000004200 */
[C---:B------:R-:W-:Y:S01]  /*9970*/  HMMA.16816.F32 R76, R132.reuse, R160, R76 ;  /* 0x000000a0844c723c */ /* 0x040fe2000000184c */
[----:B----4-:R-:W4:Y:S07]  /*9980*/  LDSM.16.MT88.4 R144, [R222+0x6900] ;  /* 0x00690000de90783b */ /* 0x010f2e0000004200 */
[C---:B------:R-:W-:Y:S01]  /*9990*/  HMMA.16816.F32 R80, R132.reuse, R162, R80 ;  /* 0x000000a28450723c */ /* 0x040fe20000001850 */
[----:B------:R-:W-:Y:S07]  /*99a0*/  LDSM.16.MT88.4 R160, [R222+0x5100] ;  /* 0x00510000dea0783b */ /* 0x000fee0000004200 */
[C---:B---3--:R-:W-:Y:S07]  /*99b0*/  HMMA.16816.F32 R84, R132.reuse, R148, R84 ;  /* 0x000000948454723c */ /* 0x048fee0000001854 */
[--C-:B------:R-:W-:Y:S01]  /*99c0*/  FFMA.FTZ R148, R170, c[0x0][0x2d0], -R186.reuse ;  /* 0x0000b400aa947a23 */ /* 0x100fe200000108ba */
[C---:B------:R-:W-:Y:S03]  /*99d0*/  HMMA.16816.F32 R88, R132.reuse, R150, R88 ;  /* 0x000000968458723c */ /* 0x040fe60000001858 */
[----:B------:R3:W5:Y:S01]  /*99e0*/  MUFU.EX2 R170, R148 ;  /* 0x0000009400aa7308 */ /* 0x0007620000000800 */
[----:B------:R-:W-:Y:S04]  /*99f0*/  FFMA.FTZ R186, R174, c[0x0][0x2d0], -R186 ;  /* 0x0000b400aeba7a23 */ /* 0x000fe800000108ba */
[C---:B-1----:R-:W-:Y:S05]  /*9a00*/  HMMA.16816.F32 R92, R132.reuse, R136, R92 ;  /* 0x00000088845c723c */ /* 0x042fea000000185c */
[----:B------:R-:W-:Y:S02]  /*9a10*/  MUFU.EX2 R186, R186 ;  /* 0x000000ba00ba7308 */ /* 0x000fe40000000800 */
[--C-:B------:R-:W-:Y:S01]  /*9a20*/  FFMA.FTZ R136, R171, c[0x0][0x2d0], -R172.reuse ;  /* 0x0000b400ab887a23 */ /* 0x100fe200000108ac */
[C---:B------:R-:W-:Y:S04]  /*9a30*/  HMMA.16816.F32 R96, R132.reuse, R138, R96 ;  /* 0x0000008a8460723c */ /* 0x040fe80000001860 */
[----:B------:R-:W-:Y:S03]  /*9a40*/  FFMA.FTZ R172, R165, c[0x0][0x2d0], -R172 ;  /* 0x0000b400a5ac7a23 */ /* 0x000fe600000108ac */
[----:B------:R1:W1:Y:S01]  /*9a50*/  MUFU.EX2 R168, R136 ;  /* 0x0000008800a87308 */ /* 0x0002620000000800 */
[C---:B--2---:R-:W-:Y:S01]  /*9a60*/  HMMA.16816.F32 R100, R132.reuse, R140, R100 ;  /* 0x0000008c8464723c */ /* 0x044fe20000001864 */
[----:B---3--:R-:W2:Y:S07]  /*9a70*/  LDSM.16.MT88.4 R148, [R221+0x6900] ;  /* 0x00690000dd94783b */ /* 0x008eae0000004200 */
[C---:B------:R-:W-:Y:S01]  /*9a80*/  HMMA.16816.F32 R104, R132.reuse, R142, R104 ;  /* 0x0000008e8468723c */ /* 0x040fe20000001868 */
[----:B------:R-:W-:Y:S01]  /*9a90*/  MUFU.EX2 R171, R177 ;  /* 0x000000b100ab7308 */ /* 0x000fe20000000800 */
[----:B------:R-:W-:Y:S06]  /*9aa0*/  LDSM.16.MT88.4 R140, [R227+0x1100] ;  /* 0x00110000e38c783b */ /* 0x000fec0000004200 */
[C---:B----4-:R-:W-:Y:S03]  /*9ab0*/  HMMA.16816.F32 R108, R132.reuse, R144, R108 ;  /* 0x00000090846c723c */ /* 0x050fe6000000186c */
[----:B------:R-:W-:Y:S01]  /*9ac0*/  MUFU.EX2 R165, R172 ;  /* 0x000000ac00a57308 */ /* 0x000fe20000000800 */
[----:B-1----:R-:W1:Y:S04]  /*9ad0*/  LDSM.16.MT88.4 R136, [R220+0x6900] ;  /* 0x00690000dc88783b */ /* 0x002e680000004200 */
[C---:B------:R-:W-:Y:S04]  /*9ae0*/  HMMA.16816.F32 R112, R132.reuse, R146, R112 ;  /* 0x000000928470723c */ /* 0x040fe80000001870 */
[----:B------:R-:W3:Y:S04]  /*9af0*/  LDSM.16.MT88.4 R144, [R221+0x1100] ;  /* 0x00110000dd90783b */ /* 0x000ee80000004200 */
[C---:B--2---:R-:W-:Y:S08]  /*9b00*/  HMMA.16816.F32 R116, R132.reuse, R148, R116 ;  /* 0x000000948474723c */ /* 0x044ff00000001874 */
[C---:B------:R-:W-:Y:S01]  /*9b10*/  HMMA.16816.F32 R120, R132.reuse, R150, R120 ;  /* 0x000000968478723c */ /* 0x040fe20000001878 */
[----:B------:R-:W-:Y:S07]  /*9b20*/  LDSM.16.MT88.4 R148, [R221+0x3100] ;  /* 0x00310000dd94783b */ /* 0x000fee0000004200 */
[C---:B-1----:R-:W-:Y:S08]  /*9b30*/  HMMA.16816.F32 R124, R132.reuse, R136, R124 ;  /* 0x00000088847c723c */ /* 0x042ff0000000187c */
[----:B------:R-:W-:Y:S01]  /*9b40*/  HMMA.16816.F32 R128, R132, R138, R128 ;  /* 0x0000008a8480723c */ /* 0x000fe20000001880 */
[----:B------:R-:W1:Y:S06]  /*9b50*/  LDSM.16.MT88.4 R136, [R227+0x3100] ;  /* 0x00310000e388783b */ /* 0x000e6c0000004200 */
[----:B-----5:R-:W-:Y:S02]  /*9b60*/  F2FP.PACK_AB R132, R170, R169 ;  /* 0x000000a9aa84723e */ /* 0x020fe400000000ff */
[----:B------:R-:W-:Y:S03]  /*9b70*/  F2FP.PACK_AB R134, R198, R199 ;  /* 0x000000c7c686723e */ /* 0x000fe600000000ff */
[----:B------:R-:W-:Y:S02]  /*9b80*/  F2FP.PACK_AB R133, R197, R168 ;  /* 0x000000a8c585723e */ /* 0x000fe400000000ff */
[----:B------:R-:W-:Y:S07]  /*9b90*/  F2FP.PACK_AB R135, R195, R196 ;  /* 0x000000c4c387723e */ /* 0x000fee00000000ff */
[C---:B------:R-:W-:Y:S08]  /*9ba0*/  HMMA.16816.F32 R4, R132.reuse, R140, R4 ;  /* 0x0000008c8404723c */ /* 0x040ff00000001804 */
[C---:B------:R-:W-:Y:S01]  /*9bb0*/  HMMA.16816.F32 R8, R132.reuse, R142, R8 ;  /* 0x0000008e8408723c */ /* 0x040fe20000001808 */
[----:B------:R-:W2:Y:S07]  /*9bc0*/  LDSM.16.MT88.4 R140, [R222+0x3100] ;  /* 0x00310000de8c783b */ /* 0x000eae0000004200 */
[C---:B------:R-:W-:Y:S08]  /*9bd0*/  HMMA.16816.F32 R12, R132.reuse, R152, R12 ;  /* 0x00000098840c723c */ /* 0x040ff0000000180c */
[C---:B------:R-:W-:Y:S01]  /*9be0*/  HMMA.16816.F32 R16, R132.reuse, R154, R16 ;  /* 0x0000009a8410723c */ /* 0x040fe20000001810 */
[----:B------:R-:W4:Y:S07]  /*9bf0*/  LDSM.16.MT88.4 R152, [R220+0x3100] ;  /* 0x00310000dc98783b */ /* 0x000f2e0000004200 */
[C---:B---3--:R-:W-:Y:S08]  /*9c00*/  HMMA.16816.F32 R20, R132.reuse, R144, R20 ;  /* 0x000000908414723c */ /* 0x048ff00000001814 */
        /* <DEDUP_REMOVED lines=14> */
[C---:B----4-:R-:W-:Y:S07]  /*9cf0*/  HMMA.16816.F32 R60, R132.reuse, R152, R60 ;  /* 0x00000098843c723c */ /* 0x050fee000000183c */
[----:B------:R-:W-:Y:S01]  /*9d00*/  MOV R153, R169 ;  /* 0x000000a900997202 */ /* 0x000fe20000000f00 */
[C---:B------:R-:W-:Y:S01]  /*9d10*/  HMMA.16816.F32 R64, R132.reuse, R154, R64 ;  /* 0x0000009a8440723c */ /* 0x040fe20000001840 */
[----:B------:R-:W-:Y:S03]  /*9d20*/  MUFU.EX2 R169, R176 ;  /* 0x000000b000a97308 */ /* 0x000fe60000000800 */
[----:B------:R-:W-:Y:S04]  /*9d30*/  MOV R152, R168 ;  /* 0x000000a800987202 */ /* 0x000fe80000000f00 */
[C---:B---3--:R-:W-:Y:S03]  /*9d40*/  HMMA.16816.F32 R68, R132.reuse, R144, R68 ;  /* 0x000000908444723c */ /* 0x048fe60000001844 */
[----:B------:R-:W-:Y:S05]  /*9d50*/  MUFU.EX2 R168, R175 ;  /* 0x000000af00a87308 */ /* 0x000fea0000000800 */
[C---:B------:R-:W-:Y:S01]  /*9d60*/  HMMA.16816.F32 R72, R132.reuse, R146, R72 ;  /* 0x000000928448723c */ /* 0x040fe20000001848 */
[----:B------:R-:W3:Y:S07]  /*9d70*/  LDSM.16.MT88.4 R144, [R222+0x7100] ;  /* 0x00710000de90783b */ /* 0x000eee0000004200 */
[C---:B------:R-:W-:Y:S01]  /*9d80*/  HMMA.16816.F32 R76, R132.reuse, R160, R76 ;  /* 0x000000a0844c723c */ /* 0x040fe2000000184c */
[----:B------:R-:W-:Y:S06]  /*9d90*/  MUFU.EX2 R161, R178 ;  /* 0x000000b200a17308 */ /* 0x000fec0000000800 */
[----:B------:R-:W-:Y:S01]  /*9da0*/  MOV R160, R170 ;  /* 0x000000aa00a07202 */ /* 0x000fe20000000f00 */
[C---:B------:R-:W-:Y:S03]  /*9db0*/  HMMA.16816.F32 R80, R132.reuse, R162, R80 ;  /* 0x000000a28450723c */ /* 0x040fe60000001850 */
[----:B------:R4:W2:Y:S05]  /*9dc0*/  MUFU.EX2 R163, R179 ;  /* 0x000000b300a37308 */ /* 0x0008aa0000000800 */
[C---:B-----5:R-:W-:Y:S05]  /*9dd0*/  HMMA.16816.F32 R84, R132.reuse, R156, R84 ;  /* 0x0000009c8454723c */ /* 0x060fea0000001854 */
[----:B------:R5:W2:Y:S03]  /*9de0*/  MUFU.EX2 R170, R173 ;  /* 0x000000ad00aa7308 */ /* 0x000aa60000000800 */
[C---:B------:R-:W-:Y:S01]  /*9df0*/  HMMA.16816.F32 R88, R132.reuse, R158, R88 ;  /* 0x0000009e8458723c */ /* 0x040fe20000001858 */
[----:B------:R-:W-:Y:S07]  /*9e00*/  LDSM.16.MT88.4 R156, [R227+0x1900] ;  /* 0x00190000e39c783b */ /* 0x000fee0000004200 */
[C---:B-1----:R-:W-:Y:S01]  /*9e10*/  HMMA.16816.F32 R92, R132.reuse, R136, R92 ;  /* 0x00000088845c723c */ /* 0x042fe2000000185c */
[----:B----4-:R-:W-:Y:S07]  /*9e20*/  LDSM.16.MT88.4 R176, [R222+0x3900] ;  /* 0x00390000deb0783b */ /* 0x010fee0000004200 */
[C---:B------:R-:W-:Y:S01]  /*9e30*/  HMMA.16816.F32 R96, R132.reuse, R138, R96 ;  /* 0x0000008a8460723c */ /* 0x040fe20000001860 */
[----:B------:R-:W1:Y:S07]  /*9e40*/  LDSM.16.MT88.4 R136, [R220+0x7100] ;  /* 0x00710000dc88783b */ /* 0x000e6e0000004200 */
[C---:B--2---:R-:W-:Y:S01]  /*9e50*/  HMMA.16816.F32 R100, R132.reuse, R140, R100 ;  /* 0x0000008c8464723c */ /* 0x044fe20000001864 */
[----:B-----5:R-:W-:Y:S07]  /*9e60*/  LDSM.16.MT88.4 R172, [R227+0x3900] ;  /* 0x00390000e3ac783b */ /* 0x020fee0000004200 */
[C---:B------:R-:W-:Y:S01]  /*9e70*/  HMMA.16816.F32 R104, R132.reuse, R142, R104 ;  /* 0x0000008e8468723c */ /* 0x040fe20000001868 */
[----:B------:R-:W2:Y:S07]  /*9e80*/  LDSM.16.MT88.4 R140, [R222+0x1900] ;  /* 0x00190000de8c783b */ /* 0x000eae0000004200 */
[C---:B---3--:R-:W-:Y:S08]  /*9e90*/  HMMA.16816.F32 R108, R132.reuse, R144, R108 ;  /* 0x00000090846c723c */ /* 0x048ff0000000186c */
[C---:B------:R-:W-:Y:S01]  /*9ea0*/  HMMA.16816.F32 R112, R132.reuse, R146, R112 ;  /* 0x000000928470723c */ /* 0x040fe20000001870 */
[----:B------:R-:W3:Y:S07]  /*9eb0*/  LDSM.16.MT88.4 R144, [R221+0x1900] ;  /* 0x00190000dd90783b */ /* 0x000eee0000004200 */
        /* <DEDUP_REMOVED lines=13> */
[----:B------:R-:W-:Y:S02]  /*9f90*/  MOV R139, R168 ;  /* 0x000000a8008b7202 */ /* 0x000fe40000000f00 */
[----:B------:R-:W-:Y:S02]  /*9fa0*/  F2FP.PACK_AB R168, R136, R150 ;  /* 0x0000009688a8723e */ /* 0x000fe400000000ff */
[-C--:B------:R-:W-:Y:S02]  /*9fb0*/  F2FP.PACK_AB R170, R186, R138.reuse ;  /* 0x0000008abaaa723e */ /* 0x080fe400000000ff */
[----:B------:R-:W-:Y:S02]  /*9fc0*/  F2FP.PACK_AB R169, R139, R137 ;  /* 0x000000898ba9723e */ /* 0x000fe400000000ff */
[-C--:B------:R-:W-:Y:S07]  /*9fd0*/  F2FP.PACK_AB R171, R165, R135.reuse ;  /* 0x00000087a5ab723e */ /* 0x080fee00000000ff */
[C---:B------:R-:W-:Y:S01]  /*9fe0*/  HMMA.16816.F32 R160, R168.reuse, R156, R4 ;  /* 0x0000009ca8a0723c */ /* 0x040fe20000001804 */
[----:B------:R-:W1:Y:S07]  /*9ff0*/  LDSM.16.MT88.4 R4, [R221+0x3900] ;  /* 0x00390000dd04783b */ /* 0x000e6e0000004200 */
[C---:B------:R-:W-:Y:S07]  /*a000*/  HMMA.16816.F32 R156, R168.reuse, R158, R8 ;  /* 0x0000009ea89c723c */ /* 0x040fee0000001808 */
[----:B------:R-:W-:Y:S02]  /*a010*/  MOV R8, R135 ;  /* 0x0000008700087202 */ /* 0x000fe40000000f00 */
[C---:B--2---:R-:W-:Y:S03]  /*a020*/  HMMA.16816.F32 R132, R168.reuse, R140, R12 ;  /* 0x0000008ca884723c */ /* 0x044fe6000000180c */
[----:B------:R-:W-:Y:S02]  /*a030*/  MOV R9, R138 ;  /* 0x0000008a00097202 */ /* 0x000fe40000000f00 */
[----:B------:R-:W-:Y:S02]  /*a040*/  MOV R10, R139 ;  /* 0x0000008b000a7202 */ /* 0x000fe40000000f00 */
[----:B------:R-:W-:Y:S02]  /*a050*/  MOV R11, R136 ;  /* 0x00000088000b7202 */ /* 0x000fe40000000f00 */
[----:B------:R-:W-:Y:S02]  /*a060*/  MOV R15, R137 ;  /* 0x00000089000f7202 */ /* 0x000fe40000000f00 */
[C---:B------:R-:W-:Y:S07]  /*a070*/  HMMA.16816.F32 R136, R168.reuse, R142, R16 ;  /* 0x0000008ea888723c */ /* 0x040fee0000001810 */
[----:B------:R-:W-:Y:S01]  /*a080*/  MOV R19, R150 ;  /* 0x0000009600137202 */ /* 0x000fe20000000f00 */
[C---:B---3--:R-:W-:Y:S04]  /*a090*/  HMMA.16816.F32 R140, R168.reuse, R144, R20 ;  /* 0x00000090a88c723c */ /* 0x048fe80000001814 */
[----:B------:R-:W-:Y:S02]  /*a0a0*/  MOV R18, R15 ;  /* 0x0000000f00127202 */ /* 0x000fe40000000f00 */
[----:B------:R-:W-:Y:S01]  /*a0b0*/  LDSM.16.MT88.4 R12, [R227+0x5900] ;  /* 0x00590000e30c783b */ /* 0x000fe20000004200 */
[----:B------:R-:W-:Y:S01]  /*a0c0*/  MOV R21, R151 ;  /* 0x0000009700157202 */ /* 0x000fe20000000f00 */
[C---:B------:R-:W-:Y:S04]  /*a0d0*/  HMMA.16816.F32 R144, R168.reuse, R146, R24 ;  /* 0x00000092a890723c */ /* 0x040fe80000001818 */
[----:B------:R-:W-:Y:S02]  /*a0e0*/  MOV R22, R148 ;  /* 0x0000009400167202 */ /* 0x000fe40000000f00 */
[----:B------:R-:W-:Y:S01]  /*a0f0*/  MOV R23, R149 ;  /* 0x0000009500177202 */ /* 0x000fe20000000f00 */
[----:B------:R-:W-:Y:S01]  /*a100*/  LDSM.16.MT88.4 R24, [R220+0x5900] ;  /* 0x00590000dc18783b */ /* 0x000fe20000004200 */
[C---:B----4-:R-:W-:Y:S07]  /*a110*/  HMMA.16816.F32 R148, R168.reuse, R152, R28 ;  /* 0x00000098a894723c */ /* 0x050fee000000181c */
[----:B------:R-:W-:Y:S01]  /*a120*/  LDSM.16.MT88.4 R28, [R227+0x7900] ;  /* 0x00790000e31c783b */ /* 0x000fe20000004200 */
        /* <DEDUP_REMOVED lines=10> */
[----:B------:R-:W-:Y:S02]  /*a1d0*/  MOV R172, R19 ;  /* 0x0000001300ac7202 */ /* 0x000fe40000000f00 */
[----:B------:R-:W3:Y:S01]  /*a1e0*/  LDSM.16.MT88.4 R16, [R222+0x5900] ;  /* 0x00590000de10783b */ /* 0x000ee20000004200 */
[----:B------:R-:W-:Y:S01]  /*a1f0*/  MOV R175, R21 ;  /* 0x0000001500af7202 */ /* 0x000fe20000000f00 */
[C---:B------:R-:W-:Y:S04]  /*a200*/  HMMA.16816.F32 R48, R168.reuse, R178, R48 ;  /* 0x000000b2a830723c */ /* 0x040fe80000001830 */
[----:B------:R-:W-:Y:S02]  /*a210*/  MOV R174, R22 ;  /* 0x0000001600ae7202 */ /* 0x000fe40000000f00 */
[----:B------:R-:W-:Y:S02]  /*a220*/  MOV R177, R23 ;  /* 0x0000001700b17202 */ /* 0x000fe40000000f00 */
[C---:B-1----:R-:W-:Y:S01]  /*a230*/  HMMA.16816.F32 R52, R168.reuse, R4, R52 ;  /* 0x00000004a834723c */ /* 0x042fe20000001834 */
[----:B------:R-:W1:Y:S03]  /*a240*/  LDSM.16.MT88.4 R20, [R221+0x5900] ;  /* 0x00590000dd14783b */ /* 0x000e660000004200 */
[----:B------:R-:W-:Y:S02]  /*a250*/  FADD.FTZ R2, R177, R2 ;  /* 0x00000002b1027221 */ /* 0x000fe40000010000 */
[----:B------:R-:W-:Y:S02]  /*a260*/  FADD.FTZ R194, R174, R194 ;  /* 0x000000c2aec27221 */ /* 0x000fe40000010000 */
[C---:B------:R-:W-:Y:S01]  /*a270*/  HMMA.16816.F32 R56, R168.reuse, R6, R56 ;  /* 0x00000006a838723c */ /* 0x040fe20000001838 */
[----:B------:R-:W4:Y:S03]  /*a280*/  LDSM.16.MT88.4 R4, [R222+0x7900] ;  /* 0x00790000de04783b */ /* 0x000f260000004200 */
[----:B------:R-:W-:Y:S02]  /*a290*/  FADD.FTZ R2, R175, R2 ;  /* 0x00000002af027221 */ /* 0x000fe40000010000 */
[----:B------:R-:W-:Y:S02]  /*a2a0*/  FADD.FTZ R197, R197, R194 ;  /* 0x000000c2c5c57221 */ /* 0x000fe40000010000 */
[----:B------:R-:W-:Y:S04]  /*a2b0*/  FADD.FTZ R199, R199, R2 ;  /* 0x00000002c7c77221 */ /* 0x000fe80000010000 */
[----:B------:R-:W-:Y:S01]  /*a2c0*/  FADD.FTZ R197, R196, R197 ;  /* 0x000000c5c4c57221 */ /* 0x000fe20000010000 */
[C---:B--2---:R-:W-:Y:S03]  /*a2d0*/  HMMA.16816.F32 R60, R168.reuse, R8, R60 ;  /* 0x00000008a83c723c */ /* 0x044fe6000000183c */
[----:B------:R-:W-:Y:S02]  /*a2e0*/  FADD.FTZ R2, R198, R199 ;  /* 0x000000c7c6027221 */ /* 0x000fe40000010000 */
        /* <DEDUP_REMOVED lines=10> */
[----:B------:R-:W5:Y:S03]  /*a390*/  LDSM.16.MT88.4 R12, [R220+0x7900] ;  /* 0x00790000dc0c783b */ /* 0x000f660000004200 */
[----:B------:R-:W-:Y:S02]  /*a3a0*/  FADD.FTZ R195, R35, R195 ;  /* 0x000000c323c37221 */ /* 0x000fe40000010000 */
[----:B------:R-:W-:Y:S01]  /*a3b0*/  FADD.FTZ R240, R186, R2 ;  /* 0x00000002baf07221 */ /* 0x000fe20000010000 */
[-C--:B------:R-:W-:Y:S01]  /*a3c0*/  MOV R2, R164.reuse ;  /* 0x000000a400027202 */ /* 0x080fe20000000f00 */
[C---:B---3--:R-:W-:Y:S04]  /*a3d0*/  HMMA.16816.F32 R76, R168.reuse, R16, R76 ;  /* 0x00000010a84c723c */ /* 0x048fe8000000184c */
[----:B------:R-:W-:Y:S04]  /*a3e0*/  FADD.FTZ R239, R165, R195 ;  /* 0x000000c3a5ef7221 */ /* 0x000fe80000010000 */
[C---:B------:R-:W-:Y:S08]  /*a3f0*/  HMMA.16816.F32 R80, R168.reuse, R18, R80 ;  /* 0x00000012a850723c */ /* 0x040ff00000001850 */
        /* <DEDUP_REMOVED lines=10> */
[C---:B-----5:R-:W-:Y:S07]  /*a4a0*/  HMMA.16816.F32 R124, R168.reuse, R12, R124 ;  /* 0x0000000ca87c723c */ /* 0x060fee000000187c */
[----:B------:R-:W-:Y:S01]  /*a4b0*/  MOV R12, R164 ;  /* 0x000000a4000c7202 */ /* 0x000fe20000000f00 */
[----:B------:R-:W-:Y:S01]  /*a4c0*/  HMMA.16816.F32 R128, R168, R14, R128 ;  /* 0x0000000ea880723c */ /* 0x000fe20000001880 */
[----:B------:R-:W-:-:S07]  /*a4d0*/  @P0 BRA `(.L_x_1079) ;  /* 0xffffbcc000000947 */ /* 0x000fce000383ffff */
.L_x_1068:
        /* <DEDUP_REMOVED lines=26> */
.L_x_1081:
[----:B------:R-:W-:Y:S02]  /*a680*/  UMOV UR5, 0x1 ;  /* 0x0000000100057882 */ /* 0x000fe40000000000 */
[----:B------:R-:W-:Y:S02]  /*a690*/  ULDC UR4, c[0x0][0x32c] ;  /* 0x0000cb0000047ab9 */ /* 0x000fe40000000800 */
[----:B------:R-:W-:-:S03]  /*a6a0*/  UISETP.NE.AND UP0, UPT, UR5, UR4, UPT ;  /* 0x000000040500728c */ /* 0x000fc6000bf05270 */
[----:B------:R-:W-:Y:S02]  /*a6b0*/  ULDC.64 UR4, c[0x0][0x330] ;  /* 0x0000cc0000047ab9 */ /* 0x000fe40000000a00 */
[----:B------:R-:W-:-:S07]  /*a6c0*/  UIMAD.WIDE.U32 UR28, UR26, UR4, URZ ;  /* 0x000000041a1c72a5 */ /* 0x000fce000f8e003f */
[----:B------:R-:W-:Y:S02]  /*a6d0*/  @UP0 UMOV UR27, UR29 ;  /* 0x0000001d001b0c82 */ /* 0x000fe40008000000 */
[----:B------:R-:W-:Y:S02]  /*a6e0*/  @UP0 USHF.R.U32.HI UR26, URZ, UR5, UR27 ;  /* 0x000000053f1a0299 */ /* 0x000fe4000801161b */
.L_x_1082:
[----:B------:R-:W-:Y:S02]  /*a6f0*/  ULDC UR4, c[0x0][0x32c] ;  /* 0x0000cb0000047ab9 */ /* 0x000fe40000000800 */
[----:B------:R-:W-:-:S04]  /*a700*/  UIMAD UR4, UR26, UR4, URZ ;  /* 0x000000041a0472a4 */ /* 0x000fc8000f8e023f */
[----:B------:R-:W-:-:S04]  /*a710*/  UISETP.LT.AND UP0, UPT, UR23, UR4, UPT ;  /* 0x000000041700728c */ /* 0x000fc8000bf01270 */
[----:B------:R-:W-:-:S04]  /*a720*/  USEL UR23, UR23, UR4, !UP0 ;  /* 0x0000000417177287 */ /* 0x000fc8000c000000 */
.L_x_1080:
        /* <DEDUP_REMOVED lines=20> */
.L_x_1086:
        /* <DEDUP_REMOVED lines=69> */
.L_x_1084:
        /* <DEDUP_REMOVED lines=273> */
.L_x_1085:
[----:B-1----:R-:W-:Y:S01]  /*bdd0*/  FMNMX.FTZ R166, R4, R3, !PT ;  /* 0x0000000304a67209 */ /* 0x002fe20007810000 */
[----:B------:R-:W-:Y:S01]  /*bde0*/  LDSM.16.MT88.4 R168, [R227+0x100] ;  /* 0x00010000e3a8783b */ /* 0x000fe20000004200 */
        /* <DEDUP_REMOVED lines=391> */
[C---:B---3--:R-:W-:Y:S01]  /*d660*/  HMMA.16816.F32 R60, R12.reuse, R160, R60 ;  /* 0x000000a00c3c723c */ /* 0x048fe2000000183c */
[----:B------:R3:W-:Y:S07]  /*d670*/  MUFU.EX2 R161, R34 ;  /* 0x0000002200a17308 */ /* 0x0007ee0000000800 */
[C---:B------:R-:W-:Y:S08]  /*d680*/  HMMA.16816.F32 R64, R12.reuse, R162, R64 ;  /* 0x000000a20c40723c */ /* 0x040ff00000001840 */
[C---:B----4-:R-:W-:Y:S08]  /*d690*/  HMMA.16816.F32 R68, R12.reuse, R24, R68 ;  /* 0x000000180c44723c */ /* 0x050ff00000001844 */
[C---:B------:R-:W-:Y:S01]  /*d6a0*/  HMMA.16816.F32 R72, R12.reuse, R26, R72 ;  /* 0x0000001a0c48723c */ /* 0x040fe20000001848 */
[----:B------:R-:W4:Y:S07]  /*d6b0*/  LDSM.16.MT88.4 R24, [R222+0x7100] ;  /* 0x00710000de18783b */ /* 0x000f2e0000004200 */
        /* <DEDUP_REMOVED lines=14> */
[----:B---3--:R-:W-:Y:S01]  /*d7a0*/  LDSM.16.MT88.4 R32, [R220+0x1900] ;  /* 0x00190000dc20783b */ /* 0x008fe20000004200 */
[----:B------:R-:W1:Y:S06]  /*d7b0*/  MUFU.EX2 R174, R174 ;  /* 0x000000ae00ae7308 */ /* 0x000e6c0000000800 */
[C---:B------:R-:W-:Y:S01]  /*d7c0*/  HMMA.16816.F32 R96, R12.reuse, R18, R96 ;  /* 0x000000120c60723c */ /* 0x040fe20000001860 */
[----:B------:R-:W2:Y:S03]  /*d7d0*/  LDSM.16.MT88.4 R16, [R220+0x7100] ;  /* 0x00710000dc10783b */ /* 0x000ea60000004200 */
[----:B------:R-:W3:Y:S04]  /*d7e0*/  MUFU.EX2 R175, R175 ;  /* 0x000000af00af7308 */ /* 0x000ee80000000800 */
[C---:B------:R-:W-:Y:S01]  /*d7f0*/  HMMA.16816.F32 R100, R12.reuse, R20, R100 ;  /* 0x000000140c64723c */ /* 0x040fe20000001864 */
[----:B------:R-:W-:Y:S05]  /*d800*/  LDSM.16.MT88.4 R168, [R227+0x3900] ;  /* 0x00390000e3a8783b */ /* 0x000fea0000004200 */
[----:B------:R-:W5:Y:S02]  /*d810*/  MUFU.EX2 R190, R190 ;  /* 0x000000be00be7308 */ /* 0x000f640000000800 */
[C---:B------:R-:W-:Y:S01]  /*d820*/  HMMA.16816.F32 R104, R12.reuse, R22, R104 ;  /* 0x000000160c68723c */ /* 0x040fe20000001868 */
[----:B------:R-:W5:Y:S03]  /*d830*/  LDSM.16.MT88.4 R20, [R227+0x1900] ;  /* 0x00190000e314783b */ /* 0x000f660000004200 */
[----:B-1----:R-:W-:Y:S04]  /*d840*/  FADD.FTZ R183, R174, R183 ;  /* 0x000000b7aeb77221 */ /* 0x002fe80000010000 */
[C---:B----4-:R-:W-:Y:S01]  /*d850*/  HMMA.16816.F32 R108, R12.reuse, R24, R108 ;  /* 0x000000180c6c723c */ /* 0x050fe2000000186c */
[----:B------:R-:W1:Y:S03]  /*d860*/  MUFU.EX2 R189, R189 ;  /* 0x000000bd00bd7308 */ /* 0x000e660000000800 */
[----:B---3--:R-:W-:Y:S04]  /*d870*/  FADD.FTZ R183, R175, R183 ;  /* 0x000000b7afb77221 */ /* 0x008fe80000010000 */
[C---:B------:R-:W-:Y:S01]  /*d880*/  HMMA.16816.F32 R112, R12.reuse, R26, R112 ;  /* 0x0000001a0c70723c */ /* 0x040fe20000001870 */
[----:B------:R-:W3:Y:S07]  /*d890*/  LDSM.16.MT88.4 R24, [R221+0x1900] ;  /* 0x00190000dd18783b */ /* 0x000eee0000004200 */
[C---:B------:R-:W-:Y:S07]  /*d8a0*/  HMMA.16816.F32 R116, R12.reuse, R156, R116 ;  /* 0x0000009c0c74723c */ /* 0x040fee0000001874 */
[----:B------:R-:W-:Y:S01]  /*d8b0*/  MOV R157, R161 ;  /* 0x000000a1009d7202 */ /* 0x000fe20000000f00 */
[C---:B------:R-:W-:Y:S08]  /*d8c0*/  HMMA.16816.F32 R120, R12.reuse, R158, R120 ;  /* 0x0000009e0c78723c */ /* 0x040ff00000001878 */
[C---:B--2---:R-:W-:Y:S08]  /*d8d0*/  HMMA.16816.F32 R124, R12.reuse, R16, R124 ;  /* 0x000000100c7c723c */ /* 0x044ff0000000187c */
[----:B------:R-:W-:Y:S01]  /*d8e0*/  HMMA.16816.F32 R128, R12, R18, R128 ;  /* 0x000000120c80723c */ /* 0x000fe20000001880 */
[----:B------:R-:W2:Y:S06]  /*d8f0*/  LDSM.16.MT88.4 R16, [R222+0x3900] ;  /* 0x00390000de10783b */ /* 0x000eac0000004200 */
[----:B------:R-:W-:Y:S01]  /*d900*/  F2FP.PACK_AB R12, R173, R172 ;  /* 0x000000acad0c723e */ /* 0x000fe200000000ff */
[----:B------:R-:W-:Y:S01]  /*d910*/  FADD.FTZ R172, R172, R180 ;  /* 0x000000b4acac7221 */ /* 0x000fe20000010000 */
[----:B------:R-:W-:Y:S03]  /*d920*/  F2FP.PACK_AB R13, R175, R174 ;  /* 0x000000aeaf0d723e */ /* 0x000fe600000000ff */
[C---:B-----5:R-:W-:Y:S01]  /*d930*/  F2FP.PACK_AB R14, R190.reuse, R199 ;  /* 0x000000c7be0e723e */ /* 0x060fe200000000ff */
[----:B------:R-:W-:Y:S01]  /*d940*/  FADD.FTZ R172, R173, R172 ;  /* 0x000000acadac7221 */ /* 0x000fe20000010000 */
[-C--:B-1----:R-:W-:Y:S03]  /*d950*/  F2FP.PACK_AB R15, R189, R157.reuse ;  /* 0x0000009dbd0f723e */ /* 0x082fe600000000ff */
[----:B------:R-:W-:Y:S04]  /*d960*/  FADD.FTZ R172, R199, R172 ;  /* 0x000000acc7ac7221 */ /* 0x000fe80000010000 */
[C---:B------:R-:W-:Y:S03]  /*d970*/  HMMA.16816.F32 R160, R12.reuse, R20, R4 ;  /* 0x000000140ca0723c */ /* 0x040fe60000001804 */
[----:B------:R-:W-:Y:S04]  /*d980*/  FADD.FTZ R240, R190, R172 ;  /* 0x000000acbef07221 */ /* 0x000fe80000010000 */
[----:B------:R-:W-:Y:S02]  /*d990*/  MOV R7, R157 ;  /* 0x0000009d00077202 */ /* 0x000fe40000000f00 */
[C---:B------:R-:W-:Y:S01]  /*d9a0*/  HMMA.16816.F32 R156, R12.reuse, R22, R8 ;  /* 0x000000160c9c723c */ /* 0x040fe20000001808 */
[----:B------:R-:W-:Y:S07]  /*d9b0*/  LDSM.16.MT88.4 R8, [R220+0x3900] ;  /* 0x00390000dc08783b */ /* 0x000fee0000004200 */
[C---:B------:R-:W-:Y:S01]  /*d9c0*/  HMMA.16816.F32 R132, R12.reuse, R28, R132 ;  /* 0x0000001c0c84723c */ /* 0x040fe20000001884 */
[----:B------:R-:W-:Y:S06]  /*d9d0*/  LDSM.16.MT88.4 R20, [R227+0x5900] ;  /* 0x00590000e314783b */ /* 0x000fec0000004200 */
[----:B------:R-:W-:Y:S01]  /*d9e0*/  MOV R29, R7 ;  /* 0x00000007001d7202 */ /* 0x000fe20000000f00 */
        /* <DEDUP_REMOVED lines=9> */
[----:B------:R-:W-:Y:S01]  /*da80*/  MOV R169, R29 ;  /* 0x0000001d00a97202 */ /* 0x000fe20000000f00 */
        /* <DEDUP_REMOVED lines=14> */
[C---:B------:R-:W-:Y:S08]  /*db70*/  HMMA.16816.F32 R72, R12.reuse, R22, R72 ;  /* 0x000000160c48723c */ /* 0x040ff00000001848 */
[C---:B---3--:R-:W-:Y:S08]  /*db80*/  HMMA.16816.F32 R76, R12.reuse, R24, R76 ;  /* 0x000000180c4c723c */ /* 0x048ff0000000184c */
[C---:B------:R-:W-:Y:S08]  /*db90*/  HMMA.16816.F32 R80, R12.reuse, R26, R80 ;  /* 0x0000001a0c50723c */ /* 0x040ff00000001850 */
[C---:B----4-:R-:W-:Y:S08]  /*dba0*/  HMMA.16816.F32 R84, R12.reuse, R28, R84 ;  /* 0x0000001c0c54723c */ /* 0x050ff00000001854 */
[C---:B------:R-:W-:Y:S08]  /*dbb0*/  HMMA.16816.F32 R88, R12.reuse, R30, R88 ;  /* 0x0000001e0c58723c */ /* 0x040ff00000001858 */
[C---:B------:R-:W-:Y:S08]  /*dbc0*/  HMMA.16816.F32 R92, R12.reuse, R32, R92 ;  /* 0x000000200c5c723c */ /* 0x040ff0000000185c */
[C---:B------:R-:W-:Y:S08]  /*dbd0*/  HMMA.16816.F32 R96, R12.reuse, R34, R96 ;  /* 0x000000220c60723c */ /* 0x040ff00000001860 */
[C---:B--2---:R-:W-:Y:S08]  /*dbe0*/  HMMA.16816.F32 R100, R12.reuse, R16, R100 ;  /* 0x000000100c64723c */ /* 0x044ff00000001864 */
[C---:B------:R-:W-:Y:S01]  /*dbf0*/  HMMA.16816.F32 R104, R12.reuse, R18, R104 ;  /* 0x000000120c68723c */ /* 0x040fe20000001868 */
[----:B------:R-:W2:Y:S07]  /*dc00*/  LDSM.16.MT88.4 R16, [R220+0x7900] ;  /* 0x00790000dc10783b */ /* 0x000eae0000004200 */
[C---:B-1----:R-:W-:Y:S08]  /*dc10*/  HMMA.16816.F32 R108, R12.reuse, R4, R108 ;  /* 0x000000040c6c723c */ /* 0x042ff0000000186c */
[C---:B------:R-:W-:Y:S08]  /*dc20*/  HMMA.16816.F32 R112, R12.reuse, R6, R112 ;  /* 0x000000060c70723c */ /* 0x040ff00000001870 */
[C---:B-----5:R-:W-:Y:S08]  /*dc30*/  HMMA.16816.F32 R116, R12.reuse, R8, R116 ;  /* 0x000000080c74723c */ /* 0x060ff00000001874 */
[C---:B------:R-:W-:Y:S08]  /*dc40*/  HMMA.16816.F32 R120, R12.reuse, R10, R120 ;  /* 0x0000000a0c78723c */ /* 0x040ff00000001878 */
[C---:B--2---:R-:W-:Y:S08]  /*dc50*/  HMMA.16816.F32 R124, R12.reuse, R16, R124 ;  /* 0x000000100c7c723c */ /* 0x044ff0000000187c */
[----:B------:R-:W-:Y:S07]  /*dc60*/  HMMA.16816.F32 R128, R12, R18, R128 ;  /* 0x000000120c80723c */ /* 0x000fee0000001880 */
[----:B------:R-:W-:Y:S01]  /*dc70*/  MOV R12, R164 ;  /* 0x000000a4000c7202 */ /* 0x000fe20000000f00 */
[----:B------:R-:W-:-:S05]  /*dc80*/  @P0 BRA `(.L_x_1086) ;  /* 0xffffcbe000000947 */ /* 0x000fca000383ffff */
.L_x_1083:
        /* <DEDUP_REMOVED lines=14> */
.L_x_1097:
[----:B------:R-:W-:Y:S04]  /*dd70*/  DEPBAR.LE SB0, 0x0 ;  /* 0x000080000000791a */ /* 0x000fe80000000000 */
[----:B------:R-:W-:Y:S01]  /*dd80*/  BAR.SYNC.DEFER_BLOCKING 0x0 ;  /* 0x0000000000007b1d */ /* 0x000fe20000010000 */
[----:B------:R-:W-:Y:S01]  /*dd90*/  SHF.R.S32.HI R0, RZ, 0x1f, R234 ;  /* 0x0000001fff007819 */ /* 0x000fe200000114ea */
[----:B------:R-:W-:Y:S01]  /*dda0*/  IMAD.WIDE.U32 R4, R234, c[0x0][0x208], RZ ;  /* 0x00008200ea047a25 */ /* 0x000fe200078e00ff */
[----:B------:R-:W-:Y:S01]  /*ddb0*/  SHF.R.S32.HI R28, RZ, 0x1f, R233 ;  /* 0x0000001fff1c7819 */ /* 0x000fe200000114e9 */
[----:B------:R-:W-:Y:S02]  /*ddc0*/  UISETP.GT.AND UP0, UPT, UR22, UR7, UPT ;  /* 0x000000071600728c */ /* 0x000fe4000bf04270 */
        /* <DEDUP_REMOVED lines=255> */
[----:B------:R-:W-:Y:S01]  /*edc0*/  ISETP.NE.AND P1, PT, R232, 0x1, PT ;  /* 0x00000001e800780c */ /* 0x000fe20003f25270 */
[----:B------:R-:W-:Y:S04]  /*edd0*/  IMAD.MOV.U32 R233, RZ, RZ, RZ ;  /* 0x000000ffffe97224 */ /* 0x000fe800078e00ff */
        /* <DEDUP_REMOVED lines=52> */
[----:B------:R1:W-:Y:S03]  /*f120*/  LDGSTS.E.BYPASS.LTC128B.128 [R231+0xf100], [R170.64], !P6 ;  /* 0x0f100000aae77fae */ /* 0x0003e6000f101d52 */
.L_x_1088:
        /* <DEDUP_REMOVED lines=33> */
.L_x_1091:
[----:B------:R-:W-:Y:S04]  /*f340*/  MOV R166, 0x1 ;  /* 0x0000000100a67802 */ /* 0x000fe80000000f00 */
[----:B------:R-:W-:Y:S11]  /*f350*/  ISETP.NE.AND P0, PT, R166, c[0x0][0x32c], PT ;  /* 0x0000cb00a6007a0c */ /* 0x000ff60003f05270 */
[----:B------:R-:W-:Y:S02]  /*f360*/  @!UPT UIADD3 URZ, URZ, URZ, URZ ;  /* 0x0000003f3f3ff290 */ /* 0x000fe4000fffe03f */
[----:B------:R-:W-:Y:S05]  /*f370*/  @P0 IMAD.HI.U32 R166, R167, c[0x0][0x330], RZ ;  /* 0x0000cc00a7a60a27 */ /* 0x000fea00078e00ff */
[----:B------:R-:W-:Y:S02]  /*f380*/  @P0 SHF.R.U32.HI R167, RZ, c[0x0][0x334], R166 ;  /* 0x0000cd00ffa70a19 */ /* 0x000fe400000116a6 */
.L_x_1092:
[----:B------:R-:W-:Y:S05]  /*f390*/  BSYNC B0 ;  /* 0x0000000000007941 */ /* 0x000fea0003800000 */
.L_x_1090:
[----:B------:R-:W-:Y:S04]  /*f3a0*/  IMAD R167, R167, c[0x0][0x32c], -R0 ;  /* 0x0000cb00a7a77a24 */ /* 0x000fe800078e0a00 */
[----:B------:R-:W-:Y:S05]  /*f3b0*/  IMAD.IADD R167, R167, 0x1, -R237 ;  /* 0x00000001a7a77824 */ /* 0x000fea00078e0aed */
[----:B------:R-:W-:Y:S02]  /*f3c0*/  IADD3 R166, R167, c[0x0][0x32c], RZ ;  /* 0x0000cb00a7a67a10 */ /* 0x000fe40007ffe0ff */
[----:B------:R-:W-:Y:S02]  /*f3d0*/  IMNMX R172, R172, R167, !PT ;  /* 0x000000a7acac7217 */ /* 0x000fe40007800200 */
[----:B------:R-:W-:Y:S02]  /*f3e0*/  IMNMX R173, R173, R166, PT ;  /* 0x000000a6adad7217 */ /* 0x000fe40003800200 */
.L_x_1089:
        /* <DEDUP_REMOVED lines=85> */
.L_x_1095:
[----:B------:R-:W-:Y:S04]  /*f940*/  MOV R12, 0x1 ;  /* 0x00000001000c7802 */ /* 0x000fe80000000f00 */
[----:B------:R-:W-:Y:S11]  /*f950*/  ISETP.NE.AND P0, PT, R12, c[0x0][0x32c], PT ;  /* 0x0000cb000c007a0c */ /* 0x000ff60003f05270 */
[----:B------:R-:W-:Y:S02]  /*f960*/  @!UPT UIADD3 URZ, URZ, URZ, URZ ;  /* 0x0000003f3f3ff290 */ /* 0x000fe4000fffe03f */
[----:B------:R-:W-:Y:S05]  /*f970*/  @P0 IMAD.HI.U32 R12, R13, c[0x0][0x330], RZ ;  /* 0x0000cc000d0c0a27 */ /* 0x000fea00078e00ff */
[----:B------:R-:W-:Y:S02]  /*f980*/  @P0 SHF.R.U32.HI R13, RZ, c[0x0][0x334], R12 ;  /* 0x0000cd00ff0d0a19 */ /* 0x000fe4000001160c */
.L_x_1096:
[----:B------:R-:W-:Y:S05]  /*f990*/  BSYNC B0 ;  /* 0x0000000000007941 */ /* 0x000fea0003800000 */
.L_x_1094:
[----:B------:R-:W-:Y:S04]  /*f9a0*/  IMAD R0, R13, c[0x0][0x32c], -R0 ;  /* 0x0000cb000d007a24 */ /* 0x000fe800078e0a00 */
[----:B------:R-:W-:Y:S05]  /*f9b0*/  IMAD.IADD R12, R0, 0x1, -R237 ;  /* 0x00000001000c7824 */ /* 0x000fea00078e0aed */
[----:B------:R-:W-:Y:S02]  /*f9c0*/  IADD3 R0, R12, c[0x0][0x32c], RZ ;  /* 0x0000cb000c007a10 */ /* 0x000fe40007ffe0ff */
[----:B------:R-:W-:Y:S02]  /*f9d0*/  IMNMX R5, R5, R12, !PT ;  /* 0x0000000c05057217 */ /* 0x000fe40007800200 */
[----:B------:R-:W-:Y:S02]  /*f9e0*/  IMNMX R4, R4, R0, PT ;  /* 0x0000000004047217 */ /* 0x000fe40003800200 */
.L_x_1093:
        /* <DEDUP_REMOVED lines=556> */
.L_x_1087:
[----:B------:R-:W1:Y:S01]  /*11cb0*/  SHFL.BFLY PT, R5, R240, 0x2, 0x1f ;  /* 0x0c401f00f0057f89 */ /* 0x000e6200000e0000 */
[----:B------:R-:W-:-:S02]  /*11cc0*/  MOV R4, RZ ;  /* 0x000000ff00047202 */ /* 0x000fc40000000f00 */
[----:B------:R-:W-:Y:S01]  /*11cd0*/  MOV R7, 0xff800000 ;  /* 0xff80000000077802 */ /* 0x000fe20000000f00 */
        /* <DEDUP_REMOVED lines=152> */
.L_x_1049:
        /* <DEDUP_REMOVED lines=66> */
[----:B------:R-:W-:Y:S01]  /*12a80*/  IMAD.IADD R16, R13, 0x1, R4 ;  /* 0x000000010d107824 */ /* 0x000fe200078e0204 */
        /* <DEDUP_REMOVED lines=99> */
[----:B------:R-:W-:Y:S04]  /*130c0*/  STS [R16+0xc000], R120 ;  /* 0x00c0007810007388 */ /* 0x000fe80000000800 */
[----:B------:R-:W-:Y:S01]  /*130d0*/  STS [R16+0xc400], R122 ;  /* 0x00c4007a10007388 */ /* 0x000fe20000000800 */
[----:B-1----:R-:W-:-:S03]  /*130e0*/  IMAD.U32 R14, RZ, RZ, UR4 ;  /* 0x00000004ff0e7e24 */ /* 0x002fc6000f8e00ff */
[----:B------:R-:W-:Y:S04]  /*130f0*/  STS [R17+0xc080], R124 ;  /* 0x00c0807c11007388 */ /* 0x000fe80000000800 */
[----:B------:R-:W-:Y:S04]  /*13100*/  STS [R17+0xc480], R126 ;  /* 0x00c4807e11007388 */ /* 0x000fe80000000800 */
[----:B------:R-:W-:Y:S04]  /*13110*/  STS [R13+0xc000], R128 ;  /* 0x00c000800d007388 */ /* 0x000fe80000000800 */
[----:B------:R1:W-:Y:S01]  /*13120*/  STS [R13+0xc400], R3 ;  /* 0x00c400030d007388 */ /* 0x0003e20000000800 */
[----:B--2---:R-:W-:Y:S01]  /*13130*/  IMAD.U32 R15, RZ, RZ, UR5 ;  /* 0x00000005ff0f7e24 */ /* 0x004fe2000f8e00ff */
[----:B------:R-:W-:-:S02]  /*13140*/  ULDC.64 UR4, c[0x0][0x508] ;  /* 0x0001420000047ab9 */ /* 0x000fc40000000a00 */
[----:B------:R-:W-:Y:S01]  /*13150*/  BAR.SYNC.DEFER_BLOCKING 0x1, 0x100 ;  /* 0x0044000000007b1d */ /* 0x000fe20000010000 */
[----:B------:R-:W-:-:S04]  /*13160*/  UISETP.NE.U32.AND UP0, UPT, URZ, UR4, UPT ;  /* 0x000000043f00728c */ /* 0x000fc8000bf05070 */
[----:B------:R-:W-:Y:S01]  /*13170*/  UISETP.NE.AND.EX UP0, UPT, URZ, UR5, UPT, UP0 ;  /* 0x000000053f00728c */ /* 0x000fe2000bf05300 */
[----:B-1----:R-:W2:Y:S02]  /*13180*/  @P0 LDG.E R3, [R14.64] ;  /* 0x000000120e030981 */ /* 0x002ea4000c1e1900 */
[----:B------:R-:W-:-:S03]  /*13190*/  ULDC.64 UR4, c[0x0][0x508] ;  /* 0x0001420000047ab9 */ /* 0x000fc60000000a00 */
[----:B------:R-:W-:-:S05]  /*131a0*/  PLOP3.LUT P1, PT, PT, PT, UP0, 0x80, 0x0 ;  /* 0x000000000000781c */ /* 0x000fca0003f2f008 */
[----:B------:R-:W-:Y:S01]  /*131b0*/  @UP0 UIMAD.WIDE UR4, UR13, UR6, UR4 ;  /* 0x000000060d0402a5 */ /* 0x000fe2000f8e0204 */
[----:B------:R-:W-:-:S05]  /*131c0*/  IMAD.MOV.U32 R4, RZ, RZ, c[0x0][0x388] ;  /* 0x0000e200ff047624 */ /* 0x000fca00078e00ff */
        /* <DEDUP_REMOVED lines=14> */
.L_x_1099:
[----:B-1----:R-:W-:Y:S01]  /*132b0*/  LOP3.LUT R3, R9, 0xffffffe0, RZ, 0xc0, !PT ;  /* 0xffffffe009037812 */ /* 0x002fe200078ec0ff */
[----:B------:R-:W-:Y:S01]  /*132c0*/  IMAD.MOV.U32 R9, RZ, RZ, c[0x0][0x4e8] ;  /* 0x00013a00ff097624 */ /* 0x000fe200078e00ff */
[----:B------:R-:W-:Y:S01]  /*132d0*/  SHF.R.S32.HI R6, RZ, 0x1f, R11 ;  /* 0x0000001fff067819 */ /* 0x000fe2000001140b */
[----:B------:R-:W1:Y:S01]  /*132e0*/  S2R R75, SR_CTAID.X ;  /* 0x00000000004b7919 */ /* 0x000e620000002500 */
[----:B------:R-:W-:Y:S01]  /*132f0*/  LEA.HI R10, R5, R5, RZ, 0x1 ;  /* 0x00000005050a7211 */ /* 0x000fe200078f08ff */
[----:B------:R-:W-:Y:S01]  /*13300*/  IMAD.IADD R3, R0, 0x1, -R3 ;  /* 0x0000000100037824 */ /* 0x000fe200078e0a03 */
[----:B------:R-:W-:Y:S01]  /*13310*/  ISETP.NE.AND P1, PT, R9, 0x1, PT ;  /* 0x000000010900780c */ /* 0x000fe20003f25270 */
[----:B------:R-:W-:Y:S01]  /*13320*/  ULDC.64 UR6, c[0x0][0x490] ;  /* 0x0001240000067ab9 */ /* 0x000fe20000000a00 */
[----:B------:R-:W-:Y:S01]  /*13330*/  LEA.HI R6, R6, R11, RZ, 0x3 ;  /* 0x0000000b06067211 */ /* 0x000fe200078f18ff */
[----:B------:R-:W-:Y:S01]  /*13340*/  USHF.R.S32.HI UR11, URZ, 0x1f, UR13 ;  /* 0x0000001f3f0b7899 */ /* 0x000fe2000801140d */
[----:B------:R-:W-:Y:S01]  /*13350*/  SHF.R.S32.HI R9, RZ, 0x1f, R3 ;  /* 0x0000001fff097819 */ /* 0x000fe20000011403 */
[----:B------:R-:W-:Y:S01]  /*13360*/  ULDC.64 UR4, c[0x0][0x3a0] ;  /* 0x0000e80000047ab9 */ /* 0x000fe20000000a00 */
[----:B------:R-:W-:Y:S01]  /*13370*/  LOP3.LUT R6, R6, 0xffffff8, RZ, 0xc0, !PT ;  /* 0x0ffffff806067812 */ /* 0x000fe200078ec0ff */
[----:B------:R-:W-:Y:S01]  /*13380*/  UIMAD UR9, UR8, UR6, URZ ;  /* 0x00000006080972a4 */ /* 0x000fe2000f8e023f */
[----:B------:R-:W-:Y:S01]  /*13390*/  LEA.HI R9, R9, R3, RZ, 0x2 ;  /* 0x0000000309097211 */ /* 0x000fe200078f10ff */
[----:B------:R-:W-:Y:S01]  /*133a0*/  UMOV UR14, UR20 ;  /* 0x00000014000e7c82 */ /* 0x000fe20008000000 */
[----:B------:R-:W-:Y:S01]  /*133b0*/  LOP3.LUT R10, R10, 0x1ffffffe, RZ, 0xc0, !PT ;  /* 0x1ffffffe0a0a7812 */ /* 0x000fe200078ec0ff */
[----:B------:R-:W-:Y:S01]  /*133c0*/  IMAD.IADD R6, R11, 0x1, -R6 ;  /* 0x000000010b067824 */ /* 0x000fe200078e0a06 */
[----:B------:R-:W-:Y:S01]  /*133d0*/  SHF.R.S32.HI R9, RZ, 0x2, R9 ;  /* 0x00000002ff097819 */ /* 0x000fe20000011409 */
[----:B------:R-:W-:Y:S01]  /*133e0*/  UMOV UR15, UR21 ;  /* 0x00000015000f7c82 */ /* 0x000fe20008000000 */
[----:B------:R-:W-:Y:S01]  /*133f0*/  LOP3.LUT P2, RZ, R3, 0x3, RZ, 0xc0, !PT ;  /* 0x0000000303ff7812 */ /* 0x000fe2000784c0ff */
[----:B------:R-:W-:Y:S01]  /*13400*/  IMAD.IADD R5, R5, 0x1, -R10 ;  /* 0x0000000105057824 */ /* 0x000fe200078e0a0a */
[----:B------:R-:W-:Y:S01]  /*13410*/  UIMAD UR12, UR21, UR4, URZ ;  /* 0x00000004150c72a4 */ /* 0x000fe2000f8e023f */
[----:B------:R-:W-:Y:S01]  /*13420*/  IMAD R6, R6, 0x10, R9 ;  /* 0x0000001006067824 */ /* 0x000fe200078e0209 */
[----:B------:R-:W-:Y:S01]  /*13430*/  USEL UR11, UR11, URZ, !UP1 ;  /* 0x0000003f0b0b7287 */ /* 0x000fe2000c800000 */
[CC--:B------:R-:W-:Y:S01]  /*13440*/  LEA.HI R3, R2.reuse, R0.reuse, RZ, 0x3 ;  /* 0x0000000002037211 */ /* 0x0c0fe200078f18ff */
[----:B------:R-:W-:Y:S01]  /*13450*/  UIMAD.WIDE.U32 UR14, UR10, UR6, UR14 ;  /* 0x000000060a0e72a5 */ /* 0x000fe2000f8e000e */
[----:B------:R-:W-:Y:S01]  /*13460*/  IMAD R5, R5, 0x8, R6 ;  /* 0x0000000805057824 */ /* 0x000fe200078e0206 */
[----:B------:R-:W-:Y:S01]  /*13470*/  UIMAD UR9, UR10, UR7, UR9 ;  /* 0x000000070a0972a4 */ /* 0x000fe2000f8e0209 */
[----:B------:R-:W-:Y:S01]  /*13480*/  LOP3.LUT R10, R3, 0xfffffff8, RZ, 0xc0, !PT ;  /* 0xfffffff8030a7812 */ /* 0x000fe200078ec0ff */
[----:B------:R-:W-:Y:S01]  /*13490*/  UIMAD.WIDE.U32 UR16, UR20, UR4, URZ ;  /* 0x00000004141072a5 */ /* 0x000fe2000f8e003f */
[----:B-1----:R-:W-:Y:S01]  /*134a0*/  IMAD R9, R75, 0x80, R5 ;  /* 0x000000804b097824 */ /* 0x002fe200078e0205 */
[----:B------:R-:W-:Y:S01]  /*134b0*/  ULDC.64 UR6, c[0x0][0x498] ;  /* 0x0001260000067ab9 */ /* 0x000fe20000000a00 */
[----:B------:R-:W-:Y:S01]  /*134c0*/  SHF.R.S32.HI R3, RZ, 0x3, R3 ;  /* 0x00000003ff037819 */ /* 0x000fe20000011403 */
[----:B------:R-:W-:Y:S01]  /*134d0*/  UIMAD UR12, UR20, UR5, UR12 ;  /* 0x00000005140c72a4 */ /* 0x000fe2000f8e020c */
[----:B------:R-:W-:Y:S01]  /*134e0*/  @P1 IMAD.HI.U32 R5, R9, c[0x0][0x4ec], RZ ;  /* 0x00013b0009051a27 */ /* 0x000fe200078e00ff */
[----:B------:R-:W-:Y:S01]  /*134f0*/  MOV R12, R9 ;  /* 0x00000009000c7202 */ /* 0x000fe20000000f00 */
[----:B------:R-:W-:Y:S01]  /*13500*/  USEL UR13, UR13, URZ, !UP1 ;  /* 0x0000003f0d0d7287 */ /* 0x000fe2000c800000 */
[----:B------:R-:W-:Y:S01]  /*13510*/  BSSY B0, `(.L_x_1100) ;  /* 0x0000078000007945 */ /* 0x000fe20003800000 */
[----:B------:R-:W-:Y:S01]  /*13520*/  UIMAD UR20, UR11, UR6, URZ ;  /* 0x000000060b1472a4 */ /* 0x000fe2000f8e023f */
[----:B------:R-:W-:Y:S01]  /*13530*/  @P1 SHF.R.U32.HI R12, RZ, c[0x0][0x4f0], R5 ;  /* 0x00013c00ff0c1a19 */ /* 0x000fe20000011605 */
[----:B------:R-:W-:Y:S01]  /*13540*/  UIADD3 UR15, UR15, UR9, URZ ;  /* 0x000000090f0f7290 */ /* 0x000fe2000fffe03f */
[----:B------:R-:W-:Y:S01]  /*13550*/  LEA.HI R5, R2, R0, RZ, 0x6 ;  /* 0x0000000002057211 */ /* 0x000fe200078f30ff */
[----:B------:R-:W-:Y:S01]  /*13560*/  UIMAD UR7, UR13, UR7, UR20 ;  /* 0x000000070d0772a4 */ /* 0x000fe2000f8e0214 */
[----:B------:R-:W-:Y:S01]  /*13570*/  IMAD.IADD R0, R0, 0x1, -R10 ;  /* 0x0000000100007824 */ /* 0x000fe200078e0a0a */
[----:B------:R-:W-:Y:S01]  /*13580*/  UIMAD.WIDE.U32 UR14, UR13, UR6, UR14 ;  /* 0x000000060d0e72a5 */ /* 0x000fe2000f8e000e */
[--C-:B------:R-:W-:Y:S01]  /*13590*/  IMAD.MOV R2, RZ, RZ, -R12.reuse ;  /* 0x000000ffff027224 */ /* 0x100fe200078e0a0c */
[----:B------:R-:W-:Y:S01]  /*135a0*/  SHF.R.S32.HI R10, RZ, 0x1f, R12 ;  /* 0x0000001fff0a7819 */ /* 0x000fe2000001140c */
[----:B------:R-:W-:Y:S01]  /*135b0*/  IMAD R15, R0, 0x20, R3 ;  /* 0x00000020000f7824 */ /* 0x000fe200078e0203 */
[----:B------:R-:W-:Y:S01]  /*135c0*/  ULDC.64 UR4, c[0x0][0x3e8] ;  /* 0x0000fa0000047ab9 */ /* 0x000fe20000000a00 */
[----:B------:R-:W-:Y:S01]  /*135d0*/  IMAD R9, R2, c[0x0][0x4e8], R9 ;  /* 0x00013a0002097a24 */ /* 0x000fe200078e0209 */
[----:B------:R-:W-:Y:S01]  /*135e0*/  IADD3 R12, P0, R12, UR14, RZ ;  /* 0x0000000e0c0c7c10 */ /* 0x000fe2000ff1e0ff */
[----:B------:R-:W-:Y:S01]  /*135f0*/  IMAD.U32 R2, RZ, RZ, UR7 ;  /* 0x00000007ff027e24 */ /* 0x000fe2000f8e00ff */
[----:B------:R-:W-:Y:S01]  /*13600*/  LEA R15, R75, R15, 0x7 ;  /* 0x0000000f4b0f7211 */ /* 0x000fe200078e38ff */
[----:B------:R-:W-:Y:S01]  /*13610*/  UIMAD UR8, UR8, UR4, URZ ;  /* 0x00000004080872a4 */ /* 0x000fe2000f8e023f */
[----:B------:R-:W-:Y:S01]  /*13620*/  SHF.R.S32.HI R11, RZ, 0x1f, R9 ;  /* 0x0000001fff0b7819 */ /* 0x000fe20000011409 */
[----:B------:R-:W-:Y:S01]  /*13630*/  UIADD3 UR17, UR17, UR12, URZ ;  /* 0x0000000c11117290 */ /* 0x000fe2000fffe03f */
[----:B------:R-:W-:Y:S01]  /*13640*/  IADD3.X R13, R10, UR15, R2, P0, !PT ;  /* 0x0000000f0a0d7c10 */ /* 0x000fe200087fe402 */
[----:B------:R-:W-:Y:S01]  /*13650*/  IMAD.SHL.U32 R2, R3, 0x40, RZ ;  /* 0x0000004003027824 */ /* 0x000fe200078e00ff */
[----:B------:R-:W-:Y:S01]  /*13660*/  UIMAD UR5, UR10, UR5, UR8 ;  /* 0x000000050a0572a4 */ /* 0x000fe2000f8e0208 */
[----:B------:R-:W-:Y:S01]  /*13670*/  IMAD R11, R11, c[0x0][0x488], RZ ;  /* 0x000122000b0b7a24 */ /* 0x000fe200078e02ff */
[----:B------:R-:W-:Y:S01]  /*13680*/  UIMAD.WIDE.U32 UR16, UR10, UR4, UR16 ;  /* 0x000000040a1072a5 */ /* 0x000fe2000f8e0010 */
[----:B------:R-:W-:Y:S01]  /*13690*/  IMAD.WIDE.U32 R12, R9, c[0x0][0x488], R12 ;  /* 0x00012200090c7a25 */ /* 0x000fe200078e000c */
[----:B------:R-:W-:Y:S01]  /*136a0*/  LOP3.LUT R2, R2, 0x1c0, RZ, 0xc0, !PT ;  /* 0x000001c002027812 */ /* 0x000fe200078ec0ff */
[----:B------:R-:W-:-:S02]  /*136b0*/  ULDC.64 UR6, c[0x0][0x3f0] ;  /* 0x0000fc0000067ab9 */ /* 0x000fc40000000a00 */
[----:B------:R-:W-:Y:S01]  /*136c0*/  IMAD R11, R9, c[0x0][0x48c], R11 ;  /* 0x00012300090b7a24 */ /* 0x000fe200078e020b */
[----:B------:R-:W-:Y:S01]  /*136d0*/  LEA R10, P0, R12, c[0x0][0x450], 0x2 ;  /* 0x000114000c0a7a11 */ /* 0x000fe200078010ff */
[----:B------:R-:W-:Y:S01]  /*136e0*/  IMAD.SHL.U32 R0, R0, 0x8, RZ ;  /* 0x0000000800007824 */ /* 0x000fe200078e00ff */
[----:B------:R-:W-:Y:S01]  /*136f0*/  SHF.R.U32.HI R9, RZ, 0x3, R2 ;  /* 0x00000003ff097819 */ /* 0x000fe20000011602 */
[----:B------:R-:W-:Y:S01]  /*13700*/  @P1 IMAD.HI.U32 R16, R15, c[0x0][0x4ec], RZ ;  /* 0x00013b000f101a27 */ /* 0x000fe200078e00ff */
[----:B------:R-:W-:Y:S02]  /*13710*/  UIMAD UR11, UR11, UR6, URZ ;  /* 0x000000060b0b72a4 */ /* 0x000fe4000f8e023f */
[----:B------:R-:W-:Y:S01]  /*13720*/  LOP3.LUT R2, R2, 0x38, R0, 0xf8, !PT ;  /* 0x0000003802027812 */ /* 0x000fe200078ef800 */
[----:B------:R-:W-:Y:S01]  /*13730*/  IMAD.IADD R11, R13, 0x1, R11 ;  /* 0x000000010d0b7824 */ /* 0x000fe200078e020b */
[----:B------:R-:W-:Y:S01]  /*13740*/  UIADD3 UR17, UR17, UR5, URZ ;  /* 0x0000000511117290 */ /* 0x000fe2000fffe03f */
[----:B------:R-:W-:Y:S01]  /*13750*/  IMAD.MOV.U32 R14, RZ, RZ, R15 ;  /* 0x000000ffff0e7224 */ /* 0x000fe200078e000f */
[----:B------:R-:W-:Y:S01]  /*13760*/  @P1 SHF.R.U32.HI R14, RZ, c[0x0][0x4f0], R16 ;  /* 0x00013c00ff0e1a19 */ /* 0x000fe20000011610 */
[----:B------:R-:W-:Y:S01]  /*13770*/  UIMAD UR7, UR13, UR7, UR11 ;  /* 0x000000070d0772a4 */ /* 0x000fe2000f8e020b */
[----:B------:R-:W-:Y:S01]  /*13780*/  LEA.HI.X R11, R12, c[0x0][0x454], R11, 0x2, P0 ;  /* 0x000115000c0b7a11 */ /* 0x000fe200000f140b */
[----:B------:R-:W-:Y:S01]  /*13790*/  UIMAD.WIDE.U32 UR16, UR13, UR6, UR16 ;  /* 0x000000060d1072a5 */ /* 0x000fe2000f8e0010 */
[----:B------:R-:W-:Y:S01]  /*137a0*/  LOP3.LUT R9, R2, R9, RZ, 0x3c, !PT ;  /* 0x0000000902097212 */ /* 0x000fe200078e3cff */
[--C-:B------:R-:W-:Y:S01]  /*137b0*/  IMAD.MOV R18, RZ, RZ, -R14.reuse ;  /* 0x000000ffff127224 */ /* 0x100fe200078e0a0e */
[----:B------:R-:W-:Y:S01]  /*137c0*/  SHF.R.S32.HI R2, RZ, 0x1f, R14 ;  /* 0x0000001fff027819 */ /* 0x000fe2000001140e */
[----:B------:R-:W-:Y:S01]  /*137d0*/  SHFL.IDX PT, R12, R10, RZ, 0x1c1f ;  /* 0x001c1fff0a0c7589 */ /* 0x000fe200000e0000 */
[----:B------:R-:W-:Y:S01]  /*137e0*/  IMAD R6, R75, 0x80, R6 ;  /* 0x000000804b067824 */ /* 0x000fe200078e0206 */
[----:B------:R-:W-:Y:S01]  /*137f0*/  UIADD3 UR7, UR17, UR7, URZ ;  /* 0x0000000711077290 */ /* 0x000fe2000fffe03f */
[----:B------:R-:W-:Y:S01]  /*13800*/  IMAD R18, R18, c[0x0][0x4e8], R15 ;  /* 0x00013a0012127a24 */ /* 0x000fe200078e020f */
[----:B------:R-:W1:Y:S01]  /*13810*/  SHFL.IDX PT, R13, R11, RZ, 0x1c1f ;  /* 0x001c1fff0b0d7589 */ /* 0x000e6200000e0000 */
[----:B------:R-:W-:Y:S01]  /*13820*/  IMAD R15, R2, c[0x0][0x3e0], RZ ;  /* 0x0000f800020f7a24 */ /* 0x000fe200078e02ff */
[----:B------:R-:W-:Y:S01]  /*13830*/  MOV R17, UR17 ;  /* 0x0000001100117c02 */ /* 0x000fe20008000f00 */
[----:B-----5:R-:W-:Y:S01]  /*13840*/  IMAD R2, R4, c[0x0][0x4e8], RZ ;  /* 0x00013a0004027a24 */ /* 0x020fe200078e02ff */
[----:B------:R-:W-:Y:S01]  /*13850*/  SHFL.IDX PT, R10, R10, 0x1, 0x1c1f ;  /* 0x003c1f000a0a7f89 */ /* 0x000fe200000e0000 */
[----:B------:R-:W-:Y:S01]  /*13860*/  IADD3 R4, R6, 0x8, RZ ;  /* 0x0000000806047810 */ /* 0x000fe20007ffe0ff */
[----:B------:R-:W-:-:S02]  /*13870*/  IMAD.U32 R16, RZ, RZ, UR16 ;  /* 0x00000010ff107e24 */ /* 0x000fc4000f8e00ff */
[----:B------:R-:W2:Y:S01]  /*13880*/  SHFL.IDX PT, R11, R11, 0x1, 0x1c1f ;  /* 0x003c1f000b0b7f89 */ /* 0x000ea200000e0000 */
[----:B------:R-:W-:Y:S01]  /*13890*/  IMAD.U32 R17, RZ, RZ, UR7 ;  /* 0x00000007ff117e24 */ /* 0x000fe2000f8e00ff */
[-C--:B------:R-:W-:Y:S01]  /*138a0*/  ISETP.GE.OR P1, PT, R6, R2.reuse, P2 ;  /* 0x000000020600720c */ /* 0x080fe20001726670 */
[----:B------:R-:W-:Y:S01]  /*138b0*/  IMAD.SHL.U32 R5, R5, 0x8, RZ ;  /* 0x0000000805057824 */ /* 0x000fe200078e00ff */
[----:B------:R-:W-:Y:S01]  /*138c0*/  ISETP.GE.OR P0, PT, R4, R2, P2 ;  /* 0x000000020400720c */ /* 0x000fe20001706670 */
[C---:B------:R-:W-:Y:S01]  /*138d0*/  IMAD.WIDE.U32 R16, R14.reuse, c[0x0][0x3e0], R16 ;  /* 0x0000f8000e107a25 */ /* 0x040fe200078e0010 */
[----:B------:R-:W-:Y:S02]  /*138e0*/  SHF.R.S32.HI R6, RZ, 0x1f, R18 ;  /* 0x0000001fff067819 */ /* 0x000fe40000011412 */
[----:B------:R-:W-:Y:S01]  /*138f0*/  LOP3.LUT R5, R9, 0x7ffffe00, R5, 0xf8, !PT ;  /* 0x7ffffe0009057812 */ /* 0x000fe200078ef805 */
[----:B------:R-:W-:Y:S01]  /*13900*/  IMAD R15, R14, c[0x0][0x3e4], R15 ;  /* 0x0000f9000e0f7a24 */ /* 0x000fe200078e020f */
[----:B------:R-:W-:Y:S01]  /*13910*/  MOV R14, R16 ;  /* 0x00000010000e7202 */ /* 0x000fe20000000f00 */
[----:B------:R-:W-:-:S02]  /*13920*/  IMAD R6, R6, c[0x0][0x3d8], RZ ;  /* 0x0000f60006067a24 */ /* 0x000fc400078e02ff */
[----:B------:R-:W-:Y:S02]  /*13930*/  IMAD.IADD R15, R17, 0x1, R15 ;  /* 0x00000001110f7824 */ /* 0x000fe400078e020f */
[----:B------:R-:W-:Y:S01]  /*13940*/  IMAD.SHL.U32 R16, R5, 0x2, RZ ;  /* 0x0000000205107824 */ /* 0x000fe200078e00ff */
[----:B-1----:R1:W-:Y:S01]  /*13950*/  @!P1 ST.E [R12.64], R7 ;  /* 0x000000070c009985 */ /* 0x0023e2000c101912 */
[C---:B------:R-:W-:Y:S02]  /*13960*/  IMAD R17, R18.reuse, c[0x0][0x3dc], R6 ;  /* 0x0000f70012117a24 */ /* 0x040fe400078e0206 */
[----:B------:R-:W-:-:S04]  /*13970*/  IMAD.WIDE.U32 R18, R18, c[0x0][0x3d8], R14 ;  /* 0x0000f60012127a25 */ /* 0x000fc800078e000e */
[----:B------:R-:W-:Y:S01]  /*13980*/  IMAD.IADD R17, R19, 0x1, R17 ;  /* 0x0000000113117824 */ /* 0x000fe200078e0211 */
[----:B--2---:R1:W-:Y:S01]  /*13990*/  @!P0 ST.E [R10.64], R8 ;  /* 0x000000080a008985 */ /* 0x0043e2000c101912 */
[C---:B------:R-:W-:Y:S01]  /*139a0*/  LEA R74, P0, R18.reuse, c[0x0][0x380], 0x1 ;  /* 0x0000e000124a7a11 */ /* 0x040fe200078008ff */
[----:B------:R-:W-:Y:S02]  /*139b0*/  IMAD R75, R75, 0x80, R3 ;  /* 0x000000804b4b7824 */ /* 0x000fe400078e0203 */
        /* <DEDUP_REMOVED lines=45> */
.L_x_1101:
[----:B--234-:R-:W-:Y:S05]  /*13c90*/  BSYNC B0 ;  /* 0x0000000000007941 */ /* 0x01cfea0003800000 */
.L_x_1100:
        /* <DEDUP_REMOVED lines=30> */
.L_x_1103:
[----:B------:R-:W-:Y:S05]  /*13e80*/  BSYNC B0 ;  /* 0x0000000000007941 */ /* 0x000fea0003800000 */
.L_x_1102:
        /* <DEDUP_REMOVED lines=30> */
.L_x_1105:
[----:B------:R-:W-:Y:S05]  /*14070*/  BSYNC B0 ;  /* 0x0000000000007941 */ /* 0x000fea0003800000 */
.L_x_1104:
        /* <DEDUP_REMOVED lines=31> */
.L_x_1098:
        /* <DEDUP_REMOVED lines=31> */
.L_x_1106:
        /* <DEDUP_REMOVED lines=43> */
.L_x_1108:
[----:B------:R-:W-:Y:S05]  /*14710*/  BSYNC B0 ;  /* 0x0000000000007941 */ /* 0x000fea0003800000 */
.L_x_1107:
        /* <DEDUP_REMOVED lines=8> */
[----:B------:R-:W-:Y:S01]  /*147a0*/  UIMAD UR7, UR14, UR5, UR7 ;  /* 0x000000050e0772a4 */ /* 0x000fe2000f8e0207 */
[----:B------:R-:W-:Y:S01]  /*147b0*/  LOP3.LUT R3, R5, 0xfffffff8, RZ, 0xc0, !PT ;  /* 0xfffffff805037812 */ /* 0x000fe200078ec0ff */
[----:B------:R-:W-:Y:S01]  /*147c0*/  BSSY B0, `(.L_x_1109) ;  /* 0x0000043000007945 */ /* 0x000fe20003800000 */
[----:B------:R-:W-:Y:S01]  /*147d0*/  ISETP.NE.AND P0, PT, R2, 0x1, PT ;  /* 0x000000010200780c */ /* 0x000fe20003f05270 */
[----:B------:R-:W-:Y:S01]  /*147e0*/  ULDC.64 UR4, c[0x0][0x3e8] ;  /* 0x0000fa0000047ab9 */ /* 0x000fe20000000a00 */
[----:B------:R-:W-:Y:S01]  /*147f0*/  SHF.R.S32.HI R5, RZ, 0x3, R5 ;  /* 0x00000003ff057819 */ /* 0x000fe20000011405 */
[----:B------:R-:W-:Y:S01]  /*14800*/  IMAD.IADD R9, R9, 0x1, -R3 ;  /* 0x0000000109097824 */ /* 0x000fe200078e0a03 */
[----:B------:R-:W-:-:S02]  /*14810*/  UIADD3 UR17, UR17, UR7, URZ ;  /* 0x0000000711117290 */ /* 0x000fc4000fffe03f */
[----:B------:R-:W-:Y:S02]  /*14820*/  UIMAD UR7, UR8, UR4, URZ ;  /* 0x00000004080772a4 */ /* 0x000fe4000f8e023f */
[C---:B------:R-:W-:Y:S02]  /*14830*/  LEA R3, R9.reuse, R5, 0x5 ;  /* 0x0000000509037211 */ /* 0x040fe400078e28ff */
[----:B------:R-:W-:Y:S01]  /*14840*/  UIMAD UR7, UR10, UR5, UR7 ;  /* 0x000000050a0772a4 */ /* 0x000fe2000f8e0207 */
[----:B------:R-:W-:Y:S01]  /*14850*/  SHF.L.U32 R9, R9, 0x3, RZ ;  /* 0x0000000309097819 */ /* 0x000fe200000006ff */
[----:B------:R-:W-:Y:S01]  /*14860*/  UIMAD.WIDE.U32 UR10, UR10, UR4, UR16 ;  /* 0x000000040a0a72a5 */ /* 0x000fe2000f8e0010 */
[C---:B-1----:R-:W-:Y:S02]  /*14870*/  IMAD R3, R0.reuse, 0x80, R3 ;  /* 0x0000008000037824 */ /* 0x042fe400078e0203 */
        /* <DEDUP_REMOVED lines=55> */
.L_x_1110:
[----:B------:R-:W-:Y:S05]  /*14bf0*/  BSYNC B0 ;  /* 0x0000000000007941 */ /* 0x000fea0003800000 */
.L_x_1109:
        /* <DEDUP_REMOVED lines=27> */
.L_x_1112:
[----:B------:R-:W-:Y:S05]  /*14db0*/  BSYNC B0 ;  /* 0x0000000000007941 */ /* 0x000fea0003800000 */
.L_x_1111:
        /* <DEDUP_REMOVED lines=27> */
.L_x_1114:
[----:B------:R-:W-:Y:S05]  /*14f70*/  BSYNC B0 ;  /* 0x0000000000007941 */ /* 0x000fea0003800000 */
.L_x_1113:
        /* <DEDUP_REMOVED lines=28> */
.L_x_1115:
        /* <DEDUP_REMOVED lines=12> */
.L_x_1784:


//--------------------- .text._ZN7cutlass13device_kernelIN5flash19enable_sm80_to_sm89INS1_16FlashAttnFwdSm80INS1_25CollectiveMainloopFwdSm80ILi8ELi1ELb0EN4cute5tupleIJNS5_1CILi128EEENS7_ILi48EEENS7_ILi256EEEEEELi256ENS_6half_tEfNS_4arch4Sm80ELb0ELb1ELb0ELb1ELb1ELb1ELb1ELb0EEENS1_21CollectiveEpilogueFwdINS6_IJS8_SA_S9_EEENS6_IJNS7_ILi1EEESI_SI_EEESC_SE_Li256ELb1ELb1ELb0ELb0EEENS1_19SingleTileSchedulerILb1ELb0ELb1ELi128EEEEEEEEEvNT_6ParamsE --------------------------
	.section	.text._ZN7cutlass13device_kernelIN5flash19enable_sm80_to_sm89INS1_16FlashAttnFwdSm80INS1_25CollectiveMainloopFwdSm80ILi8ELi1ELb0EN4cute5tupleIJNS5_1CILi128EEENS7_ILi48EEENS7_ILi256EEEEEELi256ENS_6half_tEfNS_4arch4Sm80ELb0ELb1ELb0ELb1ELb1ELb1ELb1ELb0EEENS1_21CollectiveEpilogueFwdINS6_IJS8_SA_S9_EEENS6_IJNS7_ILi1EEESI_SI_EEESC_SE_Li256ELb1ELb1ELb0ELb0EEENS1_19SingleTileSchedulerILb1ELb0ELb1ELi128EEEEEEEEEvNT_6ParamsE,"ax",@progbits
	.sectioninfo	@"SHI_REGISTERS=255"
	.align	128
.text._ZN7cutlass13device_kernelIN5flash19enable_sm80_to_sm89INS1_16FlashAttnFwdSm80INS1_25CollectiveMainloopFwdSm80ILi8ELi1ELb0EN4cute5tupleIJNS5_1CILi128EEENS7_ILi48EEENS7_ILi256EEEEEELi256ENS_6half_tEfNS_4arch4Sm80ELb0ELb1ELb0ELb1ELb1ELb1ELb1ELb0EEENS1_21CollectiveEpilogueFwdINS6_IJS8_SA_S9_EEENS6_IJNS7_ILi1EEESI_SI_EEESC_SE_Li256ELb1ELb1ELb0ELb0EEENS1_19SingleTileSchedulerILb1ELb0ELb1ELi128EEEEEEEEEvNT_6ParamsE:
        .type           _ZN7cutlass13device_kernelIN5flash19enable_sm80_to_sm89INS1_16FlashAttnFwdSm80INS1_25CollectiveMainloopFwdSm80ILi8ELi1ELb0EN4cute5tupleIJNS5_1CILi128EEENS7_ILi48EEENS7_ILi256EEEEEELi256ENS_6half_tEfNS_4arch4Sm80ELb0ELb1ELb0ELb1ELb1ELb1ELb1ELb0EEENS1_21CollectiveEpilogueFwdINS6_IJS8_SA_S9_EEENS6_IJNS7_ILi1EEESI_SI_EEESC_SE_Li256ELb1ELb1ELb0ELb0EEENS1_19SingleTileSchedulerILb1ELb0ELb1ELi128EEEEEEEEEvNT_6ParamsE,@function
        .size           _ZN7cutlass13device_kernelIN5flash19enable_sm80_to_sm89INS1_16FlashAttnFwdSm80INS1_25CollectiveMainloopFwdSm80ILi8ELi1ELb0EN4cute5tupleIJNS5_1CILi128EEENS7_ILi48EEENS7_ILi256EEEEEELi256ENS_6half_tEfNS_4arch4Sm80ELb0ELb1ELb0ELb1ELb1ELb1ELb1ELb0EEENS1_21CollectiveEpilogueFwdINS6_IJS8_SA_S9_EEENS6_IJNS7_ILi1EEESI_SI_EEESC_SE_Li256ELb1ELb1ELb0ELb0EEENS1_19SingleTileSchedulerILb1ELb0ELb1ELi128EEEEEEEEEvNT_6ParamsE,(.L_x_1785 - _ZN7cutlass13device_kernelIN5flash19enable_sm80_to_sm89INS1_16FlashAttnFwdSm80INS1_25CollectiveMainloopFwdSm80ILi8ELi1ELb0EN4cute5tupleIJNS5_1CILi128EEENS7_ILi48EEENS7_ILi256EEEEEELi256ENS_6half_tEfNS_4arch4Sm80ELb0ELb1ELb0ELb1ELb1ELb1ELb1ELb0EEENS1_21CollectiveEpilogueFwdINS6_IJS8_SA_S9_EEENS6_IJNS7_ILi1EEESI_SI_EEESC_SE_Li256ELb1ELb1ELb0ELb0EEENS1_19SingleTileSchedulerILb1ELb0ELb1ELi128EEEEEEEEEvNT_6ParamsE)
        .other          _ZN7cutlass13device_kernelIN5flash19enable_sm80_to_sm89INS1_16FlashAttnFwdSm80INS1_25CollectiveMainloopFwdSm80ILi8ELi1ELb0EN4cute5tupleIJNS5_1CILi128EEENS7_ILi48EEENS7_ILi256EEEEEELi256ENS_6half_tEfNS_4arch4Sm80ELb0ELb1ELb0ELb1ELb1ELb1ELb1ELb0EEENS1_21CollectiveEpilogueFwdINS6_IJS8_SA_S9_EEENS6_IJNS7_ILi1EEESI_SI_EEESC_SE_Li256ELb1ELb1ELb0ELb0EEENS1_19SingleTileSchedulerILb1ELb0ELb1ELi128EEEEEEEEEvNT_6ParamsE,@"STO_CUDA_ENTRY STV_DEFAULT"
_ZN7cutlass13device_kernelIN5flash19enable_sm80_to_sm89INS1_16FlashAttnFwdSm80INS1_25CollectiveMainloopFwdSm80ILi8ELi1ELb0EN4cute5tupleIJNS5_1CILi128EEENS7_ILi48EEENS7_ILi256EEEEEELi256ENS_6half_tEfNS_4arch4Sm80ELb0ELb1ELb0ELb1ELb1ELb1ELb1ELb0EEENS1_21CollectiveEpilogueFwdINS6_IJS8_SA_S9_EEENS6_IJNS7_ILi1EEESI_SI_EEESC_SE_Li256ELb1ELb1ELb0ELb0EEENS1_19SingleTileSchedulerILb1ELb0ELb1ELi128EEEEEEEEEvNT_6ParamsE:
[----:B------:R-:W-:Y:S02]  /*0000*/  MOV R1, c[0x0][0x28] ;  /* 0x00000a0000017a02 */ /* 0x000fe40000000f00 */
[----:B------:R-:W1:Y:S01]  /*0010*/  S2R R166, SR_TID.X ;  /* 0x0000000000a67919 */ /* 0x000e620000002100 */
[----:B------:R-:W-:Y:S01]  /*0020*/  IMAD.MOV.U32 R12, RZ, RZ, 0x4 ;  /* 0x00000004ff0c7424 */ /* 0x000fe200078e00ff */
[----:B------:R-:W-:Y:S01]  /*0030*/  ULDC.64 UR14, c[0x0][0x118] ;  /* 0x00004600000e7ab9 */ /* 0x000fe20000000a00 */
[----:B------:R-:W-:Y:S01]  /*0040*/  IADD3 R1, R1, -0x70, RZ ;  /* 0xffffff9001017810 */ /* 0x000fe20007ffe0ff */
        /* <DEDUP_REMOVED lines=12> */
.L_x_1117:
        /* <DEDUP_REMOVED lines=8> */
.L_x_1119:
[----:B------:R-:W-:-:S05]  /*0190*/  MOV R0, c[0x0][0x54c] ;  /* 0x0001530000007a02 */ /* 0x000fca0000000f00 */
.L_x_1118:
[----:B-----5:R-:W-:Y:S01]  /*01a0*/  IMAD R0, R0, c[0x0][0x548], RZ ;  /* 0x0001520000007a24 */ /* 0x020fe200078e02ff */
[----:B------:R-:W-:-:S04]  /*01b0*/  SHF.L.U32 R164, R167, 0x7, RZ ;  /* 0x00000007a7a47819 */ /* 0x000fc800000006ff */
[----:B------:R-:W-:-:S04]  /*01c0*/  ISETP.GE.AND P0, PT, R164, R0, PT ;  /* 0x00000000a400720c */ /* 0x000fc80003f06270 */
[----:B------:R-:W-:Y:S01]  /*01d0*/  SEL R252, R5, 0xffffffff, !P0 ;  /* 0xffffffff05fc7807 */ /* 0x000fe20004000000 */
[----:B------:R-:W-:Y:S05]  /*01e0*/  BRA `(.L_x_1120) ;  /* 0x0000012000007947 */ /* 0x000fea0003800000 */
.L_x_1116:
[----:B---3--:R-:W-:-:S04]  /*01f0*/  ISETP.NE.U32.AND P0, PT, RZ, c[0x0][0x568], PT ;  /* 0x00015a00ff007a0c */ /* 0x008fc80003f05070 */
[----:B------:R-:W-:-:S13]  /*0200*/  ISETP.NE.AND.EX P0, PT, RZ, c[0x0][0x56c], PT, P0 ;  /* 0x00015b00ff007a0c */ /* 0x000fda0003f05300 */
[----:B------:R-:W-:Y:S05]  /*0210*/  @!P0 BRA `(.L_x_1121) ;  /* 0x0000002000008947 */ /* 0x000fea0003800000 */
[----:B------:R1:W5:Y:S01]  /*0220*/  LDG.E R0, [R2.64] ;  /* 0x0000000e02007981 */ /* 0x000362000c1e1900 */
[----:B------:R-:W-:Y:S05]  /*0230*/  BRA `(.L_x_1122) ;  /* 0x0000009000007947 */ /* 0x000fea0003800000 */
.L_x_1121:
        /* <DEDUP_REMOVED lines=8> */
.L_x_1123:
[----:B------:R-:W-:-:S05]  /*02c0*/  MOV R0, c[0x0][0x54c] ;  /* 0x0001530000007a02 */ /* 0x000fca0000000f00 */
.L_x_1122:
[----:B-----5:R-:W-:Y:S01]  /*02d0*/  IMAD R0, R0, c[0x0][0x548], RZ ;  /* 0x0001520000007a24 */ /* 0x020fe200078e02ff */
[----:B------:R-:W-:-:S04]  /*02e0*/  SHF.L.U32 R164, R167, 0x7, RZ ;  /* 0x00000007a7a47819 */ /* 0x000fc800000006ff */
[----:B------:R-:W-:-:S04]  /*02f0*/  ISETP.GE.AND P0, PT, R164, R0, PT ;  /* 0x00000000a400720c */ /* 0x000fc80003f06270 */
[----:B------:R-:W-:-:S04]  /*0300*/  SEL R252, R5, 0xffffffff, !P0 ;  /* 0xffffffff05fc7807 */ /* 0x000fc80004000000 */
.L_x_1120:
[----:B------:R-:W-:-:S13]  /*0310*/  ISETP.GE.AND P0, PT, R252, RZ, PT ;  /* 0x000000fffc00720c */ /* 0x000fda0003f06270 */
[----:B------:R-:W-:Y:S05]  /*0320*/  @!P0 EXIT ;  /* 0x000000000000894d */ /* 0x000fea0003800000 */
[----:B------:R-:W-:Y:S01]  /*0330*/  ISETP.NE.U32.AND P0, PT, RZ, c[0x0][0x370], PT ;  /* 0x0000dc00ff007a0c */ /* 0x000fe20003f05070 */
[----:B------:R-:W-:Y:S01]  /*0340*/  IMAD.MOV.U32 R10, RZ, RZ, RZ ;  /* 0x000000ffff0a7224 */ /* 0x000fe200078e00ff */
[----:B------:R-:W-:Y:S01]  /*0350*/  ISETP.NE.U32.AND P1, PT, RZ, c[0x0][0x348], PT ;  /* 0x0000d200ff007a0c */ /* 0x000fe20003f25070 */
[----:B------:R-:W-:Y:S01]  /*0360*/  IMAD.MOV.U32 R13, RZ, RZ, RZ ;  /* 0x000000ffff0d7224 */ /* 0x000fe200078e00ff */
[----:B------:R-:W-:Y:S01]  /*0370*/  ISETP.NE.AND.EX P0, PT, RZ, c[0x0][0x374], PT, P0 ;  /* 0x0000dd00ff007a0c */ /* 0x000fe20003f05300 */
[----:B------:R-:W-:Y:S01]  /*0380*/  IMAD.WIDE R6, R252, R12, c[0x0][0x350] ;  /* 0x0000d400fc067625 */ /* 0x000fe200078e020c */
[----:B------:R-:W-:Y:S02]  /*0390*/  ISETP.NE.U32.AND P3, PT, RZ, c[0x0][0x358], PT ;  /* 0x0000d600ff007a0c */ /* 0x000fe40003f65070 */
[----:B------:R-:W-:Y:S02]  /*03a0*/  ISETP.NE.AND.EX P1, PT, RZ, c[0x0][0x34c], PT, P1 ;  /* 0x0000d300ff007a0c */ /* 0x000fe40003f25310 */
[----:B------:R-:W-:Y:S01]  /*03b0*/  ISETP.NE.AND.EX P3, PT, RZ, c[0x0][0x35c], PT, P3 ;  /* 0x0000d700ff007a0c */ /* 0x000fe20003f65330 */
[----:B------:R-:W-:Y:S01]  /*03c0*/  IMAD.MOV.U32 R15, RZ, RZ, RZ ;  /* 0x000000ffff0f7224 */ /* 0x000fe200078e00ff */
[----:B------:R-:W-:-:S02]  /*03d0*/  MOV R0, RZ ;  /* 0x000000ff00007202 */ /* 0x000fc40000000f00 */
[----:B------:R-:W-:-:S03]  /*03e0*/  ISETP.NE.U32.AND P2, PT, RZ, c[0x0][0x350], PT ;  /* 0x0000d400ff007a0c */ /* 0x000fc60003f45070 */
[----:B-1----:R-:W-:Y:S01]  /*03f0*/  @P0 IMAD.WIDE R2, R252, R12, c[0x0][0x370] ;  /* 0x0000dc00fc020625 */ /* 0x002fe200078e020c */
[----:B------:R-:W-:-:S03]  /*0400*/  ISETP.NE.AND.EX P2, PT, RZ, c[0x0][0x354], PT, P2 ;  /* 0x0000d500ff007a0c */ /* 0x000fc60003f45320 */
[CC--:B------:R-:W-:Y:S01]  /*0410*/  IMAD.WIDE R8, R252.reuse, R12.reuse, c[0x0][0x348] ;  /* 0x0000d200fc087625 */ /* 0x0c0fe200078e020c */
[----:B------:R1:W2:Y:S04]  /*0420*/  @P0 LDG.E R10, [R2.64] ;  /* 0x0000000e020a0981 */ /* 0x0002a8000c1e1900 */
[----:B------:R-:W3:Y:S05]  /*0430*/  @P1 LDG.E R0, [R8.64] ;  /* 0x0000000e08001981 */ /* 0x000eea000c1e1900 */
[----:B------:R-:W4:Y:S01]  /*0440*/  @P2 LDG.E R13, [R6.64] ;  /* 0x0000000e060d2981 */ /* 0x000f22000c1e1900 */
[----:B-1----:R-:W-:-:S05]  /*0450*/  IMAD.WIDE R2, R252, R12, c[0x0][0x358] ;  /* 0x0000d600fc027625 */ /* 0x002fca00078e020c */
[----:B------:R-:W4:Y:S01]  /*0460*/  @P3 LDG.E R15, [R2.64] ;  /* 0x0000000e020f3981 */ /* 0x000f22000c1e1900 */
[----:B------:R-:W-:-:S03]  /*0470*/  ISETP.NE.U32.AND P0, PT, RZ, c[0x0][0x360], PT ;  /* 0x0000d800ff007a0c */ /* 0x000fc60003f05070 */
[----:B------:R-:W1:Y:S01]  /*0480*/  S2R R30, SR_CTAID.Y ;  /* 0x00000000001e7919 */ /* 0x000e620000002600 */
[----:B------:R-:W-:Y:S01]  /*0490*/  ISETP.NE.AND.EX P0, PT, RZ, c[0x0][0x364], PT, P0 ;  /* 0x0000d900ff007a0c */ /* 0x000fe20003f05300 */
[----:B------:R-:W-:Y:S02]  /*04a0*/  IMAD.MOV.U32 R19, RZ, RZ, c[0x0][0x168] ;  /* 0x00005a00ff137624 */ /* 0x000fe400078e00ff */
[----:B------:R-:W-:-:S10]  /*04b0*/  IMAD.MOV.U32 R11, RZ, RZ, c[0x0][0x2ac] ;  /* 0x0000ab00ff0b7624 */ /* 0x000fd400078e00ff */
[----:B------:R-:W-:-:S05]  /*04c0*/  @P0 IMAD.WIDE R4, R252, R12, c[0x0][0x360] ;  /* 0x0000d800fc040625 */ /* 0x000fca00078e020c */
[----:B------:R4:W5:Y:S01]  /*04d0*/  @P0 LDG.E R19, [R4.64] ;  /* 0x0000000e04130981 */ /* 0x000962000c1e1900 */
[----:B------:R-:W-:Y:S01]  /*04e0*/  IMAD R11, R11, c[0x0][0x1d0], RZ ;  /* 0x000074000b0b7a24 */ /* 0x000fe200078e02ff */
[----:B-1----:R-:W-:Y:S02]  /*04f0*/  SHF.R.S32.HI R31, RZ, 0x1f, R30 ;  /* 0x0000001fff1f7819 */ /* 0x002fe4000001141e */
[----:B--2---:R-:W-:Y:S04]  /*0500*/  STL [R1+0x48], R10 ;  /* 0x0000480a01007387 */ /* 0x004fe80000100800 */
[----:B---3--:R-:W-:Y:S01]  /*0510*/  STL [R1+0x4c], R0 ;  /* 0x00004c0001007387 */ /* 0x008fe20000100800 */
[----:B----4-:R-:W-:-:S03]  /*0520*/  IADD3 R4, R13, R10, RZ ;  /* 0x0000000a0d047210 */ /* 0x010fc60007ffe0ff */
[----:B------:R-:W-:Y:S04]  /*0530*/  STL [R1+0x54], R15 ;  /* 0x0000540f01007387 */ /* 0x000fe80000100800 */
[----:B------:R1:W-:Y:S02]  /*0540*/  STL [R1+0x50], R4 ;  /* 0x0000500401007387 */ /* 0x0003e40000100800 */
[----:B-1----:R-:W-:Y:S01]  /*0550*/  MOV R4, c[0x0][0x228] ;  /* 0x00008a0000047a02 */ /* 0x002fe20000000f00 */
[----:B------:R-:W-:Y:S05]  /*0560*/  @P0 BRA `(.L_x_1124) ;  /* 0x0000004000000947 */ /* 0x000fea0003800000 */
[----:B------:R-:W-:Y:S05]  /*0570*/  @!P1 BRA `(.L_x_1124) ;  /* 0x0000003000009947 */ /* 0x000fea0003800000 */
[----:B------:R1:W2:Y:S04]  /*0580*/  LDG.E R0, [R8.64] ;  /* 0x0000000e08007981 */ /* 0x0002a8000c1e1900 */
[----:B-1----:R-:W2:Y:S02]  /*0590*/  LDG.E R8, [R8.64+0x4] ;  /* 0x0000040e08087981 */ /* 0x002ea4000c1e1900 */
[----:B--2--5:R-:W-:-:S05]  /*05a0*/  IADD3 R19, -R0, R8, RZ ;  /* 0x0000000800137210 */ /* 0x024fca0007ffe1ff */
.L_x_1124:
[----:B-----5:R1:W-:Y:S01]  /*05b0*/  STL [R1+0x58], R19 ;  /* 0x0000581301007387 */ /* 0x0203e20000100800 */
[----:B------:R-:W-:-:S04]  /*05c0*/  ISETP.NE.U32.AND P0, PT, RZ, c[0x0][0x368], PT ;  /* 0x0000da00ff007a0c */ /* 0x000fc80003f05070 */
[----:B------:R-:W-:-:S13]  /*05d0*/  ISETP.NE.AND.EX P0, PT, RZ, c[0x0][0x36c], PT, P0 ;  /* 0x0000db00ff007a0c */ /* 0x000fda0003f05300 */
[----:B------:R-:W-:Y:S05]  /*05e0*/  @!P0 BRA `(.L_x_1125) ;  /* 0x0000003000008947 */ /* 0x000fea0003800000 */
[----:B------:R-:W-:-:S05]  /*05f0*/  IMAD.WIDE R6, R252, R12, c[0x0][0x368] ;  /* 0x0000da00fc067625 */ /* 0x000fca00078e020c */
[----:B------:R2:W5:Y:S01]  /*0600*/  LDG.E R11, [R6.64] ;  /* 0x0000000e060b7981 */ /* 0x000562000c1e1900 */
[----:B------:R-:W-:Y:S05]  /*0610*/  BRA `(.L_x_1126) ;  /* 0x0000004000007947 */ /* 0x000fea0003800000 */
.L_x_1125:
[----:B------:R-:W-:Y:S05]  /*0620*/  @!P2 BRA `(.L_x_1126) ;  /* 0x000000300000a947 */ /* 0x000fea0003800000 */
[----:B------:R2:W3:Y:S04]  /*0630*/  LDG.E R0, [R6.64] ;  /* 0x0000000e06007981 */ /* 0x0004e8000c1e1900 */
[----:B--2---:R-:W3:Y:S02]  /*0640*/  LDG.E R6, [R6.64+0x4] ;  /* 0x0000040e06067981 */ /* 0x004ee4000c1e1900 */
[----:B---3--:R-:W-:Y:S02]  /*0650*/  IADD3 R11, -R0, R6, RZ ;  /* 0x00000006000b7210 */ /* 0x008fe40007ffe1ff */
.L_x_1126:
[----:B------:R-:W-:Y:S01]  /*0660*/  ISETP.NE.U32.AND P0, PT, RZ, c[0x0][0x378], PT ;  /* 0x0000de00ff007a0c */ /* 0x000fe20003f05070 */
[----:B------:R3:W4:Y:S03]  /*0670*/  @P3 LDG.E R5, [R2.64] ;  /* 0x0000000e02053981 */ /* 0x000726000c1e1900 */
[----:B------:R-:W-:Y:S01]  /*0680*/  ISETP.NE.AND.EX P0, PT, RZ, c[0x0][0x37c], PT, P0 ;  /* 0x0000df00ff007a0c */ /* 0x000fe20003f05300 */
[----:B------:R3:W4:Y:S01]  /*0690*/  @P3 LDG.E R0, [R2.64+0x4] ;  /* 0x0000040e02003981 */ /* 0x000722000c1e1900 */
[----:B-----5:R-:W-:-:S11]  /*06a0*/  IMAD.MOV.U32 R22, RZ, RZ, R11 ;  /* 0x000000ffff167224 */ /* 0x020fd600078e000b */
[----:B---3--:R-:W-:-:S05]  /*06b0*/  @P0 IMAD.WIDE R2, R252, R12, c[0x0][0x378] ;  /* 0x0000de00fc020625 */ /* 0x008fca00078e020c */
[----:B--2---:R3:W2:Y:S01]  /*06c0*/  @P0 LDG.E R22, [R2.64] ;  /* 0x0000000e02160981 */ /* 0x0046a2000c1e1900 */
[----:B------:R-:W-:Y:S02]  /*06d0*/  IMAD.IADD R10, R11, 0x1, -R10 ;  /* 0x000000010b0a7824 */ /* 0x000fe400078e0a0a */
[----:B------:R-:W-:-:S03]  /*06e0*/  IMAD.MOV.U32 R8, RZ, RZ, c[0x0][0x32c] ;  /* 0x0000cb00ff087624 */ /* 0x000fc600078e00ff */
[----:B------:R1:W-:Y:S01]  /*06f0*/  STL [R1+0x5c], R10 ;  /* 0x00005c0a01007387 */ /* 0x0003e20000100800 */
[----:B---3--:R-:W-:-:S05]  /*0700*/  IMAD.MOV.U32 R2, RZ, RZ, c[0x0][0x2c4] ;  /* 0x0000b100ff027624 */ /* 0x008fca00078e00ff */
[----:B------:R-:W-:Y:S02]  /*0710*/  ISETP.NE.AND P1, PT, R2, 0x1, PT ;  /* 0x000000010200780c */ /* 0x000fe40003f25270 */
[----:B------:R-:W-:Y:S01]  /*0720*/  ISETP.GE.AND P2, PT, R8, 0x1, PT ;  /* 0x000000010800780c */ /* 0x000fe20003f46270 */
[----:B----4-:R-:W-:Y:S01]  /*0730*/  @P3 IMAD.IADD R4, R0, 0x1, -R5 ;  /* 0x0000000100043824 */ /* 0x010fe200078e0a05 */
[----:B------:R-:W-:-:S03]  /*0740*/  IADD3 R0, R164, 0x7f, RZ ;  /* 0x0000007fa4007810 */ /* 0x000fc60007ffe0ff */
[----:B------:R-:W-:-:S06]  /*0750*/  IMAD.IADD R5, R10, 0x1, R4 ;  /* 0x000000010a057824 */ /* 0x000fcc00078e0204 */
[----:B------:R-:W-:Y:S01]  /*0760*/  @P1 IMAD.HI.U32 R2, R0, c[0x0][0x2c8], RZ ;  /* 0x0000b20000021a27 */ /* 0x000fe200078e00ff */
[----:B------:R1:W-:Y:S01]  /*0770*/  STL.64 [R1+0x60], R4 ;  /* 0x0000600401007387 */ /* 0x0003e20000100a00 */
[----:B------:R-:W-:-:S03]  /*0780*/  IADD3 R3, R5, 0x2f, RZ ;  /* 0x0000002f05037810 */ /* 0x000fc60007ffe0ff */
[----:B------:R-:W-:Y:S02]  /*0790*/  @P1 SHF.R.U32.HI R0, RZ, c[0x0][0x2cc], R2 ;  /* 0x0000b300ff001a19 */ /* 0x000fe40000011602 */
[----:B------:R-:W-:Y:S02]  /*07a0*/  IMAD.HI R3, R3, 0x2aaaaaab, RZ ;  /* 0x2aaaaaab03037827 */ /* 0x000fe400078e02ff */
[----:B------:R-:W-:Y:S01]  /*07b0*/  IADD3 R0, R0, 0x1, R5 ;  /* 0x0000000100007810 */ /* 0x000fe20007ffe005 */
[----:B--2---:R1:W-:Y:S02]  /*07c0*/  STL [R1+0x68], R22 ;  /* 0x0000681601007387 */ /* 0x0043e40000100800 */
[----:B------:R-:W-:Y:S02]  /*07d0*/  SHF.R.U32.HI R6, RZ, 0x1f, R3 ;  /* 0x0000001fff067819 */ /* 0x000fe40000011603 */
[----:B------:R-:W-:Y:S02]  /*07e0*/  IMAD.IADD R2, R0, 0x1, -R19 ;  /* 0x0000000100027824 */ /* 0x000fe400078e0a13 */
[----:B------:R-:W-:-:S03]  /*07f0*/  LEA.HI.SX32 R7, R3, R6, 0x1d ;  /* 0x0000000603077211 */ /* 0x000fc600078feaff */
[----:B------:R-:W-:Y:S01]  /*0800*/  IADD3 R6, R2, c[0x0][0x328], RZ ;  /* 0x0000ca0002067a10 */ /* 0x000fe20007ffe0ff */
[----:B------:R-:W-:Y:S05]  /*0810*/  @!P2 BRA `(.L_x_1127) ;  /* 0x000000e00000a947 */ /* 0x000fea0003800000 */
[C---:B------:R-:W-:Y:S02]  /*0820*/  ISETP.GT.AND P0, PT, R2.reuse, RZ, PT ;  /* 0x000000ff0200720c */ /* 0x040fe40003f04270 */
[----:B------:R-:W-:-:S11]  /*0830*/  IADD3 R0, R2, -0x1, RZ ;  /* 0xffffffff02007810 */ /* 0x000fd60007ffe0ff */
[----:B------:R-:W-:Y:S05]  /*0840*/  @P0 BRA `(.L_x_1128) ;  /* 0x0000006000000947 */ /* 0x000fea0003800000 */
[----:B------:R-:W-:Y:S01]  /*0850*/  ISETP.NE.AND P0, PT, R8, 0x1, PT ;  /* 0x000000010800780c */ /* 0x000fe20003f05270 */
[----:B------:R-:W-:-:S12]  /*0860*/  IMAD.MOV R0, RZ, RZ, -R2 ;  /* 0x000000ffff007224 */ /* 0x000fd800078e0a02 */
[----:B------:R-:W-:-:S05]  /*0870*/  @P0 IMAD.HI.U32 R2, R0, c[0x0][0x330], RZ ;  /* 0x0000cc0000020a27 */ /* 0x000fca00078e00ff */
[----:B------:R-:W-:-:S04]  /*0880*/  @P0 SHF.R.U32.HI R0, RZ, c[0x0][0x334], R2 ;  /* 0x0000cd00ff000a19 */ /* 0x000fc80000011602 */
[----:B------:R-:W-:Y:S01]  /*0890*/  LOP3.LUT R0, RZ, R0, RZ, 0x33, !PT ;  /* 0x00000000ff007212 */ /* 0x000fe200078e33ff */
[----:B------:R-:W-:Y:S05]  /*08a0*/  BRA `(.L_x_1129) ;  /* 0x0000003000007947 */ /* 0x000fea0003800000 */
.L_x_1128:
[----:B------:R-:W-:-:S13]  /*08b0*/  ISETP.NE.AND P0, PT, R8, 0x1, PT ;  /* 0x000000010800780c */ /* 0x000fda0003f05270 */
[----:B------:R-:W-:-:S05]  /*08c0*/  @P0 IMAD.HI.U32 R2, R0, c[0x0][0x330], RZ ;  /* 0x0000cc0000020a27 */ /* 0x000fca00078e00ff */
[----:B------:R-:W-:-:S05]  /*08d0*/  @P0 SHF.R.U32.HI R0, RZ, c[0x0][0x334], R2 ;  /* 0x0000cd00ff000a19 */ /* 0x000fca0000011602 */
.L_x_1129:
[----:B------:R-:W-:-:S05]  /*08e0*/  IMAD R0, R0, R8, c[0x0][0x32c] ;  /* 0x0000cb0000007624 */ /* 0x000fca00078e0208 */
[----:B------:R-:W-:Y:S02]  /*08f0*/  IMNMX R6, R6, R0, PT ;  /* 0x0000000006067217 */ /* 0x000fe40003800200 */
.L_x_1127:
[----:B------:R-:W-:-:S04]  /*0900*/  @P1 IMAD.HI.U32 R2, R164, c[0x0][0x2c8], RZ ;  /* 0x0000b200a4021a27 */ /* 0x000fc800078e00ff */
[----:B------:R-:W-:Y:S01]  /*0910*/  IMAD.MOV.U32 R0, RZ, RZ, R164 ;  /* 0x000000ffff007224 */ /* 0x000fe200078e00a4 */
[----:B------:R-:W-:-:S04]  /*0920*/  @P1 SHF.R.U32.HI R0, RZ, c[0x0][0x2cc], R2 ;  /* 0x0000b300ff001a19 */ /* 0x000fc80000011602 */
[----:B------:R-:W-:-:S04]  /*0930*/  IADD3 R0, R0, R5, -R19 ;  /* 0x0000000500007210 */ /* 0x000fc80007ffe813 */
[----:B------:R-:W-:Y:S01]  /*0940*/  IADD3 R3, R0, -c[0x0][0x324], RZ ;  /* 0x8000c90000037a10 */ /* 0x000fe20007ffe0ff */
[----:B------:R-:W-:Y:S05]  /*0950*/  @!P2 BRA `(.L_x_1130) ;  /* 0x000000d00000a947 */ /* 0x000fea0003800000 */
[----:B------:R-:W-:-:S13]  /*0960*/  ISETP.GT.AND P0, PT, R0, -0x1, PT ;  /* 0xffffffff0000780c */ /* 0x000fda0003f04270 */
[----:B------:R-:W-:Y:S05]  /*0970*/  @P0 BRA `(.L_x_1131) ;  /* 0x0000006000000947 */ /* 0x000fea0003800000 */
[----:B------:R-:W-:Y:S02]  /*0980*/  ISETP.NE.AND P0, PT, R8, 0x1, PT ;  /* 0x000000010800780c */ /* 0x000fe40003f05270 */
[----:B------:R-:W-:-:S11]  /*0990*/  LOP3.LUT R0, RZ, R0, RZ, 0x33, !PT ;  /* 0x00000000ff007212 */ /* 0x000fd600078e33ff */
[----:B------:R-:W-:-:S05]  /*09a0*/  @P0 IMAD.HI.U32 R2, R0, c[0x0][0x330], RZ ;  /* 0x0000cc0000020a27 */ /* 0x000fca00078e00ff */
[----:B------:R-:W-:-:S04]  /*09b0*/  @P0 SHF.R.U32.HI R0, RZ, c[0x0][0x334], R2 ;  /* 0x0000cd00ff000a19 */ /* 0x000fc80000011602 */
[----:B------:R-:W-:Y:S01]  /*09c0*/  LOP3.LUT R0, RZ, R0, RZ, 0x33, !PT ;  /* 0x00000000ff007212 */ /* 0x000fe200078e33ff */
[----:B------:R-:W-:Y:S05]  /*09d0*/  BRA `(.L_x_1132) ;  /* 0x0000003000007947 */ /* 0x000fea0003800000 */
.L_x_1131:
[----:B------:R-:W-:-:S13]  /*09e0*/  ISETP.NE.AND P0, PT, R8, 0x1, PT ;  /* 0x000000010800780c */ /* 0x000fda0003f05270 */
[----:B------:R-:W-:-:S05]  /*09f0*/  @P0 IMAD.HI.U32 R2, R0, c[0x0][0x330], RZ ;  /* 0x0000cc0000020a27 */ /* 0x000fca00078e00ff */
[----:B------:R-:W-:-:S05]  /*0a00*/  @P0 SHF.R.U32.HI R0, RZ, c[0x0][0x334], R2 ;  /* 0x0000cd00ff000a19 */ /* 0x000fca0000011602 */
.L_x_1132:
[----:B------:R-:W-:-:S05]  /*0a10*/  IMAD R0, R0, c[0x0][0x32c], RZ ;  /* 0x0000cb0000007a24 */ /* 0x000fca00078e02ff */
[----:B------:R-:W-:-:S04]  /*0a20*/  IMNMX R3, R3, R0, !PT ;  /* 0x0000000003037217 */ /* 0x000fc80007800200 */
.L_x_1130:
[----:B------:R-:W-:Y:S01]  /*0a30*/  IADD3 R2, R6, 0x2f, RZ ;  /* 0x0000002f06027810 */ /* 0x000fe20007ffe0ff */
[----:B------:R-:W-:-:S04]  /*0a40*/  IMAD.HI R0, R3, 0x2aaaaaab, RZ ;  /* 0x2aaaaaab03007827 */ /* 0x000fc800078e02ff */
[----:B------:R-:W-:Y:S01]  /*0a50*/  IMAD.HI R3, R2, 0x2aaaaaab, RZ ;  /* 0x2aaaaaab02037827 */ /* 0x000fe200078e02ff */
[----:B------:R-:W-:-:S04]  /*0a60*/  SHF.R.U32.HI R2, RZ, 0x1f, R0 ;  /* 0x0000001fff027819 */ /* 0x000fc80000011600 */
[----:B------:R-:W-:Y:S02]  /*0a70*/  SHF.R.U32.HI R6, RZ, 0x1f, R3 ;  /* 0x0000001fff067819 */ /* 0x000fe40000011603 */
[----:B------:R-:W-:Y:S02]  /*0a80*/  LEA.HI.SX32 R0, R0, R2, 0x1d ;  /* 0x0000000200007211 */ /* 0x000fe400078feaff */
[----:B------:R-:W-:Y:S02]  /*0a90*/  LEA.HI.SX32 R3, R3, R6, 0x1d ;  /* 0x0000000603037211 */ /* 0x000fe400078feaff */
[----:B------:R-:W-:Y:S02]  /*0aa0*/  IMNMX R2, RZ, R0, !PT ;  /* 0x00000000ff027217 */ /* 0x000fe40007800200 */
[----:B------:R-:W-:-:S03]  /*0ab0*/  IMNMX R0, R7, R3, PT ;  /* 0x0000000307007217 */ /* 0x000fc60003800200 */
[--C-:B------:R-:W-:Y:S02]  /*0ac0*/  IMAD R2, R2, 0x30, -R10.reuse ;  /* 0x0000003002027824 */ /* 0x100fe400078e0a0a */
[----:B------:R-:W-:-:S03]  /*0ad0*/  IMAD R0, R0, 0x30, -R10 ;  /* 0x0000003000007824 */ /* 0x000fc600078e0a0a */
[----:B------:R-:W-:Y:S02]  /*0ae0*/  IMNMX R2, RZ, R2, !PT ;  /* 0x00000002ff027217 */ /* 0x000fe40007800200 */
        /* <DEDUP_REMOVED lines=11> */
[----:B------:R-:W-:Y:S02]  /*0ba0*/  ISETP.NE.U32.AND P0, PT, RZ, c[0x0][0x340], PT ;  /* 0x0000d000ff007a0c */ /* 0x000fe40003f05070 */
[----:B------:R-:W-:Y:S01]  /*0bb0*/  SHF.R.S32.HI R26, RZ, 0x1f, R166 ;  /* 0x0000001fff1a7819 */ /* 0x000fe200000114a6 */
[----:B-1----:R-:W-:Y:S01]  /*0bc0*/  IMAD R5, R31, c[0x0][0x240], RZ ;  /* 0x000090001f057a24 */ /* 0x002fe200078e02ff */
[----:B------:R-:W-:Y:S01]  /*0bd0*/  ISETP.NE.AND.EX P2, PT, RZ, c[0x0][0x344], PT, P0 ;  /* 0x0000d100ff007a0c */ /* 0x000fe20003f45300 */
[----:B------:R-:W-:Y:S02]  /*0be0*/  UMOV UR7, 0x30 ;  /* 0x0000003000077882 */ /* 0x000fe40000000000 */
[----:B------:R-:W-:-:S10]  /*0bf0*/  ULDC.64 UR4, c[0x0][0x238] ;  /* 0x00008e0000047ab9 */ /* 0x000fd40000000a00 */
[----:B------:R-:W-:-:S05]  /*0c00*/  @P2 IMAD.WIDE R2, R252, R12, c[0x0][0x340] ;  /* 0x0000d000fc022625 */ /* 0x000fca00078e020c */
[----:B------:R1:W2:Y:S01]  /*0c10*/  @P2 LDG.E R14, [R2.64] ;  /* 0x0000000e020e2981 */ /* 0x0002a2000c1e1900 */
[----:B------:R-:W-:Y:S01]  /*0c20*/  LEA.HI R45, R26, R166, RZ, 0x3 ;  /* 0x000000a61a2d7211 */ /* 0x000fe200078f18ff */
[----:B------:R-:W-:Y:S01]  /*0c30*/  IMAD R5, R30, c[0x0][0x244], R5 ;  /* 0x000091001e057a24 */ /* 0x000fe200078e0205 */
[----:B------:R-:W-:Y:S01]  /*0c40*/  SHF.R.S32.HI R12, RZ, 0x1f, R252 ;  /* 0x0000001fff0c7819 */ /* 0x000fe200000114fc */
[----:B------:R-:W-:Y:S01]  /*0c50*/  UIMAD.WIDE.U32 UR10, UR7, UR4, URZ ;  /* 0x00000004070a72a5 */ /* 0x000fe2000f8e003f */
[----:B------:R-:W-:Y:S01]  /*0c60*/  LOP3.LUT R0, R45, 0xfffffff8, RZ, 0xc0, !PT ;  /* 0xfffffff82d007812 */ /* 0x000fe200078ec0ff */
[----:B------:R-:W-:Y:S01]  /*0c70*/  UIMAD UR8, UR7, UR5, URZ ;  /* 0x00000005070872a4 */ /* 0x000fe2000f8e023f */
[----:B------:R-:W-:Y:S01]  /*0c80*/  SEL R28, R12, RZ, !P3 ;  /* 0x000000ff0c1c7207 */ /* 0x000fe20005800000 */
[----:B------:R-:W-:Y:S01]  /*0c90*/  IMAD.IADD R156, R13, 0x1, R11 ;  /* 0x000000010d9c7824 */ /* 0x000fe200078e020b */
[----:B------:R-:W-:Y:S01]  /*0ca0*/  SEL R27, R252, RZ, !P3 ;  /* 0x000000fffc1b7207 */ /* 0x000fe20005800000 */
[----:B------:R-:W-:Y:S01]  /*0cb0*/  IMAD.IADD R0, R166, 0x1, -R0 ;  /* 0x00000001a6007824 */ /* 0x000fe200078e0a00 */
[----:B------:R-:W-:Y:S01]  /*0cc0*/  UIADD3 UR8, UR11, UR8, URZ ;  /* 0x000000080b087290 */ /* 0x000fe2000fffe03f */
[----:B------:R-:W-:Y:S01]  /*0cd0*/  IADD3 R48, R6, -0x1, RZ ;  /* 0xffffffff06307810 */ /* 0x000fe20007ffe0ff */
[----:B------:R-:W-:Y:S01]  /*0ce0*/  IMAD R20, R31, c[0x0][0x260], RZ ;  /* 0x000098001f147a24 */ /* 0x000fe200078e02ff */
[----:B------:R-:W-:Y:S01]  /*0cf0*/  SHF.R.S32.HI R45, RZ, 0x3, R45 ;  /* 0x00000003ff2d7819 */ /* 0x000fe2000001142d */
[----:B------:R-:W-:Y:S01]  /*0d00*/  IMAD.SHL.U32 R24, R0, 0x8, RZ ;  /* 0x0000000800187824 */ /* 0x000fe200078e00ff */
[----:B------:R-:W-:Y:S01]  /*0d10*/  SHF.R.S32.HI R8, RZ, 0x1f, R48 ;  /* 0x0000001fff087819 */ /* 0x000fe20000011430 */
[----:B------:R-:W-:Y:S01]  /*0d20*/  IMAD R7, R48, -0x30, R4 ;  /* 0xffffffd030077824 */ /* 0x000fe200078e0204 */
[----:B------:R-:W-:Y:S01]  /*0d30*/  SHF.R.S32.HI R23, RZ, 0x1f, R45 ;  /* 0x0000001fff177819 */ /* 0x000fe2000001142d */
[----:B------:R-:W-:Y:S01]  /*0d40*/  IMAD.SHL.U32 R38, R0, 0x4, RZ ;  /* 0x0000000400267824 */ /* 0x000fe200078e00ff */
[----:B------:R-:W-:Y:S01]  /*0d50*/  SHF.R.S32.HI R25, RZ, 0x1f, R24 ;  /* 0x0000001fff197819 */ /* 0x000fe20000011418 */
[C---:B------:R-:W-:Y:S01]  /*0d60*/  IMAD R20, R30.reuse, c[0x0][0x264], R20 ;  /* 0x000099001e147a24 */ /* 0x040fe200078e0214 */
[----:B------:R-:W-:Y:S01]  /*0d70*/  IADD3 R140, P0, R45, R15, RZ ;  /* 0x0000000f2d8c7210 */ /* 0x000fe20007f1e0ff */
[----:B------:R-:W-:Y:S01]  /*0d80*/  IMAD R16, R23, c[0x0][0x280], RZ ;  /* 0x0000a00017107a24 */ /* 0x000fe200078e02ff */
[----:B------:R-:W-:Y:S01]  /*0d90*/  SHF.R.S32.HI R39, RZ, 0x1f, R38 ;  /* 0x0000001fff277819 */ /* 0x000fe20000011426 */
[----:B-1----:R-:W-:Y:S01]  /*0da0*/  IMAD.WIDE.U32 R2, R30, c[0x0][0x240], R24 ;  /* 0x000090001e027a25 */ /* 0x002fe200078e0018 */
[----:B------:R-:W-:Y:S01]  /*0db0*/  LEA.HI.X.SX32 R141, R15, R23, 0x1, P0 ;  /* 0x000000170f8d7211 */ /* 0x000fe200000f0eff */
[----:B------:R-:W-:Y:S01]  /*0dc0*/  USHF.L.U32 UR9, UR4, 0x5, URZ ;  /* 0x0000000504097899 */ /* 0x000fe2000800063f */
[----:B------:R-:W-:Y:S01]  /*0dd0*/  IADD3 R40, R38, 0x40, RZ ;  /* 0x0000004026287810 */ /* 0x000fe20007ffe0ff */
[----:B------:R-:W-:Y:S01]  /*0de0*/  IMAD.IADD R3, R3, 0x1, R5 ;  /* 0x0000000103037824 */ /* 0x000fe200078e0205 */
[----:B------:R-:W-:Y:S01]  /*0df0*/  UMOV UR6, 0x5 ;  /* 0x0000000500067882 */ /* 0x000fe20000000000 */
[----:B------:R-:W-:Y:S01]  /*0e00*/  IMAD R5, R28, c[0x0][0x248], RZ ;  /* 0x000092001c057a24 */ /* 0x000fe200078e02ff */
[----:B------:R-:W-:Y:S01]  /*0e10*/  USHF.L.U64.HI UR13, UR4, UR6, UR5 ;  /* 0x00000006040d7299 */ /* 0x000fe20008010205 */
[C---:B------:R-:W-:Y:S01]  /*0e20*/  IMAD.WIDE.U32 R2, R27.reuse, c[0x0][0x248], R2 ;  /* 0x000092001b027a25 */ /* 0x040fe200078e0002 */
[C---:B------:R-:W-:Y:S01]  /*0e30*/  IADD3 R107, R24.reuse, 0x80, RZ ;  /* 0x00000080186b7810 */ /* 0x040fe20007ffe0ff */
[----:B------:R-:W-:Y:S01]  /*0e40*/  ULDC.64 UR4, c[0x0][0x290] ;  /* 0x0000a40000047ab9 */ /* 0x000fe20000000a00 */
[----:B------:R-:W-:Y:S01]  /*0e50*/  IADD3 R106, R24, 0xc0, RZ ;  /* 0x000000c0186a7810 */ /* 0x000fe20007ffe0ff */
[----:B------:R-:W-:Y:S01]  /*0e60*/  IMAD R6, R27, c[0x0][0x24c], R5 ;  /* 0x000093001b067a24 */ /* 0x000fe200078e0205 */
[----:B------:R-:W-:Y:S01]  /*0e70*/  ISETP.GE.AND P6, PT, R107, c[0x0][0x1d4], PT ;  /* 0x000075006b007a0c */ /* 0x000fe20003fc6270 */
[----:B------:R-:W-:Y:S01]  /*0e80*/  IMAD R5, R48, UR8, RZ ;  /* 0x0000000830057c24 */ /* 0x000fe2000f8e02ff */
[----:B------:R-:W-:Y:S01]  /*0e90*/  ISETP.GE.AND P5, PT, R106, c[0x0][0x1d4], PT ;  /* 0x000075006a007a0c */ /* 0x000fe20003fa6270 */
[----:B------:R-:W-:Y:S01]  /*0ea0*/  IMAD.IADD R3, R3, 0x1, R6 ;  /* 0x0000000103037824 */ /* 0x000fe200078e0206 */
[----:B------:R-:W-:Y:S01]  /*0eb0*/  IADD3 R159, R45, 0x20, RZ ;  /* 0x000000202d9f7810 */ /* 0x000fe20007ffe0ff */
[----:B------:R-:W-:Y:S01]  /*0ec0*/  IMAD R13, R8, UR10, R5 ;  /* 0x0000000a080d7c24 */ /* 0x000fe2000f8e0205 */
[----:B------:R-:W-:Y:S01]  /*0ed0*/  IMNMX R5, R7, 0x30, PT ;  /* 0x0000003007057817 */ /* 0x000fe20003800200 */
[----:B------:R-:W-:Y:S01]  /*0ee0*/  IMAD R6, R141, c[0x0][0x238], RZ ;  /* 0x00008e008d067a24 */ /* 0x000fe200078e02ff */
[----:B------:R-:W-:Y:S01]  /*0ef0*/  UIMAD.WIDE.U32 UR18, UR7, UR4, URZ ;  /* 0x00000004071272a5 */ /* 0x000fe2000f8e003f */
[C---:B------:R-:W-:Y:S01]  /*0f00*/  IMAD.WIDE.U32 R144, R140.reuse, c[0x0][0x238], R2 ;  /* 0x00008e008c907a25 */ /* 0x040fe200078e0002 */
[----:B------:R-:W-:Y:S01]  /*0f10*/  UIMAD UR12, UR7, UR5, URZ ;  /* 0x00000005070c72a4 */ /* 0x000fe2000f8e023f */
[----:B------:R-:W-:Y:S01]  /*0f20*/  P2R R139, PR, RZ, 0x40 ;  /* 0x00000040ff8b7803 */ /* 0x000fe20000000000 */
[----:B------:R-:W-:Y:S01]  /*0f30*/  USHF.L.U64.HI UR16, UR4, UR6, UR5 ;  /* 0x0000000604107299 */ /* 0x000fe20008010205 */
[----:B------:R-:W-:Y:S01]  /*0f40*/  IMAD.IADD R5, R5, 0x1, -R45 ;  /* 0x0000000105057824 */ /* 0x000fe200078e0a2d */
[----:B------:R-:W-:Y:S01]  /*0f50*/  USHF.L.U32 UR17, UR4, 0x5, URZ ;  /* 0x0000000504117899 */ /* 0x000fe2000800063f */
[----:B------:R-:W-:Y:S01]  /*0f60*/  IMAD R10, R140, c[0x0][0x23c], R6 ;  /* 0x00008f008c0a7a24 */ /* 0x000fe200078e0206 */
[----:B------:R-:W-:Y:S01]  /*0f70*/  P2R R138, PR, RZ, 0x20 ;  /* 0x00000020ff8a7803 */ /* 0x000fe20000000000 */
[----:B------:R-:W-:Y:S01]  /*0f80*/  IMAD.MOV.U32 R142, RZ, RZ, R144 ;  /* 0x000000ffff8e7224 */ /* 0x000fe200078e0090 */
[----:B------:R-:W-:Y:S01]  /*0f90*/  ISETP.GE.AND P0, PT, R5, 0x1, PT ;  /* 0x000000010500780c */ /* 0x000fe20003f06270 */
[----:B------:R-:W-:Y:S01]  /*0fa0*/  IMAD.IADD R143, R145, 0x1, R10 ;  /* 0x00000001918f7824 */ /* 0x000fe200078e020a */
[----:B------:R-:W-:Y:S01]  /*0fb0*/  ISETP.GT.AND P3, PT, R5, 0x20, PT ;  /* 0x000000200500780c */ /* 0x000fe20003f64270 */
[C---:B------:R-:W-:Y:S01]  /*0fc0*/  IMAD R16, R45.reuse, c[0x0][0x284], R16 ;  /* 0x0000a1002d107a24 */ /* 0x040fe200078e0210 */
[----:B------:R-:W-:Y:S01]  /*0fd0*/  ULDC.64 UR4, c[0x0][0x280] ;  /* 0x0000a00000047ab9 */ /* 0x000fe20000000a00 */
[C---:B------:R-:W-:Y:S01]  /*0fe0*/  IMAD.WIDE.U32 R8, R45.reuse, c[0x0][0x280], R38 ;  /* 0x0000a0002d087a25 */ /* 0x040fe200078e0026 */
[----:B------:R-:W-:Y:S01]  /*0ff0*/  USHF.L.U64.HI UR6, UR4, UR6, UR5 ;  /* 0x0000000604067299 */ /* 0x000fe20008010205 */
[C---:B------:R-:W-:Y:S01]  /*1000*/  IADD3 R114, -R45.reuse, 0x30, RZ ;  /* 0x000000302d727810 */ /* 0x040fe20007ffe1ff */
[----:B------:R-:W-:Y:S01]  /*1010*/  UIMAD.WIDE.U32 UR22, UR4, 0x30, URZ ;  /* 0x00000030041678a5 */ /* 0x000fe2000f8e003f */
[----:B------:R-:W-:Y:S01]  /*1020*/  IMAD.WIDE.U32 R10, R45, c[0x0][0x280], R24 ;  /* 0x0000a0002d0a7a25 */ /* 0x000fe200078e0018 */
[----:B------:R-:W-:Y:S01]  /*1030*/  UIMAD UR5, UR7, UR5, URZ ;  /* 0x00000005070572a4 */ /* 0x000fe2000f8e023f */
[----:B------:R-:W-:Y:S01]  /*1040*/  IADD3 R42, R38, 0x20, RZ ;  /* 0x00000020262a7810 */ /* 0x000fe20007ffe0ff */
[----:B------:R-:W-:Y:S01]  /*1050*/  USHF.L.U32 UR20, UR4, 0x5, URZ ;  /* 0x0000000504147899 */ /* 0x000fe2000800063f */
[----:B------:R-:W-:Y:S01]  /*1060*/  IMAD.WIDE.U32 R2, R48, UR10, R142 ;  /* 0x0000000a30027c25 */ /* 0x000fe2000f8e008e */
[----:B------:R-:W-:Y:S01]  /*1070*/  IADD3 R41, R38, 0x60, RZ ;  /* 0x0000006026297810 */ /* 0x000fe20007ffe0ff */
[----:B------:R-:W-:-:S02]  /*1080*/  UIADD3 UR12, UR19, UR12, URZ ;  /* 0x0000000c130c7290 */ /* 0x000fc4000fffe03f */
[----:B------:R-:W-:Y:S01]  /*1090*/  IMAD.WIDE.U32 R6, R30, c[0x0][0x260], R24 ;  /* 0x000098001e067a25 */ /* 0x000fe200078e0018 */
[----:B------:R-:W-:Y:S02]  /*10a0*/  UIADD3 UR5, UR23, UR5, URZ ;  /* 0x0000000517057290 */ /* 0x000fe4000fffe03f */
[----:B------:R-:W-:Y:S01]  /*10b0*/  ULDC.U8 UR4, c[0x0][0x298] ;  /* 0x0000a60000047ab9 */ /* 0x000fe20000000000 */
[----:B------:R-:W-:Y:S02]  /*10c0*/  IMAD.IADD R19, R9, 0x1, R16 ;  /* 0x0000000109137824 */ /* 0x000fe400078e0210 */
[----:B------:R-:W-:Y:S02]  /*10d0*/  IMAD.IADD R17, R16, 0x1, R11 ;  /* 0x0000000110117824 */ /* 0x000fe400078e020b */
[----:B------:R-:W-:Y:S01]  /*10e0*/  IMAD.MOV.U32 R18, RZ, RZ, R8 ;  /* 0x000000ffff127224 */ /* 0x000fe200078e0008 */
[----:B------:R-:W-:Y:S01]  /*10f0*/  @P0 LEA R8, P1, R2, c[0x0][0x220], 0x1 ;  /* 0x0000880002080a11 */ /* 0x000fe200078208ff */
[----:B------:R-:W-:-:S02]  /*1100*/  IMAD.IADD R5, R3, 0x1, R13 ;  /* 0x0000000103057824 */ /* 0x000fc400078e020d */
[----:B------:R-:W-:Y:S02]  /*1110*/  IMAD.MOV.U32 R16, RZ, RZ, R10 ;  /* 0x000000ffff107224 */ /* 0x000fe400078e000a */
[----:B------:R-:W-:Y:S01]  /*1120*/  IMAD.IADD R21, R7, 0x1, R20 ;  /* 0x0000000107157824 */ /* 0x000fe200078e0214 */
[----:B------:R-:W-:Y:S01]  /*1130*/  @P0 LEA.HI.X R9, R2, c[0x0][0x224], R5, 0x1, P1 ;  /* 0x0000890002090a11 */ /* 0x000fe200008f0c05 */
[----:B------:R-:W-:Y:S01]  /*1140*/  IMAD.IADD R36, R38, 0x1, R40 ;  /* 0x0000000126247824 */ /* 0x000fe200078e0228 */
[----:B------:R-:W-:Y:S01]  /*1150*/  LEA.HI R7, R26, R166, RZ, 0x6 ;  /* 0x000000a61a077211 */ /* 0x000fe200078f30ff */
[----:B------:R-:W-:Y:S01]  /*1160*/  IMAD.MOV.U32 R20, RZ, RZ, R6 ;  /* 0x000000ffff147224 */ /* 0x000fe200078e0006 */
[----:B------:R-:W-:Y:S01]  /*1170*/  @P3 IADD3 R6, P4, R2, UR9, RZ ;  /* 0x0000000902063c10 */ /* 0x000fe2000ff9e0ff */
[----:B------:R-:W-:Y:S01]  /*1180*/  IMAD.SHL.U32 R2, R45, 0x40, RZ ;  /* 0x000000402d027824 */ /* 0x000fe200078e00ff */
[----:B------:R-:W-:Y:S01]  /*1190*/  ISETP.GE.AND P1, PT, R24, c[0x0][0x27c], PT ;  /* 0x00009f0018007a0c */ /* 0x000fe20003f26270 */
[----:B------:R-:W-:-:S02]  /*11a0*/  IMAD.SHL.U32 R7, R7, 0x8, RZ ;  /* 0x0000000807077824 */ /* 0x000fc400078e00ff */
[----:B------:R-:W-:Y:S01]  /*11b0*/  IMAD R3, R23, c[0x0][0x290], RZ ;  /* 0x0000a40017037a24 */ /* 0x000fe200078e02ff */
[----:B------:R-:W-:Y:S01]  /*11c0*/  LOP3.LUT R119, R2, 0x1c0, RZ, 0xc0, !PT ;  /* 0x000001c002777812 */ /* 0x000fe200078ec0ff */
[----:B------:R-:W-:Y:S01]  /*11d0*/  IMAD.WIDE.U32 R120, R27, c[0x0][0x268], R20 ;  /* 0x00009a001b787a25 */ /* 0x000fe200078e0014 */
[----:B------:R-:W-:Y:S02]  /*11e0*/  SEL R2, RZ, c[0x0][0x27c], !P1 ;  /* 0x00009f00ff027a07 */ /* 0x000fe40004800000 */
[----:B------:R-:W-:Y:S01]  /*11f0*/  P2R R29, PR, RZ, 0x2 ;  /* 0x00000002ff1d7803 */ /* 0x000fe20000000000 */
[----:B------:R-:W-:Y:S01]  /*1200*/  IMAD R3, R45, c[0x0][0x294], R3 ;  /* 0x0000a5002d037a24 */ /* 0x000fe200078e0203 */
[----:B------:R-:W-:Y:S01]  /*1210*/  LOP3.LUT R7, R7, 0xfffffe00, RZ, 0xc0, !PT ;  /* 0xfffffe0007077812 */ /* 0x000fe200078ec0ff */
[----:B------:R-:W-:Y:S01]  /*1220*/  IMAD.IADD R2, R24, 0x1, R2 ;  /* 0x0000000118027824 */ /* 0x000fe200078e0202 */
[----:B------:R-:W-:Y:S01]  /*1230*/  LOP3.LUT R87, R119, 0x38, R24, 0xf8, !PT ;  /* 0x0000003877577812 */ /* 0x000fe200078ef818 */
[----:B------:R-:W-:Y:S01]  /*1240*/  IMAD.WIDE.U32 R124, R22, c[0x0][0x280], R16 ;  /* 0x0000a000167c7a25 */ /* 0x000fe200078e0010 */
[----:B------:R-:W-:-:S02]  /*1250*/  SHF.R.U32.HI R158, RZ, 0x3, R119 ;  /* 0x00000003ff9e7819 */ /* 0x000fc40000011677 */
[----:B------:R-:W-:Y:S01]  /*1260*/  @P3 IADD3.X R23, R5, UR13, RZ, P4, !PT ;  /* 0x0000000d05173c10 */ /* 0x000fe2000a7fe4ff */
[----:B------:R-:W-:Y:S01]  /*1270*/  IMAD.WIDE.U32 R128, R22, c[0x0][0x280], R18 ;  /* 0x0000a00016807a25 */ /* 0x000fe200078e0012 */
[----:B------:R-:W-:Y:S02]  /*1280*/  LOP3.LUT R87, R7, R87, R158, 0xf6, !PT ;  /* 0x0000005707577212 */ /* 0x000fe400078ef69e */
[----:B------:R-:W-:Y:S01]  /*1290*/  SHF.R.S32.HI R5, RZ, 0x1f, R2 ;  /* 0x0000001fff057819 */ /* 0x000fe20000011402 */
[C---:B------:R-:W-:Y:S01]  /*12a0*/  IMAD.WIDE.U32 R162, R30.reuse, c[0x0][0x1e8], RZ ;  /* 0x00007a001ea27a25 */ /* 0x040fe200078e00ff */
[----:B------:R-:W-:Y:S02]  /*12b0*/  SHF.L.U32 R87, R87, 0x1, RZ ;  /* 0x0000000157577819 */ /* 0x000fe400000006ff */
[----:B------:R-:W-:Y:S01]  /*12c0*/  LEA.HI R26, R5, R2, RZ, 0x6 ;  /* 0x00000002051a7211 */ /* 0x000fe200078f30ff */
[----:B------:R-:W-:-:S04]  /*12d0*/  IMAD.WIDE.U32 R160, R30, c[0x0][0x210], RZ ;  /* 0x000084001ea07a25 */ /* 0x000fc800078e00ff */
[----:B------:R-:W-:Y:S02]  /*12e0*/  IMAD.MOV.U32 R168, RZ, RZ, c[0x0][0x2b8] ;  /* 0x0000ae00ffa87624 */ /* 0x000fe400078e00ff */
[----:B------:R-:W-:Y:S02]  /*12f0*/  IMAD.MOV.U32 R165, RZ, RZ, c[0x0][0x27c] ;  /* 0x00009f00ffa57624 */ /* 0x000fe400078e00ff */
[----:B------:R-:W-:Y:S02]  /*1300*/  IMAD.MOV.U32 R86, RZ, RZ, c[0x0][0x27c] ;  /* 0x00009f00ff567624 */ /* 0x000fe400078e00ff */
[----:B------:R-:W-:Y:S02]  /*1310*/  IMAD R0, R0, 0x20, R45 ;  /* 0x0000002000007824 */ /* 0x000fe400078e022d */
[----:B------:R-:W-:Y:S01]  /*1320*/  IMAD.SHL.U32 R86, R86, 0x2, RZ ;  /* 0x0000000256567824 */ /* 0x000fe200078e00ff */
[--C-:B--2---:R-:W-:Y:S01]  /*1330*/  @P2 SHF.R.S32.HI R11, RZ, 0x1f, R14.reuse ;  /* 0x0000001fff0b2819 */ /* 0x104fe2000001140e */
[----:B------:R-:W-:-:S02]  /*1340*/  @P2 IMAD.MOV.U32 R10, RZ, RZ, R14 ;  /* 0x000000ffff0a2224 */ /* 0x000fc400078e000e */
[----:B------:R-:W-:Y:S02]  /*1350*/  @!P2 IMAD.MOV.U32 R10, RZ, RZ, R252 ;  /* 0x000000ffff0aa224 */ /* 0x000fe400078e00fc */
[----:B------:R-:W-:Y:S01]  /*1360*/  @!P2 IMAD.MOV.U32 R11, RZ, RZ, R12 ;  /* 0x000000ffff0ba224 */ /* 0x000fe200078e000c */
[----:B------:R-:W-:Y:S01]  /*1370*/  ISETP.GE.AND P2, PT, R24, c[0x0][0x1d4], PT ;  /* 0x0000750018007a0c */ /* 0x000fe20003f46270 */
[----:B------:R-:W-:-:S03]  /*1380*/  IMAD.WIDE.U32 R14, R45, c[0x0][0x290], R38 ;  /* 0x0000a4002d0e7a25 */ /* 0x000fc600078e0026 */
[----:B------:R-:W-:Y:S01]  /*1390*/  P2R R117, PR, RZ, 0x4 ;  /* 0x00000004ff757803 */ /* 0x000fe20000000000 */
[----:B------:R-:W-:Y:S01]  /*13a0*/  IMAD.WIDE.U32 R12, R45, c[0x0][0x290], R24 ;  /* 0x0000a4002d0c7a25 */ /* 0x000fe200078e0018 */
[----:B------:R-:W-:Y:S02]  /*13b0*/  ISETP.GE.AND P2, PT, R36, c[0x0][0x1d4], PT ;  /* 0x0000750024007a0c */ /* 0x000fe40003f46270 */
[----:B------:R-:W-:Y:S01]  /*13c0*/  ISETP.NE.AND P1, PT, R117, RZ, PT ;  /* 0x000000ff7500720c */ /* 0x000fe20003f25270 */
[----:B------:R-:W-:Y:S01]  /*13d0*/  IMAD.IADD R15, R15, 0x1, R3 ;  /* 0x000000010f0f7824 */ /* 0x000fe200078e0203 */
[----:B------:R-:W-:Y:S01]  /*13e0*/  P2R R137, PR, RZ, 0x4 ;  /* 0x00000004ff897803 */ /* 0x000fe20000000000 */
[----:B------:R-:W-:Y:S01]  /*13f0*/  IMAD.IADD R13, R3, 0x1, R13 ;  /* 0x00000001030d7824 */ /* 0x000fe200078e020d */
[----:B------:R-:W-:Y:S01]  /*1400*/  LEA.HI R3, R5, R2, RZ, 0x3 ;  /* 0x0000000205037211 */ /* 0x000fe200078f18ff */
[----:B------:R-:W-:Y:S01]  /*1410*/  IMAD R5, R28, c[0x0][0x268], RZ ;  /* 0x00009a001c057a24 */ /* 0x000fe200078e02ff */
[----:B------:R-:W-:Y:S01]  /*1420*/  ISETP.NE.AND P4, PT, R137, RZ, PT ;  /* 0x000000ff8900720c */ /* 0x000fe20003f85270 */
[----:B------:R-:W-:Y:S01]  /*1430*/  IMAD.WIDE.U32 R122, R22, c[0x0][0x290], R12 ;  /* 0x0000a400167a7a25 */ /* 0x000fe200078e000c */
[----:B------:R-:W-:-:S02]  /*1440*/  SHF.R.S32.HI R2, RZ, 0x1f, R22 ;  /* 0x0000001fff027819 */ /* 0x000fc40000011416 */
[----:B------:R-:W-:Y:S01]  /*1450*/  ISETP.GE.AND P2, PT, R36, c[0x0][0x27c], PT ;  /* 0x00009f0024007a0c */ /* 0x000fe20003f46270 */
[----:B------:R-:W-:Y:S01]  /*1460*/  IMAD R130, R27, c[0x0][0x26c], R5 ;  /* 0x00009b001b827a24 */ /* 0x000fe200078e0205 */
[----:B------:R-:W-:Y:S01]  /*1470*/  LOP3.LUT R113, R3, 0xfffffff8, RZ, 0xc0, !PT ;  /* 0xfffffff803717812 */ /* 0x000fe200078ec0ff */
[----:B------:R-:W-:Y:S01]  /*1480*/  @!PT LDS RZ, [RZ] ;  /* 0x00000000fffff984 */ /* 0x000fe20000000800 */
[----:B------:R-:W-:Y:S01]  /*1490*/  @!PT LDS RZ, [RZ] ;  /* 0x00000000fffff984 */ /* 0x000fe20000000800 */
[----:B------:R-:W-:Y:S01]  /*14a0*/  @!PT LDS RZ, [RZ] ;  /* 0x00000000fffff984 */ /* 0x000fe20000000800 */
[----:B------:R1:W-:Y:S01]  /*14b0*/  @P0 LDGSTS.E.BYPASS.LTC128B.128 [R87+0xa080], [R8.64], !P1 ;  /* 0x0a08000008570fae */ /* 0x0003e2000c901d4e */
[----:B------:R-:W-:Y:S01]  /*14c0*/  SEL R5, RZ, c[0x0][0x27c], !P2 ;  /* 0x00009f00ff057a07 */ /* 0x000fe20005000000 */
[----:B------:R-:W-:Y:S01]  /*14d0*/  IMAD.SHL.U32 R13, R159, 0x40, RZ ;  /* 0x000000409f0d7824 */ /* 0x000fe200078e00ff */
[----:B------:R-:W-:Y:S01]  /*14e0*/  SHF.R.S32.HI R84, RZ, 0x3, R3 ;  /* 0x00000003ff547819 */ /* 0x000fe20000011403 */
[----:B------:R-:W-:Y:S01]  /*14f0*/  IMAD.WIDE.U32 R126, R22, c[0x0][0x290], R14 ;  /* 0x0000a400167e7a25 */ /* 0x000fe200078e000e */
[----:B------:R-:W-:Y:S01]  /*1500*/  SHF.R.S32.HI R133, RZ, 0x1f, R113 ;  /* 0x0000001fff857819 */ /* 0x000fe20000011471 */
[----:B------:R1:W-:Y:S01]  /*1510*/  @P0 LDGSTS.E.BYPASS.LTC128B.128 [R87+0xb880], [R8.64+0x80], !P4 ;  /* 0x0b88008008570fae */ /* 0x0003e2000e101d4e */
[----:B------:R-:W-:Y:S01]  /*1520*/  LOP3.LUT R118, R13, 0x1c0, RZ, 0xc0, !PT ;  /* 0x000001c00d767812 */ /* 0x000fe200078ec0ff */
[----:B------:R-:W-:-:S02]  /*1530*/  IMAD.IADD R5, R36, 0x1, R5 ;  /* 0x0000000124057824 */ /* 0x000fc400078e0205 */
[----:B------:R1:W-:Y:S01]  /*1540*/  @P0 LDGSTS.E.BYPASS.LTC128B.128 [R87+0xd080], [R8.64+0x100], !P6 ;  /* 0x0d08010008570fae */ /* 0x0003e2000f101d4e */
[----:B------:R-:W-:Y:S01]  /*1550*/  SHF.R.U32.HI R157, RZ, 0x3, R118 ;  /* 0x00000003ff9d7819 */ /* 0x000fe20000011676 */
[----:B------:R-:W-:Y:S01]  /*1560*/  IMAD.WIDE.U32 R146, R10, c[0x0][0x2b0], RZ ;  /* 0x0000ac000a927a25 */ /* 0x000fe200078e00ff */
[----:B------:R-:W-:Y:S01]  /*1570*/  LOP3.LUT R13, R118, 0x38, R3, 0xf8, !PT ;  /* 0x00000038760d7812 */ /* 0x000fe200078ef803 */
[----:B------:R1:W-:Y:S02]  /*1580*/  @P0 LDGSTS.E.BYPASS.LTC128B.128 [R87+0xe880], [R8.64+0x180], !P5 ;  /* 0x0e88018008570fae */ /* 0x0003e4000e901d4e */
[----:B------:R-:W-:Y:S01]  /*1590*/  IMAD.IADD R130, R121, 0x1, R130 ;  /* 0x0000000179827824 */ /* 0x000fe200078e0282 */
[----:B-1----:R-:W-:-:S04]  /*15a0*/  @P3 LEA R8, P0, R6, c[0x0][0x220], 0x1 ;  /* 0x0000880006083a11 */ /* 0x002fc800078008ff */
[----:B------:R-:W-:Y:S01]  /*15b0*/  @P3 LEA.HI.X R9, R6, c[0x0][0x224], R23, 0x1, P0 ;  /* 0x0000890006093a11 */ /* 0x000fe200000f0c17 */
[C---:B------:R-:W-:Y:S01]  /*15c0*/  IMAD R6, R2.reuse, c[0x0][0x280], RZ ;  /* 0x0000a00002067a24 */ /* 0x040fe200078e02ff */
[----:B------:R-:W-:Y:S01]  /*15d0*/  ISETP.GE.AND P0, PT, R165, 0x1, PT ;  /* 0x00000001a500780c */ /* 0x000fe20003f06270 */
[----:B------:R-:W-:Y:S02]  /*15e0*/  IMAD R2, R2, c[0x0][0x290], RZ ;  /* 0x0000a40002027a24 */ /* 0x000fe400078e02ff */
[C---:B------:R-:W-:Y:S01]  /*15f0*/  IMAD R21, R22.reuse, c[0x0][0x284], R6 ;  /* 0x0000a10016157a24 */ /* 0x040fe200078e0206 */
[----:B------:R-:W-:Y:S01]  /*1600*/  SHF.R.S32.HI R6, RZ, 0x1f, R5 ;  /* 0x0000001fff067819 */ /* 0x000fe20000011405 */
[----:B------:R-:W-:Y:S01]  /*1610*/  IMAD R20, R22, c[0x0][0x294], R2 ;  /* 0x0000a50016147a24 */ /* 0x000fe200078e0202 */
[----:B------:R-:W-:Y:S01]  /*1620*/  SHF.R.S32.HI R2, RZ, 0x1f, R159 ;  /* 0x0000001fff027819 */ /* 0x000fe2000001149f */
[----:B------:R1:W-:Y:S01]  /*1630*/  @P3 LDGSTS.E.BYPASS.LTC128B.128 [R87+0xb080], [R8.64], !P1 ;  /* 0x0b08000008573fae */ /* 0x0003e2000c901d4e */
[----:B------:R-:W-:Y:S01]  /*1640*/  LEA.HI R16, R6, R5, RZ, 0x6 ;  /* 0x0000000506107211 */ /* 0x000fe200078f30ff */
[----:B------:R-:W-:Y:S01]  /*1650*/  IMAD.IADD R136, R129, 0x1, R21 ;  /* 0x0000000181887824 */ /* 0x000fe200078e0215 */
[----:B------:R-:W-:Y:S01]  /*1660*/  LEA.HI R12, R2, R159, RZ, 0x3 ;  /* 0x0000009f020c7211 */ /* 0x000fe200078f18ff */
[----:B------:R1:W-:Y:S01]  /*1670*/  @P3 LDGSTS.E.BYPASS.LTC128B.128 [R87+0xc880], [R8.64+0x80], !P4 ;  /* 0x0c88008008573fae */ /* 0x0003e2000e101d4e */
[----:B------:R-:W-:Y:S01]  /*1680*/  LEA.HI R2, R6, R5, RZ, 0x3 ;  /* 0x0000000506027211 */ /* 0x000fe200078f18ff */
[----:B------:R-:W-:Y:S01]  /*1690*/  IMAD.IADD R134, R21, 0x1, R125 ;  /* 0x0000000115867824 */ /* 0x000fe200078e027d */
[----:B------:R-:W-:Y:S01]  /*16a0*/  SHF.R.S32.HI R5, RZ, 0x6, R26 ;  /* 0x00000006ff057819 */ /* 0x000fe2000001141a */
[----:B------:R-:W-:Y:S01]  /*16b0*/  IMAD.SHL.U32 R12, R12, 0x40, RZ ;  /* 0x000000400c0c7824 */ /* 0x000fe200078e00ff */
[----:B------:R-:W-:Y:S01]  /*16c0*/  LOP3.LUT R6, R119, 0x38, R3, 0xf8, !PT ;  /* 0x0000003877067812 */ /* 0x000fe200078ef803 */
[----:B------:R1:W-:Y:S01]  /*16d0*/  @P3 LDGSTS.E.BYPASS.LTC128B.128 [R87+0xe080], [R8.64+0x100], !P6 ;  /* 0x0e08010008573fae */ /* 0x0003e2000f101d4e */
[----:B------:R-:W-:Y:S01]  /*16e0*/  LOP3.LUT R112, R2, 0xfffffff8, RZ, 0xc0, !PT ;  /* 0xfffffff802707812 */ /* 0x000fe200078ec0ff */
[----:B------:R-:W-:Y:S01]  /*16f0*/  IMAD R15, R5, 0xc00, R7 ;  /* 0x00000c00050f7824 */ /* 0x000fe200078e0207 */
[----:B------:R-:W-:Y:S01]  /*1700*/  LOP3.LUT R12, R12, 0xfffffe00, RZ, 0xc0, !PT ;  /* 0xfffffe000c0c7812 */ /* 0x000fe200078ec0ff */
[----:B------:R1:W-:Y:S01]  /*1710*/  @P3 LDGSTS.E.BYPASS.LTC128B.128 [R87+0xf880], [R8.64+0x180], !P5 ;  /* 0x0f88018008573fae */ /* 0x0003e2000e901d4e */
[-C--:B------:R-:W-:Y:S01]  /*1720*/  LOP3.LUT R14, R6, R158.reuse, RZ, 0x3c, !PT ;  /* 0x0000009e060e7212 */ /* 0x080fe200078e3cff */
[----:B------:R-:W-:Y:S01]  /*1730*/  IMAD.IADD R135, R127, 0x1, R20 ;  /* 0x000000017f877824 */ /* 0x000fe200078e0214 */
[----:B------:R-:W-:Y:S01]  /*1740*/  ISETP.NE.AND P1, PT, R29, RZ, PT ;  /* 0x000000ff1d00720c */ /* 0x000fe20003f25270 */
[----:B------:R-:W-:Y:S01]  /*1750*/  IMAD R6, R5, 0xc00, R12 ;  /* 0x00000c0005067824 */ /* 0x000fe200078e020c */
[-C--:B------:R-:W-:Y:S01]  /*1760*/  LOP3.LUT R5, R13, R157.reuse, RZ, 0x3c, !PT ;  /* 0x0000009d0d057212 */ /* 0x080fe200078e3cff */
[----:B------:R-:W-:Y:S01]  /*1770*/  IMAD.IADD R18, R15, 0x1, R14 ;  /* 0x000000010f127824 */ /* 0x000fe200078e020e */
[--C-:B------:R-:W-:Y:S01]  /*1780*/  LOP3.LUT R13, R118, 0x38, R2.reuse, 0xf8, !PT ;  /* 0x00000038760d7812 */ /* 0x100fe200078ef802 */
[----:B------:R-:W0:Y:S01]  /*1790*/  LDGDEPBAR ;  /* 0x00000000000079af */ /* 0x000e220000000000 */
[----:B------:R-:W-:Y:S01]  /*17a0*/  IMAD.IADD R132, R20, 0x1, R123 ;  /* 0x0000000114847824 */ /* 0x000fe200078e027b */
[----:B------:R-:W-:Y:S01]  /*17b0*/  SHF.R.S32.HI R83, RZ, 0x3, R2 ;  /* 0x00000003ff537819 */ /* 0x000fe20000011402 */
[----:B------:R-:W-:Y:S01]  /*17c0*/  IMAD.IADD R17, R6, 0x1, R5 ;  /* 0x0000000106117824 */ /* 0x000fe200078e0205 */
[----:B------:R-:W-:Y:S01]  /*17d0*/  SHF.R.S32.HI R5, RZ, 0x6, R16 ;  /* 0x00000006ff057819 */ /* 0x000fe20000011410 */
[----:B------:R-:W-:Y:S01]  /*17e0*/  IMAD.SHL.U32 R152, R18, 0x2, RZ ;  /* 0x0000000212987824 */ /* 0x000fe200078e00ff */
[----:B------:R-:W-:Y:S01]  /*17f0*/  LOP3.LUT R6, R119, 0x38, R2, 0xf8, !PT ;  /* 0x0000003877067812 */ /* 0x000fe200078ef802 */
[----:B------:R-:W-:Y:S01]  /*1800*/  IMAD.SHL.U32 R151, R17, 0x2, RZ ;  /* 0x0000000211977824 */ /* 0x000fe200078e00ff */
[----:B------:R-:W-:Y:S01]  /*1810*/  SHF.R.S32.HI R131, RZ, 0x1f, R112 ;  /* 0x0000001fff837819 */ /* 0x000fe20000011470 */
[C---:B------:R-:W-:Y:S01]  /*1820*/  IMAD R15, R5.reuse, 0xc00, R7 ;  /* 0x00000c00050f7824 */ /* 0x040fe200078e0207 */
[----:B------:R-:W-:Y:S01]  /*1830*/  LOP3.LUT R14, R6, R158, RZ, 0x3c, !PT ;  /* 0x0000009e060e7212 */ /* 0x000fe200078e3cff */
[----:B------:R-:W-:Y:S01]  /*1840*/  IMAD R6, R5, 0xc00, R12 ;  /* 0x00000c0005067824 */ /* 0x000fe200078e020c */
[----:B------:R-:W-:Y:S01]  /*1850*/  LOP3.LUT R5, R13, R157, RZ, 0x3c, !PT ;  /* 0x0000009d0d057212 */ /* 0x000fe200078e3cff */
[----:B------:R-:W-:Y:S01]  /*1860*/  BAR.SYNC.DEFER_BLOCKING 0x0 ;  /* 0x0000000000007b1d */ /* 0x000fe20000010000 */
[----:B------:R-:W-:Y:S01]  /*1870*/  ISETP.NE.AND P3, PT, R168, 0x1, PT ;  /* 0x00000001a800780c */ /* 0x000fe20003f65270 */
[----:B------:R-:W-:-:S02]  /*1880*/  IMAD.IADD R14, R15, 0x1, R14 ;  /* 0x000000010f0e7824 */ /* 0x000fc400078e020e */
[----:B------:R-:W-:Y:S02]  /*1890*/  IMAD.IADD R13, R6, 0x1, R5 ;  /* 0x00000001060d7824 */ /* 0x000fe400078e0205 */
[C---:B------:R-:W-:Y:S01]  /*18a0*/  IMAD R6, R31.reuse, c[0x0][0x1e8], RZ ;  /* 0x00007a001f067a24 */ /* 0x040fe200078e02ff */
[----:B-1----:R-:W-:Y:S01]  /*18b0*/  SHF.R.S32.HI R9, RZ, 0x1f, R36 ;  /* 0x0000001fff097819 */ /* 0x002fe20000011424 */
[----:B------:R-:W-:Y:S02]  /*18c0*/  IMAD R5, R31, c[0x0][0x210], RZ ;  /* 0x000084001f057a24 */ /* 0x000fe400078e02ff */
[C---:B------:R-:W-:Y:S01]  /*18d0*/  IMAD R6, R30.reuse, c[0x0][0x1ec], R6 ;  /* 0x00007b001e067a24 */ /* 0x040fe200078e0206 */
[----:B------:R-:W-:Y:S01]  /*18e0*/  LEA.HI R9, R9, R36, RZ, 0x3 ;  /* 0x0000002409097211 */ /* 0x000fe200078f18ff */
[----:B------:R-:W-:Y:S02]  /*18f0*/  IMAD R5, R30, c[0x0][0x214], R5 ;  /* 0x000085001e057a24 */ /* 0x000fe400078e0205 */
[----:B------:R-:W-:Y:S01]  /*1900*/  IMAD.IADD R155, R163, 0x1, R6 ;  /* 0x00000001a39b7824 */ /* 0x000fe200078e0206 */
[----:B------:R-:W-:Y:S01]  /*1910*/  SHF.R.S32.HI R6, RZ, 0x1f, R107 ;  /* 0x0000001fff067819 */ /* 0x000fe2000001146b */
[----:B------:R-:W-:Y:S01]  /*1920*/  IMAD.IADD R154, R161, 0x1, R5 ;  /* 0x00000001a19a7824 */ /* 0x000fe200078e0205 */
[----:B------:R-:W-:Y:S01]  /*1930*/  SHF.R.S32.HI R5, RZ, 0x1f, R106 ;  /* 0x0000001fff057819 */ /* 0x000fe2000001146a */
[----:B------:R-:W-:Y:S01]  /*1940*/  IMAD R8, R11, c[0x0][0x2b0], RZ ;  /* 0x0000ac000b087a24 */ /* 0x000fe200078e02ff */
[----:B------:R-:W-:Y:S01]  /*1950*/  LEA.HI R6, R6, R107, RZ, 0x3 ;  /* 0x0000006b06067211 */ /* 0x000fe200078f18ff */
[----:B------:R-:W-:Y:S01]  /*1960*/  IMAD.SHL.U32 R150, R14, 0x2, RZ ;  /* 0x000000020e967824 */ /* 0x000fe200078e00ff */
[----:B------:R-:W-:Y:S01]  /*1970*/  LEA.HI R5, R5, R106, RZ, 0x3 ;  /* 0x0000006a05057211 */ /* 0x000fe200078f18ff */
[----:B------:R-:W-:Y:S01]  /*1980*/  IMAD R8, R10, c[0x0][0x2b4], R8 ;  /* 0x0000ad000a087a24 */ /* 0x000fe200078e0208 */
[----:B------:R-:W-:Y:S01]  /*1990*/  LOP3.LUT R103, R6, 0xfffffff8, RZ, 0xc0, !PT ;  /* 0xfffffff806677812 */ /* 0x000fe200078ec0ff */
[----:B------:R-:W-:Y:S01]  /*19a0*/  IMAD.SHL.U32 R149, R13, 0x2, RZ ;  /* 0x000000020d957824 */ /* 0x000fe200078e00ff */
[----:B------:R-:W-:-:S02]  /*19b0*/  LOP3.LUT R102, R5, 0xfffffff8, RZ, 0xc0, !PT ;  /* 0xfffffff805667812 */ /* 0x000fc400078ec0ff */
[----:B------:R-:W-:Y:S02]  /*19c0*/  LOP3.LUT R101, R9, 0xfffffff8, RZ, 0xc0, !PT ;  /* 0xfffffff809657812 */ /* 0x000fe400078ec0ff */
[----:B------:R-:W-:Y:S02]  /*19d0*/  SHF.R.S32.HI R111, RZ, 0x1f, R103 ;  /* 0x0000001fff6f7819 */ /* 0x000fe40000011467 */
[----:B------:R-:W-:Y:S02]  /*19e0*/  SHF.R.S32.HI R110, RZ, 0x1f, R102 ;  /* 0x0000001fff6e7819 */ /* 0x000fe40000011466 */
[----:B------:R-:W-:Y:S02]  /*19f0*/  IADD3 R153, R147, R8, RZ ;  /* 0x0000000893997210 */ /* 0x000fe40007ffe0ff */
[----:B------:R-:W-:Y:S02]  /*1a00*/  SHF.R.S32.HI R109, RZ, 0x1f, R101 ;  /* 0x0000001fff6d7819 */ /* 0x000fe40000011465 */
.L_x_1173:
[----:B--23--:R-:W-:Y:S01]  /*1a10*/  IMAD R2, R48, 0x30, R0 ;  /* 0x0000003030027824 */ /* 0x00cfe200078e0200 */
[----:B------:R-:W-:Y:S01]  /*1a20*/  ISETP.NE.AND P3, PT, R168, 0x1, PT ;  /* 0x00000001a800780c */ /* 0x000fe20003f65270 */
[----:B------:R-:W-:Y:S01]  /*1a30*/  IMAD.MOV.U32 R105, RZ, RZ, RZ ;  /* 0x000000ffff697224 */ /* 0x000fe200078e00ff */
[----:B------:R-:W-:Y:S04]  /*1a40*/  DEPBAR.LE SB0, 0x0 ;  /* 0x000080000000791a */ /* 0x000fe80000000000 */
[----:B----4-:R-:W-:Y:S01]  /*1a50*/  IMAD.IADD R3, R156, 0x1, R2 ;  /* 0x000000019c037824 */ /* 0x010fe200078e0202 */
[----:B------:R-:W-:Y:S01]  /*1a60*/  ISETP.GE.AND P0, PT, R2, R4, PT ;  /* 0x000000040200720c */ /* 0x000fe20003f06270 */
[----:B------:R-:W-:Y:S01]  /*1a70*/  BSSY B2, `(.L_x_1134) ;  /* 0x000053a000027945 */ /* 0x000fe20003800000 */
[----:B------:R-:W-:Y:S01]  /*1a80*/  ISETP.GE.AND P4, PT, R165, 0x1, PT ;  /* 0x00000001a500780c */ /* 0x000fe20003f86270 */
[----:B------:R-:W-:Y:S01]  /*1a90*/  IMAD.MOV.U32 R2, RZ, RZ, R3 ;  /* 0x000000ffff027224 */ /* 0x000fe200078e0003 */
[----:B------:R-:W-:Y:S02]  /*1aa0*/  ISETP.GT.OR P0, PT, R0, 0x2f, P0 ;  /* 0x0000002f0000780c */ /* 0x000fe40000704670 */
[----:B------:R-:W-:Y:S05]  /*1ab0*/  @P3 IMAD.HI.U32 R5, R3, c[0x0][0x2bc], RZ ;  /* 0x0000af0003053a27 */ /* 0x000fea00078e00ff */
[----:B------:R-:W-:Y:S06]  /*1ac0*/  @P3 SHF.R.U32.HI R2, RZ, c[0x0][0x2c0], R5 ;  /* 0x0000b000ff023a19 */ /* 0x000fec0000011605 */
[C---:B------:R-:W-:Y:S04]  /*1ad0*/  @!P0 IADD3 R5, P3, R2.reuse, R146, RZ ;  /* 0x0000009202058210 */ /* 0x040fe80007f7e0ff */
[----:B------:R-:W-:Y:S01]  /*1ae0*/  @!P0 LEA.HI.X.SX32 R6, R2, R153, 0x1, P3 ;  /* 0x0000009902068211 */ /* 0x000fe200018f0eff */
        /* <DEDUP_REMOVED lines=9> */
[----:B------:R-:W-:Y:S04]  /*1b80*/  IMAD R5, R108, c[0x0][0x1e4], R5 ;  /* 0x000079006c057a24 */ /* 0x000fe800078e0205 */
[----:B------:R-:W-:Y:S01]  /*1b90*/  IMAD.IADD R3, R3, 0x1, R5 ;  /* 0x0000000103037824 */ /* 0x000fe200078e0205 */
[----:B--2---:R-:W-:Y:S03]  /*1ba0*/  SHF.R.S32.HI R116, RZ, 0x1f, R105 ;  /* 0x0000001fff747819 */ /* 0x004fe60000011469 */
[C---:B------:R-:W-:Y:S04]  /*1bb0*/  IMAD.WIDE.U32 R2, R105.reuse, c[0x0][0x1f0], R2 ;  /* 0x00007c0069027a25 */ /* 0x040fe800078e0002 */
[----:B------:R-:W-:Y:S01]  /*1bc0*/  IMAD R5, R116, c[0x0][0x1f0], RZ ;  /* 0x00007c0074057a24 */ /* 0x000fe200078e02ff */
[----:B------:R-:W-:Y:S03]  /*1bd0*/  IADD3 R2, P0, R162, R2, RZ ;  /* 0x00000002a2027210 */ /* 0x000fe60007f1e0ff */
[----:B------:R-:W-:Y:S05]  /*1be0*/  IMAD R5, R105, c[0x0][0x1f4], R5 ;  /* 0x00007d0069057a24 */ /* 0x000fea00078e0205 */
[----:B------:R-:W-:Y:S02]  /*1bf0*/  IADD3.X R3, R155, R3, R5, P0, !PT ;  /* 0x000000039b037210 */ /* 0x000fe400007fe405 */
[C---:B-1----:R-:W-:Y:S04]  /*1c00*/  LEA R100, P0, R2.reuse, c[0x0][0x1c8], 0x1 ;  /* 0x0000720002647a11 */ /* 0x042fe800078008ff */
        /* <DEDUP_REMOVED lines=36> */
[----:B------:R-:W-:Y:S02]  /*1e50*/  CS2R R20, SRZ ;  /* 0x0000000000147805 */ /* 0x000fe4000001ff00 */
[----:B------:R-:W-:Y:S01]  /*1e60*/  IMAD.X R6, R44, 0x1, R135, P0 ;  /* 0x000000012c067824 */ /* 0x000fe200000e0687 */
[C---:B------:R-:W-:Y:S04]  /*1e70*/  LEA R16, P0, R2.reuse, c[0x0][0x270], 0x1 ;  /* 0x00009c0002107a11 */ /* 0x040fe800078008ff */
[----:B------:R-:W-:Y:S02]  /*1e80*/  LEA.HI.X R17, R2, c[0x0][0x274], R5, 0x1, P0 ;  /* 0x00009d0002117a11 */ /* 0x000fe400000f0c05 */
[C---:B------:R-:W-:Y:S04]  /*1e90*/  LEA R10, P0, R3.reuse, c[0x0][0x288], 0x1 ;  /* 0x0000a200030a7a11 */ /* 0x040fe800078008ff */
[----:B------:R-:W-:Y:S02]  /*1ea0*/  LEA.HI.X R11, R3, c[0x0][0x28c], R6, 0x1, P0 ;  /* 0x0000a300030b7a11 */ /* 0x000fe400000f0c06 */
[----:B------:R-:W-:Y:S01]  /*1eb0*/  ISETP.GE.AND P0, PT, R38, c[0x0][0x27c], PT ;  /* 0x00009f0026007a0c */ /* 0x000fe20003f06270 */
[----:B------:R-:W-:Y:S11]  /*1ec0*/  CS2R R2, SRZ ;  /* 0x0000000000027805 */ /* 0x000ff6000001ff00 */
[----:B------:R-:W-:Y:S01]  /*1ed0*/  @!UPT UIADD3 URZ, URZ, URZ, URZ ;  /* 0x0000003f3f3ff290 */ /* 0x000fe2000fffe03f */
        /* <DEDUP_REMOVED lines=14> */
.L_x_1138:
[----:B------:R-:W-:Y:S05]  /*1fc0*/  BSYNC B0 ;  /* 0x0000000000007941 */ /* 0x000fea0003800000 */
.L_x_1137:
[----:B------:R-:W-:Y:S01]  /*1fd0*/  ISETP.GE.AND P5, PT, R159, R104, PT ;  /* 0x000000689f00720c */ /* 0x000fe20003fa6270 */
[----:B-1---5:R-:W-:Y:S01]  /*1fe0*/  IMAD.MOV.U32 R11, RZ, RZ, R58 ;  /* 0x000000ffff0b7224 */ /* 0x022fe200078e003a */
[----:B------:R-:W-:Y:S01]  /*1ff0*/  BSSY B0, `(.L_x_1139) ;  /* 0x0000042000007945 */ /* 0x000fe20003800000 */
[----:B------:R-:W-:Y:S01]  /*2000*/  IMAD.MOV.U32 R10, RZ, RZ, R59 ;  /* 0x000000ffff0a7224 */ /* 0x000fe200078e003b */
[----:B------:R-:W-:Y:S01]  /*2010*/  CS2R R64, SRZ ;  /* 0x0000000000407805 */ /* 0x000fe2000001ff00 */
[----:B------:R-:W-:Y:S01]  /*2020*/  IMAD.MOV.U32 R6, RZ, RZ, R56 ;  /* 0x000000ffff067224 */ /* 0x000fe200078e0038 */
[----:B------:R-:W-:Y:S01]  /*2030*/  CS2R R62, SRZ ;  /* 0x00000000003e7805 */ /* 0x000fe2000001ff00 */
[----:B------:R-:W-:Y:S01]  /*2040*/  IMAD.MOV.U32 R5, RZ, RZ, R57 ;  /* 0x000000ffff057224 */ /* 0x000fe200078e0039 */
[----:B------:R-:W-:Y:S01]  /*2050*/  PRMT R69, R11, 0x5410, R10 ;  /* 0x000054100b457816 */ /* 0x000fe2000000000a */
[----:B------:R-:W-:Y:S01]  /*2060*/  IMAD.MOV.U32 R10, RZ, RZ, R55 ;  /* 0x000000ffff0a7224 */ /* 0x000fe200078e0037 */
[----:B------:R-:W-:Y:S01]  /*2070*/  MOV R11, R54 ;  /* 0x00000036000b7202 */ /* 0x000fe20000000f00 */
[----:B------:R-:W-:Y:S01]  /*2080*/  CS2R R60, SRZ ;  /* 0x00000000003c7805 */ /* 0x000fe2000001ff00 */
        /* <DEDUP_REMOVED lines=9> */
[----:B------:R-:W-:Y:S01]  /*2120*/  CS2R R30, SRZ ;  /* 0x00000000001e7805 */ /* 0x000fe2000001ff00 */
[----:B------:R-:W-:Y:S01]  /*2130*/  MOV R5, R15 ;  /* 0x0000000f00057202 */ /* 0x000fe20000000f00 */
[----:B------:R-:W-:Y:S01]  /*2140*/  CS2R R28, SRZ ;  /* 0x00000000001c7805 */ /* 0x000fe2000001ff00 */
[----:B------:R-:W-:Y:S01]  /*2150*/  PRMT R34, R11, 0x7610, R34 ;  /* 0x000076100b227816 */ /* 0x000fe20000000022 */
[----:B------:R-:W-:Y:S01]  /*2160*/  IMAD.MOV.U32 R11, RZ, RZ, R8 ;  /* 0x000000ffff0b7224 */ /* 0x000fe200078e0008 */
[----:B------:R-:W-:Y:S01]  /*2170*/  PRMT R35, R10, 0x7610, R35 ;  /* 0x000076100a237816 */ /* 0x000fe20000000023 */
[----:B------:R-:W-:Y:S01]  /*2180*/  IMAD.MOV.U32 R10, RZ, RZ, R9 ;  /* 0x000000ffff0a7224 */ /* 0x000fe200078e0009 */
[----:B------:R-:W-:Y:S01]  /*2190*/  PRMT R33, R6, 0x5410, R5 ;  /* 0x0000541006217816 */ /* 0x000fe20000000005 */
[----:B------:R-:W-:Y:S01]  /*21a0*/  IMAD.MOV.U32 R5, RZ, RZ, R3 ;  /* 0x000000ffff057224 */ /* 0x000fe200078e0003 */
[----:B------:R-:W-:Y:S01]  /*21b0*/  MOV R6, R2 ;  /* 0x0000000200067202 */ /* 0x000fe20000000f00 */
[----:B------:R-:W-:Y:S01]  /*21c0*/  CS2R R26, SRZ ;  /* 0x00000000001a7805 */ /* 0x000fe2000001ff00 */
[----:B------:R-:W-:Y:S01]  /*21d0*/  PRMT R32, R11, 0x5410, R10 ;  /* 0x000054100b207816 */ /* 0x000fe2000000000a */
[----:B------:R-:W-:Y:S01]  /*21e0*/  CS2R R22, SRZ ;  /* 0x0000000000167805 */ /* 0x000fe2000001ff00 */
[----:B------:R-:W-:Y:S01]  /*21f0*/  PRMT R13, R6, 0x5410, R5 ;  /* 0x00005410060d7816 */ /* 0x000fe20000000005 */
        /* <DEDUP_REMOVED lines=33> */
.L_x_1140:
[----:B------:R-:W-:Y:S05]  /*2410*/  BSYNC B0 ;  /* 0x0000000000007941 */ /* 0x000fea0003800000 */
.L_x_1139:
[----:B-----5:R-:W-:Y:S01]  /*2420*/  IMAD.MOV.U32 R6, RZ, RZ, R66 ;  /* 0x000000ffff067224 */ /* 0x020fe200078e0042 */
[----:B------:R2:W3:Y:S01]  /*2430*/  SHFL.IDX PT, R77, R99, RZ, 0x181f ;  /* 0x00181fff634d7589 */ /* 0x0004e200000e0000 */
[----:B------:R-:W-:Y:S01]  /*2440*/  IMAD.MOV.U32 R5, RZ, RZ, R67 ;  /* 0x000000ffff057224 */ /* 0x000fe200078e0043 */
[----:B------:R-:W-:Y:S01]  /*2450*/  BSSY B1, `(.L_x_1141) ;  /* 0x0000104000017945 */ /* 0x000fe20003800000 */
[----:B-1----:R-:W-:Y:S02]  /*2460*/  IMAD.MOV.U32 R10, RZ, RZ, R64 ;  /* 0x000000ffff0a7224 */ /* 0x002fe400078e0040 */
[----:B------:R-:W-:Y:S01]  /*2470*/  IMAD.MOV.U32 R11, RZ, RZ, R62 ;  /* 0x000000ffff0b7224 */ /* 0x000fe200078e003e */
[----:B------:R-:W-:Y:S02]  /*2480*/  PRMT R73, R6, 0x5410, R5 ;  /* 0x0000541006497816 */ /* 0x000fe40000000005 */
[----:B------:R-:W-:Y:S01]  /*2490*/  MOV R5, R65 ;  /* 0x0000004100057202 */ /* 0x000fe20000000f00 */
[----:B------:R2:W1:Y:S01]  /*24a0*/  SHFL.IDX PT, R76, R100, RZ, 0x181f ;  /* 0x00181fff644c7589 */ /* 0x00046200000e0000 */
[----:B------:R-:W-:Y:S02]  /*24b0*/  MOV R6, R60 ;  /* 0x0000003c00067202 */ /* 0x000fe40000000f00 */
[----:B------:R-:W-:Y:S01]  /*24c0*/  PRMT R72, R10, 0x5410, R5 ;  /* 0x000054100a487816 */ /* 0x000fe20000000005 */
[----:B------:R-:W-:Y:S02]  /*24d0*/  IMAD.MOV.U32 R10, RZ, RZ, R63 ;  /* 0x000000ffff0a7224 */ /* 0x000fe400078e003f */
[----:B------:R-:W-:Y:S03]  /*24e0*/  IMAD.MOV.U32 R5, RZ, RZ, R61 ;  /* 0x000000ffff057224 */ /* 0x000fe600078e003d */
[----:B------:R-:W-:Y:S01]  /*24f0*/  PRMT R71, R11, 0x5410, R10 ;  /* 0x000054100b477816 */ /* 0x000fe2000000000a */
[----:B------:R-:W-:Y:S01]  /*2500*/  IMAD.MOV.U32 R11, RZ, RZ, R30 ;  /* 0x000000ffff0b7224 */ /* 0x000fe200078e001e */
[----:B------:R-:W-:Y:S01]  /*2510*/  PRMT R70, R6, 0x5410, R5 ;  /* 0x0000541006467816 */ /* 0x000fe20000000005 */
[----:B------:R-:W-:Y:S01]  /*2520*/  IMAD.MOV.U32 R6, RZ, RZ, R28 ;  /* 0x000000ffff067224 */ /* 0x000fe200078e001c */
[----:B------:R-:W-:Y:S01]  /*2530*/  MOV R10, R31 ;  /* 0x0000001f000a7202 */ /* 0x000fe20000000f00 */
[----:B------:R-:W-:Y:S03]  /*2540*/  IMAD.MOV.U32 R5, RZ, RZ, R29 ;  /* 0x000000ffff057224 */ /* 0x000fe600078e001d */
[----:B------:R-:W-:Y:S01]  /*2550*/  PRMT R44, R11, 0x5410, R10 ;  /* 0x000054100b2c7816 */ /* 0x000fe2000000000a */
[----:B------:R-:W-:Y:S01]  /*2560*/  IMAD.MOV.U32 R10, RZ, RZ, R27 ;  /* 0x000000ffff0a7224 */ /* 0x000fe200078e001b */
[----:B------:R-:W-:Y:S01]  /*2570*/  PRMT R43, R6, 0x5410, R5 ;  /* 0x00005410062b7816 */ /* 0x000fe20000000005 */
[----:B------:R-:W-:Y:S01]  /*2580*/  IMAD.MOV.U32 R6, RZ, RZ, R22 ;  /* 0x000000ffff067224 */ /* 0x000fe200078e0016 */
[----:B------:R-:W-:Y:S02]  /*2590*/  MOV R11, R26 ;  /* 0x0000001a000b7202 */ /* 0x000fe40000000f00 */
[----:B------:R-:W-:Y:S02]  /*25a0*/  MOV R5, R23 ;  /* 0x0000001700057202 */ /* 0x000fe40000000f00 */
[----:B------:R-:W-:Y:S02]  /*25b0*/  PRMT R37, R11, 0x5410, R10 ;  /* 0x000054100b257816 */ /* 0x000fe4000000000a */
[----:B------:R-:W-:Y:S02]  /*25c0*/  PRMT R34, R34, 0x5410, R6 ;  /* 0x0000541022227816 */ /* 0x000fe40000000006 */
[----:B------:R-:W-:Y:S01]  /*25d0*/  PRMT R35, R35, 0x5410, R5 ;  /* 0x0000541023237816 */ /* 0x000fe20000000005 */
[----:B------:R-:W-:-:S05]  /*25e0*/  @P4 BRA `(.L_x_1142) ;  /* 0x00000ea000004947 */ /* 0x000fca0003800000 */
[----:B-123--:R-:W-:Y:S01]  /*25f0*/  ISETP.GE.AND P0, PT, R24, c[0x0][0x1d4], PT ;  /* 0x0000750018007a0c */ /* 0x00efe20003f06270 */
[----:B------:R-:W-:Y:S01]  /*2600*/  @!UPT UIADD3 URZ, URZ, URZ, URZ ;  /* 0x0000003f3f3ff290 */ /* 0x000fe2000fffe03f */
[----:B------:R-:W-:Y:S11]  /*2610*/  BSSY B0, `(.L_x_1143) ;  /* 0x0000038000007945 */ /* 0x000ff60003800000 */
[----:B------:R-:W-:-:S05]  /*2620*/  @P0 BRA `(.L_x_1144) ;  /* 0x0000036000000947 */ /* 0x000fca0003800000 */
[C---:B------:R-:W-:Y:S01]  /*2630*/  LEA R74, P0, R24.reuse, R76, 0x1 ;  /* 0x0000004c184a7211 */ /* 0x040fe200078008ff */
[----:B------:R-:W1:Y:S03]  /*2640*/  LDS.128 R16, [R87+0xa080] ;  /* 0x00a0800057107984 */ /* 0x000e660000000c00 */
[----:B------:R-:W-:Y:S02]  /*2650*/  LEA.HI.X R75, R24, R77, R25, 0x1, P0 ;  /* 0x0000004d184b7211 */ /* 0x000fe400000f0c19 */
[----:B------:R-:W-:Y:S11]  /*2660*/  ISETP.GE.AND P0, PT, R38, c[0x0][0x27c], PT ;  /* 0x00009f0026007a0c */ /* 0x000ff60003f06270 */
[----:B------:R-:W-:Y:S02]  /*2670*/  @!UPT UIADD3 URZ, URZ, URZ, URZ ;  /* 0x0000003f3f3ff290 */ /* 0x000fe4000fffe03f */
[----:B------:R-:W-:Y:S01]  /*2680*/  @!P0 SHF.R.U64 R10, R2, 0x10, R3 ;  /* 0x00000010020a8819 */ /* 0x000fe20000001203 */
[----:B------:R-:W-:Y:S01]  /*2690*/  @!P0 HADD2.F32 R2, -RZ, R13.H0_H0 ;  /* 0x2000000dff028230 */ /* 0x000fe20000004100 */
[----:B------:R-:W-:Y:S02]  /*26a0*/  @!P0 SHF.R.U64 R50, R46, 0x10, R47 ;  /* 0x000000102e328819 */ /* 0x000fe4000000122f */
[----:B------:R-:W-:Y:S02]  /*26b0*/  @!P0 SHF.R.U32.HI R11, RZ, 0x10, R3 ;  /* 0x00000010ff0b8819 */ /* 0x000fe40000011603 */
        /* <DEDUP_REMOVED lines=8> */
[----:B------:R-:W-:Y:S01]  /*2740*/  @!P0 HADD2.F32 R6, -RZ, R10.H0_H0 ;  /* 0x2000000aff068230 */ /* 0x000fe20000004100 */
[CC--:B------:R-:W-:Y:S01]  /*2750*/  @!P0 FMUL.FTZ R78, R46.reuse, R2.reuse ;  /* 0x000000022e4e8220 */ /* 0x0c0fe20000410000 */
[--C-:B------:R-:W-:Y:S01]  /*2760*/  @!P0 HADD2.F32 R49, -RZ, R5.reuse.H1_H1 ;  /* 0x30000005ff318230 */ /* 0x100fe20000004100 */
[C---:B------:R-:W-:Y:S01]  /*2770*/  @!P0 FMUL.FTZ R2, R3.reuse, R2 ;  /* 0x0000000203028220 */ /* 0x040fe20000410000 */
[----:B------:R-:W-:Y:S01]  /*2780*/  @!P0 HADD2.F32 R5, -RZ, R5.H0_H0 ;  /* 0x20000005ff058230 */ /* 0x000fe20000004100 */
[----:B------:R-:W-:Y:S01]  /*2790*/  @!P0 FFMA.FTZ R80, R3, R47, -R78 ;  /* 0x0000002f03508223 */ /* 0x000fe2000001084e */
[----:B------:R-:W-:Y:S01]  /*27a0*/  @!P0 MOV R10, R18 ;  /* 0x00000012000a8202 */ /* 0x000fe20000000f00 */
[-C--:B------:R-:W-:Y:S02]  /*27b0*/  @!P0 FMUL.FTZ R78, R49, R6.reuse ;  /* 0x00000006314e8220 */ /* 0x080fe40000410000 */
[C---:B------:R-:W-:Y:S01]  /*27c0*/  @!P0 FMUL.FTZ R3, R5.reuse, R6 ;  /* 0x0000000605038220 */ /* 0x040fe20000410000 */
[----:B------:R-:W-:Y:S01]  /*27d0*/  @!P0 MOV R6, R19 ;  /* 0x0000001300068202 */ /* 0x000fe20000000f00 */
[----:B------:R-:W-:Y:S01]  /*27e0*/  @!P0 FFMA.FTZ R2, R46, R47, R2 ;  /* 0x0000002f2e028223 */ /* 0x000fe20000010002 */
[--C-:B------:R-:W-:Y:S01]  /*27f0*/  @!P0 HADD2.F32 R46, -RZ, R10.reuse.H1_H1 ;  /* 0x3000000aff2e8230 */ /* 0x100fe20000004100 */
[-C--:B------:R-:W-:Y:S01]  /*2800*/  @!P0 FFMA.FTZ R79, R5, R50.reuse, -R78 ;  /* 0x00000032054f8223 */ /* 0x080fe2000001084e */
[----:B------:R-:W-:Y:S01]  /*2810*/  @!P0 HADD2.F32 R5, -RZ, R13.H1_H1 ;  /* 0x3000000dff058230 */ /* 0x000fe20000004100 */
[----:B------:R-:W-:Y:S01]  /*2820*/  @!P0 FFMA.FTZ R3, R49, R50, R3 ;  /* 0x0000003231038223 */ /* 0x000fe20000010003 */
[----:B------:R-:W-:Y:S01]  /*2830*/  @!P0 F2FP.PACK_AB R2, R2, R80 ;  /* 0x000000500202823e */ /* 0x000fe200000000ff */
[----:B------:R-:W-:Y:S02]  /*2840*/  @!P0 HADD2.F32 R13, -RZ, R11.H0_H0 ;  /* 0x2000000bff0d8230 */ /* 0x000fe40000004100 */
[----:B------:R-:W-:Y:S01]  /*2850*/  @!P0 HADD2.F32 R11, -RZ, R10.H0_H0 ;  /* 0x2000000aff0b8230 */ /* 0x000fe20000004100 */
[----:B------:R-:W-:Y:S01]  /*2860*/  @!P0 F2FP.PACK_AB R3, R3, R79 ;  /* 0x0000004f0303823e */ /* 0x000fe200000000ff */
[----:B------:R-:W-:Y:S01]  /*2870*/  @!P0 HADD2.F32 R47, -RZ, R51.H0_H0 ;  /* 0x20000033ff2f8230 */ /* 0x000fe20000004100 */
[----:B------:R-:W-:Y:S01]  /*2880*/  @!P0 MOV R16, R2 ;  /* 0x0000000200108202 */ /* 0x000fe20000000f00 */
[--C-:B------:R-:W-:Y:S01]  /*2890*/  @!P0 HADD2.F32 R51, -RZ, R6.reuse.H1_H1 ;  /* 0x30000006ff338230 */ /* 0x100fe20000004100 */
[----:B------:R-:W-:Y:S01]  /*28a0*/  @!P0 MOV R17, R3 ;  /* 0x0000000300118202 */ /* 0x000fe20000000f00 */
[----:B------:R-:W-:Y:S01]  /*28b0*/  @!P0 HADD2.F32 R10, -RZ, R6.H0_H0 ;  /* 0x20000006ff0a8230 */ /* 0x000fe20000004100 */
[-C--:B------:R-:W-:Y:S02]  /*28c0*/  @!P0 FMUL.FTZ R6, R46, R5.reuse ;  /* 0x000000052e068220 */ /* 0x080fe40000410000 */
[----:B------:R-:W-:Y:S02]  /*28d0*/  @!P0 FMUL.FTZ R5, R11, R5 ;  /* 0x000000050b058220 */ /* 0x000fe40000410000 */
[----:B------:R-:W-:Y:S02]  /*28e0*/  @!P0 FMUL.FTZ R78, R51, R13 ;  /* 0x0000000d334e8220 */ /* 0x000fe40000410000 */
[----:B------:R-:W-:Y:S02]  /*28f0*/  @!P0 FFMA.FTZ R11, R11, R47, -R6 ;  /* 0x0000002f0b0b8223 */ /* 0x000fe40000010806 */
[----:B------:R-:W-:Y:S02]  /*2900*/  @!P0 FMUL.FTZ R6, R10, R13 ;  /* 0x0000000d0a068220 */ /* 0x000fe40000410000 */
[----:B------:R-:W-:Y:S02]  /*2910*/  @!P0 FFMA.FTZ R5, R46, R47, R5 ;  /* 0x0000002f2e058223 */ /* 0x000fe40000010005 */
[-C--:B------:R-:W-:Y:S02]  /*2920*/  @!P0 FFMA.FTZ R78, R10, R52.reuse, -R78 ;  /* 0x000000340a4e8223 */ /* 0x080fe4000001084e */
[----:B------:R-:W-:Y:S01]  /*2930*/  @!P0 FFMA.FTZ R6, R51, R52, R6 ;  /* 0x0000003433068223 */ /* 0x000fe20000010006 */
[----:B------:R-:W-:Y:S04]  /*2940*/  @!P0 F2FP.PACK_AB R5, R5, R11 ;  /* 0x0000000b0505823e */ /* 0x000fe800000000ff */
[----:B------:R-:W-:Y:S02]  /*2950*/  @!P0 F2FP.PACK_AB R6, R6, R78 ;  /* 0x0000004e0606823e */ /* 0x000fe400000000ff */
[----:B------:R-:W-:Y:S02]  /*2960*/  @!P0 MOV R18, R5 ;  /* 0x0000000500128202 */ /* 0x000fe40000000f00 */
[----:B------:R-:W-:Y:S05]  /*2970*/  @!P0 MOV R19, R6 ;  /* 0x0000000600138202 */ /* 0x000fea0000000f00 */
[----:B------:R1:W-:Y:S02]  /*2980*/  ST.E.128 [R74.64], R16 ;  /* 0x000000104a007985 */ /* 0x0003e4000c101d0e */
.L_x_1144:
[----:B------:R-:W-:Y:S05]  /*2990*/  BSYNC B0 ;  /* 0x0000000000007941 */ /* 0x000fea0003800000 */
.L_x_1143:
[----:B------:R-:W-:Y:S01]  /*29a0*/  ISETP.GE.AND P0, PT, R36, c[0x0][0x1d4], PT ;  /* 0x0000750024007a0c */ /* 0x000fe20003f06270 */
[----:B------:R-:W-:Y:S01]  /*29b0*/  @!UPT UIADD3 URZ, URZ, URZ, URZ ;  /* 0x0000003f3f3ff290 */ /* 0x000fe2000fffe03f */
[----:B------:R-:W-:Y:S11]  /*29c0*/  BSSY B0, `(.L_x_1145) ;  /* 0x0000038000007945 */ /* 0x000ff60003800000 */
[----:B------:R-:W-:-:S05]  /*29d0*/  @P0 BRA `(.L_x_1146) ;  /* 0x0000036000000947 */ /* 0x000fca0003800000 */
[C---:B------:R-:W-:Y:S01]  /*29e0*/  LEA R50, P0, R101.reuse, R76, 0x1 ;  /* 0x0000004c65327211 */ /* 0x040fe200078008ff */
[----:B-1----:R-:W1:Y:S03]  /*29f0*/  LDS.128 R16, [R87+0xb880] ;  /* 0x00b8800057107984 */ /* 0x002e660000000c00 */
[----:B------:R-:W-:Y:S02]  /*2a00*/  LEA.HI.X R51, R101, R77, R109, 0x1, P0 ;  /* 0x0000004d65337211 */ /* 0x000fe400000f0c6d */
[----:B------:R-:W-:Y:S11]  /*2a10*/  ISETP.GE.AND P0, PT, R42, c[0x0][0x27c], PT ;  /* 0x00009f002a007a0c */ /* 0x000ff60003f06270 */
[----:B------:R-:W-:Y:S02]  /*2a20*/  @!UPT UIADD3 URZ, URZ, URZ, URZ ;  /* 0x0000003f3f3ff290 */ /* 0x000fe4000fffe03f */
[----:B------:R-:W-:Y:S01]  /*2a30*/  @!P0 HADD2.F32 R2, -RZ, R32.H0_H0 ;  /* 0x20000020ff028230 */ /* 0x000fe20000004100 */
[----:B------:R-:W-:Y:S01]  /*2a40*/  @!P0 SHF.R.U64 R6, R8, 0x10, R9 ;  /* 0x0000001008068819 */ /* 0x000fe20000001209 */
[----:B------:R-:W-:Y:S01]  /*2a50*/  @!P0 HADD2.F32 R10, -RZ, R53.H0_H0 ;  /* 0x20000035ff0a8230 */ /* 0x000fe20000004100 */
[--C-:B------:R-:W-:Y:S02]  /*2a60*/  @!P0 SHF.R.U64 R13, R54, 0x10, R55.reuse ;  /* 0x00000010360d8819 */ /* 0x100fe40000001237 */
[----:B------:R-:W-:Y:S01]  /*2a70*/  @!P0 SHF.R.U32.HI R49, RZ, 0x10, R55 ;  /* 0x00000010ff318819 */ /* 0x000fe20000011637 */
[----:B------:R-:W-:Y:S01]  /*2a80*/  @!P0 HADD2.F32 R6, -RZ, R6.H0_H0 ;  /* 0x20000006ff068230 */ /* 0x000fe20000004100 */
[----:B------:R-:W-:Y:S01]  /*2a90*/  @!P0 SHF.R.U32.HI R9, RZ, 0x10, R9 ;  /* 0x00000010ff098819 */ /* 0x000fe20000011609 */
        /* <DEDUP_REMOVED lines=10> */
[-C--:B------:R-:W-:Y:S02]  /*2b40*/  @!P0 FFMA.FTZ R55, R3, R10.reuse, -R46 ;  /* 0x0000000a03378223 */ /* 0x080fe4000001082e */
[----:B------:R-:W-:Y:S01]  /*2b50*/  @!P0 FFMA.FTZ R2, R8, R10, R2 ;  /* 0x0000000a08028223 */ /* 0x000fe20000010002 */
[----:B------:R-:W-:Y:S01]  /*2b60*/  @!P0 MOV R8, R18 ;  /* 0x0000001200088202 */ /* 0x000fe20000000f00 */
[-C--:B------:R-:W-:Y:S01]  /*2b70*/  @!P0 FMUL.FTZ R46, R11, R6.reuse ;  /* 0x000000060b2e8220 */ /* 0x080fe20000410000 */
[----:B------:R-:W-:Y:S01]  /*2b80*/  @!P0 HADD2.F32 R10, -RZ, R9.H0_H0 ;  /* 0x20000009ff0a8230 */ /* 0x000fe20000004100 */
[C---:B------:R-:W-:Y:S01]  /*2b90*/  @!P0 FMUL.FTZ R3, R5.reuse, R6 ;  /* 0x0000000605038220 */ /* 0x040fe20000410000 */
[----:B------:R-:W-:Y:S01]  /*2ba0*/  @!P0 MOV R6, R19 ;  /* 0x0000001300068202 */ /* 0x000fe20000000f00 */
[-C--:B------:R-:W-:Y:S01]  /*2bb0*/  @!P0 FFMA.FTZ R54, R5, R13.reuse, -R46 ;  /* 0x0000000d05368223 */ /* 0x080fe2000001082e */
[----:B------:R-:W-:Y:S01]  /*2bc0*/  @!P0 HADD2.F32 R5, -RZ, R32.H1_H1 ;  /* 0x30000020ff058230 */ /* 0x000fe20000004100 */
[----:B------:R-:W-:Y:S01]  /*2bd0*/  @!P0 FFMA.FTZ R3, R11, R13, R3 ;  /* 0x0000000d0b038223 */ /* 0x000fe20000010003 */
[----:B------:R-:W-:Y:S01]  /*2be0*/  @!P0 F2FP.PACK_AB R2, R2, R55 ;  /* 0x000000370202823e */ /* 0x000fe200000000ff */
[--C-:B------:R-:W-:Y:S02]  /*2bf0*/  @!P0 HADD2.F32 R32, -RZ, R8.reuse.H1_H1 ;  /* 0x30000008ff208230 */ /* 0x100fe40000004100 */
[----:B------:R-:W-:Y:S01]  /*2c00*/  @!P0 HADD2.F32 R9, -RZ, R8.H0_H0 ;  /* 0x20000008ff098230 */ /* 0x000fe20000004100 */
[----:B------:R-:W-:Y:S01]  /*2c10*/  @!P0 F2FP.PACK_AB R3, R3, R54 ;  /* 0x000000360303823e */ /* 0x000fe200000000ff */
[----:B------:R-:W-:Y:S01]  /*2c20*/  @!P0 HADD2.F32 R46, -RZ, R53.H1_H1 ;  /* 0x30000035ff2e8230 */ /* 0x000fe20000004100 */
        /* <DEDUP_REMOVED lines=17> */
.L_x_1146:
[----:B------:R-:W-:Y:S05]  /*2d40*/  BSYNC B0 ;  /* 0x0000000000007941 */ /* 0x000fea0003800000 */
.L_x_1145:
[----:B------:R-:W-:Y:S01]  /*2d50*/  ISETP.GE.AND P0, PT, R107, c[0x0][0x1d4], PT ;  /* 0x000075006b007a0c */ /* 0x000fe20003f06270 */
[----:B------:R-:W-:Y:S01]  /*2d60*/  @!UPT UIADD3 URZ, URZ, URZ, URZ ;  /* 0x0000003f3f3ff290 */ /* 0x000fe2000fffe03f */
[----:B------:R-:W-:Y:S11]  /*2d70*/  BSSY B0, `(.L_x_1147) ;  /* 0x0000038000007945 */ /* 0x000ff60003800000 */
[----:B------:R-:W-:-:S05]  /*2d80*/  @P0 BRA `(.L_x_1148) ;  /* 0x0000036000000947 */ /* 0x000fca0003800000 */
[C---:B------:R-:W-:Y:S01]  /*2d90*/  LEA R46, P0, R103.reuse, R76, 0x1 ;  /* 0x0000004c672e7211 */ /* 0x040fe200078008ff */
[----:B------:R-:W2:Y:S03]  /*2da0*/  LDS.128 R8, [R87+0xd080] ;  /* 0x00d0800057087984 */ /* 0x000ea60000000c00 */
[----:B------:R-:W-:Y:S02]  /*2db0*/  LEA.HI.X R47, R103, R77, R111, 0x1, P0 ;  /* 0x0000004d672f7211 */ /* 0x000fe400000f0c6f */
[----:B------:R-:W-:Y:S11]  /*2dc0*/  ISETP.GE.AND P0, PT, R40, c[0x0][0x27c], PT ;  /* 0x00009f0028007a0c */ /* 0x000ff60003f06270 */
[----:B------:R-:W-:Y:S02]  /*2dd0*/  @!UPT UIADD3 URZ, URZ, URZ, URZ ;  /* 0x0000003f3f3ff290 */ /* 0x000fe4000fffe03f */
[----:B------:R-:W-:Y:S01]  /*2de0*/  @!P0 HADD2.F32 R2, -RZ, R33.H0_H0 ;  /* 0x20000021ff028230 */ /* 0x000fe20000004100 */
[--C-:B------:R-:W-:Y:S01]  /*2df0*/  @!P0 SHF.R.U64 R6, R14, 0x10, R15.reuse ;  /* 0x000000100e068819 */ /* 0x100fe2000000120f */
[--C-:B-1----:R-:W-:Y:S01]  /*2e00*/  @!P0 HADD2.F32 R19, -RZ, R68.reuse.H1_H1 ;  /* 0x30000044ff138230 */ /* 0x102fe20000004100 */
[----:B------:R-:W-:Y:S01]  /*2e10*/  @!P0 SHF.R.U32.HI R14, RZ, 0x10, R15 ;  /* 0x00000010ff0e8819 */ /* 0x000fe2000001160f */
[----:B------:R-:W-:Y:S01]  /*2e20*/  @!P0 HADD2.F32 R15, -RZ, R68.H0_H0 ;  /* 0x20000044ff0f8230 */ /* 0x000fe20000004100 */
[--C-:B------:R-:W-:Y:S01]  /*2e30*/  @!P0 SHF.R.U64 R17, R56, 0x10, R57.reuse ;  /* 0x0000001038118819 */ /* 0x100fe20000001239 */
[----:B------:R-:W-:Y:S01]  /*2e40*/  @!P0 HADD2.F32 R6, -RZ, R6.H0_H0 ;  /* 0x20000006ff068230 */ /* 0x000fe20000004100 */
[----:B------:R-:W-:Y:S03]  /*2e50*/  @!P0 SHF.R.U32.HI R56, RZ, 0x10, R57 ;  /* 0x00000010ff388819 */ /* 0x000fe60000011639 */
        /* <DEDUP_REMOVED lines=9> */
[-C--:B------:R-:W-:Y:S02]  /*2ef0*/  @!P0 FFMA.FTZ R51, R3, R15.reuse, -R18 ;  /* 0x0000000f03338223 */ /* 0x080fe40000010812 */
[----:B------:R-:W-:Y:S01]  /*2f00*/  @!P0 FFMA.FTZ R2, R13, R15, R2 ;  /* 0x0000000f0d028223 */ /* 0x000fe20000010002 */
[----:B------:R-:W-:Y:S01]  /*2f10*/  @!P0 MOV R13, R10 ;  /* 0x0000000a000d8202 */ /* 0x000fe20000000f00 */
[CC--:B------:R-:W-:Y:S01]  /*2f20*/  @!P0 FMUL.FTZ R18, R16.reuse, R6.reuse ;  /* 0x0000000610128220 */ /* 0x0c0fe20000410000 */
[----:B------:R-:W-:Y:S01]  /*2f30*/  @!P0 HADD2.F32 R15, -RZ, R14.H0_H0 ;  /* 0x2000000eff0f8230 */ /* 0x000fe20000004100 */
[C---:B------:R-:W-:Y:S01]  /*2f40*/  @!P0 FMUL.FTZ R3, R5.reuse, R6 ;  /* 0x0000000605038220 */ /* 0x040fe20000410000 */
[----:B------:R-:W-:Y:S01]  /*2f50*/  @!P0 MOV R6, R11 ;  /* 0x0000000b00068202 */ /* 0x000fe20000000f00 */
[-C--:B------:R-:W-:Y:S01]  /*2f60*/  @!P0 FFMA.FTZ R50, R5, R17.reuse, -R18 ;  /* 0x0000001105328223 */ /* 0x080fe20000010812 */
[----:B------:R-:W-:Y:S01]  /*2f70*/  @!P0 HADD2.F32 R18, -RZ, R13.H1_H1 ;  /* 0x3000000dff128230 */ /* 0x000fe20000004100 */
[----:B------:R-:W-:Y:S01]  /*2f80*/  @!P0 FFMA.FTZ R3, R16, R17, R3 ;  /* 0x0000001110038223 */ /* 0x000fe20000010003 */
[----:B------:R-:W-:Y:S01]  /*2f90*/  @!P0 F2FP.PACK_AB R2, R2, R51 ;  /* 0x000000330202823e */ /* 0x000fe200000000ff */
[----:B------:R-:W-:Y:S02]  /*2fa0*/  @!P0 HADD2.F32 R5, -RZ, R33.H1_H1 ;  /* 0x30000021ff058230 */ /* 0x000fe40000004100 */
[----:B------:R-:W-:Y:S01]  /*2fb0*/  @!P0 HADD2.F32 R14, -RZ, R13.H0_H0 ;  /* 0x2000000dff0e8230 */ /* 0x000fe20000004100 */
[----:B------:R-:W-:Y:S01]  /*2fc0*/  @!P0 F2FP.PACK_AB R3, R3, R50 ;  /* 0x000000320303823e */ /* 0x000fe200000000ff */
[--C-:B------:R-:W-:Y:S01]  /*2fd0*/  @!P0 HADD2.F32 R32, -RZ, R6.reuse.H1_H1 ;  /* 0x30000006ff208230 */ /* 0x100fe20000004100 */
[----:B------:R-:W-:Y:S01]  /*2fe0*/  @!P0 MOV R8, R2 ;  /* 0x0000000200088202 */ /* 0x000fe20000000f00 */
[----:B------:R-:W-:Y:S01]  /*2ff0*/  @!P0 HADD2.F32 R13, -RZ, R6.H0_H0 ;  /* 0x20000006ff0d8230 */ /* 0x000fe20000004100 */
[----:B------:R-:W-:Y:S01]  /*3000*/  @!P0 FMUL.FTZ R6, R18, R5 ;  /* 0x0000000512068220 */ /* 0x000fe20000410000 */
[----:B------:R-:W-:Y:S01]  /*3010*/  @!P0 MOV R9, R3 ;  /* 0x0000000300098202 */ /* 0x000fe20000000f00 */
[----:B------:R-:W-:Y:S01]  /*3020*/  @!P0 FMUL.FTZ R5, R14, R5 ;  /* 0x000000050e058220 */ /* 0x000fe20000410000 */
[----:B------:R-:W-:Y:S01]  /*3030*/  @!P0 HADD2.F32 R33, -RZ, R56.H0_H0 ;  /* 0x20000038ff218230 */ /* 0x000fe20000004100 */
[----:B------:R-:W-:Y:S02]  /*3040*/  @!P0 FMUL.FTZ R49, R32, R15 ;  /* 0x0000000f20318220 */ /* 0x000fe40000410000 */
[----:B------:R-:W-:Y:S02]  /*3050*/  @!P0 FFMA.FTZ R14, R14, R19, -R6 ;  /* 0x000000130e0e8223 */ /* 0x000fe40000010806 */
[C---:B------:R-:W-:Y:S02]  /*3060*/  @!P0 FMUL.FTZ R6, R13.reuse, R15 ;  /* 0x0000000f0d068220 */ /* 0x040fe40000410000 */
        /* <DEDUP_REMOVED lines=8> */
.L_x_1148:
[----:B------:R-:W-:Y:S05]  /*30f0*/  BSYNC B0 ;  /* 0x0000000000007941 */ /* 0x000fea0003800000 */
.L_x_1147:
[----:B------:R-:W-:Y:S11]  /*3100*/  ISETP.GE.AND P0, PT, R106, c[0x0][0x1d4], PT ;  /* 0x000075006a007a0c */ /* 0x000ff60003f06270 */
[----:B------:R-:W-:Y:S02]  /*3110*/  @!UPT UIADD3 URZ, URZ, URZ, URZ ;  /* 0x0000003f3f3ff290 */ /* 0x000fe4000fffe03f */
        /* <DEDUP_REMOVED lines=8> */
[--C-:B------:R-:W-:Y:S01]  /*31a0*/  @!P0 HADD2.F32 R15, -RZ, R69.reuse.H0_H0 ;  /* 0x20000045ff0f8230 */ /* 0x100fe20000004100 */
[----:B------:R-:W-:Y:S01]  /*31b0*/  @!P0 SHF.R.U64 R17, R58, 0x10, R59 ;  /* 0x000000103a118819 */ /* 0x000fe2000000123b */
[----:B------:R-:W-:Y:S01]  /*31c0*/  @!P0 HADD2.F32 R19, -RZ, R69.H1_H1 ;  /* 0x30000045ff138230 */ /* 0x000fe20000004100 */
[----:B------:R-:W-:Y:S01]  /*31d0*/  @!P0 SHF.R.U32.HI R14, RZ, 0x10, R21 ;  /* 0x00000010ff0e8819 */ /* 0x000fe20000011615 */
[----:B------:R-:W-:Y:S01]  /*31e0*/  @!P0 HADD2.F32 R6, -RZ, R6.H0_H0 ;  /* 0x20000006ff068230 */ /* 0x000fe20000004100 */
[----:B------:R-:W-:Y:S01]  /*31f0*/  @!P0 SHF.R.U32.HI R21, RZ, 0x10, R59 ;  /* 0x00000010ff158819 */ /* 0x000fe2000001163b */
[----:B------:R-:W-:Y:S04]  /*3200*/  @!P0 HADD2.F32 R17, -RZ, R17.H0_H0 ;  /* 0x20000011ff118230 */ /* 0x000fe80000004100 */
        /* <DEDUP_REMOVED lines=20> */
[----:B------:R-:W-:Y:S02]  /*3350*/  @!P0 HADD2.F32 R5, -RZ, R35.H0_H0 ;  /* 0x20000023ff058230 */ /* 0x000fe40000004100 */
[----:B------:R-:W-:Y:S01]  /*3360*/  @!P0 HADD2.F32 R14, -RZ, R13.H0_H0 ;  /* 0x2000000dff0e8230 */ /* 0x000fe20000004100 */
[----:B------:R-:W-:Y:S01]  /*3370*/  @!P0 F2FP.PACK_AB R3, R3, R47 ;  /* 0x0000002f0303823e */ /* 0x000fe200000000ff */
[--C-:B------:R-:W-:Y:S01]  /*3380*/  @!P0 HADD2.F32 R20, -RZ, R6.reuse.H1_H1 ;  /* 0x30000006ff148230 */ /* 0x100fe20000004100 */
[----:B------:R-:W-:Y:S01]  /*3390*/  @!P0 MOV R8, R2 ;  /* 0x0000000200088202 */ /* 0x000fe20000000f00 */
[----:B------:R-:W-:Y:S01]  /*33a0*/  @!P0 HADD2.F32 R13, -RZ, R6.H0_H0 ;  /* 0x20000006ff0d8230 */ /* 0x000fe20000004100 */
[----:B------:R-:W-:Y:S01]  /*33b0*/  @!P0 FMUL.FTZ R6, R18, R5 ;  /* 0x0000000512068220 */ /* 0x000fe20000410000 */
[----:B------:R-:W-:Y:S01]  /*33c0*/  @!P0 MOV R9, R3 ;  /* 0x0000000300098202 */ /* 0x000fe20000000f00 */
[----:B------:R-:W-:Y:S02]  /*33d0*/  @!P0 FMUL.FTZ R5, R14, R5 ;  /* 0x000000050e058220 */ /* 0x000fe40000410000 */
        /* <DEDUP_REMOVED lines=11> */
.L_x_1142:
[----:B-123--:R-:W-:Y:S05]  /*3490*/  BSYNC B1 ;  /* 0x0000000000017941 */ /* 0x00efea0003800000 */
.L_x_1141:
[----:B------:R1:W2:Y:S04]  /*34a0*/  SHFL.IDX PT, R47, R99, 0x1, 0x181f ;  /* 0x00381f00632f7f89 */ /* 0x0002a800000e0000 */
[----:B------:R1:W3:Y:S01]  /*34b0*/  SHFL.IDX PT, R46, R100, 0x1, 0x181f ;  /* 0x00381f00642e7f89 */ /* 0x0002e200000e0000 */
[----:B------:R-:W-:-:S05]  /*34c0*/  @P5 BRA `(.L_x_1149) ;  /* 0x0000394000005947 */ /* 0x000fca0003800000 */
[----:B------:R-:W-:Y:S01]  /*34d0*/  ISETP.GE.AND P0, PT, R24, c[0x0][0x1d4], PT ;  /* 0x0000750018007a0c */ /* 0x000fe20003f06270 */
[----:B------:R-:W-:Y:S01]  /*34e0*/  @!UPT UIADD3 URZ, URZ, URZ, URZ ;  /* 0x0000003f3f3ff290 */ /* 0x000fe2000fffe03f */
[----:B------:R-:W-:Y:S11]  /*34f0*/  BSSY B0, `(.L_x_1150) ;  /* 0x0000038000007945 */ /* 0x000ff60003800000 */
[----:B------:R-:W-:-:S05]  /*3500*/  @P0 BRA `(.L_x_1151) ;  /* 0x0000036000000947 */ /* 0x000fca0003800000 */
[C---:B---3--:R-:W-:Y:S01]  /*3510*/  LEA R32, P0, R24.reuse, R46, 0x1 ;  /* 0x0000002e18207211 */ /* 0x048fe200078008ff */
[----:B------:R-:W3:Y:S03]  /*3520*/  LDS.128 R8, [R87+0xb080] ;  /* 0x00b0800057087984 */ /* 0x000ee60000000c00 */
[----:B--2---:R-:W-:Y:S02]  /*3530*/  LEA.HI.X R33, R24, R47, R25, 0x1, P0 ;  /* 0x0000002f18217211 */ /* 0x004fe400000f0c19 */
[----:B------:R-:W-:Y:S11]  /*3540*/  ISETP.GE.AND P0, PT, R38, c[0x0][0x27c], PT ;  /* 0x00009f0026007a0c */ /* 0x000ff60003f06270 */
[----:B------:R-:W-:Y:S02]  /*3550*/  @!UPT UIADD3 URZ, URZ, URZ, URZ ;  /* 0x0000003f3f3ff290 */ /* 0x000fe4000fffe03f */
[----:B------:R-:W-:Y:S01]  /*3560*/  @!P0 HADD2.F32 R2, -RZ, R34.H1_H1 ;  /* 0x30000022ff028230 */ /* 0x000fe20000004100 */
        /* <DEDUP_REMOVED lines=9> */
[----:B---3--:R-:W-:Y:S02]  /*3600*/  @!P0 MOV R3, R8 ;  /* 0x0000000800038202 */ /* 0x008fe40000000f00 */
        /* <DEDUP_REMOVED lines=38> */
.L_x_1151:
[----:B------:R-:W-:Y:S05]  /*3870*/  BSYNC B0 ;  /* 0x0000000000007941 */ /* 0x000fea0003800000 */
.L_x_1150:
        /* <DEDUP_REMOVED lines=58> */
.L_x_1153:
[----:B------:R-:W-:Y:S05]  /*3c20*/  BSYNC B0 ;  /* 0x0000000000007941 */ /* 0x000fea0003800000 */
.L_x_1152:
[----:B------:R-:W-:Y:S01]  /*3c30*/  ISETP.GE.AND P0, PT, R107, c[0x0][0x1d4], PT ;  /* 0x000075006b007a0c */ /* 0x000fe20003f06270 */
[----:B------:R-:W-:Y:S01]  /*3c40*/  @!UPT UIADD3 URZ, URZ, URZ, URZ ;  /* 0x0000003f3f3ff290 */ /* 0x000fe2000fffe03f */
[----:B------:R-:W-:Y:S11]  /*3c50*/  BSSY B0, `(.L_x_1154) ;  /* 0x0000038000007945 */ /* 0x000ff60003800000 */
[----:B------:R-:W-:-:S05]  /*3c60*/  @P0 BRA `(.L_x_1155) ;  /* 0x0000036000000947 */ /* 0x000fca0003800000 */
[C---:B--23--:R-:W-:Y:S01]  /*3c70*/  LEA R22, P0, R103.reuse, R46, 0x1 ;  /* 0x0000002e67167211 */ /* 0x04cfe200078008ff */
[----:B------:R-:W2:Y:S03]  /*3c80*/  LDS.128 R8, [R87+0xe080] ;  /* 0x00e0800057087984 */ /* 0x000ea60000000c00 */
        /* <DEDUP_REMOVED lines=52> */
.L_x_1155:
[----:B------:R-:W-:Y:S05]  /*3fd0*/  BSYNC B0 ;  /* 0x0000000000007941 */ /* 0x000fea0003800000 */
.L_x_1154:
        /* <DEDUP_REMOVED lines=34> */
[--C-:B------:R-:W-:Y:S01]  /*4200*/  @!P0 HADD2.F32 R18, -RZ, R13.reuse.H1_H1 ;  /* 0x3000000dff128230 */ /* 0x100fe20000004100 */
        /* <DEDUP_REMOVED lines=21> */
[----:B------:R2:W-:Y:S01]  /*4360*/  ST.E.128 [R26.64], R8 ;  /* 0x000000081a007985 */ /* 0x0005e2000c101d0e */
[----:B------:R-:W-:-:S05]  /*4370*/  BRA `(.L_x_1149) ;  /* 0x00002a9000007947 */ /* 0x000fca0003800000 */
.L_x_1136:
        /* <DEDUP_REMOVED lines=36> */
.L_x_1157:
[----:B------:R-:W-:Y:S05]  /*45c0*/  BSYNC B0 ;  /* 0x0000000000007941 */ /* 0x000fea0003800000 */
.L_x_1156:
[----:B------:R-:W-:Y:S01]  /*45d0*/  ISETP.GE.AND P5, PT, R159, R104, PT ;  /* 0x000000689f00720c */ /* 0x000fe20003fa6270 */
[----:B-----5:R-:W-:Y:S01]  /*45e0*/  IMAD.MOV.U32 R5, RZ, RZ, R63 ;  /* 0x000000ffff057224 */ /* 0x020fe200078e003f */
[----:B------:R-:W-:Y:S01]  /*45f0*/  BSSY B0, `(.L_x_1158) ;  /* 0x000003a000007945 */ /* 0x000fe20003800000 */
[----:B-1----:R-:W-:Y:S01]  /*4600*/  IMAD.MOV.U32 R3, RZ, RZ, R60 ;  /* 0x000000ffff037224 */ /* 0x002fe200078e003c */
[----:B------:R-:W-:Y:S01]  /*4610*/  CS2R R72, SRZ ;  /* 0x0000000000487805 */ /* 0x000fe2000001ff00 */
[----:B------:R-:W-:Y:S01]  /*4620*/  IMAD.MOV.U32 R2, RZ, RZ, R61 ;  /* 0x000000ffff027224 */ /* 0x000fe200078e003d */
[----:B------:R-:W-:Y:S01]  /*4630*/  CS2R R70, SRZ ;  /* 0x0000000000467805 */ /* 0x000fe2000001ff00 */
        /* <DEDUP_REMOVED lines=13> */
[----:B------:R-:W-:Y:S01]  /*4710*/  PRMT R76, R6, 0x7610, R76 ;  /* 0x00007610064c7816 */ /* 0x000fe2000000004c */
[----:B------:R-:W-:Y:S01]  /*4720*/  CS2R R34, SRZ ;  /* 0x0000000000227805 */ /* 0x000fe2000001ff00 */
[----:B------:R-:W-:Y:S01]  /*4730*/  MOV R6, R18 ;  /* 0x0000001200067202 */ /* 0x000fe20000000f00 */
[----:B------:R-:W-:Y:S01]  /*4740*/  CS2R R32, SRZ ;  /* 0x0000000000207805 */ /* 0x000fe2000001ff00 */
        /* <DEDUP_REMOVED lines=8> */
[----:B------:R-:W-:Y:S02]  /*47d0*/  CS2R R28, SRZ ;  /* 0x00000000001c7805 */ /* 0x000fe4000001ff00 */
[----:B------:R-:W-:Y:S02]  /*47e0*/  PRMT R26, R5, 0x5410, R6 ;  /* 0x00005410051a7816 */ /* 0x000fe40000000006 */
        /* <DEDUP_REMOVED lines=26> */
.L_x_1159:
[----:B------:R-:W-:Y:S05]  /*4990*/  BSYNC B0 ;  /* 0x0000000000007941 */ /* 0x000fea0003800000 */
.L_x_1158:
[----:B------:R-:W-:Y:S01]  /*49a0*/  IADD3 R85, -R86, c[0x0][0x1d4], RZ ;  /* 0x0000750056557a10 */ /* 0x000fe20007ffe1ff */
[----:B-----5:R-:W-:Y:S01]  /*49b0*/  IMAD.MOV.U32 R5, RZ, RZ, R75 ;  /* 0x000000ffff057224 */ /* 0x020fe200078e004b */
[----:B------:R2:W3:Y:S01]  /*49c0*/  SHFL.IDX PT, R89, R99, RZ, 0x181f ;  /* 0x00181fff63597589 */ /* 0x0004e200000e0000 */
[----:B-1----:R-:W-:Y:S01]  /*49d0*/  IMAD.MOV.U32 R3, RZ, RZ, R72 ;  /* 0x000000ffff037224 */ /* 0x002fe200078e0048 */
[----:B------:R-:W-:Y:S01]  /*49e0*/  BSSY B1, `(.L_x_1160) ;  /* 0x000010f000017945 */ /* 0x000fe20003800000 */
[----:B------:R-:W-:Y:S02]  /*49f0*/  IMAD.MOV.U32 R2, RZ, RZ, R73 ;  /* 0x000000ffff027224 */ /* 0x000fe400078e0049 */
[----:B------:R-:W-:Y:S01]  /*4a00*/  IMAD.MOV.U32 R6, RZ, RZ, R74 ;  /* 0x000000ffff067224 */ /* 0x000fe200078e004a */
[----:B------:R-:W-:Y:S01]  /*4a10*/  PRMT R80, R80, 0x5410, R3 ;  /* 0x0000541050507816 */ /* 0x000fe20000000003 */
[----:B------:R-:W-:Y:S01]  /*4a20*/  IMAD.MOV.U32 R3, RZ, RZ, R68 ;  /* 0x000000ffff037224 */ /* 0x000fe200078e0044 */
[----:B------:R-:W-:Y:S01]  /*4a30*/  PRMT R81, R2, 0x5410, R5 ;  /* 0x0000541002517816 */ /* 0x000fe20000000005 */
[----:B------:R2:W1:Y:S01]  /*4a40*/  SHFL.IDX PT, R88, R100, RZ, 0x181f ;  /* 0x00181fff64587589 */ /* 0x00046200000e0000 */
[----:B------:R-:W-:Y:S01]  /*4a50*/  PRMT R82, R6, 0x7610, R82 ;  /* 0x0000761006527816 */ /* 0x000fe20000000052 */
[----:B------:R-:W-:Y:S01]  /*4a60*/  IMAD.MOV.U32 R5, RZ, RZ, R71 ;  /* 0x000000ffff057224 */ /* 0x000fe200078e0047 */
[----:B------:R-:W-:Y:S01]  /*4a70*/  MOV R6, R70 ;  /* 0x0000004600067202 */ /* 0x000fe20000000f00 */
[----:B------:R-:W-:Y:S01]  /*4a80*/  IMAD.MOV.U32 R2, RZ, RZ, R69 ;  /* 0x000000ffff027224 */ /* 0x000fe200078e0045 */
[----:B------:R-:W-:Y:S01]  /*4a90*/  PRMT R78, R78, 0x5410, R3 ;  /* 0x000054104e4e7816 */ /* 0x000fe20000000003 */
[----:B------:R-:W-:Y:S01]  /*4aa0*/  IMAD.MOV.U32 R3, RZ, RZ, R32 ;  /* 0x000000ffff037224 */ /* 0x000fe200078e0020 */
[----:B------:R-:W-:Y:S02]  /*4ab0*/  PRMT R80, R6, 0x7610, R80 ;  /* 0x0000761006507816 */ /* 0x000fe40000000050 */
[----:B------:R-:W-:Y:S01]  /*4ac0*/  PRMT R79, R2, 0x5410, R5 ;  /* 0x00005410024f7816 */ /* 0x000fe20000000005 */
[----:B------:R-:W-:Y:S01]  /*4ad0*/  IMAD.MOV.U32 R5, RZ, RZ, R35 ;  /* 0x000000ffff057224 */ /* 0x000fe200078e0023 */
[----:B------:R-:W-:Y:S02]  /*4ae0*/  MOV R6, R34 ;  /* 0x0000002200067202 */ /* 0x000fe40000000f00 */
[----:B------:R-:W-:Y:S02]  /*4af0*/  MOV R2, R33 ;  /* 0x0000002100027202 */ /* 0x000fe40000000f00 */
[----:B------:R-:W-:Y:S01]  /*4b00*/  PRMT R47, R5, 0x5410, R6 ;  /* 0x00005410052f7816 */ /* 0x000fe20000000006 */
[----:B------:R-:W-:Y:S01]  /*4b10*/  IMAD.MOV.U32 R6, RZ, RZ, R30 ;  /* 0x000000ffff067224 */ /* 0x000fe200078e001e */
[----:B------:R-:W-:Y:S01]  /*4b20*/  PRMT R46, R3, 0x5410, R2 ;  /* 0x00005410032e7816 */ /* 0x000fe20000000002 */
[----:B------:R-:W-:Y:S01]  /*4b30*/  IMAD.MOV.U32 R5, RZ, RZ, R31 ;  /* 0x000000ffff057224 */ /* 0x000fe200078e001f */
[----:B------:R-:W-:Y:S01]  /*4b40*/  MOV R3, R28 ;  /* 0x0000001c00037202 */ /* 0x000fe20000000f00 */
[----:B------:R-:W-:Y:S03]  /*4b50*/  IMAD.MOV.U32 R2, RZ, RZ, R29 ;  /* 0x000000ffff027224 */ /* 0x000fe600078e001d */
[----:B------:R-:W-:Y:S02]  /*4b60*/  PRMT R44, R5, 0x5410, R6 ;  /* 0x00005410052c7816 */ /* 0x000fe40000000006 */
[----:B------:R-:W-:Y:S01]  /*4b70*/  PRMT R43, R3, 0x5410, R2 ;  /* 0x00005410032b7816 */ /* 0x000fe20000000002 */
[----:B------:R-:W-:-:S05]  /*4b80*/  @P4 BRA `(.L_x_1161) ;  /* 0x00000f4000004947 */ /* 0x000fca0003800000 */
[----:B-123--:R-:W-:Y:S01]  /*4b90*/  ISETP.GE.AND P0, PT, R24, c[0x0][0x1d4], PT ;  /* 0x0000750018007a0c */ /* 0x00efe20003f06270 */
[----:B------:R-:W-:Y:S01]  /*4ba0*/  @!UPT UIADD3 URZ, URZ, URZ, URZ ;  /* 0x0000003f3f3ff290 */ /* 0x000fe2000fffe03f */
[----:B------:R-:W-:Y:S11]  /*4bb0*/  BSSY B0, `(.L_x_1162) ;  /* 0x0000078000007945 */ /* 0x000ff60003800000 */
[----:B------:R-:W-:-:S05]  /*4bc0*/  @P0 BRA `(.L_x_1163) ;  /* 0x0000076000000947 */ /* 0x000fca0003800000 */
[----:B------:R-:W-:Y:S01]  /*4bd0*/  SEL R2, R86, R85, !P1 ;  /* 0x0000005556027207 */ /* 0x000fe20004800000 */
[----:B------:R-:W1:Y:S01]  /*4be0*/  LDS.128 R20, [R152+0xa080] ;  /* 0x00a0800098147984 */ /* 0x000e620000000c00 */
[----:B------:R-:W-:Y:S02]  /*4bf0*/  ISETP.GE.AND P0, PT, R24, c[0x0][0x27c], PT ;  /* 0x00009f0018007a0c */ /* 0x000fe40003f06270 */
[----:B------:R-:W-:Y:S04]  /*4c00*/  SHF.R.S32.HI R3, RZ, 0x1f, R2 ;  /* 0x0000001fff037819 */ /* 0x000fe80000011402 */
[----:B------:R-:W-:Y:S04]  /*4c10*/  LEA.HI R2, R3, R2, RZ, 0x4 ;  /* 0x0000000203027211 */ /* 0x000fe800078f20ff */
[----:B------:R-:W-:Y:S03]  /*4c20*/  LEA.HI.SX32 R2, R2, R84, 0x1c ;  /* 0x0000005402027211 */ /* 0x000fe600078fe2ff */
[----:B------:R-:W-:Y:S01]  /*4c30*/  @!P0 SHF.R.U64 R5, R8, 0x10, R9 ;  /* 0x0000001008058819 */ /* 0x000fe20000001209 */
[----:B------:R-:W-:Y:S01]  /*4c40*/  @!P0 HADD2.F32 R57, -RZ, R57.H0_H0 ;  /* 0x20000039ff398230 */ /* 0x000fe20000004100 */
[----:B------:R-:W-:Y:S02]  /*4c50*/  SHF.R.S32.HI R3, RZ, 0x1f, R2 ;  /* 0x0000001fff037819 */ /* 0x000fe40000011402 */
[----:B------:R-:W-:Y:S02]  /*4c60*/  SHF.L.U32 R90, R2, 0x3, RZ ;  /* 0x00000003025a7819 */ /* 0x000fe400000006ff */
[----:B------:R-:W-:Y:S02]  /*4c70*/  LEA.HI R3, R3, R2, RZ, 0x3 ;  /* 0x0000000203037211 */ /* 0x000fe400078f18ff */
[----:B------:R-:W-:Y:S02]  /*4c80*/  @!P0 SHF.R.U64 R15, R10, 0x10, R11 ;  /* 0x000000100a0f8819 */ /* 0x000fe4000000120b */
[----:B------:R-:W-:Y:S02]  /*4c90*/  SHF.R.S32.HI R2, RZ, 0x3, R3 ;  /* 0x00000003ff027819 */ /* 0x000fe40000011403 */
[----:B------:R-:W-:Y:S01]  /*4ca0*/  LOP3.LUT R3, R119, 0x38, R90, 0xf8, !PT ;  /* 0x0000003877037812 */ /* 0x000fe200078ef85a */
[----:B------:R-:W-:Y:S01]  /*4cb0*/  @!P0 HADD2.F32 R15, -RZ, R15.H0_H0 ;  /* 0x2000000fff0f8230 */ /* 0x000fe20000004100 */
[----:B------:R-:W-:Y:S01]  /*4cc0*/  @!P0 SHF.R.U64 R50, R52, 0x10, R53 ;  /* 0x0000001034328819 */ /* 0x000fe20000001235 */
[----:B------:R-:W-:Y:S01]  /*4cd0*/  IMAD R2, R2, 0xc00, R7 ;  /* 0x00000c0002027824 */ /* 0x000fe200078e0207 */
[----:B------:R-:W-:Y:S02]  /*4ce0*/  LOP3.LUT R3, R3, R158, RZ, 0x3c, !PT ;  /* 0x0000009e03037212 */ /* 0x000fe400078e3cff */
[----:B------:R-:W-:Y:S01]  /*4cf0*/  @!P0 SHF.R.U32.HI R14, RZ, 0x10, R11 ;  /* 0x00000010ff0e8819 */ /* 0x000fe2000001160b */
[----:B------:R-:W-:Y:S01]  /*4d00*/  @!P0 HADD2.F32 R11, -RZ, R51.H0_H0 ;  /* 0x20000033ff0b8230 */ /* 0x000fe20000004100 */
[----:B------:R-:W-:Y:S01]  /*4d10*/  @!P0 SHF.R.U32.HI R8, RZ, 0x10, R9 ;  /* 0x00000010ff088819 */ /* 0x000fe20000011609 */
[----:B------:R-:W-:Y:S01]  /*4d20*/  IMAD.IADD R2, R2, 0x1, R3 ;  /* 0x0000000102027824 */ /* 0x000fe200078e0203 */
[----:B------:R-:W-:Y:S01]  /*4d30*/  @!P0 HADD2.F32 R3, -RZ, R13.H0_H0 ;  /* 0x2000000dff038230 */ /* 0x000fe20000004100 */
[--C-:B------:R-:W-:Y:S01]  /*4d40*/  @!P0 SHF.R.U32.HI R59, RZ, 0x10, R55.reuse ;  /* 0x00000010ff3b8819 */ /* 0x100fe20000011637 */
[----:B------:R-:W-:Y:S01]  /*4d50*/  @!P0 HADD2.F32 R9, -RZ, R5.H0_H0 ;  /* 0x20000005ff098230 */ /* 0x000fe20000004100 */
[----:B------:R-:W-:Y:S01]  /*4d60*/  @!P0 SHF.R.U64 R55, R54, 0x10, R55 ;  /* 0x0000001036378819 */ /* 0x000fe20000001237 */
[----:B------:R-:W-:Y:S01]  /*4d70*/  @!P0 HADD2.F32 R50, -RZ, R50.H0_H0 ;  /* 0x20000032ff328230 */ /* 0x000fe20000004100 */
[----:B------:R-:W-:Y:S01]  /*4d80*/  SHF.L.U32 R2, R2, 0x1, RZ ;  /* 0x0000000102027819 */ /* 0x000fe200000006ff */
[----:B------:R-:W-:Y:S01]  /*4d90*/  @!P0 HADD2.F32 R59, -RZ, R59.H0_H0 ;  /* 0x2000003bff3b8230 */ /* 0x000fe20000004100 */
[----:B------:R-:W-:Y:S01]  /*4da0*/  @!P0 SHF.R.U32.HI R52, RZ, 0x10, R53 ;  /* 0x00000010ff348819 */ /* 0x000fe20000011635 */
[----:B------:R-:W-:Y:S02]  /*4db0*/  @!P0 HADD2.F32 R55, -RZ, R55.H0_H0 ;  /* 0x20000037ff378230 */ /* 0x000fe40000004100 */
[----:B------:R1:W2:Y:S02]  /*4dc0*/  LDS.128 R64, [R2+0xa080] ;  /* 0x00a0800002407984 */ /* 0x0002a40000000c00 */
[----:B------:R-:W-:Y:S01]  /*4dd0*/  @!P0 HADD2.F32 R52, -RZ, R52.H0_H0 ;  /* 0x20000034ff348230 */ /* 0x000fe20000004100 */
[----:B-1----:R-:W-:Y:S05]  /*4de0*/  @!P0 IMAD.MOV.U32 R2, RZ, RZ, R20 ;  /* 0x000000ffff028224 */ /* 0x002fea00078e0014 */
[--C-:B------:R-:W-:Y:S02]  /*4df0*/  @!P0 HADD2.F32 R6, -RZ, R2.reuse.H0_H0 ;  /* 0x20000002ff068230 */ /* 0x100fe40000004100 */
[----:B------:R-:W-:Y:S03]  /*4e00*/  @!P0 HADD2.F32 R5, -RZ, R2.H1_H1 ;  /* 0x30000002ff058230 */ /* 0x000fe60000004100 */
[-C--:B------:R-:W-:Y:S01]  /*4e10*/  @!P0 FMUL.FTZ R2, R6, R3.reuse ;  /* 0x0000000306028220 */ /* 0x080fe20000410000 */
[----:B--2---:R-:W-:Y:S05]  /*4e20*/  @!P0 MOV R49, R64 ;  /* 0x0000004000318202 */ /* 0x004fea0000000f00 */
[--C-:B------:R-:W-:Y:S02]  /*4e30*/  @!P0 HADD2.F32 R10, -RZ, R49.reuse.H0_H0 ;  /* 0x20000031ff0a8230 */ /* 0x100fe40000004100 */
[----:B------:R-:W-:Y:S03]  /*4e40*/  @!P0 HADD2.F32 R49, -RZ, R49.H1_H1 ;  /* 0x30000031ff318230 */ /* 0x000fe60000004100 */
[C---:B------:R-:W-:Y:S02]  /*4e50*/  @!P0 FMUL.FTZ R54, R10.reuse, R3 ;  /* 0x000000030a368220 */ /* 0x040fe40000410000 */
[-C--:B------:R-:W-:Y:S01]  /*4e60*/  @!P0 FFMA.FTZ R2, R10, R11.reuse, R2 ;  /* 0x0000000b0a028223 */ /* 0x080fe20000010002 */
[----:B------:R-:W-:Y:S01]  /*4e70*/  @!P0 HADD2.F32 R10, -RZ, R8.H0_H0 ;  /* 0x20000008ff0a8230 */ /* 0x000fe20000004100 */
[----:B------:R-:W-:Y:S01]  /*4e80*/  @!P0 FFMA.FTZ R98, R6, R11, -R54 ;  /* 0x0000000b06628223 */ /* 0x000fe20000010836 */
[----:B------:R-:W-:Y:S01]  /*4e90*/  @!P0 MOV R6, R21 ;  /* 0x0000001500068202 */ /* 0x000fe20000000f00 */
[----:B------:R-:W-:Y:S02]  /*4ea0*/  @!P0 IMAD.MOV.U32 R11, RZ, RZ, R65 ;  /* 0x000000ffff0b8224 */ /* 0x000fe400078e0041 */
[-C--:B------:R-:W-:Y:S02]  /*4eb0*/  @!P0 FMUL.FTZ R53, R49, R9.reuse ;  /* 0x0000000931358220 */ /* 0x080fe40000410000 */
[C---:B------:R-:W-:Y:S01]  /*4ec0*/  @!P0 FMUL.FTZ R3, R5.reuse, R9 ;  /* 0x0000000905038220 */ /* 0x040fe20000410000 */
[--C-:B------:R-:W-:Y:S01]  /*4ed0*/  @!P0 HADD2.F32 R9, -RZ, R6.reuse.H0_H0 ;  /* 0x20000006ff098230 */ /* 0x100fe20000004100 */
[-C--:B------:R-:W-:Y:S01]  /*4ee0*/  @!P0 FFMA.FTZ R97, R5, R50.reuse, -R53 ;  /* 0x0000003205618223 */ /* 0x080fe20000010835 */
[----:B------:R-:W-:Y:S01]  /*4ef0*/  @!P0 HADD2.F32 R5, -RZ, R13.H1_H1 ;  /* 0x3000000dff058230 */ /* 0x000fe20000004100 */
[----:B------:R-:W-:Y:S01]  /*4f00*/  @!P0 FFMA.FTZ R3, R49, R50, R3 ;  /* 0x0000003231038223 */ /* 0x000fe20000010003 */
[----:B------:R-:W-:Y:S01]  /*4f10*/  @!P0 HADD2.F32 R50, -RZ, R51.H1_H1 ;  /* 0x30000033ff328230 */ /* 0x000fe20000004100 */
[----:B------:R-:W-:Y:S01]  /*4f20*/  @!P0 IMAD.MOV.U32 R13, RZ, RZ, R67 ;  /* 0x000000ffff0d8224 */ /* 0x000fe200078e0043 */
[--C-:B------:R-:W-:Y:S02]  /*4f30*/  @!P0 HADD2.F32 R49, -RZ, R11.reuse.H0_H0 ;  /* 0x2000000bff318230 */ /* 0x100fe40000004100 */
[----:B------:R-:W-:Y:S01]  /*4f40*/  @!P0 HADD2.F32 R51, -RZ, R11.H1_H1 ;  /* 0x3000000bff338230 */ /* 0x000fe20000004100 */
[----:B------:R-:W-:Y:S01]  /*4f50*/  @!P0 F2FP.PACK_AB R2, R3, R2 ;  /* 0x000000020302823e */ /* 0x000fe200000000ff */
[----:B------:R-:W-:Y:S01]  /*4f60*/  @!P0 HADD2.F32 R8, -RZ, R6.H1_H1 ;  /* 0x30000006ff088230 */ /* 0x000fe20000004100 */
[----:B------:R-:W-:Y:S01]  /*4f70*/  @!P0 FMUL.FTZ R6, R49, R5 ;  /* 0x0000000531068220 */ /* 0x000fe20000410000 */
[--C-:B------:R-:W-:Y:S01]  /*4f80*/  @!P0 HADD2.F32 R56, -RZ, R13.reuse.H0_H0 ;  /* 0x2000000dff388230 */ /* 0x100fe20000004100 */
[----:B------:R-:W-:Y:S01]  /*4f90*/  @!P0 FMUL.FTZ R11, R51, R10 ;  /* 0x0000000a330b8220 */ /* 0x000fe20000410000 */
[----:B------:R-:W-:Y:S01]  /*4fa0*/  @!P0 MOV R64, R2 ;  /* 0x0000000200408202 */ /* 0x000fe20000000f00 */
[C---:B------:R-:W-:Y:S01]  /*4fb0*/  @!P0 FFMA.FTZ R96, R9.reuse, R50, -R6 ;  /* 0x0000003209608223 */ /* 0x040fe20000010806 */
[----:B------:R-:W-:Y:S01]  /*4fc0*/  @!P0 HADD2.F32 R58, -RZ, R13.H1_H1 ;  /* 0x3000000dff3a8230 */ /* 0x000fe20000004100 */
[C---:B------:R-:W-:Y:S01]  /*4fd0*/  @!P0 FMUL.FTZ R6, R8.reuse, R10 ;  /* 0x0000000a08068220 */ /* 0x040fe20000410000 */
[----:B------:R-:W-:Y:S01]  /*4fe0*/  @!P0 HADD2.F32 R10, -RZ, R26.H0_H0 ;  /* 0x2000001aff0a8230 */ /* 0x000fe20000004100 */
[----:B------:R-:W-:Y:S01]  /*4ff0*/  @!P0 FFMA.FTZ R95, R8, R52, -R11 ;  /* 0x00000034085f8223 */ /* 0x000fe2000001080b */
[----:B------:R-:W-:Y:S01]  /*5000*/  @!P0 MOV R8, R23 ;  /* 0x0000001700088202 */ /* 0x000fe20000000f00 */
[----:B------:R-:W-:Y:S01]  /*5010*/  @!P0 FMUL.FTZ R5, R9, R5 ;  /* 0x0000000509058220 */ /* 0x000fe20000410000 */
[----:B------:R-:W-:Y:S01]  /*5020*/  @!P0 HADD2.F32 R11, -RZ, R14.H0_H0 ;  /* 0x2000000eff0b8230 */ /* 0x000fe20000004100 */
[----:B------:R-:W-:Y:S01]  /*5030*/  @!P0 FMUL.FTZ R13, R56, R10 ;  /* 0x0000000a380d8220 */ /* 0x000fe20000410000 */
[----:B------:R-:W-:Y:S01]  /*5040*/  @!P0 HADD2.F32 R53, -RZ, R76.H0_H0 ;  /* 0x2000004cff358230 */ /* 0x000fe20000004100 */
[----:B------:R-:W-:Y:S01]  /*5050*/  @!P0 FFMA.FTZ R5, R49, R50, R5 ;  /* 0x0000003231058223 */ /* 0x000fe20000010005 */
[--C-:B------:R-:W-:Y:S01]  /*5060*/  @!P0 HADD2.F32 R9, -RZ, R8.reuse.H0_H0 ;  /* 0x20000008ff098230 */ /* 0x100fe20000004100 */
[----:B------:R-:W-:Y:S01]  /*5070*/  @!P0 FMUL.FTZ R14, R58, R11 ;  /* 0x0000000b3a0e8220 */ /* 0x000fe20000410000 */
[----:B------:R-:W-:Y:S01]  /*5080*/  @!P0 HADD2.F32 R8, -RZ, R8.H1_H1 ;  /* 0x30000008ff088230 */ /* 0x000fe20000004100 */
[----:B------:R-:W-:Y:S01]  /*5090*/  @!P0 FFMA.FTZ R6, R51, R52, R6 ;  /* 0x0000003433068223 */ /* 0x000fe20000010006 */
[----:B------:R-:W-:Y:S01]  /*50a0*/  @!P0 F2FP.PACK_AB R49, R95, R96 ;  /* 0x000000605f31823e */ /* 0x000fe200000000ff */
[C---:B------:R-:W-:Y:S01]  /*50b0*/  @!P0 FFMA.FTZ R94, R9.reuse, R57, -R13 ;  /* 0x00000039095e8223 */ /* 0x040fe2000001080d */
[----:B------:R-:W-:Y:S01]  /*50c0*/  @!P0 MOV R13, R66 ;  /* 0x00000042000d8202 */ /* 0x000fe20000000f00 */
[----:B------:R-:W-:Y:S01]  /*50d0*/  @!P0 FMUL.FTZ R10, R9, R10 ;  /* 0x0000000a090a8220 */ /* 0x000fe20000410000 */
[----:B------:R-:W-:Y:S01]  /*50e0*/  @!P0 MOV R21, R49 ;  /* 0x0000003100158202 */ /* 0x000fe20000000f00 */
[----:B------:R-:W-:Y:S01]  /*50f0*/  @!P0 IMAD.MOV.U32 R9, RZ, RZ, R22 ;  /* 0x000000ffff098224 */ /* 0x000fe200078e0016 */
[----:B------:R-:W-:Y:S01]  /*5100*/  @!P0 F2FP.PACK_AB R5, R6, R5 ;  /* 0x000000050605823e */ /* 0x000fe200000000ff */
[C---:B------:R-:W-:Y:S01]  /*5110*/  @!P0 FMUL.FTZ R11, R8.reuse, R11 ;  /* 0x0000000b080b8220 */ /* 0x040fe20000410000 */
[--C-:B------:R-:W-:Y:S01]  /*5120*/  @!P0 HADD2.F32 R54, -RZ, R13.reuse.H1_H1 ;  /* 0x3000000dff368230 */ /* 0x100fe20000004100 */
[----:B------:R-:W-:Y:S01]  /*5130*/  @!P0 FFMA.FTZ R93, R8, R59, -R14 ;  /* 0x0000003b085d8223 */ /* 0x000fe2000001080e */
[----:B------:R-:W-:Y:S01]  /*5140*/  @!P0 HADD2.F32 R8, -RZ, R26.H1_H1 ;  /* 0x3000001aff088230 */ /* 0x000fe20000004100 */
[----:B------:R-:W-:Y:S01]  /*5150*/  @!P0 IMAD.MOV.U32 R65, RZ, RZ, R5 ;  /* 0x000000ffff418224 */ /* 0x000fe200078e0005 */
[----:B------:R-:W-:Y:S01]  /*5160*/  @!P0 HADD2.F32 R26, -RZ, R13.H0_H0 ;  /* 0x2000000dff1a8230 */ /* 0x000fe20000004100 */
[----:B------:R-:W-:Y:S01]  /*5170*/  @!P0 FMUL.FTZ R91, R54, R15 ;  /* 0x0000000f365b8220 */ /* 0x000fe20000410000 */
[--C-:B------:R-:W-:Y:S02]  /*5180*/  @!P0 HADD2.F32 R14, -RZ, R9.reuse.H0_H0 ;  /* 0x20000009ff0e8230 */ /* 0x100fe40000004100 */
[----:B------:R-:W-:Y:S01]  /*5190*/  @!P0 HADD2.F32 R13, -RZ, R9.H1_H1 ;  /* 0x30000009ff0d8230 */ /* 0x000fe20000004100 */
[-C--:B------:R-:W-:Y:S02]  /*51a0*/  @!P0 FMUL.FTZ R9, R26, R8.reuse ;  /* 0x000000081a098220 */ /* 0x080fe40000410000 */
[C---:B------:R-:W-:Y:S02]  /*51b0*/  @!P0 FMUL.FTZ R8, R14.reuse, R8 ;  /* 0x000000080e088220 */ /* 0x040fe40000410000 */
[----:B------:R-:W-:Y:S01]  /*51c0*/  @!P0 FFMA.FTZ R92, R14, R53, -R9 ;  /* 0x000000350e5c8223 */ /* 0x000fe20000010809 */
[----:B------:R-:W-:Y:S01]  /*51d0*/  @!P0 F2FP.PACK_AB R14, R93, R94 ;  /* 0x0000005e5d0e823e */ /* 0x000fe200000000ff */
[----:B------:R-:W-:Y:S01]  /*51e0*/  @!P0 FMUL.FTZ R9, R13, R15 ;  /* 0x0000000f0d098220 */ /* 0x000fe20000410000 */
[----:B------:R-:W-:Y:S01]  /*51f0*/  @!P0 F2FP.PACK_AB R15, R97, R98 ;  /* 0x00000062610f823e */ /* 0x000fe200000000ff */
[----:B------:R-:W-:Y:S01]  /*5200*/  @!P0 FFMA.FTZ R8, R26, R53, R8 ;  /* 0x000000351a088223 */ /* 0x000fe20000010008 */
[----:B------:R-:W-:Y:S01]  /*5210*/  @!P0 MOV R23, R14 ;  /* 0x0000000e00178202 */ /* 0x000fe20000000f00 */
[----:B------:R-:W-:Y:S01]  /*5220*/  @!P0 FFMA.FTZ R9, R54, R55, R9 ;  /* 0x0000003736098223 */ /* 0x000fe20000010009 */
[----:B------:R-:W-:Y:S01]  /*5230*/  @!P0 MOV R20, R15 ;  /* 0x0000000f00148202 */ /* 0x000fe20000000f00 */
[----:B------:R-:W-:Y:S02]  /*5240*/  @!P0 FFMA.FTZ R10, R56, R57, R10 ;  /* 0x00000039380a8223 */ /* 0x000fe4000001000a */
[----:B------:R-:W-:Y:S01]  /*5250*/  @!P0 FFMA.FTZ R91, R13, R55, -R91 ;  /* 0x000000370d5b8223 */ /* 0x000fe2000001085b */
[----:B------:R-:W-:Y:S01]  /*5260*/  @!P0 F2FP.PACK_AB R8, R9, R8 ;  /* 0x000000080908823e */ /* 0x000fe200000000ff */
[----:B------:R-:W-:Y:S03]  /*5270*/  @!P0 FFMA.FTZ R11, R58, R59, R11 ;  /* 0x0000003b3a0b8223 */ /* 0x000fe6000001000b */
[----:B------:R-:W-:Y:S02]  /*5280*/  @!P0 F2FP.PACK_AB R13, R91, R92 ;  /* 0x0000005c5b0d823e */ /* 0x000fe400000000ff */
[----:B------:R-:W-:Y:S02]  /*5290*/  @!P0 F2FP.PACK_AB R10, R11, R10 ;  /* 0x0000000a0b0a823e */ /* 0x000fe400000000ff */
[----:B------:R-:W-:Y:S01]  /*52a0*/  @!P0 MOV R66, R8 ;  /* 0x0000000800428202 */ /* 0x000fe20000000f00 */
[----:B------:R-:W-:Y:S01]  /*52b0*/  @!P0 IMAD.MOV.U32 R22, RZ, RZ, R13 ;  /* 0x000000ffff168224 */ /* 0x000fe200078e000d */
[----:B------:R-:W-:Y:S02]  /*52c0*/  @!P0 MOV R67, R10 ;  /* 0x0000000a00438202 */ /* 0x000fe40000000f00 */
[C---:B------:R-:W-:Y:S04]  /*52d0*/  LEA R2, P0, R113.reuse, R88, 0x1 ;  /* 0x0000005871027211 */ /* 0x040fe800078008ff */
[----:B------:R-:W-:Y:S02]  /*52e0*/  LEA.HI.X R3, R113, R89, R133, 0x1, P0 ;  /* 0x0000005971037211 */ /* 0x000fe400000f0c85 */
[C---:B------:R-:W-:Y:S03]  /*52f0*/  ISETP.GE.AND P0, PT, R90.reuse, c[0x0][0x1d4], PT ;  /* 0x000075005a007a0c */ /* 0x040fe60003f06270 */
[----:B------:R1:W-:Y:S10]  /*5300*/  ST.E.128 [R2.64], R20 ;  /* 0x0000001402007985 */ /* 0x0003f4000c101d0e */
[----:B------:R-:W-:Y:S05]  /*5310*/  @!P0 IMAD.WIDE R8, R90, 0x2, R88 ;  /* 0x000000025a088825 */ /* 0x000fea00078e0258 */
[----:B------:R1:W-:Y:S02]  /*5320*/  @!P0 ST.E.128 [R8.64], R64 ;  /* 0x0000004008008985 */ /* 0x0003e4000c101d0e */
.L_x_1163:
[----:B------:R-:W-:Y:S05]  /*5330*/  BSYNC B0 ;  /* 0x0000000000007941 */ /* 0x000fea0003800000 */
.L_x_1162:
[----:B------:R-:W-:Y:S11]  /*5340*/  ISETP.GE.AND P0, PT, R36, c[0x0][0x1d4], PT ;  /* 0x0000750024007a0c */ /* 0x000ff60003f06270 */
[----:B------:R-:W-:Y:S02]  /*5350*/  @!UPT UIADD3 URZ, URZ, URZ, URZ ;  /* 0x0000003f3f3ff290 */ /* 0x000fe4000fffe03f */
[----:B------:R-:W-:-:S05]  /*5360*/  @P0 BRA `(.L_x_1161) ;  /* 0x0000076000000947 */ /* 0x000fca0003800000 */
[----:B-1----:R-:W-:Y:S01]  /*5370*/  SEL R2, R86, R85, !P2 ;  /* 0x0000005556027207 */ /* 0x002fe20005000000 */
[----:B------:R-:W1:Y:S01]  /*5380*/  LDS.128 R20, [R150+0xa080] ;  /* 0x00a0800096147984 */ /* 0x000e620000000c00 */
[----:B------:R-:W-:Y:S02]  /*5390*/  ISETP.GE.AND P0, PT, R36, c[0x0][0x27c], PT ;  /* 0x00009f0024007a0c */ /* 0x000fe40003f06270 */
[----:B------:R-:W-:Y:S04]  /*53a0*/  SHF.R.S32.HI R3, RZ, 0x1f, R2 ;  /* 0x0000001fff037819 */ /* 0x000fe80000011402 */
[----:B------:R-:W-:Y:S04]  /*53b0*/  LEA.HI R2, R3, R2, RZ, 0x4 ;  /* 0x0000000203027211 */ /* 0x000fe800078f20ff */
[----:B------:R-:W-:Y:S03]  /*53c0*/  LEA.HI.SX32 R2, R2, R83, 0x1c ;  /* 0x0000005302027211 */ /* 0x000fe600078fe2ff */
[----:B------:R-:W-:Y:S01]  /*53d0*/  @!P0 SHF.R.U64 R5, R16, 0x10, R17 ;  /* 0x0000001010058819 */ /* 0x000fe20000001211 */
[----:B------:R-:W-:Y:S01]  /*53e0*/  @!P0 HADD2.F32 R13, -RZ, R76.H1_H1 ;  /* 0x3000004cff0d8230 */ /* 0x000fe20000004100 */
[----:B------:R-:W-:Y:S01]  /*53f0*/  SHF.R.S32.HI R3, RZ, 0x1f, R2 ;  /* 0x0000001fff037819 */ /* 0x000fe20000011402 */
[----:B------:R-:W-:Y:S01]  /*5400*/  @!P0 HADD2.F32 R51, -RZ, R77.H1_H1 ;  /* 0x3000004dff338230 */ /* 0x000fe20000004100 */
[----:B------:R-:W-:Y:S01]  /*5410*/  SHF.L.U32 R54, R2, 0x3, RZ ;  /* 0x0000000302367819 */ /* 0x000fe200000006ff */
[----:B------:R-:W-:Y:S01]  /*5420*/  @!P0 HADD2.F32 R9, -RZ, R5.H0_H0 ;  /* 0x20000005ff098230 */ /* 0x000fe20000004100 */
        /* <DEDUP_REMOVED lines=13> */
[----:B------:R-:W-:Y:S02]  /*5500*/  @!P0 SHF.R.U32.HI R11, RZ, 0x10, R19 ;  /* 0x00000010ff0b8819 */ /* 0x000fe40000011613 */
[----:B------:R-:W-:Y:S01]  /*5510*/  @!P0 HADD2.F32 R19, -RZ, R26.H0_H0 ;  /* 0x2000001aff138230 */ /* 0x000fe20000004100 */
[----:B------:R-:W-:Y:S02]  /*5520*/  SHF.L.U32 R2, R2, 0x1, RZ ;  /* 0x0000000102027819 */ /* 0x000fe400000006ff */
[--C-:B------:R-:W-:Y:S01]  /*5530*/  @!P0 SHF.R.U32.HI R53, RZ, 0x10, R63.reuse ;  /* 0x00000010ff358819 */ /* 0x100fe2000001163f */
[----:B------:R-:W-:Y:S01]  /*5540*/  @!P0 HADD2.F32 R11, -RZ, R11.H0_H0 ;  /* 0x2000000bff0b8230 */ /* 0x000fe20000004100 */
[----:B------:R-:W-:Y:S01]  /*5550*/  @!P0 SHF.R.U64 R49, R62, 0x10, R63 ;  /* 0x000000103e318819 */ /* 0x000fe2000000123f */
[----:B------:R1:W2:Y:S02]  /*5560*/  LDS.128 R56, [R2+0xa080] ;  /* 0x00a0800002387984 */ /* 0x0002a40000000c00 */
[----:B------:R-:W-:Y:S02]  /*5570*/  @!P0 HADD2.F32 R53, -RZ, R53.H0_H0 ;  /* 0x20000035ff358230 */ /* 0x000fe40000004100 */
        /* <DEDUP_REMOVED lines=14> */
[CC--:B------:R-:W-:Y:S02]  /*5660*/  @!P0 FMUL.FTZ R17, R14.reuse, R9.reuse ;  /* 0x000000090e118220 */ /* 0x0c0fe40000410000 */
[C---:B------:R-:W-:Y:S01]  /*5670*/  @!P0 FMUL.FTZ R3, R5.reuse, R9 ;  /* 0x0000000905038220 */ /* 0x040fe20000410000 */
[----:B------:R-:W-:Y:S01]  /*5680*/  @!P0 HADD2.F32 R18, -RZ, R13.H1_H1 ;  /* 0x3000000dff128230 */ /* 0x000fe20000004100 */
[-C--:B------:R-:W-:Y:S01]  /*5690*/  @!P0 FFMA.FTZ R65, R5, R16.reuse, -R17 ;  /* 0x0000001005418223 */ /* 0x080fe20000010811 */
[----:B------:R-:W-:Y:S01]  /*56a0*/  @!P0 HADD2.F32 R5, -RZ, R27.H1_H1 ;  /* 0x3000001bff058230 */ /* 0x000fe20000004100 */
[----:B------:R-:W-:Y:S01]  /*56b0*/  @!P0 FFMA.FTZ R3, R14, R16, R3 ;  /* 0x000000100e038223 */ /* 0x000fe20000010003 */
[----:B------:R-:W-:Y:S01]  /*56c0*/  @!P0 HADD2.F32 R16, -RZ, R13.H0_H0 ;  /* 0x2000000dff108230 */ /* 0x000fe20000004100 */
[----:B------:R-:W-:Y:S01]  /*56d0*/  @!P0 FMUL.FTZ R14, R18, R10 ;  /* 0x0000000a120e8220 */ /* 0x000fe20000410000 */
[----:B------:R-:W-:Y:S01]  /*56e0*/  @!P0 HADD2.F32 R17, -RZ, R77.H0_H0 ;  /* 0x2000004dff118230 */ /* 0x000fe20000004100 */
[----:B------:R-:W-:Y:S01]  /*56f0*/  @!P0 IMAD.MOV.U32 R13, RZ, RZ, R59 ;  /* 0x000000ffff0d8224 */ /* 0x000fe200078e003b */
[--C-:B------:R-:W-:Y:S01]  /*5700*/  @!P0 HADD2.F32 R9, -RZ, R6.reuse.H0_H0 ;  /* 0x20000006ff098230 */ /* 0x100fe20000004100 */
[----:B------:R-:W-:Y:S01]  /*5710*/  @!P0 F2FP.PACK_AB R2, R3, R2 ;  /* 0x000000020302823e */ /* 0x000fe200000000ff */
[----:B------:R-:W-:Y:S01]  /*5720*/  @!P0 HADD2.F32 R8, -RZ, R6.H1_H1 ;  /* 0x30000006ff088230 */ /* 0x000fe20000004100 */
[-C--:B------:R-:W-:Y:S01]  /*5730*/  @!P0 FMUL.FTZ R6, R16, R5.reuse ;  /* 0x0000000510068220 */ /* 0x080fe20000410000 */
[--C-:B------:R-:W-:Y:S01]  /*5740*/  @!P0 HADD2.F32 R50, -RZ, R13.reuse.H0_H0 ;  /* 0x2000000dff328230 */ /* 0x100fe20000004100 */
[C---:B------:R-:W-:Y:S01]  /*5750*/  @!P0 FMUL.FTZ R5, R9.reuse, R5 ;  /* 0x0000000509058220 */ /* 0x040fe20000410000 */
[----:B------:R-:W-:Y:S01]  /*5760*/  @!P0 MOV R56, R2 ;  /* 0x0000000200388202 */ /* 0x000fe20000000f00 */
[----:B------:R-:W-:Y:S01]  /*5770*/  @!P0 FFMA.FTZ R64, R9, R17, -R6 ;  /* 0x0000001109408223 */ /* 0x000fe20000010806 */
[----:B------:R-:W-:Y:S01]  /*5780*/  @!P0 HADD2.F32 R52, -RZ, R13.H1_H1 ;  /* 0x3000000dff348230 */ /* 0x000fe20000004100 */
[C---:B------:R-:W-:Y:S01]  /*5790*/  @!P0 FMUL.FTZ R6, R8.reuse, R10 ;  /* 0x0000000a08068220 */ /* 0x040fe20000410000 */
[----:B------:R-:W-:Y:S01]  /*57a0*/  @!P0 HADD2.F32 R10, -RZ, R37.H0_H0 ;  /* 0x20000025ff0a8230 */ /* 0x000fe20000004100 */
[----:B------:R-:W-:Y:S01]  /*57b0*/  @!P0 FFMA.FTZ R63, R8, R19, -R14 ;  /* 0x00000013083f8223 */ /* 0x000fe2000001080e */
[----:B------:R-:W-:Y:S01]  /*57c0*/  @!P0 MOV R8, R23 ;  /* 0x0000001700088202 */ /* 0x000fe20000000f00 */
[----:B------:R-:W-:Y:S01]  /*57d0*/  @!P0 FMUL.FTZ R14, R52, R11 ;  /* 0x0000000b340e8220 */ /* 0x000fe20000410000 */
[----:B------:R-:W-:Y:S01]  /*57e0*/  @!P0 HADD2.F32 R27, -RZ, R78.H0_H0 ;  /* 0x2000004eff1b8230 */ /* 0x000fe20000004100 */
[----:B------:R-:W-:Y:S02]  /*57f0*/  @!P0 FMUL.FTZ R13, R50, R10 ;  /* 0x0000000a320d8220 */ /* 0x000fe40000410000 */
[----:B------:R-:W-:Y:S01]  /*5800*/  @!P0 FFMA.FTZ R5, R16, R17, R5 ;  /* 0x0000001110058223 */ /* 0x000fe20000010005 */
[--C-:B------:R-:W-:Y:S01]  /*5810*/  @!P0 HADD2.F32 R9, -RZ, R8.reuse.H0_H0 ;  /* 0x20000008ff098230 */ /* 0x100fe20000004100 */
[----:B------:R-:W-:Y:S01]  /*5820*/  @!P0 FFMA.FTZ R6, R18, R19, R6 ;  /* 0x0000001312068223 */ /* 0x000fe20000010006 */
[----:B------:R-:W-:Y:S01]  /*5830*/  @!P0 HADD2.F32 R8, -RZ, R8.H1_H1 ;  /* 0x30000008ff088230 */ /* 0x000fe20000004100 */
[----:B------:R-:W-:Y:S02]  /*5840*/  @!P0 F2FP.PACK_AB R16, R63, R64 ;  /* 0x000000403f10823e */ /* 0x000fe400000000ff */
[C---:B------:R-:W-:Y:S01]  /*5850*/  @!P0 FFMA.FTZ R62, R9.reuse, R51, -R13 ;  /* 0x00000033093e8223 */ /* 0x040fe2000001080d */
[----:B------:R-:W-:Y:S01]  /*5860*/  @!P0 MOV R13, R58 ;  /* 0x0000003a000d8202 */ /* 0x000fe20000000f00 */
[----:B------:R-:W-:Y:S01]  /*5870*/  @!P0 FMUL.FTZ R10, R9, R10 ;  /* 0x0000000a090a8220 */ /* 0x000fe20000410000 */
[----:B------:R-:W-:Y:S01]  /*5880*/  @!P0 MOV R21, R16 ;  /* 0x0000001000158202 */ /* 0x000fe20000000f00 */
[----:B------:R-:W-:Y:S01]  /*5890*/  @!P0 IMAD.MOV.U32 R9, RZ, RZ, R22 ;  /* 0x000000ffff098224 */ /* 0x000fe200078e0016 */
[----:B------:R-:W-:Y:S01]  /*58a0*/  @!P0 F2FP.PACK_AB R5, R6, R5 ;  /* 0x000000050605823e */ /* 0x000fe200000000ff */
[C---:B------:R-:W-:Y:S01]  /*58b0*/  @!P0 FMUL.FTZ R11, R8.reuse, R11 ;  /* 0x0000000b080b8220 */ /* 0x040fe20000410000 */
[----:B------:R-:W-:Y:S01]  /*58c0*/  @!P0 HADD2.F32 R26, -RZ, R13.H0_H0 ;  /* 0x2000000dff1a8230 */ /* 0x000fe20000004100 */
[----:B------:R-:W-:Y:S01]  /*58d0*/  @!P0 FFMA.FTZ R61, R8, R53, -R14 ;  /* 0x00000035083d8223 */ /* 0x000fe2000001080e */
[----:B------:R-:W-:Y:S01]  /*58e0*/  @!P0 HADD2.F32 R8, -RZ, R37.H1_H1 ;  /* 0x30000025ff088230 */ /* 0x000fe20000004100 */
[----:B------:R-:W-:Y:S01]  /*58f0*/  @!P0 IMAD.MOV.U32 R57, RZ, RZ, R5 ;  /* 0x000000ffff398224 */ /* 0x000fe200078e0005 */
[----:B------:R-:W-:Y:S02]  /*5900*/  @!P0 HADD2.F32 R14, -RZ, R9.H0_H0 ;  /* 0x20000009ff0e8230 */ /* 0x000fe40000004100 */
[----:B------:R-:W-:Y:S02]  /*5910*/  @!P0 HADD2.F32 R37, -RZ, R13.H1_H1 ;  /* 0x3000000dff258230 */ /* 0x000fe40000004100 */
[----:B------:R-:W-:Y:S01]  /*5920*/  @!P0 HADD2.F32 R13, -RZ, R9.H1_H1 ;  /* 0x30000009ff0d8230 */ /* 0x000fe20000004100 */
[-C--:B------:R-:W-:Y:S02]  /*5930*/  @!P0 FMUL.FTZ R9, R26, R8.reuse ;  /* 0x000000081a098220 */ /* 0x080fe40000410000 */
[C---:B------:R-:W-:Y:S02]  /*5940*/  @!P0 FMUL.FTZ R8, R14.reuse, R8 ;  /* 0x000000080e088220 */ /* 0x040fe40000410000 */
[----:B------:R-:W-:Y:S01]  /*5950*/  @!P0 FFMA.FTZ R60, R14, R27, -R9 ;  /* 0x0000001b0e3c8223 */ /* 0x000fe20000010809 */
[----:B------:R-:W-:Y:S01]  /*5960*/  @!P0 F2FP.PACK_AB R14, R61, R62 ;  /* 0x0000003e3d0e823e */ /* 0x000fe200000000ff */
[----:B------:R-:W-:Y:S02]  /*5970*/  @!P0 FMUL.FTZ R9, R13, R15 ;  /* 0x0000000f0d098220 */ /* 0x000fe40000410000 */
[----:B------:R-:W-:Y:S01]  /*5980*/  @!P0 FFMA.FTZ R8, R26, R27, R8 ;  /* 0x0000001b1a088223 */ /* 0x000fe20000010008 */
[----:B------:R-:W-:Y:S01]  /*5990*/  @!P0 MOV R23, R14 ;  /* 0x0000000e00178202 */ /* 0x000fe20000000f00 */
[----:B------:R-:W-:Y:S01]  /*59a0*/  @!P0 FMUL.FTZ R55, R37, R15 ;  /* 0x0000000f25378220 */ /* 0x000fe20000410000 */
[----:B------:R-:W-:Y:S01]  /*59b0*/  @!P0 F2FP.PACK_AB R15, R65, R66 ;  /* 0x00000042410f823e */ /* 0x000fe200000000ff */
[----:B------:R-:W-:Y:S02]  /*59c0*/  @!P0 FFMA.FTZ R9, R37, R49, R9 ;  /* 0x0000003125098223 */ /* 0x000fe40000010009 */
[----:B------:R-:W-:Y:S01]  /*59d0*/  @!P0 FFMA.FTZ R10, R50, R51, R10 ;  /* 0x00000033320a8223 */ /* 0x000fe2000001000a */
[----:B------:R-:W-:Y:S01]  /*59e0*/  @!P0 MOV R20, R15 ;  /* 0x0000000f00148202 */ /* 0x000fe20000000f00 */
        /* <DEDUP_REMOVED lines=14> */
.L_x_1161:
[----:B-123--:R-:W-:Y:S05]  /*5ad0*/  BSYNC B1 ;  /* 0x0000000000017941 */ /* 0x00efea0003800000 */
.L_x_1160:
[----:B------:R1:W2:Y:S04]  /*5ae0*/  SHFL.IDX PT, R51, R99, 0x1, 0x181f ;  /* 0x00381f0063337f89 */ /* 0x0002a800000e0000 */
[----:B------:R1:W3:Y:S01]  /*5af0*/  SHFL.IDX PT, R50, R100, 0x1, 0x181f ;  /* 0x00381f0064327f89 */ /* 0x0002e200000e0000 */
[----:B------:R-:W-:-:S05]  /*5b00*/  @P5 BRA `(.L_x_1149) ;  /* 0x0000130000005947 */ /* 0x000fca0003800000 */
[----:B------:R-:W-:Y:S01]  /*5b10*/  ISETP.GE.AND P0, PT, R24, c[0x0][0x1d4], PT ;  /* 0x0000750018007a0c */ /* 0x000fe20003f06270 */
[----:B------:R-:W-:Y:S01]  /*5b20*/  @!UPT UIADD3 URZ, URZ, URZ, URZ ;  /* 0x0000003f3f3ff290 */ /* 0x000fe2000fffe03f */
[----:B------:R-:W-:Y:S11]  /*5b30*/  BSSY B0, `(.L_x_1164) ;  /* 0x0000078000007945 */ /* 0x000ff60003800000 */
[----:B------:R-:W-:-:S05]  /*5b40*/  @P0 BRA `(.L_x_1165) ;  /* 0x0000076000000947 */ /* 0x000fca0003800000 */
[----:B------:R-:W-:Y:S01]  /*5b50*/  SEL R2, R86, R85, !P1 ;  /* 0x0000005556027207 */ /* 0x000fe20004800000 */
[----:B------:R-:W4:Y:S01]  /*5b60*/  LDS.128 R16, [R151+0xa080] ;  /* 0x00a0800097107984 */ /* 0x000f220000000c00 */
        /* <DEDUP_REMOVED lines=10> */
[----:B------:R-:W-:Y:S02]  /*5c10*/  LEA.HI R3, R3, R2, RZ, 0x3 ;  /* 0x0000000203037211 */ /* 0x000fe400078f18ff */
[----:B------:R-:W-:Y:S02]  /*5c20*/  @!P0 SHF.R.U64 R20, R68, 0x10, R69 ;  /* 0x0000001044148819 */ /* 0x000fe40000001245 */
[----:B------:R-:W-:Y:S02]  /*5c30*/  SHF.R.S32.HI R2, RZ, 0x3, R3 ;  /* 0x00000003ff027819 */ /* 0x000fe40000011403 */
[----:B------:R-:W-:Y:S01]  /*5c40*/  LOP3.LUT R3, R118, 0x38, R49, 0xf8, !PT ;  /* 0x0000003876037812 */ /* 0x000fe200078ef831 */
[----:B------:R-:W-:Y:S01]  /*5c50*/  @!P0 HADD2.F32 R20, -RZ, R20.H0_H0 ;  /* 0x20000014ff148230 */ /* 0x000fe20000004100 */
[----:B------:R-:W-:Y:S01]  /*5c60*/  @!P0 SHF.R.U32.HI R10, RZ, 0x10, R29 ;  /* 0x00000010ff0a8819 */ /* 0x000fe2000001161d */
[----:B------:R-:W-:Y:S01]  /*5c70*/  IMAD R2, R2, 0xc00, R12 ;  /* 0x00000c0002027824 */ /* 0x000fe200078e020c */
[----:B------:R-:W-:Y:S02]  /*5c80*/  LOP3.LUT R3, R3, R157, RZ, 0x3c, !PT ;  /* 0x0000009d03037212 */ /* 0x000fe400078e3cff */
[----:B------:R-:W-:Y:S01]  /*5c90*/  @!P0 SHF.R.U32.HI R23, RZ, 0x10, R69 ;  /* 0x00000010ff178819 */ /* 0x000fe20000011645 */
[----:B------:R-:W-:Y:S01]  /*5ca0*/  @!P0 HADD2.F32 R10, -RZ, R10.H0_H0 ;  /* 0x2000000aff0a8230 */ /* 0x000fe20000004100 */
[----:B------:R-:W-:Y:S01]  /*5cb0*/  @!P0 SHF.R.U32.HI R11, RZ, 0x10, R31 ;  /* 0x00000010ff0b8819 */ /* 0x000fe2000001161f */
[----:B------:R-:W-:Y:S01]  /*5cc0*/  IMAD.IADD R2, R2, 0x1, R3 ;  /* 0x0000000102027824 */ /* 0x000fe200078e0203 */
[----:B------:R-:W-:Y:S01]  /*5cd0*/  @!P0 HADD2.F32 R3, -RZ, R43.H0_H0 ;  /* 0x2000002bff038230 */ /* 0x000fe20000004100 */
[----:B------:R-:W-:Y:S01]  /*5ce0*/  @!P0 SHF.R.U64 R15, R30, 0x10, R31 ;  /* 0x000000101e0f8819 */ /* 0x000fe2000000121f */
[----:B------:R-:W-:Y:S01]  /*5cf0*/  @!P0 HADD2.F32 R23, -RZ, R23.H0_H0 ;  /* 0x20000017ff178230 */ /* 0x000fe20000004100 */
[--C-:B------:R-:W-:Y:S01]  /*5d00*/  @!P0 SHF.R.U32.HI R26, RZ, 0x10, R71.reuse ;  /* 0x00000010ff1a8819 */ /* 0x100fe20000011647 */
[----:B------:R-:W-:Y:S01]  /*5d10*/  @!P0 HADD2.F32 R31, -RZ, R79.H1_H1 ;  /* 0x3000004fff1f8230 */ /* 0x000fe20000004100 */
[----:B------:R-:W-:Y:S01]  /*5d20*/  SHF.L.U32 R2, R2, 0x1, RZ ;  /* 0x0000000102027819 */ /* 0x000fe200000006ff */
[----:B------:R-:W-:Y:S01]  /*5d30*/  @!P0 HADD2.F32 R11, -RZ, R11.H0_H0 ;  /* 0x2000000bff0b8230 */ /* 0x000fe20000004100 */
[----:B------:R-:W-:Y:S01]  /*5d40*/  @!P0 SHF.R.U64 R29, R70, 0x10, R71 ;  /* 0x00000010461d8819 */ /* 0x000fe20000001247 */
[----:B------:R-:W-:Y:S02]  /*5d50*/  @!P0 HADD2.F32 R15, -RZ, R15.H0_H0 ;  /* 0x2000000fff0f8230 */ /* 0x000fe40000004100 */
[----:B------:R4:W5:Y:S02]  /*5d60*/  LDS.128 R52, [R2+0xa080] ;  /* 0x00a0800002347984 */ /* 0x0009640000000c00 */
[----:B------:R-:W-:Y:S01]  /*5d70*/  @!P0 HADD2.F32 R29, -RZ, R29.H0_H0 ;  /* 0x2000001dff1d8230 */ /* 0x000fe20000004100 */
[----:B----4-:R-:W-:Y:S05]  /*5d80*/  @!P0 IMAD.MOV.U32 R2, RZ, RZ, R16 ;  /* 0x000000ffff028224 */ /* 0x010fea00078e0010 */
[--C-:B------:R-:W-:Y:S02]  /*5d90*/  @!P0 HADD2.F32 R6, -RZ, R2.reuse.H0_H0 ;  /* 0x20000002ff068230 */ /* 0x100fe40000004100 */
[----:B------:R-:W-:Y:S03]  /*5da0*/  @!P0 HADD2.F32 R5, -RZ, R2.H1_H1 ;  /* 0x30000002ff058230 */ /* 0x000fe60000004100 */
[-C--:B------:R-:W-:Y:S01]  /*5db0*/  @!P0 FMUL.FTZ R2, R6, R3.reuse ;  /* 0x0000000306028220 */ /* 0x080fe20000410000 */
[----:B-----5:R-:W-:Y:S05]  /*5dc0*/  @!P0 MOV R14, R52 ;  /* 0x00000034000e8202 */ /* 0x020fea0000000f00 */
[--C-:B------:R-:W-:Y:S02]  /*5dd0*/  @!P0 HADD2.F32 R9, -RZ, R14.reuse.H0_H0 ;  /* 0x2000000eff098230 */ /* 0x100fe40000004100 */
[----:B------:R-:W-:Y:S03]  /*5de0*/  @!P0 HADD2.F32 R14, -RZ, R14.H1_H1 ;  /* 0x3000000eff0e8230 */ /* 0x000fe60000004100 */
[----:B------:R-:W-:Y:S02]  /*5df0*/  @!P0 FMUL.FTZ R22, R9, R3 ;  /* 0x0000000309168220 */ /* 0x000fe40000410000 */
[-C--:B------:R-:W-:Y:S02]  /*5e00*/  @!P0 FMUL.FTZ R21, R14, R8.reuse ;  /* 0x000000080e158220 */ /* 0x080fe40000410000 */
[----:B------:R-:W-:Y:S02]  /*5e10*/  @!P0 FMUL.FTZ R3, R5, R8 ;  /* 0x0000000805038220 */ /* 0x000fe40000410000 */
[----:B------:R-:W-:Y:S02]  /*5e20*/  @!P0 IMAD.MOV.U32 R8, RZ, RZ, R53 ;  /* 0x000000ffff088224 */ /* 0x000fe400078e0035 */
[-C--:B------:R-:W-:Y:S02]  /*5e30*/  @!P0 FFMA.FTZ R2, R9, R13.reuse, R2 ;  /* 0x0000000d09028223 */ /* 0x080fe40000010002 */
[----:B------:R-:W-:Y:S01]  /*5e40*/  @!P0 FFMA.FTZ R62, R6, R13, -R22 ;  /* 0x0000000d063e8223 */ /* 0x000fe20000010816 */
[----:B------:R-:W-:Y:S01]  /*5e50*/  @!P0 MOV R6, R17 ;  /* 0x0000001100068202 */ /* 0x000fe20000000f00 */
[-C--:B------:R-:W-:Y:S01]  /*5e60*/  @!P0 FFMA.FTZ R61, R5, R20.reuse, -R21 ;  /* 0x00000014053d8223 */ /* 0x080fe20000010815 */
[----:B------:R-:W-:Y:S01]  /*5e70*/  @!P0 HADD2.F32 R5, -RZ, R43.H1_H1 ;  /* 0x3000002bff058230 */ /* 0x000fe20000004100 */
[----:B------:R-:W-:Y:S01]  /*5e80*/  @!P0 FFMA.FTZ R3, R14, R20, R3 ;  /* 0x000000140e038223 */ /* 0x000fe20000010003 */
[--C-:B------:R-:W-:Y:S01]  /*5e90*/  @!P0 HADD2.F32 R20, -RZ, R8.reuse.H0_H0 ;  /* 0x20000008ff148230 */ /* 0x100fe20000004100 */
[----:B------:R-:W-:Y:S01]  /*5ea0*/  @!P0 IMAD.MOV.U32 R13, RZ, RZ, R55 ;  /* 0x000000ffff0d8224 */ /* 0x000fe200078e0037 */
[----:B------:R-:W-:Y:S02]  /*5eb0*/  @!P0 HADD2.F32 R22, -RZ, R8.H1_H1 ;  /* 0x30000008ff168230 */ /* 0x000fe40000004100 */
[----:B------:R-:W-:Y:S01]  /*5ec0*/  @!P0 HADD2.F32 R21, -RZ, R79.H0_H0 ;  /* 0x2000004fff158230 */ /* 0x000fe20000004100 */
[----:B------:R-:W-:Y:S01]  /*5ed0*/  @!P0 F2FP.PACK_AB R2, R3, R2 ;  /* 0x000000020302823e */ /* 0x000fe200000000ff */
[--C-:B------:R-:W-:Y:S01]  /*5ee0*/  @!P0 HADD2.F32 R9, -RZ, R6.reuse.H0_H0 ;  /* 0x20000006ff098230 */ /* 0x100fe20000004100 */
[----:B------:R-:W-:Y:S01]  /*5ef0*/  @!P0 FMUL.FTZ R14, R22, R10 ;  /* 0x0000000a160e8220 */ /* 0x000fe20000410000 */
[----:B------:R-:W-:Y:S01]  /*5f00*/  @!P0 HADD2.F32 R8, -RZ, R6.H1_H1 ;  /* 0x30000006ff088230 */ /* 0x000fe20000004100 */
[-C--:B------:R-:W-:Y:S01]  /*5f10*/  @!P0 FMUL.FTZ R6, R20, R5.reuse ;  /* 0x0000000514068220 */ /* 0x080fe20000410000 */
[----:B------:R-:W-:Y:S01]  /*5f20*/  @!P0 MOV R52, R2 ;  /* 0x0000000200348202 */ /* 0x000fe20000000f00 */
[C---:B------:R-:W-:Y:S01]  /*5f30*/  @!P0 FMUL.FTZ R5, R9.reuse, R5 ;  /* 0x0000000509058220 */ /* 0x040fe20000410000 */
[--C-:B------:R-:W-:Y:S01]  /*5f40*/  @!P0 HADD2.F32 R30, -RZ, R13.reuse.H0_H0 ;  /* 0x2000000dff1e8230 */ /* 0x100fe20000004100 */
        /* <DEDUP_REMOVED lines=35> */
[C---:B------:R-:W-:Y:S01]  /*6180*/  @!P0 FMUL.FTZ R44, R28.reuse, R15 ;  /* 0x0000000f1c2c8220 */ /* 0x040fe20000410000 */
        /* <DEDUP_REMOVED lines=12> */
[C---:B---3--:R-:W-:Y:S04]  /*6250*/  LEA R2, P0, R113.reuse, R50, 0x1 ;  /* 0x0000003271027211 */ /* 0x048fe800078008ff */
[----:B--2---:R-:W-:Y:S02]  /*6260*/  LEA.HI.X R3, R113, R51, R133, 0x1, P0 ;  /* 0x0000003371037211 */ /* 0x004fe400000f0c85 */
[C---:B------:R-:W-:Y:S03]  /*6270*/  ISETP.GE.AND P0, PT, R49.reuse, c[0x0][0x1d4], PT ;  /* 0x0000750031007a0c */ /* 0x040fe60003f06270 */
[----:B------:R2:W-:Y:S10]  /*6280*/  ST.E.128 [R2.64], R16 ;  /* 0x0000001002007985 */ /* 0x0005f4000c101d0e */
[----:B------:R-:W-:Y:S05]  /*6290*/  @!P0 IMAD.WIDE R8, R49, 0x2, R50 ;  /* 0x0000000231088825 */ /* 0x000fea00078e0232 */
[----:B------:R2:W-:Y:S02]  /*62a0*/  @!P0 ST.E.128 [R8.64], R52 ;  /* 0x0000003408008985 */ /* 0x0005e4000c101d0e */
.L_x_1165:
[----:B------:R-:W-:Y:S05]  /*62b0*/  BSYNC B0 ;  /* 0x0000000000007941 */ /* 0x000fea0003800000 */
.L_x_1164:
[----:B------:R-:W-:Y:S11]  /*62c0*/  ISETP.GE.AND P0, PT, R36, c[0x0][0x1d4], PT ;  /* 0x0000750024007a0c */ /* 0x000ff60003f06270 */
[----:B------:R-:W-:Y:S02]  /*62d0*/  @!UPT UIADD3 URZ, URZ, URZ, URZ ;  /* 0x0000003f3f3ff290 */ /* 0x000fe4000fffe03f */
[----:B------:R-:W-:-:S05]  /*62e0*/  @P0 BRA `(.L_x_1149) ;  /* 0x00000b2000000947 */ /* 0x000fca0003800000 */
[----:B--2---:R-:W-:Y:S01]  /*62f0*/  SEL R2, R86, R85, !P2 ;  /* 0x0000005556027207 */ /* 0x004fe20005000000 */
[----:B------:R-:W2:Y:S01]  /*6300*/  LDS.128 R16, [R149+0xa080] ;  /* 0x00a0800095107984 */ /* 0x000ea20000000c00 */
[C---:B---3--:R-:W-:Y:S02]  /*6310*/  LEA R56, P0, R112.reuse, R50, 0x1 ;  /* 0x0000003270387211 */ /* 0x048fe400078008ff */
[----:B------:R-:W-:Y:S02]  /*6320*/  SHF.R.S32.HI R3, RZ, 0x1f, R2 ;  /* 0x0000001fff037819 */ /* 0x000fe40000011402 */
[----:B------:R-:W-:Y:S02]  /*6330*/  LEA.HI.X R57, R112, R51, R131, 0x1, P0 ;  /* 0x0000003370397211 */ /* 0x000fe400000f0c83 */
[----:B------:R-:W-:Y:S02]  /*6340*/  LEA.HI R2, R3, R2, RZ, 0x4 ;  /* 0x0000000203027211 */ /* 0x000fe400078f20ff */
[----:B------:R-:W-:Y:S02]  /*6350*/  ISETP.GE.AND P0, PT, R36, c[0x0][0x27c], PT ;  /* 0x00009f0024007a0c */ /* 0x000fe40003f06270 */
[----:B------:R-:W-:Y:S04]  /*6360*/  LEA.HI.SX32 R2, R2, R83, 0x1c ;  /* 0x0000005302027211 */ /* 0x000fe800078fe2ff */
[----:B------:R-:W-:Y:S02]  /*6370*/  SHF.R.S32.HI R3, RZ, 0x1f, R2 ;  /* 0x0000001fff037819 */ /* 0x000fe40000011402 */
[----:B------:R-:W-:Y:S02]  /*6380*/  SHF.L.U32 R37, R2, 0x3, RZ ;  /* 0x0000000302257819 */ /* 0x000fe400000006ff */
[----:B------:R-:W-:Y:S03]  /*6390*/  LEA.HI R3, R3, R2, RZ, 0x3 ;  /* 0x0000000203037211 */ /* 0x000fe600078f18ff */
[----:B------:R-:W-:Y:S01]  /*63a0*/  @!P0 SHF.R.U64 R5, R32, 0x10, R33 ;  /* 0x0000001020058819 */ /* 0x000fe20000001221 */
[----:B------:R-:W-:Y:S01]  /*63b0*/  @!P0 HADD2.F32 R13, -RZ, R80.H1_H1 ;  /* 0x30000050ff0d8230 */ /* 0x000fe20000004100 */
[----:B------:R-:W-:Y:S01]  /*63c0*/  SHF.R.S32.HI R2, RZ, 0x3, R3 ;  /* 0x00000003ff027819 */ /* 0x000fe20000011403 */
[----:B------:R-:W-:Y:S01]  /*63d0*/  @!P0 HADD2.F32 R31, -RZ, R81.H1_H1 ;  /* 0x30000051ff1f8230 */ /* 0x000fe20000004100 */
[----:B------:R-:W-:Y:S01]  /*63e0*/  LOP3.LUT R3, R118, 0x38, R37, 0xf8, !PT ;  /* 0x0000003876037812 */ /* 0x000fe200078ef825 */
[----:B------:R-:W-:Y:S01]  /*63f0*/  @!P0 HADD2.F32 R27, -RZ, R82.H0_H0 ;  /* 0x20000052ff1b8230 */ /* 0x000fe20000004100 */
[----:B------:R-:W-:Y:S01]  /*6400*/  @!P0 SHF.R.U32.HI R8, RZ, 0x10, R33 ;  /* 0x00000010ff088819 */ /* 0x000fe20000011621 */
[----:B------:R-:W-:Y:S01]  /*6410*/  IMAD R2, R2, 0xc00, R12 ;  /* 0x00000c0002027824 */ /* 0x000fe200078e020c */
[----:B------:R-:W-:Y:S01]  /*6420*/  LOP3.LUT R3, R3, R157, RZ, 0x3c, !PT ;  /* 0x0000009d03037212 */ /* 0x000fe200078e3cff */
[----:B------:R-:W-:Y:S01]  /*6430*/  @!P0 HADD2.F32 R9, -RZ, R5.H0_H0 ;  /* 0x20000005ff098230 */ /* 0x000fe20000004100 */
[--C-:B------:R-:W-:Y:S02]  /*6440*/  @!P0 SHF.R.U32.HI R11, RZ, 0x10, R35.reuse ;  /* 0x00000010ff0b8819 */ /* 0x100fe40000011623 */
[----:B------:R-:W-:Y:S01]  /*6450*/  @!P0 SHF.R.U64 R15, R34, 0x10, R35 ;  /* 0x00000010220f8819 */ /* 0x000fe20000001223 */
[----:B------:R-:W-:Y:S01]  /*6460*/  IMAD.IADD R2, R2, 0x1, R3 ;  /* 0x0000000102027824 */ /* 0x000fe200078e0203 */
[----:B------:R-:W-:Y:S01]  /*6470*/  @!P0 HADD2.F32 R3, -RZ, R46.H0_H0 ;  /* 0x2000002eff038230 */ /* 0x000fe20000004100 */
[--C-:B------:R-:W-:Y:S01]  /*6480*/  @!P0 SHF.R.U64 R20, R72, 0x10, R73.reuse ;  /* 0x0000001048148819 */ /* 0x100fe20000001249 */
[----:B------:R-:W-:Y:S01]  /*6490*/  @!P0 HADD2.F32 R11, -RZ, R11.H0_H0 ;  /* 0x2000000bff0b8230 */ /* 0x000fe20000004100 */
[----:B------:R-:W-:Y:S01]  /*64a0*/  @!P0 SHF.R.U32.HI R23, RZ, 0x10, R73 ;  /* 0x00000010ff178819 */ /* 0x000fe20000011649 */
[----:B------:R-:W-:Y:S01]  /*64b0*/  @!P0 HADD2.F32 R15, -RZ, R15.H0_H0 ;  /* 0x2000000fff0f8230 */ /* 0x000fe20000004100 */
[----:B------:R-:W-:Y:S01]  /*64c0*/  SHF.L.U32 R2, R2, 0x1, RZ ;  /* 0x0000000102027819 */ /* 0x000fe200000006ff */
[----:B------:R-:W-:Y:S01]  /*64d0*/  @!P0 HADD2.F32 R20, -RZ, R20.H0_H0 ;  /* 0x20000014ff148230 */ /* 0x000fe20000004100 */
[--C-:B------:R-:W-:Y:S01]  /*64e0*/  @!P0 SHF.R.U32.HI R33, RZ, 0x10, R75.reuse ;  /* 0x00000010ff218819 */ /* 0x100fe2000001164b */
[----:B------:R-:W-:Y:S01]  /*64f0*/  @!P0 HADD2.F32 R23, -RZ, R23.H0_H0 ;  /* 0x20000017ff178230 */ /* 0x000fe20000004100 */
[----:B------:R-:W-:Y:S01]  /*6500*/  @!P0 SHF.R.U64 R29, R74, 0x10, R75 ;  /* 0x000000104a1d8819 */ /* 0x000fe2000000124b */
[----:B------:R2:W3:Y:S02]  /*6510*/  LDS.128 R52, [R2+0xa080] ;  /* 0x00a0800002347984 */ /* 0x0004e40000000c00 */
[----:B------:R-:W-:Y:S02]  /*6520*/  @!P0 HADD2.F32 R33, -RZ, R33.H0_H0 ;  /* 0x20000021ff218230 */ /* 0x000fe40000004100 */
[----:B------:R-:W-:Y:S01]  /*6530*/  @!P0 HADD2.F32 R29, -RZ, R29.H0_H0 ;  /* 0x2000001dff1d8230 */ /* 0x000fe20000004100 */
[----:B--2---:R-:W-:Y:S05]  /*6540*/  @!P0 IMAD.MOV.U32 R2, RZ, RZ, R16 ;  /* 0x000000ffff028224 */ /* 0x004fea00078e0010 */
[--C-:B------:R-:W-:Y:S02]  /*6550*/  @!P0 HADD2.F32 R6, -RZ, R2.reuse.H0_H0 ;  /* 0x20000002ff068230 */ /* 0x100fe40000004100 */
[----:B------:R-:W-:Y:S03]  /*6560*/  @!P0 HADD2.F32 R5, -RZ, R2.H1_H1 ;  /* 0x30000002ff058230 */ /* 0x000fe60000004100 */
[-C--:B------:R-:W-:Y:S01]  /*6570*/  @!P0 FMUL.FTZ R2, R6, R3.reuse ;  /* 0x0000000306028220 */ /* 0x080fe20000410000 */
[----:B---3--:R-:W-:Y:S05]  /*6580*/  @!P0 MOV R14, R52 ;  /* 0x00000034000e8202 */ /* 0x008fea0000000f00 */
        /* <DEDUP_REMOVED lines=14> */
[--C-:B------:R-:W-:Y:S02]  /*6670*/  @!P0 HADD2.F32 R20, -RZ, R13.reuse.H0_H0 ;  /* 0x2000000dff148230 */ /* 0x100fe40000004100 */
[----:B------:R-:W-:Y:S01]  /*6680*/  @!P0 HADD2.F32 R22, -RZ, R13.H1_H1 ;  /* 0x3000000dff168230 */ /* 0x000fe20000004100 */
[----:B------:R-:W-:Y:S01]  /*6690*/  @!P0 IMAD.MOV.U32 R13, RZ, RZ, R55 ;  /* 0x000000ffff0d8224 */ /* 0x000fe200078e0037 */
[----:B------:R-:W-:Y:S01]  /*66a0*/  @!P0 HADD2.F32 R21, -RZ, R81.H0_H0 ;  /* 0x20000051ff158230 */ /* 0x000fe20000004100 */
[----:B------:R-:W-:Y:S01]  /*66b0*/  @!P0 F2FP.PACK_AB R2, R3, R2 ;  /* 0x000000020302823e */ /* 0x000fe200000000ff */
[----:B------:R-:W-:Y:S01]  /*66c0*/  @!P0 HADD2.F32 R9, -RZ, R6.H0_H0 ;  /* 0x20000006ff098230 */ /* 0x000fe20000004100 */
[----:B------:R-:W-:Y:S01]  /*66d0*/  @!P0 FMUL.FTZ R6, R20, R5 ;  /* 0x0000000514068220 */ /* 0x000fe20000410000 */
[--C-:B------:R-:W-:Y:S01]  /*66e0*/  @!P0 HADD2.F32 R30, -RZ, R13.reuse.H0_H0 ;  /* 0x2000000dff1e8230 */ /* 0x100fe20000004100 */
[----:B------:R-:W-:Y:S01]  /*66f0*/  @!P0 FMUL.FTZ R14, R22, R10 ;  /* 0x0000000a160e8220 */ /* 0x000fe20000410000 */
[----:B------:R-:W-:Y:S01]  /*6700*/  @!P0 HADD2.F32 R32, -RZ, R13.H1_H1 ;  /* 0x3000000dff208230 */ /* 0x000fe20000004100 */
[C---:B------:R-:W-:Y:S01]  /*6710*/  @!P0 FFMA.FTZ R49, R9.reuse, R21, -R6 ;  /* 0x0000001509318223 */ /* 0x040fe20000010806 */
[----:B------:R-:W-:Y:S01]  /*6720*/  @!P0 MOV R52, R2 ;  /* 0x0000000200348202 */ /* 0x000fe20000000f00 */
[C---:B------:R-:W-:Y:S01]  /*6730*/  @!P0 FMUL.FTZ R6, R8.reuse, R10 ;  /* 0x0000000a08068220 */ /* 0x040fe20000410000 */
[----:B------:R-:W-:Y:S01]  /*6740*/  @!P0 HADD2.F32 R10, -RZ, R47.H0_H0 ;  /* 0x2000002fff0a8230 */ /* 0x000fe20000004100 */
[----:B------:R-:W-:Y:S01]  /*6750*/  @!P0 FFMA.FTZ R46, R8, R23, -R14 ;  /* 0x00000017082e8223 */ /* 0x000fe2000001080e */
[----:B------:R-:W-:Y:S01]  /*6760*/  @!P0 MOV R8, R19 ;  /* 0x0000001300088202 */ /* 0x000fe20000000f00 */
[----:B------:R-:W-:Y:S02]  /*6770*/  @!P0 FMUL.FTZ R5, R9, R5 ;  /* 0x0000000509058220 */ /* 0x000fe40000410000 */
[----:B------:R-:W-:Y:S02]  /*6780*/  @!P0 FMUL.FTZ R13, R30, R10 ;  /* 0x0000000a1e0d8220 */ /* 0x000fe40000410000 */
[----:B------:R-:W-:Y:S01]  /*6790*/  @!P0 FMUL.FTZ R14, R32, R11 ;  /* 0x0000000b200e8220 */ /* 0x000fe20000410000 */
[--C-:B------:R-:W-:Y:S01]  /*67a0*/  @!P0 HADD2.F32 R9, -RZ, R8.reuse.H0_H0 ;  /* 0x20000008ff098230 */ /* 0x100fe20000004100 */
[----:B------:R-:W-:Y:S01]  /*67b0*/  @!P0 FFMA.FTZ R5, R20, R21, R5 ;  /* 0x0000001514058223 */ /* 0x000fe20000010005 */
[----:B------:R-:W-:Y:S01]  /*67c0*/  @!P0 F2FP.PACK_AB R20, R46, R49 ;  /* 0x000000312e14823e */ /* 0x000fe200000000ff */
[----:B------:R-:W-:Y:S01]  /*67d0*/  @!P0 FFMA.FTZ R6, R22, R23, R6 ;  /* 0x0000001716068223 */ /* 0x000fe20000010006 */
[----:B------:R-:W-:Y:S01]  /*67e0*/  @!P0 HADD2.F32 R8, -RZ, R8.H1_H1 ;  /* 0x30000008ff088230 */ /* 0x000fe20000004100 */
        /* <DEDUP_REMOVED lines=11> */
[----:B------:R-:W-:Y:S02]  /*68a0*/  @!P0 HADD2.F32 R28, -RZ, R13.H1_H1 ;  /* 0x3000000dff1c8230 */ /* 0x000fe40000004100 */
[--C-:B------:R-:W-:Y:S02]  /*68b0*/  @!P0 HADD2.F32 R14, -RZ, R9.reuse.H0_H0 ;  /* 0x20000009ff0e8230 */ /* 0x100fe40000004100 */
[----:B------:R-:W-:Y:S01]  /*68c0*/  @!P0 HADD2.F32 R13, -RZ, R9.H1_H1 ;  /* 0x30000009ff0d8230 */ /* 0x000fe20000004100 */
[-C--:B------:R-:W-:Y:S02]  /*68d0*/  @!P0 FMUL.FTZ R9, R26, R8.reuse ;  /* 0x000000081a098220 */ /* 0x080fe40000410000 */
[----:B------:R-:W-:Y:S02]  /*68e0*/  @!P0 FMUL.FTZ R34, R28, R15 ;  /* 0x0000000f1c228220 */ /* 0x000fe40000410000 */
[C---:B------:R-:W-:Y:S02]  /*68f0*/  @!P0 FFMA.FTZ R35, R14.reuse, R27, -R9 ;  /* 0x0000001b0e238223 */ /* 0x040fe40000010809 */
[----:B------:R-:W-:Y:S02]  /*6900*/  @!P0 FFMA.FTZ R34, R13, R29, -R34 ;  /* 0x0000001d0d228223 */ /* 0x000fe40000010822 */
[----:B------:R-:W-:Y:S01]  /*6910*/  @!P0 FMUL.FTZ R8, R14, R8 ;  /* 0x000000080e088220 */ /* 0x000fe20000410000 */
[----:B------:R-:W-:Y:S01]  /*6920*/  @!P0 F2FP.PACK_AB R14, R43, R44 ;  /* 0x0000002c2b0e823e */ /* 0x000fe200000000ff */
[----:B------:R-:W-:Y:S01]  /*6930*/  @!P0 FMUL.FTZ R9, R13, R15 ;  /* 0x0000000f0d098220 */ /* 0x000fe20000410000 */
[----:B------:R-:W-:Y:S01]  /*6940*/  @!P0 F2FP.PACK_AB R13, R34, R35 ;  /* 0x00000023220d823e */ /* 0x000fe200000000ff */
[----:B------:R-:W-:Y:S01]  /*6950*/  @!P0 FFMA.FTZ R8, R26, R27, R8 ;  /* 0x0000001b1a088223 */ /* 0x000fe20000010008 */
[----:B------:R-:W-:Y:S01]  /*6960*/  @!P0 F2FP.PACK_AB R15, R58, R59 ;  /* 0x0000003b3a0f823e */ /* 0x000fe200000000ff */
[----:B------:R-:W-:Y:S01]  /*6970*/  @!P0 FFMA.FTZ R9, R28, R29, R9 ;  /* 0x0000001d1c098223 */ /* 0x000fe20000010009 */
[----:B------:R-:W-:Y:S01]  /*6980*/  @!P0 MOV R19, R14 ;  /* 0x0000000e00138202 */ /* 0x000fe20000000f00 */
[----:B------:R-:W-:Y:S01]  /*6990*/  @!P0 FFMA.FTZ R10, R30, R31, R10 ;  /* 0x0000001f1e0a8223 */ /* 0x000fe2000001000a */
[----:B------:R-:W-:Y:S01]  /*69a0*/  @!P0 MOV R16, R15 ;  /* 0x0000000f00108202 */ /* 0x000fe20000000f00 */
[----:B------:R-:W-:Y:S01]  /*69b0*/  @!P0 IMAD.MOV.U32 R18, RZ, RZ, R13 ;  /* 0x000000ffff128224 */ /* 0x000fe200078e000d */
[----:B------:R-:W-:Y:S01]  /*69c0*/  @!P0 F2FP.PACK_AB R8, R9, R8 ;  /* 0x000000080908823e */ /* 0x000fe200000000ff */
[----:B------:R-:W-:Y:S03]  /*69d0*/  @!P0 FFMA.FTZ R11, R32, R33, R11 ;  /* 0x00000021200b8223 */ /* 0x000fe6000001000b */
        /* <DEDUP_REMOVED lines=11> */
.L_x_1135:
        /* <DEDUP_REMOVED lines=9> */
[----:B-12---:R-:W-:Y:S02]  /*6b20*/  ISETP.GE.AND P0, PT, R24, c[0x0][0x1d4], PT ;  /* 0x0000750018007a0c */ /* 0x006fe40003f06270 */
        /* <DEDUP_REMOVED lines=20> */
.L_x_1167:
[----:B-12---:R-:W-:Y:S05]  /*6c70*/  BSYNC B0 ;  /* 0x0000000000007941 */ /* 0x006fea0003800000 */
.L_x_1166:
[----:B---3--:R1:W2:Y:S01]  /*6c80*/  SHFL.IDX PT, R3, R99, 0x1, 0x181f ;  /* 0x00381f0063037f89 */ /* 0x0082a200000e0000 */
[----:B------:R-:W-:Y:S03]  /*6c90*/  ISETP.GE.AND P0, PT, R6, 0x21, PT ;  /* 0x000000210600780c */ /* 0x000fe60003f06270 */
[----:B------:R1:W3:Y:S10]  /*6ca0*/  SHFL.IDX PT, R2, R100, 0x1, 0x181f ;  /* 0x00381f0064027f89 */ /* 0x0002f400000e0000 */
[----:B------:R-:W-:-:S05]  /*6cb0*/  @!P0 BRA `(.L_x_1149) ;  /* 0x0000015000008947 */ /* 0x000fca0003800000 */
[----:B------:R-:W-:Y:S02]  /*6cc0*/  ISETP.GE.AND P0, PT, R24, c[0x0][0x1d4], PT ;  /* 0x0000750018007a0c */ /* 0x000fe40003f06270 */
[----:B------:R-:W-:Y:S11]  /*6cd0*/  ISETP.GE.AND P4, PT, R36, c[0x0][0x1d4], PT ;  /* 0x0000750024007a0c */ /* 0x000ff60003f86270 */
[----:B------:R-:W4:Y:S01]  /*6ce0*/  @!P0 LDS.128 R20, [R87+0xb080] ;  /* 0x00b0800057148984 */ /* 0x000f220000000c00 */
[CC--:B---3--:R-:W-:Y:S04]  /*6cf0*/  @!P0 LEA R8, P3, R24.reuse, R2.reuse, 0x1 ;  /* 0x0000000218088211 */ /* 0x0c8fe800078608ff */
[-C--:B--2---:R-:W-:Y:S02]  /*6d00*/  @!P0 LEA.HI.X R9, R24, R3.reuse, R25, 0x1, P3 ;  /* 0x0000000318098211 */ /* 0x084fe400018f0c19 */
        /* <DEDUP_REMOVED lines=8> */
[----:B------:R-:W2:Y:S10]  /*6d90*/  @!P4 LDS.128 R16, [R87+0xc880] ;  /* 0x00c880005710c984 */ /* 0x000eb40000000c00 */
[C---:B------:R-:W-:Y:S04]  /*6da0*/  @!P0 LEA R2, P5, R102.reuse, R2, 0x1 ;  /* 0x0000000266028211 */ /* 0x040fe800078a08ff */
[----:B------:R-:W-:Y:S01]  /*6db0*/  @!P0 LEA.HI.X R3, R102, R3, R110, 0x1, P5 ;  /* 0x0000000366038211 */ /* 0x000fe200028f0c6e */
[----:B--2---:R-:W-:Y:S04]  /*6dc0*/  @!P4 ST.E.128 [R14.64], R16 ;  /* 0x000000100e00c985 */ /* 0x004fe8000c101d0e */
[----:B------:R-:W2:Y:S04]  /*6dd0*/  @!P3 LDS.128 R16, [R87+0xe080] ;  /* 0x00e080005710b984 */ /* 0x000ea80000000c00 */
[----:B--2---:R-:W-:Y:S04]  /*6de0*/  @!P3 ST.E.128 [R10.64], R16 ;  /* 0x000000100a00b985 */ /* 0x004fe8000c101d0e */
[----:B------:R-:W2:Y:S04]  /*6df0*/  @!P0 LDS.128 R8, [R87+0xf880] ;  /* 0x00f8800057088984 */ /* 0x000ea80000000c00 */
[----:B--2---:R2:W-:Y:S02]  /*6e00*/  @!P0 ST.E.128 [R2.64], R8 ;  /* 0x0000000802008985 */ /* 0x0045e4000c101d0e */
.L_x_1149:
[----:B------:R-:W-:Y:S05]  /*6e10*/  BSYNC B2 ;  /* 0x0000000000027941 */ /* 0x000fea0003800000 */
.L_x_1134:
[----:B--23--:R-:W-:Y:S01]  /*6e20*/  IMAD.IADD R2, R104, 0x1, -R45 ;  /* 0x0000000168027824 */ /* 0x00cfe200078e0a2d */
[----:B------:R-:W-:Y:S01]  /*6e30*/  P2R R14, PR, RZ, 0x2 ;  /* 0x00000002ff0e7803 */ /* 0x000fe20000000000 */
[----:B------:R-:W-:Y:S01]  /*6e40*/  IMAD.WIDE R8, R48, 0x30, R140 ;  /* 0x0000003030087825 */ /* 0x000fe200078e028c */
[----:B------:R-:W-:Y:S01]  /*6e50*/  ISETP.NE.AND P1, PT, R117, RZ, PT ;  /* 0x000000ff7500720c */ /* 0x000fe20003f25270 */
[----:B------:R-:W-:Y:S01]  /*6e60*/  BSSY B0, `(.L_x_1168) ;  /* 0x000004c000007945 */ /* 0x000fe20003800000 */
[----:B------:R-:W-:Y:S01]  /*6e70*/  ISETP.GE.AND P3, PT, R2, 0x21, PT ;  /* 0x000000210200780c */ /* 0x000fe20003f66270 */
[----:B------:R-:W-:Y:S01]  /*6e80*/  IMAD R6, R116, c[0x0][0x218], RZ ;  /* 0x0000860074067a24 */ /* 0x000fe200078e02ff */
[----:B------:R-:W-:Y:S02]  /*6e90*/  ISETP.NE.AND P6, PT, R139, RZ, PT ;  /* 0x000000ff8b00720c */ /* 0x000fe40003fc5270 */
[----:B------:R-:W-:Y:S01]  /*6ea0*/  ISETP.NE.AND P5, PT, R138, RZ, PT ;  /* 0x000000ff8a00720c */ /* 0x000fe20003fa5270 */
[----:B------:R-:W-:Y:S08]  /*6eb0*/  IMAD R6, R105, c[0x0][0x21c], R6 ;  /* 0x0000870069067a24 */ /* 0x000ff000078e0206 */
[----:B------:R-:W-:Y:S01]  /*6ec0*/  @P3 IADD3 R13, P0, R8, 0x20, RZ ;  /* 0x00000020080d3810 */ /* 0x000fe20007f1e0ff */
[--C-:B------:R-:W-:Y:S04]  /*6ed0*/  @P3 IMAD.MOV.U32 R11, RZ, RZ, R130.reuse ;  /* 0x000000ffff0b3224 */ /* 0x100fe800078e0082 */
[----:B------:R-:W-:Y:S01]  /*6ee0*/  @P3 IMAD.X R10, RZ, RZ, R9, P0 ;  /* 0x000000ffff0a3224 */ /* 0x000fe200000e0609 */
[----:B------:R-:W-:Y:S11]  /*6ef0*/  ISETP.GE.AND P0, PT, R2, 0x1, PT ;  /* 0x000000010200780c */ /* 0x000ff60003f06270 */
[----:B------:R-:W-:Y:S02]  /*6f00*/  @!UPT UIADD3 URZ, URZ, URZ, URZ ;  /* 0x0000003f3f3ff290 */ /* 0x000fe4000fffe03f */
[----:B------:R-:W-:Y:S01]  /*6f10*/  @P0 MOV R2, R120 ;  /* 0x0000007800020202 */ /* 0x000fe20000000f00 */
[----:B------:R-:W-:Y:S02]  /*6f20*/  @P0 IMAD R5, R9, c[0x0][0x258], RZ ;  /* 0x0000960009050a24 */ /* 0x000fe400078e02ff */
[----:B------:R-:W-:Y:S04]  /*6f30*/  @P0 IMAD.MOV.U32 R3, RZ, RZ, R130 ;  /* 0x000000ffff030224 */ /* 0x000fe800078e0082 */
[C---:B------:R-:W-:Y:S04]  /*6f40*/  @P0 IMAD.WIDE.U32 R2, R8.reuse, c[0x0][0x258], R2 ;  /* 0x0000960008020a25 */ /* 0x040fe800078e0002 */
[----:B------:R-:W-:Y:S05]  /*6f50*/  @P0 IMAD R8, R8, c[0x0][0x25c], R5 ;  /* 0x0000970008080a24 */ /* 0x000fea00078e0205 */
[----:B------:R-:W-:Y:S02]  /*6f60*/  @P0 IADD3 R3, R3, R8, RZ ;  /* 0x0000000803030210 */ /* 0x000fe40007ffe0ff */
[C---:B------:R-:W-:Y:S04]  /*6f70*/  @P0 LEA R8, P4, R2.reuse, c[0x0][0x250], 0x1 ;  /* 0x0000940002080a11 */ /* 0x040fe800078808ff */
[----:B------:R-:W-:Y:S01]  /*6f80*/  @P0 LEA.HI.X R9, R2, c[0x0][0x254], R3, 0x1, P4 ;  /* 0x0000950002090a11 */ /* 0x000fe200020f0c03 */
[----:B------:R-:W-:Y:S04]  /*6f90*/  IMAD R2, R115, c[0x0][0x208], RZ ;  /* 0x0000820073027a24 */ /* 0x000fe800078e02ff */
[----:B------:R-:W-:Y:S01]  /*6fa0*/  @!PT LDS RZ, [RZ] ;  /* 0x00000000fffff984 */ /* 0x000fe20000000800 */
[----:B------:R-:W-:Y:S01]  /*6fb0*/  @!PT LDS RZ, [RZ] ;  /* 0x00000000fffff984 */ /* 0x000fe20000000800 */
[----:B------:R-:W-:Y:S01]  /*6fc0*/  @!PT LDS RZ, [RZ] ;  /* 0x00000000fffff984 */ /* 0x000fe20000000800 */
[----:B------:R2:W-:Y:S01]  /*6fd0*/  @P0 LDGSTS.E.BYPASS.LTC128B.128 [R87+0x4080], [R8.64], !P1 ;  /* 0x0408000008570fae */ /* 0x0005e2000c901d4e */
[C---:B------:R-:W-:Y:S02]  /*6fe0*/  IMAD R5, R108.reuse, c[0x0][0x20c], R2 ;  /* 0x000083006c057a24 */ /* 0x040fe400078e0202 */
[----:B------:R-:W-:Y:S04]  /*6ff0*/  IMAD.WIDE.U32 R2, R108, c[0x0][0x208], RZ ;  /* 0x000082006c027a25 */ /* 0x000fe800078e00ff */
[----:B------:R-:W-:Y:S04]  /*7000*/  IMAD.IADD R3, R3, 0x1, R5 ;  /* 0x0000000103037824 */ /* 0x000fe800078e0205 */
[----:B------:R-:W-:Y:S05]  /*7010*/  IMAD.WIDE.U32 R2, R105, c[0x0][0x218], R2 ;  /* 0x0000860069027a25 */ /* 0x000fea00078e0002 */
[----:B------:R-:W-:Y:S01]  /*7020*/  IADD3 R5, P4, R160, R2, RZ ;  /* 0x00000002a0057210 */ /* 0x000fe20007f9e0ff */
[----:B------:R-:W-:Y:S01]  /*7030*/  @P3 IMAD R2, R10, c[0x0][0x258], RZ ;  /* 0x000096000a023a24 */ /* 0x000fe200078e02ff */
[----:B------:R-:W-:Y:S02]  /*7040*/  @P3 MOV R10, R120 ;  /* 0x00000078000a3202 */ /* 0x000fe40000000f00 */
[----:B------:R-:W-:Y:S01]  /*7050*/  IADD3.X R6, R154, R3, R6, P4, !PT ;  /* 0x000000039a067210 */ /* 0x000fe200027fe406 */
[C---:B------:R-:W-:Y:S02]  /*7060*/  @P3 IMAD R2, R13.reuse, c[0x0][0x25c], R2 ;  /* 0x000097000d023a24 */ /* 0x040fe400078e0202 */
[----:B------:R-:W-:Y:S05]  /*7070*/  @P3 IMAD.WIDE.U32 R10, R13, c[0x0][0x258], R10 ;  /* 0x000096000d0a3a25 */ /* 0x000fea00078e000a */
[----:B------:R-:W-:Y:S02]  /*7080*/  @P3 IADD3 R3, R11, R2, RZ ;  /* 0x000000020b033210 */ /* 0x000fe40007ffe0ff */
[C---:B------:R-:W-:Y:S04]  /*7090*/  @P3 LEA R2, P4, R10.reuse, c[0x0][0x250], 0x1 ;  /* 0x000094000a023a11 */ /* 0x040fe800078808ff */
[----:B------:R-:W-:Y:S02]  /*70a0*/  @P3 LEA.HI.X R3, R10, c[0x0][0x254], R3, 0x1, P4 ;  /* 0x000095000a033a11 */ /* 0x000fe400020f0c03 */
[C---:B------:R-:W-:Y:S04]  /*70b0*/  LEA R13, P4, R5.reuse, c[0x0][0x1f8], 0x1 ;  /* 0x00007e00050d7a11 */ /* 0x040fe800078808ff */
[----:B------:R-:W-:Y:S02]  /*70c0*/  LEA.HI.X R6, R5, c[0x0][0x1fc], R6, 0x1, P4 ;  /* 0x00007f0005067a11 */ /* 0x000fe400020f0c06 */
[----:B------:R-:W-:Y:S11]  /*70d0*/  ISETP.NE.AND P4, PT, R137, RZ, PT ;  /* 0x000000ff8900720c */ /* 0x000ff60003f85270 */
[----:B------:R-:W-:Y:S02]  /*70e0*/  @!UPT UIADD3 URZ, URZ, URZ, URZ ;  /* 0x0000003f3f3ff290 */ /* 0x000fe4000fffe03f */
        /* <DEDUP_REMOVED lines=9> */
[----:B---3--:R2:W3:Y:S01]  /*7180*/  SHFL.IDX PT, R2, R13, RZ, 0x181f ;  /* 0x00181fff0d027589 */ /* 0x0084e200000e0000 */
[----:B------:R-:W-:Y:S04]  /*7190*/  DEPBAR.LE SB0, 0x0 ;  /* 0x000080000000791a */ /* 0x000fe80000000000 */
[----:B------:R2:W4:Y:S04]  /*71a0*/  SHFL.IDX PT, R3, R6, RZ, 0x181f ;  /* 0x00181fff06037589 */ /* 0x00052800000e0000 */
[----:B------:R-:W-:Y:S06]  /*71b0*/  BAR.SYNC.DEFER_BLOCKING 0x0 ;  /* 0x0000000000007b1d */ /* 0x000fec0000010000 */
[----:B------:R-:W-:-:S05]  /*71c0*/  @!P0 BRA `(.L_x_1169) ;  /* 0x0000015000008947 */ /* 0x000fca0003800000 */
[----:B------:R-:W-:Y:S02]  /*71d0*/  ISETP.GE.AND P0, PT, R24, c[0x0][0x1d4], PT ;  /* 0x0000750018007a0c */ /* 0x000fe40003f06270 */
[----:B------:R-:W-:Y:S11]  /*71e0*/  ISETP.GE.AND P5, PT, R36, c[0x0][0x1d4], PT ;  /* 0x0000750024007a0c */ /* 0x000ff60003fa6270 */
[----:B------:R-:W5:Y:S01]  /*71f0*/  @!P0 LDS.128 R20, [R87+0x4080] ;  /* 0x0040800057148984 */ /* 0x000f620000000c00 */
[CC--:B--23--:R-:W-:Y:S04]  /*7200*/  @!P0 LEA R8, P4, R24.reuse, R2.reuse, 0x1 ;  /* 0x0000000218088211 */ /* 0x0ccfe800078808ff */
[-C--:B----4-:R-:W-:Y:S02]  /*7210*/  @!P0 LEA.HI.X R9, R24, R3.reuse, R25, 0x1, P4 ;  /* 0x0000000318098211 */ /* 0x090fe400020f0c19 */
[CC--:B------:R-:W-:Y:S04]  /*7220*/  @!P5 LEA R14, P4, R101.reuse, R2.reuse, 0x1 ;  /* 0x00000002650ed211 */ /* 0x0c0fe800078808ff */
[-C--:B------:R-:W-:Y:S02]  /*7230*/  @!P5 LEA.HI.X R15, R101, R3.reuse, R109, 0x1, P4 ;  /* 0x00000003650fd211 */ /* 0x080fe400020f0c6d */
[----:B------:R-:W-:Y:S11]  /*7240*/  ISETP.GE.AND P4, PT, R107, c[0x0][0x1d4], PT ;  /* 0x000075006b007a0c */ /* 0x000ff60003f86270 */
[----:B------:R-:W-:Y:S02]  /*7250*/  @!UPT UIADD3 URZ, URZ, URZ, URZ ;  /* 0x0000003f3f3ff290 */ /* 0x000fe4000fffe03f */
[CC--:B------:R-:W-:Y:S04]  /*7260*/  @!P4 LEA R10, P6, R103.reuse, R2.reuse, 0x1 ;  /* 0x00000002670ac211 */ /* 0x0c0fe800078c08ff */
[-C--:B------:R-:W-:Y:S01]  /*7270*/  @!P4 LEA.HI.X R11, R103, R3.reuse, R111, 0x1, P6 ;  /* 0x00000003670bc211 */ /* 0x080fe200030f0c6f */
[----:B-----5:R-:W-:Y:S01]  /*7280*/  @!P0 ST.E.128 [R8.64], R20 ;  /* 0x0000001408008985 */ /* 0x020fe2000c101d0e */
        /* <DEDUP_REMOVED lines=9> */
.L_x_1169:
[----:B------:R-:W-:Y:S05]  /*7320*/  BSYNC B0 ;  /* 0x0000000000007941 */ /* 0x000fea0003800000 */
.L_x_1168:
[----:B--2-4-:R2:W4:Y:S01]  /*7330*/  SHFL.IDX PT, R3, R6, 0x1, 0x181f ;  /* 0x00381f0006037f89 */ /* 0x01452200000e0000 */
[----:B------:R-:W-:Y:S03]  /*7340*/  BSSY B0, `(.L_x_1170) ;  /* 0x0000018000007945 */ /* 0x000fe60003800000 */
[----:B---3--:R2:W3:Y:S01]  /*7350*/  SHFL.IDX PT, R2, R13, 0x1, 0x181f ;  /* 0x00381f000d027f89 */ /* 0x0084e200000e0000 */
[----:B------:R-:W-:-:S05]  /*7360*/  @!P3 BRA `(.L_x_1171) ;  /* 0x000001500000b947 */ /* 0x000fca0003800000 */
[----:B------:R-:W-:Y:S02]  /*7370*/  ISETP.GE.AND P0, PT, R24, c[0x0][0x1d4], PT ;  /* 0x0000750018007a0c */ /* 0x000fe40003f06270 */
[----:B------:R-:W-:Y:S11]  /*7380*/  ISETP.GE.AND P4, PT, R36, c[0x0][0x1d4], PT ;  /* 0x0000750024007a0c */ /* 0x000ff60003f86270 */
[----:B------:R-:W5:Y:S01]  /*7390*/  @!P0 LDS.128 R20, [R87+0x5080] ;  /* 0x0050800057148984 */ /* 0x000f620000000c00 */
[CC--:B---3--:R-:W-:Y:S04]  /*73a0*/  @!P0 LEA R8, P3, R24.reuse, R2.reuse, 0x1 ;  /* 0x0000000218088211 */ /* 0x0c8fe800078608ff */
        /* <DEDUP_REMOVED lines=9> */
[----:B------:R-:W3:Y:S10]  /*7440*/  @!P4 LDS.128 R16, [R87+0x6880] ;  /* 0x006880005710c984 */ /* 0x000ef40000000c00 */
[C---:B------:R-:W-:Y:S04]  /*7450*/  @!P0 LEA R2, P5, R102.reuse, R2, 0x1 ;  /* 0x0000000266028211 */ /* 0x040fe800078a08ff */
[----:B------:R-:W-:Y:S01]  /*7460*/  @!P0 LEA.HI.X R3, R102, R3, R110, 0x1, P5 ;  /* 0x0000000366038211 */ /* 0x000fe200028f0c6e */
[----:B---3--:R-:W-:Y:S04]  /*7470*/  @!P4 ST.E.128 [R14.64], R16 ;  /* 0x000000100e00c985 */ /* 0x008fe8000c101d0e */
[----:B------:R-:W3:Y:S04]  /*7480*/  @!P3 LDS.128 R16, [R87+0x8080] ;  /* 0x008080005710b984 */ /* 0x000ee80000000c00 */
[----:B---3--:R-:W-:Y:S04]  /*7490*/  @!P3 ST.E.128 [R10.64], R16 ;  /* 0x000000100a00b985 */ /* 0x008fe8000c101d0e */
[----:B------:R-:W3:Y:S04]  /*74a0*/  @!P0 LDS.128 R8, [R87+0x9880] ;  /* 0x0098800057088984 */ /* 0x000ee80000000c00 */
[----:B---3--:R3:W-:Y:S02]  /*74b0*/  @!P0 ST.E.128 [R2.64], R8 ;  /* 0x0000000802008985 */ /* 0x0087e4000c101d0e */
.L_x_1171:
[----:B------:R-:W-:Y:S05]  /*74c0*/  BSYNC B0 ;  /* 0x0000000000007941 */ /* 0x000fea0003800000 */
.L_x_1170:
[----:B------:R-:W-:Y:S11]  /*74d0*/  ISETP.GT.AND P5, PT, R48, R148, PT ;  /* 0x000000943000720c */ /* 0x000ff60003fa4270 */
[----:B------:R-:W-:Y:S02]  /*74e0*/  @!UPT UIADD3 URZ, URZ, URZ, URZ ;  /* 0x0000003f3f3ff290 */ /* 0x000fe4000fffe03f */
[----:B------:R-:W-:-:S05]  /*74f0*/  @!P5 BRA `(.L_x_1172) ;  /* 0x000002600000d947 */ /* 0x000fca0003800000 */
[----:B------:R-:W-:Y:S01]  /*7500*/  IADD3 R5, R48, -0x1, RZ ;  /* 0xffffffff30057810 */ /* 0x000fe20007ffe0ff */
[----:B---3--:R-:W-:Y:S01]  /*7510*/  IMAD.MOV.U32 R2, RZ, RZ, R144 ;  /* 0x000000ffff027224 */ /* 0x008fe200078e0090 */
[----:B------:R-:W-:Y:S01]  /*7520*/  ISETP.GE.AND P3, PT, R114, 0x1, PT ;  /* 0x000000017200780c */ /* 0x000fe20003f66270 */
[----:B----4-:R-:W-:Y:S01]  /*7530*/  IMAD.MOV.U32 R3, RZ, RZ, R143 ;  /* 0x000000ffff037224 */ /* 0x010fe200078e008f */
[----:B------:R-:W-:Y:S01]  /*7540*/  SHF.R.S32.HI R8, RZ, 0x1f, R5 ;  /* 0x0000001fff087819 */ /* 0x000fe20000011405 */
[C---:B--2---:R-:W-:Y:S01]  /*7550*/  IMAD R6, R5.reuse, UR8, RZ ;  /* 0x0000000805067c24 */ /* 0x044fe2000f8e02ff */
        /* <DEDUP_REMOVED lines=32> */
.L_x_1172:
[----:B------:R-:W0:Y:S01]  /*7760*/  LDGDEPBAR ;  /* 0x00000000000079af */ /* 0x000e220000000000 */
[----:B------:R-:W-:Y:S01]  /*7770*/  IADD3 R48, R48, -0x1, RZ ;  /* 0xffffffff30307810 */ /* 0x000fe20007ffe0ff */
[----:B------:R-:W-:-:S05]  /*7780*/  @P5 BRA `(.L_x_1173) ;  /* 0xffffa28000005947 */ /* 0x000fca000383ffff */
[----:B--2---:R-:W2:Y:S04]  /*7790*/  LDL R5, [R1+0x64] ;  /* 0x0000640001057983 */ /* 0x004ea80000100800 */
[----:B------:R1:W5:Y:S04]  /*77a0*/  LDL R19, [R1+0x58] ;  /* 0x0000580001137983 */ /* 0x0003680000100800 */
[----:B------:R-:W-:Y:S01]  /*77b0*/  BAR.SYNC.DEFER_BLOCKING 0x0 ;  /* 0x0000000000007b1d */ /* 0x000fe20000010000 */
[----:B--2---:R-:W-:-:S05]  /*77c0*/  IADD3 R0, R5, 0x2f, RZ ;  /* 0x0000002f05007810 */ /* 0x004fca0007ffe0ff */
[----:B------:R-:W-:-:S05]  /*77d0*/  IMAD.HI R0, R0, 0x2aaaaaab, RZ ;  /* 0x2aaaaaab00007827 */ /* 0x000fca00078e02ff */
[----:B---3--:R-:W-:-:S04]  /*77e0*/  SHF.R.U32.HI R2, RZ, 0x1f, R0 ;  /* 0x0000001fff027819 */ /* 0x008fc80000011600 */
[----:B------:R-:W-:Y:S02]  /*77f0*/  LEA.HI.SX32 R7, R0, R2, 0x1d ;  /* 0x0000000200077211 */ /* 0x000fe400078feaff */
.L_x_1133:
[----:B-1----:R-:W-:Y:S01]  /*7800*/  IMAD.MOV.U32 R0, RZ, RZ, c[0x0][0x2c4] ;  /* 0x0000b100ff007624 */ /* 0x002fe200078e00ff */
[----:B------:R1:W-:Y:S01]  /*7810*/  STL.64 [R1], R166 ;  /* 0x000000a601007387 */ /* 0x0003e20000100a00 */
[----:B------:R-:W-:-:S03]  /*7820*/  IMAD.MOV.U32 R4, RZ, RZ, c[0x0][0x32c] ;  /* 0x0000cb00ff047624 */ /* 0x000fc600078e00ff */
[----:B------:R-:W-:Y:S02]  /*7830*/  ISETP.NE.AND P2, PT, R0, 0x1, PT ;  /* 0x000000010000780c */ /* 0x000fe40003f45270 */
[----:B------:R-:W-:Y:S02]  /*7840*/  IADD3 R0, R164, 0x7f, RZ ;  /* 0x0000007fa4007810 */ /* 0x000fe40007ffe0ff */
[----:B------:R-:W-:-:S09]  /*7850*/  ISETP.GE.AND P1, PT, R4, 0x1, PT ;  /* 0x000000010400780c */ /* 0x000fd20003f26270 */
[----:B------:R-:W-:-:S05]  /*7860*/  @P2 IMAD.HI.U32 R2, R0, c[0x0][0x2c8], RZ ;  /* 0x0000b20000022a27 */ /* 0x000fca00078e00ff */
[----:B------:R-:W-:-:S04]  /*7870*/  @P2 SHF.R.U32.HI R0, RZ, c[0x0][0x2cc], R2 ;  /* 0x0000b300ff002a19 */ /* 0x000fc80000011602 */
[----:B------:R-:W-:-:S05]  /*7880*/  IADD3 R0, R0, 0x1, R5 ;  /* 0x0000000100007810 */ /* 0x000fca0007ffe005 */
[----:B-----5:R-:W-:-:S05]  /*7890*/  IMAD.IADD R2, R0, 0x1, -R19 ;  /* 0x0000000100027824 */ /* 0x020fca00078e0a13 */
[----:B----4-:R-:W-:Y:S01]  /*78a0*/  IADD3 R3, R2, c[0x0][0x328], RZ ;  /* 0x0000ca0002037a10 */ /* 0x010fe20007ffe0ff */
[----:B------:R-:W-:Y:S05]  /*78b0*/  @!P1 BRA `(.L_x_1174) ;  /* 0x0000010000009947 */ /* 0x000fea0003800000 */
[C---:B-1----:R-:W-:Y:S01]  /*78c0*/  ISETP.GT.AND P0, PT, R2.reuse, RZ, PT ;  /* 0x000000ff0200720c */ /* 0x042fe20003f04270 */
[----:B------:R-:W-:Y:S01]  /*78d0*/  BSSY B0, `(.L_x_1175) ;  /* 0x000000c000007945 */ /* 0x000fe20003800000 */
        /* <DEDUP_REMOVED lines=8> */
.L_x_1176:
[----:B------:R-:W-:-:S13]  /*7960*/  ISETP.NE.AND P0, PT, R4, 0x1, PT ;  /* 0x000000010400780c */ /* 0x000fda0003f05270 */
[----:B------:R-:W-:-:S05]  /*7970*/  @P0 IMAD.HI.U32 R2, R0, c[0x0][0x330], RZ ;  /* 0x0000cc0000020a27 */ /* 0x000fca00078e00ff */
[----:B------:R-:W-:Y:S02]  /*7980*/  @P0 SHF.R.U32.HI R0, RZ, c[0x0][0x334], R2 ;  /* 0x0000cd00ff000a19 */ /* 0x000fe40000011602 */
.L_x_1177:
[----:B------:R-:W-:Y:S05]  /*7990*/  BSYNC B0 ;  /* 0x0000000000007941 */ /* 0x000fea0003800000 */
.L_x_1175:
[----:B------:R-:W-:-:S05]  /*79a0*/  IMAD R0, R0, R4, c[0x0][0x32c] ;  /* 0x0000cb0000007624 */ /* 0x000fca00078e0204 */
[----:B------:R-:W-:-:S04]  /*79b0*/  IMNMX R3, R3, R0, PT ;  /* 0x0000000003037217 */ /* 0x000fc80003800200 */
.L_x_1174:
[----:B-1----:R-:W-:Y:S01]  /*79c0*/  IADD3 R3, R3, 0x2f, RZ ;  /* 0x0000002f03037810 */ /* 0x002fe20007ffe0ff */
[----:B------:R-:W-:-:S04]  /*79d0*/  @P2 IMAD.HI.U32 R2, R164, c[0x0][0x2c8], RZ ;  /* 0x0000b200a4022a27 */ /* 0x000fc800078e00ff */
[----:B------:R-:W-:-:S04]  /*79e0*/  IMAD.HI R3, R3, 0x2aaaaaab, RZ ;  /* 0x2aaaaaab03037827 */ /* 0x000fc800078e02ff */
[----:B------:R-:W-:Y:S01]  /*79f0*/  IMAD.MOV.U32 R0, RZ, RZ, R164 ;  /* 0x000000ffff007224 */ /* 0x000fe200078e00a4 */
[----:B------:R-:W-:Y:S02]  /*7a00*/  @P2 SHF.R.U32.HI R0, RZ, c[0x0][0x2cc], R2 ;  /* 0x0000b300ff002a19 */ /* 0x000fe40000011602 */
[----:B------:R-:W-:Y:S02]  /*7a10*/  SHF.R.U32.HI R2, RZ, 0x1f, R3 ;  /* 0x0000001fff027819 */ /* 0x000fe40000011603 */
[----:B------:R-:W-:Y:S02]  /*7a20*/  IADD3 R0, R0, R5, -R19 ;  /* 0x0000000500007210 */ /* 0x000fe40007ffe813 */
[----:B------:R-:W-:Y:S02]  /*7a30*/  LEA.HI.SX32 R2, R3, R2, 0x1d ;  /* 0x0000000203027211 */ /* 0x000fe400078feaff */
[----:B------:R-:W-:Y:S02]  /*7a40*/  IADD3 R3, R0, -c[0x0][0x324], RZ ;  /* 0x8000c90000037a10 */ /* 0x000fe40007ffe0ff */
[----:B------:R-:W-:Y:S01]  /*7a50*/  IMNMX R218, R2, R7, PT ;  /* 0x0000000702da7217 */ /* 0x000fe20003800200 */
[----:B------:R-:W-:Y:S05]  /*7a60*/  @!P1 BRA `(.L_x_1178) ;  /* 0x000000f000009947 */ /* 0x000fea0003800000 */
[----:B------:R-:W-:Y:S01]  /*7a70*/  ISETP.GT.AND P0, PT, R0, -0x1, PT ;  /* 0xffffffff0000780c */ /* 0x000fe20003f04270 */
[----:B------:R-:W-:-:S12]  /*7a80*/  BSSY B0, `(.L_x_1179) ;  /* 0x000000b000007945 */ /* 0x000fd80003800000 */
[----:B------:R-:W-:Y:S05]  /*7a90*/  @P0 BRA `(.L_x_1180) ;  /* 0x0000006000000947 */ /* 0x000fea0003800000 */
[----:B------:R-:W-:Y:S02]  /*7aa0*/  ISETP.NE.AND P0, PT, R4, 0x1, PT ;  /* 0x000000010400780c */ /* 0x000fe40003f05270 */
[----:B------:R-:W-:-:S11]  /*7ab0*/  LOP3.LUT R0, RZ, R0, RZ, 0x33, !PT ;  /* 0x00000000ff007212 */ /* 0x000fd600078e33ff */
[----:B------:R-:W-:-:S05]  /*7ac0*/  @P0 IMAD.HI.U32 R2, R0, c[0x0][0x330], RZ ;  /* 0x0000cc0000020a27 */ /* 0x000fca00078e00ff */
[----:B------:R-:W-:-:S04]  /*7ad0*/  @P0 SHF.R.U32.HI R0, RZ, c[0x0][0x334], R2 ;  /* 0x0000cd00ff000a19 */ /* 0x000fc80000011602 */
[----:B------:R-:W-:Y:S01]  /*7ae0*/  LOP3.LUT R0, RZ, R0, RZ, 0x33, !PT ;  /* 0x00000000ff007212 */ /* 0x000fe200078e33ff */
[----:B------:R-:W-:Y:S05]  /*7af0*/  BRA `(.L_x_1181) ;  /* 0x0000003000007947 */ /* 0x000fea0003800000 */
.L_x_1180:
[----:B------:R-:W-:-:S13]  /*7b00*/  ISETP.NE.AND P0, PT, R4, 0x1, PT ;  /* 0x000000010400780c */ /* 0x000fda0003f05270 */
[----:B------:R-:W-:-:S05]  /*7b10*/  @P0 IMAD.HI.U32 R2, R0, c[0x0][0x330], RZ ;  /* 0x0000cc0000020a27 */ /* 0x000fca00078e00ff */
[----:B------:R-:W-:Y:S02]  /*7b20*/  @P0 SHF.R.U32.HI R0, RZ, c[0x0][0x334], R2 ;  /* 0x0000cd00ff000a19 */ /* 0x000fe40000011602 */
.L_x_1181:
[----:B------:R-:W-:Y:S05]  /*7b30*/  BSYNC B0 ;  /* 0x0000000000007941 */ /* 0x000fea0003800000 */
.L_x_1179:
[----:B------:R-:W-:-:S05]  /*7b40*/  IMAD R0, R0, c[0x0][0x32c], RZ ;  /* 0x0000cb0000007a24 */ /* 0x000fca00078e02ff */
[----:B------:R-:W-:-:S05]  /*7b50*/  IMNMX R3, R3, R0, !PT ;  /* 0x0000000003037217 */ /* 0x000fca0007800200 */
.L_x_1178:
[----:B------:R-:W-:Y:S01]  /*7b60*/  IMAD.HI R0, R3, 0x2aaaaaab, RZ ;  /* 0x2aaaaaab03007827 */ /* 0x000fe200078e02ff */
[----:B------:R-:W-:Y:S01]  /*7b70*/  PLOP3.LUT P1, PT, PT, PT, PT, 0x80, 0x0 ;  /* 0x000000000000781c */ /* 0x000fe20003f2f070 */
[----:B------:R-:W-:Y:S01]  /*7b80*/  CS2R R12, SRZ ;  /* 0x00000000000c7805 */ /* 0x000fe2000001ff00 */
[----:B------:R-:W-:Y:S01]  /*7b90*/  CS2R R132, SRZ ;  /* 0x0000000000847805 */ /* 0x000fe2000001ff00 */
[----:B------:R-:W-:Y:S01]  /*7ba0*/  IMAD.MOV.U32 R135, RZ, RZ, RZ ;  /* 0x000000ffff877224 */ /* 0x000fe200078e00ff */
[----:B------:R-:W-:Y:S01]  /*7bb0*/  SHF.R.U32.HI R2, RZ, 0x1f, R0 ;  /* 0x0000001fff027819 */ /* 0x000fe20000011600 */
[----:B------:R-:W-:Y:S01]  /*7bc0*/  CS2R R14, SRZ ;  /* 0x00000000000e7805 */ /* 0x000fe2000001ff00 */
[----:B------:R-:W-:Y:S01]  /*7bd0*/  IMAD.MOV.U32 R130, RZ, RZ, RZ ;  /* 0x000000ffff827224 */ /* 0x000fe200078e00ff */
[----:B------:R-:W-:Y:S01]  /*7be0*/  CS2R R128, SRZ ;  /* 0x0000000000807805 */ /* 0x000fe2000001ff00 */
[----:B------:R-:W-:Y:S01]  /*7bf0*/  LEA.HI.SX32 R0, R0, R2, 0x1d ;  /* 0x0000000200007211 */ /* 0x000fe200078feaff */
[----:B------:R-:W-:Y:S01]  /*7c00*/  CS2R R10, SRZ ;  /* 0x00000000000a7805 */ /* 0x000fe2000001ff00 */
[----:B------:R-:W-:Y:S01]  /*7c10*/  MOV R126, RZ ;  /* 0x000000ff007e7202 */ /* 0x000fe20000000f00 */
[----:B------:R-:W-:Y:S01]  /*7c20*/  CS2R R124, SRZ ;  /* 0x00000000007c7805 */ /* 0x000fe2000001ff00 */
[----:B------:R-:W-:Y:S01]  /*7c30*/  IMNMX R233, RZ, R0, !PT ;  /* 0x00000000ffe97217 */ /* 0x000fe20007800200 */
[----:B------:R-:W-:Y:S01]  /*7c40*/  IMAD.MOV.U32 R122, RZ, RZ, RZ ;  /* 0x000000ffff7a7224 */ /* 0x000fe200078e00ff */
[----:B------:R-:W-:Y:S01]  /*7c50*/  CS2R R120, SRZ ;  /* 0x0000000000787805 */ /* 0x000fe2000001ff00 */
[----:B------:R-:W-:Y:S01]  /*7c60*/  CS2R R16, SRZ ;  /* 0x0000000000107805 */ /* 0x000fe2000001ff00 */
[----:B------:R-:W-:Y:S01]  /*7c70*/  ISETP.GT.AND P0, PT, R218, R233, PT ;  /* 0x000000e9da00720c */ /* 0x000fe20003f04270 */
        /* <DEDUP_REMOVED lines=57> */
[----:B------:R-:W-:Y:S01]  /*8010*/  MOV R136, RZ ;  /* 0x000000ff00887202 */ /* 0x000fe20000000f00 */
[----:B------:R-:W-:Y:S01]  /*8020*/  CS2R R162, SRZ ;  /* 0x0000000000a27805 */ /* 0x000fe2000001ff00 */
[----:B------:R-:W-:Y:S01]  /*8030*/  CS2R R160, SRZ ;  /* 0x0000000000a07805 */ /* 0x000fe2000001ff00 */
[----:B------:R-:W-:Y:S01]  /*8040*/  CS2R R158, SRZ ;  /* 0x00000000009e7805 */ /* 0x000fe2000001ff00 */
[----:B------:R-:W-:Y:S01]  /*8050*/  CS2R R156, SRZ ;  /* 0x00000000009c7805 */ /* 0x000fe2000001ff00 */
[----:B------:R-:W-:Y:S01]  /*8060*/  IMAD.MOV.U32 R49, RZ, RZ, RZ ;  /* 0x000000ffff317224 */ /* 0x000fe200078e00ff */
[----:B------:R-:W-:Y:S01]  /*8070*/  MOV R153, RZ ;  /* 0x000000ff00997202 */ /* 0x000fe20000000f00 */
[----:B------:R-:W-:Y:S05]  /*8080*/  @!P0 BRA `(.L_x_1182) ;  /* 0x0000fec000008947 */ /* 0x000fea0003800000 */
[----:B------:R-:W2:Y:S01]  /*8090*/  LDL R0, [R1+0x4c] ;  /* 0x00004c0001007983 */ /* 0x000ea20000100800 */
[----:B------:R-:W-:Y:S01]  /*80a0*/  ISETP.NE.U32.AND P0, PT, RZ, c[0x0][0x340], PT ;  /* 0x0000d000ff007a0c */ /* 0x000fe20003f05070 */
[----:B------:R-:W-:-:S03]  /*80b0*/  ULDC.64 UR4, c[0x0][0x18] ;  /* 0x0000060000047ab9 */ /* 0x000fc60000000a00 */
[----:B------:R-:W-:Y:S01]  /*80c0*/  ISETP.NE.AND.EX P1, PT, RZ, c[0x0][0x344], PT, P0 ;  /* 0x0000d100ff007a0c */ /* 0x000fe20003f25300 */
[----:B------:R-:W1:Y:S01]  /*80d0*/  S2R R7, SR_CTAID.Y ;  /* 0x0000000000077919 */ /* 0x000e620000002600 */
[----:B------:R-:W-:Y:S02]  /*80e0*/  SHF.R.S32.HI R32, RZ, 0x1f, R166 ;  /* 0x0000001fff207819 */ /* 0x000fe400000114a6 */
[----:B------:R-:W-:-:S09]  /*80f0*/  ISETP.NE.U32.AND P0, PT, RZ, c[0x0][0x348], PT ;  /* 0x0000d200ff007a0c */ /* 0x000fd20003f05070 */
[----:B------:R-:W-:Y:S01]  /*8100*/  @P1 IMAD.MOV.U32 R2, RZ, RZ, 0x4 ;  /* 0x00000004ff021424 */ /* 0x000fe200078e00ff */
[----:B------:R-:W-:Y:S01]  /*8110*/  UIADD3 UR4, UP0, UR4, 0x10080, URZ ;  /* 0x0001008004047890 */ /* 0x000fe2000ff1e03f */
[----:B------:R-:W-:Y:S01]  /*8120*/  STL [R1+0x10], R19 ;  /* 0x0000101301007387 */ /* 0x000fe20000100800 */
[----:B------:R-:W-:Y:S01]  /*8130*/  P2R R13, PR, RZ, 0x2 ;  /* 0x00000002ff0d7803 */ /* 0x000fe20000000000 */
[----:B------:R-:W-:-:S05]  /*8140*/  @P1 IMAD.WIDE R2, R252, R2, c[0x0][0x340] ;  /* 0x0000d000fc021625 */ /* 0x000fca00078e0202 */
[----:B------:R2:W3:Y:S01]  /*8150*/  @P1 LDG.E R27, [R2.64] ;  /* 0x0000000e021b1981 */ /* 0x0004e2000c1e1900 */
[CC--:B------:R-:W-:Y:S01]  /*8160*/  LEA.HI R6, R32.reuse, R166.reuse, RZ, 0x3 ;  /* 0x000000a620067211 */ /* 0x0c0fe200078f18ff */
[----:B------:R-:W-:Y:S01]  /*8170*/  UIADD3.X UR5, URZ, UR5, URZ, UP0, !UPT ;  /* 0x000000053f057290 */ /* 0x000fe200087fe43f */
[----:B-1----:R-:W-:Y:S02]  /*8180*/  SHF.R.S32.HI R7, RZ, 0x1f, R7 ;  /* 0x0000001fff077819 */ /* 0x002fe40000011407 */
[----:B------:R-:W-:Y:S02]  /*8190*/  SHF.R.S32.HI R29, RZ, 0x3, R6 ;  /* 0x00000003ff1d7819 */ /* 0x000fe40000011406 */
[----:B------:R-:W-:Y:S02]  /*81a0*/  ISETP.NE.AND.EX P0, PT, RZ, c[0x0][0x34c], PT, P0 ;  /* 0x0000d300ff007a0c */ /* 0x000fe40003f05300 */
[CC--:B------:R-:W-:Y:S02]  /*81b0*/  LEA.HI R31, R32.reuse, R166.reuse, RZ, 0x4 ;  /* 0x000000a6201f7211 */ /* 0x0c0fe400078f20ff */
[----:B------:R-:W-:-:S02]  /*81c0*/  LEA.HI R12, R32, R166, RZ, 0x6 ;  /* 0x000000a6200c7211 */ /* 0x000fc400078f30ff */
[----:B------:R-:W-:Y:S02]  /*81d0*/  IADD3 R145, R218, -0x1, RZ ;  /* 0xffffffffda917810 */ /* 0x000fe40007ffe0ff */
[----:B--2---:R-:W-:-:S05]  /*81e0*/  SHF.R.S32.HI R2, RZ, 0x1f, R0 ;  /* 0x0000001fff027819 */ /* 0x004fca0000011400 */
[----:B------:R-:W-:-:S04]  /*81f0*/  IMAD R2, R2, c[0x0][0x178], RZ ;  /* 0x00005e0002027a24 */ /* 0x000fc800078e02ff */
[C---:B------:R-:W-:Y:S02]  /*8200*/  IMAD R4, R0.reuse, c[0x0][0x17c], R2 ;  /* 0x00005f0000047a24 */ /* 0x040fe400078e0202 */
[----:B------:R-:W-:Y:S01]  /*8210*/  IMAD.WIDE.U32 R2, R0, c[0x0][0x178], RZ ;  /* 0x00005e0000027a25 */ /* 0x000fe200078e00ff */
[----:B------:R-:W-:-:S03]  /*8220*/  LOP3.LUT R0, R6, 0xfffffff8, RZ, 0xc0, !PT ;  /* 0xfffffff806007812 */ /* 0x000fc600078ec0ff */
[----:B------:R-:W-:Y:S02]  /*8230*/  IMAD.IADD R3, R3, 0x1, R4 ;  /* 0x0000000103037824 */ /* 0x000fe400078e0204 */
[----:B------:R-:W-:Y:S02]  /*8240*/  IMAD R4, R7, c[0x0][0x1b8], RZ ;  /* 0x00006e0007047a24 */ /* 0x000fe400078e02ff */
[----:B------:R-:W1:Y:S01]  /*8250*/  S2R R7, SR_CTAID.Y ;  /* 0x0000000000077919 */ /* 0x000e620000002600 */
[----:B------:R-:W-:Y:S01]  /*8260*/  IMAD.IADD R25, R166, 0x1, -R0 ;  /* 0x00000001a6197824 */ /* 0x000fe200078e0a00 */
[----:B------:R-:W-:-:S03]  /*8270*/  SHF.R.S32.HI R0, RZ, 0x1f, R252 ;  /* 0x0000001fff007819 */ /* 0x000fc600000114fc */
[----:B------:R-:W-:Y:S01]  /*8280*/  IMAD R8, R25, 0x20, R29 ;  /* 0x0000002019087824 */ /* 0x000fe200078e021d */
[----:B------:R-:W-:-:S03]  /*8290*/  SEL R6, R0, RZ, !P0 ;  /* 0x000000ff00067207 */ /* 0x000fc60004000000 */
[----:B------:R-:W-:Y:S02]  /*82a0*/  IMAD.IADD R8, R164, 0x1, R8 ;  /* 0x00000001a4087824 */ /* 0x000fe400078e0208 */
[----:B------:R-:W-:Y:S02]  /*82b0*/  IMAD R6, R6, c[0x0][0x1c0], RZ ;  /* 0x0000700006067a24 */ /* 0x000fe400078e02ff */
[----:B------:R-:W-:Y:S02]  /*82c0*/  IMAD.MOV.U32 R0, RZ, RZ, R8 ;  /* 0x000000ffff007224 */ /* 0x000fe400078e0008 */
[C---:B-1----:R-:W-:Y:S02]  /*82d0*/  IMAD R4, R7.reuse, c[0x0][0x1bc], R4 ;  /* 0x00006f0007047a24 */ /* 0x042fe400078e0204 */
[----:B------:R-:W-:-:S04]  /*82e0*/  IMAD.WIDE.U32 R2, R7, c[0x0][0x1b8], R2 ;  /* 0x00006e0007027a25 */ /* 0x000fc800078e0002 */
[----:B------:R-:W-:-:S04]  /*82f0*/  @P2 IMAD.HI.U32 R7, R8, c[0x0][0x2c8], RZ ;  /* 0x0000b20008072a27 */ /* 0x000fc800078e00ff */
[----:B------:R-:W-:Y:S01]  /*8300*/  IMAD.IADD R3, R3, 0x1, R4 ;  /* 0x0000000103037824 */ /* 0x000fe200078e0204 */
[----:B------:R-:W-:Y:S02]  /*8310*/  SEL R4, R252, RZ, !P0 ;  /* 0x000000fffc047207 */ /* 0x000fe40004000000 */
[----:B------:R-:W-:-:S03]  /*8320*/  @P2 SHF.R.U32.HI R0, RZ, c[0x0][0x2cc], R7 ;  /* 0x0000b300ff002a19 */ /* 0x000fc60000011607 */
[C---:B------:R-:W-:Y:S01]  /*8330*/  IMAD R7, R4.reuse, c[0x0][0x1c4], R6 ;  /* 0x0000710004077a24 */ /* 0x040fe200078e0206 */
[----:B------:R-:W-:Y:S01]  /*8340*/  SHF.R.S32.HI R6, RZ, 0x1f, R0 ;  /* 0x0000001fff067819 */ /* 0x000fe20000011400 */
[----:B------:R-:W-:-:S04]  /*8350*/  IMAD.WIDE.U32 R2, R4, c[0x0][0x1c0], R2 ;  /* 0x0000700004027a25 */ /* 0x000fc800078e0002 */
[----:B------:R-:W-:Y:S02]  /*8360*/  IMAD.MOV R4, RZ, RZ, -R0 ;  /* 0x000000ffff047224 */ /* 0x000fe400078e0a00 */
[----:B------:R-:W-:Y:S01]  /*8370*/  IMAD.IADD R3, R3, 0x1, R7 ;  /* 0x0000000103037824 */ /* 0x000fe200078e0207 */
[----:B------:R-:W-:Y:S01]  /*8380*/  LOP3.LUT R7, R31, 0xfffffff0, RZ, 0xc0, !PT ;  /* 0xfffffff01f077812 */ /* 0x000fe200078ec0ff */
[----:B------:R-:W-:Y:S02]  /*8390*/  IMAD R6, R6, c[0x0][0x1b0], RZ ;  /* 0x00006c0006067a24 */ /* 0x000fe400078e02ff */
[----:B------:R-:W-:Y:S02]  /*83a0*/  IMAD R4, R4, c[0x0][0x2c4], R8 ;  /* 0x0000b10004047a24 */ /* 0x000fe400078e0208 */
[C---:B------:R-:W-:Y:S02]  /*83b0*/  IMAD R6, R0.reuse, c[0x0][0x1b4], R6 ;  /* 0x00006d0000067a24 */ /* 0x040fe400078e0206 */
[----:B------:R-:W-:Y:S01]  /*83c0*/  IMAD.WIDE.U32 R2, R0, c[0x0][0x1b0], R2 ;  /* 0x00006c0000027a25 */ /* 0x000fe200078e0002 */
[----:B------:R-:W-:-:S03]  /*83d0*/  SHF.R.S32.HI R0, RZ, 0x1f, R4 ;  /* 0x0000001fff007819 */ /* 0x000fc60000011404 */
[----:B------:R-:W-:Y:S02]  /*83e0*/  IMAD.IADD R3, R3, 0x1, R6 ;  /* 0x0000000103037824 */ /* 0x000fe400078e0206 */
[----:B------:R-:W-:Y:S02]  /*83f0*/  IMAD R0, R0, c[0x0][0x1a8], RZ ;  /* 0x00006a0000007a24 */ /* 0x000fe400078e02ff */
[----:B------:R-:W-:-:S04]  /*8400*/  IMAD.WIDE.U32 R2, R4, c[0x0][0x1a8], R2 ;  /* 0x00006a0004027a25 */ /* 0x000fc800078e0002 */
[----:B------:R-:W-:Y:S01]  /*8410*/  IMAD R10, R4, c[0x0][0x1ac], R0 ;  /* 0x00006b00040a7a24 */ /* 0x000fe200078e0200 */
[----:B------:R-:W-:Y:S01]  /*8420*/  LEA R20, P0, R2, c[0x0][0x160], 0x1 ;  /* 0x0000580002147a11 */ /* 0x000fe200078008ff */
[----:B------:R-:W-:Y:S02]  /*8430*/  IMAD.IADD R0, R166, 0x1, -R7 ;  /* 0x00000001a6007824 */ /* 0x000fe400078e0a07 */
[----:B------:R-:W-:Y:S02]  /*8440*/  IMAD.SHL.U32 R4, R29, 0x40, RZ ;  /* 0x000000401d047824 */ /* 0x000fe400078e00ff */
[----:B------:R-:W-:Y:S01]  /*8450*/  IMAD.U32 R6, RZ, RZ, UR4 ;  /* 0x00000004ff067e24 */ /* 0x000fe2000f8e00ff */
[----:B------:R-:W-:Y:S01]  /*8460*/  SHF.R.S32.HI R11, RZ, 0x1f, R0 ;  /* 0x0000001fff0b7819 */ /* 0x000fe20000011400 */
[----:B------:R-:W-:Y:S01]  /*8470*/  IMAD.U32 R7, RZ, RZ, UR5 ;  /* 0x00000005ff077e24 */ /* 0x000fe2000f8e00ff */
[----:B------:R-:W-:Y:S01]  /*8480*/  LOP3.LUT R4, R4, 0x1c0, RZ, 0xc0, !PT ;  /* 0x000001c004047812 */ /* 0x000fe200078ec0ff */
[----:B------:R-:W-:Y:S01]  /*8490*/  IMAD.SHL.U32 R8, R25, 0x8, RZ ;  /* 0x0000000819087824 */ /* 0x000fe200078e00ff */
[----:B------:R-:W-:Y:S01]  /*84a0*/  LEA.HI R30, R11, R0, RZ, 0x3 ;  /* 0x000000000b1e7211 */ /* 0x000fe200078f18ff */
[----:B------:R-:W-:Y:S01]  /*84b0*/  IMAD.IADD R3, R3, 0x1, R10 ;  /* 0x0000000103037824 */ /* 0x000fe200078e020a */
[----:B------:R1:W-:Y:S01]  /*84c0*/  STL.64 [R1+0x8], R6 ;  /* 0x0000080601007387 */ /* 0x0003e20000100a00 */
[----:B------:R-:W-:-:S02]  /*84d0*/  SHF.R.U32.HI R9, RZ, 0x3, R4 ;  /* 0x00000003ff097819 */ /* 0x000fc40000011604 */
[----:B------:R-:W-:Y:S02]  /*84e0*/  LOP3.LUT R4, R4, 0x38, R8, 0xf8, !PT ;  /* 0x0000003804047812 */ /* 0x000fe400078ef808 */
[----:B------:R-:W-:Y:S02]  /*84f0*/  LEA.HI.X R18, R2, c[0x0][0x164], R3, 0x1, P0 ;  /* 0x0000590002127a11 */ /* 0x000fe400000f0c03 */
[----:B------:R-:W-:Y:S02]  /*8500*/  ISETP.NE.AND P0, PT, R13, RZ, PT ;  /* 0x000000ff0d00720c */ /* 0x000fe40003f05270 */
[C---:B------:R-:W-:Y:S02]  /*8510*/  IADD3 R22, R8.reuse, 0x40, RZ ;  /* 0x0000004008167810 */ /* 0x040fe40007ffe0ff */
[C---:B------:R-:W-:Y:S02]  /*8520*/  IADD3 R23, R8.reuse, 0x80, RZ ;  /* 0x0000008008177810 */ /* 0x040fe40007ffe0ff */
[----:B------:R-:W-:-:S02]  /*8530*/  IADD3 R24, R8, 0xc0, RZ ;  /* 0x000000c008187810 */ /* 0x000fc40007ffe0ff */
[----:B------:R-:W-:Y:S01]  /*8540*/  LOP3.LUT R4, R4, R9, RZ, 0x3c, !PT ;  /* 0x0000000904047212 */ /* 0x000fe200078e3cff */
[----:B------:R-:W-:Y:S01]  /*8550*/  IMAD.MOV.U32 R9, RZ, RZ, 0x10 ;  /* 0x00000010ff097424 */ /* 0x000fe200078e00ff */
[----:B------:R-:W-:Y:S02]  /*8560*/  ISETP.GE.AND P3, PT, R8, c[0x0][0x198], PT ;  /* 0x0000660008007a0c */ /* 0x000fe40003f66270 */
[----:B------:R-:W-:Y:S01]  /*8570*/  ISETP.GE.AND P6, PT, R22, c[0x0][0x198], PT ;  /* 0x0000660016007a0c */ /* 0x000fe20003fc6270 */
[----:B---3--:R-:W-:Y:S01]  /*8580*/  @!P0 IMAD.MOV.U32 R27, RZ, RZ, R252 ;  /* 0x000000ffff1b8224 */ /* 0x008fe200078e00fc */
[----:B------:R-:W-:Y:S02]  /*8590*/  ISETP.GE.AND P5, PT, R23, c[0x0][0x198], PT ;  /* 0x0000660017007a0c */ /* 0x000fe40003fa6270 */
[----:B------:R-:W-:Y:S02]  /*85a0*/  ISETP.GE.AND P4, PT, R24, c[0x0][0x198], PT ;  /* 0x0000660018007a0c */ /* 0x000fe40003f86270 */
[----:B-1----:R-:W-:Y:S01]  /*85b0*/  LOP3.LUT R7, R30, 0xfffffff8, RZ, 0xc0, !PT ;  /* 0xfffffff81e077812 */ /* 0x002fe200078ec0ff */
[----:B------:R-:W-:-:S04]  /*85c0*/  IMAD.SHL.U32 R6, R12, 0x8, RZ ;  /* 0x000000080c067824 */ /* 0x000fc800078e00ff */
[----:B------:R-:W-:Y:S01]  /*85d0*/  IMAD.IADD R28, R0, 0x1, -R7 ;  /* 0x00000001001c7824 */ /* 0x000fe200078e0a07 */
[----:B------:R-:W-:Y:S01]  /*85e0*/  LOP3.LUT R21, R4, 0xfffffe00, R6, 0xf8, !PT ;  /* 0xfffffe0004157812 */ /* 0x000fe200078ef806 */
[----:B------:R-:W-:-:S03]  /*85f0*/  IMAD.MOV.U32 R6, RZ, RZ, 0x20 ;  /* 0x00000020ff067424 */ /* 0x000fc600078e00ff */
[----:B------:R-:W-:-:S05]  /*8600*/  R2P PR, R28, 0x6 ;  /* 0x000000061c007804 */ /* 0x000fca0000000000 */
[----:B------:R-:W-:Y:S02]  /*8610*/  SEL R9, R9, 0xfffffff0, !P1 ;  /* 0xfffffff009097807 */ /* 0x000fe40004800000 */
[----:B------:R-:W-:Y:S01]  /*8620*/  SEL R6, R6, 0xffffffe0, !P2 ;  /* 0xffffffe006067807 */ /* 0x000fe20005000000 */
[----:B------:R-:W-:Y:S05]  /*8630*/  BRA.DIV ~URZ, `(.L_x_1183) ;  /* 0x000122027f007947 */ /* 0x000fea000b800000 */
[----:B------:R1:W2:Y:S02]  /*8640*/  SHFL.IDX PT, R0, R18, RZ, 0x181f ;  /* 0x00181fff12007589 */ /* 0x0002a400000e0000 */
.L_x_1313:
[----:B------:R-:W-:Y:S05]  /*8650*/  BRA.DIV ~URZ, `(.L_x_1184) ;  /* 0x000122627f007947 */ /* 0x000fea000b800000 */
[----:B------:R3:W4:Y:S02]  /*8660*/  SHFL.IDX PT, R2, R20, RZ, 0x181f ;  /* 0x00181fff14027589 */ /* 0x00072400000e0000 */
.L_x_1314:
[----:B------:R-:W-:Y:S01]  /*8670*/  IMAD R19, R19, c[0x0][0x2c4], RZ ;  /* 0x0000b10013137a24 */ /* 0x000fe200078e02ff */
[----:B------:R-:W-:Y:S01]  /*8680*/  IADD3 R17, R164, R29, RZ ;  /* 0x0000001da4117210 */ /* 0x000fe20007ffe0ff */
[----:B------:R-:W-:Y:S01]  /*8690*/  BSSY B0, `(.L_x_1185) ;  /* 0x0000019000007945 */ /* 0x000fe20003800000 */
[----:B--2---:R-:W-:Y:S02]  /*86a0*/  MOV R3, R0 ;  /* 0x0000000000037202 */ /* 0x004fe40000000f00 */
[----:B------:R-:W-:-:S13]  /*86b0*/  ISETP.GE.AND P0, PT, R17, R19, PT ;  /* 0x000000131100720c */ /* 0x000fda0003f06270 */
[----:B------:R-:W-:Y:S05]  /*86c0*/  @P0 BRA `(.L_x_1186) ;  /* 0x0000015000000947 */ /* 0x000fea0003800000 */
[----:B------:R-:W-:Y:S01]  /*86d0*/  SHF.R.S32.HI R7, RZ, 0x1f, R22 ;  /* 0x0000001fff077819 */ /* 0x000fe20000011416 */
[----:B----4-:R-:W-:Y:S01]  /*86e0*/  IMAD.WIDE R14, R8, 0x2, R2 ;  /* 0x00000002080e7825 */ /* 0x010fe200078e0202 */
[----:B------:R-:W-:Y:S02]  /*86f0*/  SHF.R.S32.HI R4, RZ, 0x1f, R23 ;  /* 0x0000001fff047819 */ /* 0x000fe40000011417 */
[----:B------:R-:W-:Y:S02]  /*8700*/  SHF.R.S32.HI R0, RZ, 0x1f, R24 ;  /* 0x0000001fff007819 */ /* 0x000fe40000011418 */
[----:B------:R-:W-:Y:S02]  /*8710*/  LEA.HI R7, R7, R22, RZ, 0x3 ;  /* 0x0000001607077211 */ /* 0x000fe400078f18ff */
[----:B------:R-:W-:Y:S02]  /*8720*/  LEA.HI R4, R4, R23, RZ, 0x3 ;  /* 0x0000001704047211 */ /* 0x000fe400078f18ff */
[----:B------:R-:W-:-:S02]  /*8730*/  LEA.HI R0, R0, R24, RZ, 0x3 ;  /* 0x0000001800007211 */ /* 0x000fc400078f18ff */
[----:B------:R-:W-:Y:S02]  /*8740*/  LOP3.LUT R7, R7, 0xfffffff8, RZ, 0xc0, !PT ;  /* 0xfffffff807077812 */ /* 0x000fe400078ec0ff */
[----:B------:R-:W-:Y:S02]  /*8750*/  LOP3.LUT R4, R4, 0xfffffff8, RZ, 0xc0, !PT ;  /* 0xfffffff804047812 */ /* 0x000fe400078ec0ff */
[----:B------:R-:W-:Y:S01]  /*8760*/  LOP3.LUT R16, R0, 0xfffffff8, RZ, 0xc0, !PT ;  /* 0xfffffff800107812 */ /* 0x000fe200078ec0ff */
[----:B------:R-:W-:Y:S02]  /*8770*/  IMAD.SHL.U32 R0, R21, 0x2, RZ ;  /* 0x0000000215007824 */ /* 0x000fe400078e00ff */
[----:B------:R-:W-:-:S03]  /*8780*/  IMAD.WIDE R12, R7, 0x2, R2 ;  /* 0x00000002070c7825 */ /* 0x000fc600078e0202 */
[----:B------:R-:W-:Y:S01]  /*8790*/  @!PT LDS RZ, [RZ] ;  /* 0x00000000fffff984 */ /* 0x000fe20000000800 */
[----:B------:R-:W-:Y:S01]  /*87a0*/  @!PT LDS RZ, [RZ] ;  /* 0x00000000fffff984 */ /* 0x000fe20000000800 */
[----:B------:R-:W-:Y:S01]  /*87b0*/  @!PT LDS RZ, [RZ] ;  /* 0x00000000fffff984 */ /* 0x000fe20000000800 */
[----:B------:R2:W-:Y:S01]  /*87c0*/  LDGSTS.E.BYPASS.LTC128B.128 [R0+0x10080], [R14.64], !P3 ;  /* 0x100800000e007fae */ /* 0x0005e2000d901d4e */
[----:B------:R-:W-:-:S03]  /*87d0*/  IMAD.WIDE R10, R4, 0x2, R2 ;  /* 0x00000002040a7825 */ /* 0x000fc600078e0202 */
[----:B------:R2:W-:Y:S01]  /*87e0*/  LDGSTS.E.BYPASS.LTC128B.128 [R0+0x14080], [R12.64], !P6 ;  /* 0x140800000c007fae */ /* 0x0005e2000f101d4e */
[----:B------:R-:W-:-:S03]  /*87f0*/  IMAD.WIDE R2, R16, 0x2, R2 ;  /* 0x0000000210027825 */ /* 0x000fc600078e0202 */
[----:B------:R2:W-:Y:S04]  /*8800*/  LDGSTS.E.BYPASS.LTC128B.128 [R0+0x18080], [R10.64], !P5 ;  /* 0x180800000a007fae */ /* 0x0005e8000e901d4e */
[----:B------:R2:W-:Y:S02]  /*8810*/  LDGSTS.E.BYPASS.LTC128B.128 [R0+0x1c080], [R2.64], !P4 ;  /* 0x1c08000002007fae */ /* 0x0005e4000e101d4e */
.L_x_1186:
[----:B------:R-:W-:Y:S05]  /*8820*/  BSYNC B0 ;  /* 0x0000000000007941 */ /* 0x000fea0003800000 */
.L_x_1185:
[----:B------:R-:W-:Y:S05]  /*8830*/  BRA.DIV ~URZ, `(.L_x_1187) ;  /* 0x000121027f007947 */ /* 0x000fea000b800000 */
[----:B------:R1:W2:Y:S04]  /*8840*/  SHFL.IDX PT, R4, R18, 0x1, 0x181f ;  /* 0x00381f0012047f89 */ /* 0x0002a800000e0000 */
[----:B--2-4-:R1:W2:Y:S02]  /*8850*/  SHFL.IDX PT, R2, R20, 0x1, 0x181f ;  /* 0x00381f0014027f89 */ /* 0x0142a400000e0000 */
.L_x_1315:
[----:B------:R-:W-:Y:S01]  /*8860*/  IADD3 R0, R17, 0x20, RZ ;  /* 0x0000002011007810 */ /* 0x000fe20007ffe0ff */
[----:B------:R-:W-:Y:S01]  /*8870*/  BSSY B0, `(.L_x_1188) ;  /* 0x0000019000007945 */ /* 0x000fe20003800000 */
[----:B------:R-:W-:-:S02]  /*8880*/  IMAD.MOV.U32 R3, RZ, RZ, R4 ;  /* 0x000000ffff037224 */ /* 0x000fc400078e0004 */
[----:B------:R-:W-:-:S13]  /*8890*/  ISETP.GE.AND P0, PT, R0, R19, PT ;  /* 0x000000130000720c */ /* 0x000fda0003f06270 */
[----:B------:R-:W-:Y:S05]  /*88a0*/  @P0 BRA `(.L_x_1189) ;  /* 0x0000015000000947 */ /* 0x000fea0003800000 */
[----:B------:R-:W-:Y:S01]  /*88b0*/  SHF.R.S32.HI R7, RZ, 0x1f, R22 ;  /* 0x0000001fff077819 */ /* 0x000fe20000011416 */
[----:B--2---:R-:W-:Y:S01]  /*88c0*/  IMAD.WIDE R14, R8, 0x2, R2 ;  /* 0x00000002080e7825 */ /* 0x004fe200078e0202 */
        /* <DEDUP_REMOVED lines=19> */
.L_x_1189:
[----:B------:R-:W-:Y:S05]  /*8a00*/  BSYNC B0 ;  /* 0x0000000000007941 */ /* 0x000fea0003800000 */
.L_x_1188:
[----:B------:R-:W-:Y:S05]  /*8a10*/  BRA.DIV ~URZ, `(.L_x_1190) ;  /* 0x000120127f007947 */ /* 0x000fea000b800000 */
[----:B------:R4:W1:Y:S02]  /*8a20*/  SHFL.IDX PT, R4, R18, 0x2, 0x181f ;  /* 0x00581f0012047f89 */ /* 0x00086400000e0000 */
.L_x_1316:
[----:B------:R-:W-:Y:S05]  /*8a30*/  BRA.DIV ~URZ, `(.L_x_1191) ;  /* 0x000120727f007947 */ /* 0x000fea000b800000 */
[----:B--2---:R2:W3:Y:S02]  /*8a40*/  SHFL.IDX PT, R2, R20, 0x2, 0x181f ;  /* 0x00581f0014027f89 */ /* 0x0044e400000e0000 */
.L_x_1317:
[----:B------:R-:W-:Y:S01]  /*8a50*/  IADD3 R0, R17, 0x40, RZ ;  /* 0x0000004011007810 */ /* 0x000fe20007ffe0ff */
[----:B------:R-:W-:Y:S01]  /*8a60*/  BSSY B0, `(.L_x_1192) ;  /* 0x0000019000007945 */ /* 0x000fe20003800000 */
[----:B-1----:R-:W-:Y:S02]  /*8a70*/  IMAD.MOV.U32 R3, RZ, RZ, R4 ;  /* 0x000000ffff037224 */ /* 0x002fe400078e0004 */
[----:B------:R-:W-:-:S13]  /*8a80*/  ISETP.GE.AND P0, PT, R0, R19, PT ;  /* 0x000000130000720c */ /* 0x000fda0003f06270 */
[----:B------:R-:W-:Y:S05]  /*8a90*/  @P0 BRA `(.L_x_1193) ;  /* 0x0000015000000947 */ /* 0x000fea0003800000 */
[----:B------:R-:W-:Y:S01]  /*8aa0*/  SHF.R.S32.HI R7, RZ, 0x1f, R22 ;  /* 0x0000001fff077819 */ /* 0x000fe20000011416 */
[----:B---3--:R-:W-:Y:S01]  /*8ab0*/  IMAD.WIDE R14, R8, 0x2, R2 ;  /* 0x00000002080e7825 */ /* 0x008fe200078e0202 */
        /* <DEDUP_REMOVED lines=19> */
.L_x_1193:
[----:B------:R-:W-:Y:S05]  /*8bf0*/  BSYNC B0 ;  /* 0x0000000000007941 */ /* 0x000fea0003800000 */
.L_x_1192:
[----:B------:R-:W-:Y:S05]  /*8c00*/  BRA.DIV ~URZ, `(.L_x_1194) ;  /* 0x00011f227f007947 */ /* 0x000fea000b800000 */
[----:B-1----:R1:W2:Y:S04]  /*8c10*/  SHFL.IDX PT, R11, R18, 0x3, 0x181f ;  /* 0x00781f00120b7f89 */ /* 0x0022a800000e0000 */
[----:B------:R1:W4:Y:S02]  /*8c20*/  SHFL.IDX PT, R10, R20, 0x3, 0x181f ;  /* 0x00781f00140a7f89 */ /* 0x00032400000e0000 */
.L_x_1318:
[----:B----4-:R-:W4:Y:S04]  /*8c30*/  LDL R129, [R1] ;  /* 0x0000000001817983 */ /* 0x010f280000100800 */
[----:B------:R1:W5:Y:S04]  /*8c40*/  LDL R26, [R1+0x64] ;  /* 0x00006400011a7983 */ /* 0x0003680000100800 */
[----:B------:R1:W5:Y:S01]  /*8c50*/  LDL R242, [R1+0x48] ;  /* 0x0000480001f27983 */ /* 0x0003620000100800 */
[----:B------:R-:W-:Y:S01]  /*8c60*/  IADD3 R0, R17, 0x60, RZ ;  /* 0x0000006011007810 */ /* 0x000fe20007ffe0ff */
[----:B------:R-:W-:Y:S01]  /*8c70*/  ULDC.64 UR4, c[0x0][0x40] ;  /* 0x0000100000047ab9 */ /* 0x000fe20000000a00 */
[----:B---3--:R-:W-:Y:S01]  /*8c80*/  IADD3 R2, P1, R1, c[0x0][0x20], RZ ;  /* 0x0000080001027a10 */ /* 0x008fe20007f3e0ff */
[----:B------:R-:W-:Y:S01]  /*8c90*/  UIADD3 UR4, UP0, UR4, 0x160, URZ ;  /* 0x0000016004047890 */ /* 0x000fe2000ff1e03f */
[----:B------:R-:W-:Y:S01]  /*8ca0*/  ISETP.GE.AND P0, PT, R0, R19, PT ;  /* 0x000000130000720c */ /* 0x000fe20003f06270 */
[----:B-12---:R-:W1:Y:S01]  /*8cb0*/  S2R R20, SR_CTAID.Y ;  /* 0x0000000000147919 */ /* 0x006e620000002600 */
[----:B------:R-:W-:Y:S01]  /*8cc0*/  SHF.R.S32.HI R15, RZ, 0x4, R31 ;  /* 0x00000004ff0f7819 */ /* 0x000fe2000001141f */
[----:B------:R-:W-:Y:S01]  /*8cd0*/  IMAD.X R3, RZ, RZ, c[0x0][0x24], P1 ;  /* 0x00000900ff037624 */ /* 0x000fe200008e06ff */
[----:B------:R-:W-:Y:S01]  /*8ce0*/  UIADD3.X UR5, URZ, UR5, URZ, UP0, !UPT ;  /* 0x000000053f057290 */ /* 0x000fe200087fe43f */
[----:B------:R-:W-:Y:S01]  /*8cf0*/  IADD3 R16, P2, R2, 0x8, RZ ;  /* 0x0000000802107810 */ /* 0x000fe20007f5e0ff */
[----:B------:R-:W-:Y:S01]  /*8d00*/  IMAD.WIDE.U32 R240, R27, c[0x0][0x2b0], RZ ;  /* 0x0000ac001bf07a25 */ /* 0x000fe200078e00ff */
[----:B------:R-:W-:Y:S01]  /*8d10*/  LOP3.LUT R208, R208, 0xfffffeff, RZ, 0xc0, !PT ;  /* 0xfffffeffd0d07812 */ /* 0x000fe200078ec0ff */
[----:B------:R-:W-:Y:S02]  /*8d20*/  STL.64 [R1+0x20], R2 ;  /* 0x0000200201007387 */ /* 0x000fe40000100a00 */
[----:B------:R-:W-:-:S03]  /*8d30*/  IMAD.X R17, RZ, RZ, R3, P2 ;  /* 0x000000ffff117224 */ /* 0x000fc600010e0603 */
[----:B------:R-:W-:Y:S01]  /*8d40*/  @!P0 IMAD.SHL.U32 R18, R21, 0x2, RZ ;  /* 0x0000000215128824 */ /* 0x000fe200078e00ff */
[----:B------:R-:W-:Y:S01]  /*8d50*/  @!P0 SHF.R.S32.HI R0, RZ, 0x1f, R24 ;  /* 0x0000001fff008819 */ /* 0x000fe20000011418 */
[----:B------:R-:W-:Y:S01]  /*8d60*/  @!P0 IMAD.WIDE R12, R8, 0x2, R10 ;  /* 0x00000002080c8825 */ /* 0x000fe200078e020a */
[----:B------:R-:W-:Y:S01]  /*8d70*/  @!P0 SHF.R.S32.HI R4, RZ, 0x1f, R23 ;  /* 0x0000001fff048819 */ /* 0x000fe20000011417 */
[----:B------:R-:W-:Y:S01]  /*8d80*/  STL.64 [R1+0x40], R16 ;  /* 0x0000401001007387 */ /* 0x000fe20000100a00 */
[----:B------:R-:W-:Y:S02]  /*8d90*/  @!P0 LEA.HI R8, R0, R24, RZ, 0x3 ;  /* 0x0000001800088211 */ /* 0x000fe400078f18ff */
[----:B------:R-:W-:Y:S01]  /*8da0*/  @!P0 SHF.R.S32.HI R7, RZ, 0x1f, R22 ;  /* 0x0000001fff078819 */ /* 0x000fe20000011416 */
[----:B------:R-:W-:Y:S01]  /*8db0*/  @!PT LDS RZ, [RZ] ;  /* 0x00000000fffff984 */ /* 0x000fe20000000800 */
[----:B------:R-:W-:Y:S01]  /*8dc0*/  @!PT LDS RZ, [RZ] ;  /* 0x00000000fffff984 */ /* 0x000fe20000000800 */
[----:B------:R-:W-:Y:S01]  /*8dd0*/  @!PT LDS RZ, [RZ] ;  /* 0x00000000fffff984 */ /* 0x000fe20000000800 */
[----:B------:R2:W-:Y:S01]  /*8de0*/  @!P0 LDGSTS.E.BYPASS.LTC128B.128 [R18+0x13080], [R12.64], !P3 ;  /* 0x130800000c128fae */ /* 0x0005e2000d901d4e */
[----:B------:R-:W-:Y:S02]  /*8df0*/  IADD3 R14, P3, R2, 0x10, RZ ;  /* 0x00000010020e7810 */ /* 0x000fe40007f7e0ff */
[----:B------:R-:W-:-:S02]  /*8e00*/  @!P0 LEA.HI R19, R4, R23, RZ, 0x3 ;  /* 0x0000001704138211 */ /* 0x000fc400078f18ff */
[----:B------:R-:W-:Y:S02]  /*8e10*/  @!P0 LEA.HI R7, R7, R22, RZ, 0x3 ;  /* 0x0000001607078211 */ /* 0x000fe400078f18ff */
[----:B------:R-:W-:Y:S02]  /*8e20*/  @!P0 LOP3.LUT R8, R8, 0xfffffff8, RZ, 0xc0, !PT ;  /* 0xfffffff808088812 */ /* 0x000fe400078ec0ff */
[----:B------:R-:W-:Y:S02]  /*8e30*/  @!P0 LOP3.LUT R4, R7, 0xfffffff8, RZ, 0xc0, !PT ;  /* 0xfffffff807048812 */ /* 0x000fe400078ec0ff */
[----:B-1----:R-:W-:Y:S02]  /*8e40*/  SHF.R.S32.HI R33, RZ, 0x1f, R20 ;  /* 0x0000001fff217819 */ /* 0x002fe40000011414 */
[----:B------:R-:W1:Y:S01]  /*8e50*/  S2R R20, SR_CTAID.Y ;  /* 0x0000000000147919 */ /* 0x000e620000002600 */
[----:B--2---:R-:W-:Y:S02]  /*8e60*/  LEA.HI R13, R31, R15, RZ, 0x1 ;  /* 0x0000000f1f0d7211 */ /* 0x004fe400078f08ff */
[----:B------:R-:W-:-:S02]  /*8e70*/  IADD3 R12, P1, R2, 0x4, RZ ;  /* 0x00000004020c7810 */ /* 0x000fc40007f3e0ff */
[----:B------:R-:W-:-:S03]  /*8e80*/  LOP3.LUT R0, R13, 0xfffffffe, RZ, 0xc0, !PT ;  /* 0xfffffffe0d007812 */ /* 0x000fc600078ec0ff */
[--C-:B------:R-:W-:Y:S02]  /*8e90*/  IMAD.X R13, RZ, RZ, R3.reuse, P1 ;  /* 0x000000ffff0d7224 */ /* 0x100fe400008e0603 */
[----:B------:R-:W-:Y:S02]  /*8ea0*/  IMAD.IADD R23, R15, 0x1, -R0 ;  /* 0x000000010f177824 */ /* 0x000fe400078e0a00 */
[----:B------:R-:W-:Y:S01]  /*8eb0*/  IMAD.X R15, RZ, RZ, R3, P3 ;  /* 0x000000ffff0f7224 */ /* 0x000fe200018e0603 */
[----:B------:R2:W-:Y:S01]  /*8ec0*/  STL.64 [R1+0x38], R12 ;  /* 0x0000380c01007387 */ /* 0x0005e20000100a00 */
[----:B------:R-:W-:Y:S02]  /*8ed0*/  IMAD.SHL.U32 R0, R28, 0x40, RZ ;  /* 0x000000401c007824 */ /* 0x000fe400078e00ff */
[----:B------:R-:W-:Y:S01]  /*8ee0*/  IMAD.SHL.U32 R7, R23, 0x8, RZ ;  /* 0x0000000817077824 */ /* 0x000fe200078e00ff */
[----:B------:R3:W-:Y:S02]  /*8ef0*/  STL.64 [R1+0x28], R14 ;  /* 0x0000280e01007387 */ /* 0x0007e40000100a00 */
[----:B------:R-:W-:-:S04]  /*8f00*/  LOP3.LUT R0, R0, 0x1c0, RZ, 0xc0, !PT ;  /* 0x000001c000007812 */ /* 0x000fc800078ec0ff */
[----:B------:R-:W-:Y:S02]  /*8f10*/  LOP3.LUT R7, R0, 0x8, R7, 0xf8, !PT ;  /* 0x0000000800077812 */ /* 0x000fe400078ef807 */
[----:B------:R-:W-:-:S04]  /*8f20*/  SHF.R.U32.HI R0, RZ, 0x3, R0 ;  /* 0x00000003ff007819 */ /* 0x000fc80000011600 */
[----:B------:R-:W-:Y:S01]  /*8f30*/  LOP3.LUT R22, R7, R0, RZ, 0x3c, !PT ;  /* 0x0000000007167212 */ /* 0x000fe200078e3cff */
[----:B------:R-:W-:Y:S01]  /*8f40*/  IMAD.SHL.U32 R7, R30, 0x40, RZ ;  /* 0x000000401e077824 */ /* 0x000fe200078e00ff */
[----:B------:R-:W-:Y:S01]  /*8f50*/  SHF.R.S32.HI R0, RZ, 0x1f, R27 ;  /* 0x0000001fff007819 */ /* 0x000fe2000001141b */
[----:B-1----:R-:W-:-:S03]  /*8f60*/  IMAD.WIDE.U32 R30, R20, c[0x0][0x210], RZ ;  /* 0x00008400141e7a25 */ /* 0x002fc600078e00ff */
[----:B------:R-:W-:Y:S01]  /*8f70*/  LOP3.LUT R21, R7, 0xfffffe00, RZ, 0xc0, !PT ;  /* 0xfffffe0007157812 */ /* 0x000fe200078ec0ff */
[----:B------:R-:W-:Y:S01]  /*8f80*/  IMAD R0, R0, c[0x0][0x2b0], RZ ;  /* 0x0000ac0000007a24 */ /* 0x000fe200078e02ff */
[----:B--2---:R-:W-:Y:S01]  /*8f90*/  IADD3 R12, P1, R2, 0x48, RZ ;  /* 0x00000048020c7810 */ /* 0x004fe20007f3e0ff */
[----:B---3--:R-:W-:Y:S02]  /*8fa0*/  IMAD.U32 R14, RZ, RZ, UR4 ;  /* 0x00000004ff0e7e24 */ /* 0x008fe4000f8e00ff */
[----:B------:R-:W-:Y:S02]  /*8fb0*/  IMAD.U32 R15, RZ, RZ, UR5 ;  /* 0x00000005ff0f7e24 */ /* 0x000fe4000f8e00ff */
[----:B------:R-:W-:-:S03]  /*8fc0*/  IMAD.X R13, RZ, RZ, R3, P1 ;  /* 0x000000ffff0d7224 */ /* 0x000fc600008e0603 */
[----:B------:R1:W-:Y:S04]  /*8fd0*/  STL.64 [R1+0x18], R14 ;  /* 0x0000180e01007387 */ /* 0x0003e80000100a00 */
[----:B------:R2:W-:Y:S01]  /*8fe0*/  STL.64 [R1+0x30], R12 ;  /* 0x0000300c01007387 */ /* 0x0005e20000100a00 */
[----:B-1----:R-:W-:Y:S01]  /*8ff0*/  @!P0 IMAD.WIDE R14, R4, 0x2, R10 ;  /* 0x00000002040e8825 */ /* 0x002fe200078e020a */
[----:B--2---:R-:W-:-:S04]  /*9000*/  @!P0 LOP3.LUT R12, R19, 0xfffffff8, RZ, 0xc0, !PT ;  /* 0xfffffff8130c8812 */ /* 0x004fc800078ec0ff */
[----:B------:R1:W-:Y:S01]  /*9010*/  @!P0 LDGSTS.E.BYPASS.LTC128B.128 [R18+0x17080], [R14.64], !P6 ;  /* 0x170800000e128fae */ /* 0x0003e2000f101d4e */
[----:B------:R-:W-:-:S04]  /*9020*/  @!P0 IMAD.WIDE R12, R12, 0x2, R10 ;  /* 0x000000020c0c8825 */ /* 0x000fc800078e020a */
[----:B------:R-:W-:Y:S01]  /*9030*/  @!P0 IMAD.WIDE R10, R8, 0x2, R10 ;  /* 0x00000002080a8825 */ /* 0x000fe200078e020a */
[----:B------:R2:W-:Y:S03]  /*9040*/  @!P0 LDGSTS.E.BYPASS.LTC128B.128 [R18+0x1b080], [R12.64], !P5 ;  /* 0x1b0800000c128fae */ /* 0x0005e6000e901d4e */
[----:B------:R-:W-:Y:S01]  /*9050*/  IMAD R8, R33, c[0x0][0x210], RZ ;  /* 0x0000840021087a24 */ /* 0x000fe200078e02ff */
[----:B------:R3:W-:Y:S01]  /*9060*/  @!P0 LDGSTS.E.BYPASS.LTC128B.128 [R18+0x1f080], [R10.64], !P4 ;  /* 0x1f0800000a128fae */ /* 0x0007e2000e101d4e */
[----:B------:R-:W-:Y:S02]  /*9070*/  LOP3.LUT P0, RZ, R25, 0x4, RZ, 0xc0, !PT ;  /* 0x0000000419ff7812 */ /* 0x000fe4000780c0ff */
[----:B------:R-:W-:Y:S01]  /*9080*/  IMAD R8, R20, c[0x0][0x214], R8 ;  /* 0x0000850014087a24 */ /* 0x000fe200078e0208 */
[----:B------:R-:W0:Y:S01]  /*9090*/  LDGDEPBAR ;  /* 0x00000000000079af */ /* 0x000e220000000000 */
[----:B------:R-:W-:Y:S02]  /*90a0*/  WARPSYNC 0xffffffff ;  /* 0xffffffff00007948 */ /* 0x000fe40003800000 */
[----:B------:R-:W-:-:S02]  /*90b0*/  IMAD.IADD R245, R31, 0x1, R8 ;  /* 0x000000011ff57824 */ /* 0x000fc400078e0208 */
[----:B--2---:R-:W-:Y:S02]  /*90c0*/  IMAD.MOV.U32 R13, RZ, RZ, 0x20 ;  /* 0x00000020ff0d7424 */ /* 0x004fe400078e00ff */
[----:B------:R-:W-:Y:S02]  /*90d0*/  IMAD.SHL.U32 R12, R25, 0x40, RZ ;  /* 0x00000040190c7824 */ /* 0x000fe400078e00ff */
[----:B---3--:R-:W-:Y:S01]  /*90e0*/  IMAD R11, R27, c[0x0][0x2b4], R0 ;  /* 0x0000ad001b0b7a24 */ /* 0x008fe200078e0200 */
[----:B------:R-:W-:Y:S01]  /*90f0*/  SEL R7, R13, 0xffffffe0, !P0 ;  /* 0xffffffe00d077807 */ /* 0x000fe20004000000 */
[----:B------:R-:W-:Y:S02]  /*9100*/  IMAD R10, R33, c[0x0][0x1e8], RZ ;  /* 0x00007a00210a7a24 */ /* 0x000fe400078e02ff */
[----:B-1----:R-:W-:-:S04]  /*9110*/  IMAD.WIDE.U32 R18, R20, c[0x0][0x1e8], RZ ;  /* 0x00007a0014127a25 */ /* 0x002fc800078e00ff */
[----:B------:R-:W-:Y:S01]  /*9120*/  IMAD R10, R20, c[0x0][0x1ec], R10 ;  /* 0x00007b00140a7a24 */ /* 0x000fe200078e020a */
[----:B------:R-:W-:Y:S01]  /*9130*/  LOP3.LUT R20, R12, 0x1c0, RZ, 0xc0, !PT ;  /* 0x000001c00c147812 */ /* 0x000fe200078ec0ff */
[----:B------:R-:W-:Y:S02]  /*9140*/  IMAD.IADD R243, R241, 0x1, R11 ;  /* 0x00000001f1f37824 */ /* 0x000fe400078e020b */
[----:B------:R-:W-:Y:S01]  /*9150*/  IMAD.IADD R244, R19, 0x1, R10 ;  /* 0x0000000113f47824 */ /* 0x000fe200078e020a */
[----:B----4-:R-:W-:-:S04]  /*9160*/  SHF.R.S32.HI R14, RZ, 0x1f, R129 ;  /* 0x0000001fff0e7819 */ /* 0x010fc80000011481 */
[----:B------:R-:W-:-:S04]  /*9170*/  LEA.HI R4, R14, R129, RZ, 0x3 ;  /* 0x000000810e047211 */ /* 0x000fc800078f18ff */
[----:B------:R-:W-:-:S05]  /*9180*/  LOP3.LUT R0, R4, 0xfffffff8, RZ, 0xc0, !PT ;  /* 0xfffffff804007812 */ /* 0x000fca00078ec0ff */
[----:B------:R-:W-:-:S04]  /*9190*/  IMAD.IADD R0, R129, 0x1, -R0 ;  /* 0x0000000181007824 */ /* 0x000fc800078e0a00 */
[----:B------:R-:W-:-:S05]  /*91a0*/  IMAD.SHL.U32 R219, R0, 0x8, RZ ;  /* 0x0000000800db7824 */ /* 0x000fca00078e00ff */
[C---:B------:R-:W-:Y:S02]  /*91b0*/  ISETP.GE.AND P5, PT, R219.reuse, c[0x0][0x1d4], PT ;  /* 0x00007500db007a0c */ /* 0x040fe40003fa6270 */
[C---:B------:R-:W-:Y:S02]  /*91c0*/  IADD3 R17, R219.reuse, 0x40, RZ ;  /* 0x00000040db117810 */ /* 0x040fe40007ffe0ff */
[----:B------:R-:W-:Y:S02]  /*91d0*/  IADD3 R16, R219, 0x80, RZ ;  /* 0x00000080db107810 */ /* 0x000fe40007ffe0ff */
[----:B------:R-:W-:Y:S02]  /*91e0*/  ISETP.GE.AND P6, PT, R17, c[0x0][0x1d4], PT ;  /* 0x0000750011007a0c */ /* 0x000fe40003fc6270 */
[----:B------:R-:W-:Y:S02]  /*91f0*/  ISETP.GE.AND P2, PT, R16, c[0x0][0x1d4], PT ;  /* 0x0000750010007a0c */ /* 0x000fe40003f46270 */
[----:B------:R-:W-:-:S03]  /*9200*/  IADD3 R15, R219, 0xc0, RZ ;  /* 0x000000c0db0f7810 */ /* 0x000fc60007ffe0ff */
[----:B------:R-:W-:Y:S02]  /*9210*/  @P5 LOP3.LUT R208, R208, 0x100, RZ, 0xfc, !PT ;  /* 0x00000100d0d05812 */ /* 0x000fe400078efcff */
[----:B------:R-:W-:Y:S02]  /*9220*/  ISETP.GE.AND P3, PT, R15, c[0x0][0x1d4], PT ;  /* 0x000075000f007a0c */ /* 0x000fe40003f66270 */
[----:B------:R-:W-:-:S04]  /*9230*/  LOP3.LUT R208, R208, 0xffffff7f, RZ, 0xc0, !PT ;  /* 0xffffff7fd0d07812 */ /* 0x000fc800078ec0ff */
[----:B------:R-:W-:-:S04]  /*9240*/  @P6 LOP3.LUT R208, R208, 0x80, RZ, 0xfc, !PT ;  /* 0x00000080d0d06812 */ /* 0x000fc800078efcff */
[----:B------:R-:W-:-:S04]  /*9250*/  LOP3.LUT R208, R208, 0xffffffbf, RZ, 0xc0, !PT ;  /* 0xffffffbfd0d07812 */ /* 0x000fc800078ec0ff */
[----:B------:R-:W-:-:S04]  /*9260*/  @P2 LOP3.LUT R208, R208, 0x40, RZ, 0xfc, !PT ;  /* 0x00000040d0d02812 */ /* 0x000fc800078efcff */
[----:B------:R-:W-:-:S04]  /*9270*/  LOP3.LUT R208, R208, 0xfffffbff, RZ, 0xc0, !PT ;  /* 0xfffffbffd0d07812 */ /* 0x000fc800078ec0ff */
[----:B------:R-:W-:Y:S02]  /*9280*/  @P3 LOP3.LUT R208, R208, 0x400, RZ, 0xfc, !PT ;  /* 0x00000400d0d03812 */ /* 0x000fe400078efcff */
[----:B------:R-:W-:Y:S01]  /*9290*/  SHF.R.S32.HI R236, RZ, 0x3, R4 ;  /* 0x00000003ffec7819 */ /* 0x000fe20000011404 */
[----:B------:R-:W-:Y:S01]  /*92a0*/  IMAD.MOV.U32 R112, RZ, RZ, 0x30 ;  /* 0x00000030ff707424 */ /* 0x000fe200078e00ff */
[----:B------:R-:W-:Y:S01]  /*92b0*/  BAR.SYNC.DEFER_BLOCKING 0x0 ;  /* 0x0000000000007b1d */ /* 0x000fe20000010000 */
[----:B------:R-:W-:Y:S02]  /*92c0*/  IMAD.MOV.U32 R3, RZ, RZ, c[0x0][0x2b8] ;  /* 0x0000ae00ff037624 */ /* 0x000fe400078e00ff */
[----:B------:R-:W-:Y:S02]  /*92d0*/  IMAD R144, R218, R112, -0x30 ;  /* 0xffffffd0da907424 */ /* 0x000fe400078e0270 */
[----:B------:R-:W-:Y:S01]  /*92e0*/  IMAD R234, R0, 0x20, R236 ;  /* 0x0000002000ea7824 */ /* 0x000fe200078e02ec */
[----:B------:R-:W-:Y:S01]  /*92f0*/  ISETP.NE.AND P1, PT, R3, 0x1, PT ;  /* 0x000000010300780c */ /* 0x000fe20003f25270 */
[----:B------:R-:W-:Y:S02]  /*9300*/  IMAD.MOV.U32 R220, RZ, RZ, RZ ;  /* 0x000000ffffdc7224 */ /* 0x000fe400078e00ff */
[----:B------:R-:W-:-:S05]  /*9310*/  IMAD.IADD R3, R234, 0x1, R144 ;  /* 0x00000001ea037824 */ /* 0x000fca00078e0290 */
[----:B-----5:R-:W-:Y:S01]  /*9320*/  ISETP.GE.AND P0, PT, R3, R26, PT ;  /* 0x0000001a0300720c */ /* 0x020fe20003f06270 */
[----:B------:R-:W-:-:S03]  /*9330*/  IMAD.IADD R3, R242, 0x1, R3 ;  /* 0x00000001f2037824 */ /* 0x000fc600078e0203 */
[----:B------:R-:W-:Y:S01]  /*9340*/  ISETP.GT.OR P0, PT, R234, 0x2f, P0 ;  /* 0x0000002fea00780c */ /* 0x000fe20000704670 */
[----:B------:R-:W-:-:S04]  /*9350*/  @P1 IMAD.HI.U32 R4, R3, c[0x0][0x2bc], RZ ;  /* 0x0000af0003041a27 */ /* 0x000fc800078e00ff */
[----:B------:R-:W-:Y:S01]  /*9360*/  IMAD.MOV.U32 R0, RZ, RZ, R3 ;  /* 0x000000ffff007224 */ /* 0x000fe200078e0003 */
[----:B------:R-:W-:-:S07]  /*9370*/  @P1 SHF.R.U32.HI R0, RZ, c[0x0][0x2c0], R4 ;  /* 0x0000b000ff001a19 */ /* 0x000fce0000011604 */
[----:B------:R-:W-:-:S04]  /*9380*/  @!P0 IADD3 R4, P1, R0, R240, RZ ;  /* 0x000000f000048210 */ /* 0x000fc80007f3e0ff */
[----:B------:R-:W-:Y:S02]  /*9390*/  @!P0 LEA.HI.X.SX32 R8, R0, R243, 0x1, P1 ;  /* 0x000000f300088211 */ /* 0x000fe400008f0eff */
[----:B------:R-:W-:-:S04]  /*93a0*/  @!P0 LEA R10, P1, R4, c[0x0][0x2a0], 0x2 ;  /* 0x0000a800040a8a11 */ /* 0x000fc800078210ff */
[----:B------:R-:W-:-:S05]  /*93b0*/  @!P0 LEA.HI.X R11, R4, c[0x0][0x2a4], R8, 0x2, P1 ;  /* 0x0000a900040b8a11 */ /* 0x000fca00008f1408 */
[----:B------:R1:W2:Y:S01]  /*93c0*/  @!P0 LDG.E R220, [R10.64] ;  /* 0x0000000e0adc8981 */ /* 0x0002a2000c1e1900 */
[----:B------:R-:W-:Y:S01]  /*93d0*/  IMAD.MOV R0, RZ, RZ, -R0 ;  /* 0x000000ffff007224 */ /* 0x000fe200078e0a00 */
[----:B------:R-:W-:Y:S01]  /*93e0*/  LEA.HI R14, R14, R129, RZ, 0x6 ;  /* 0x000000810e0e7211 */ /* 0x000fe200078f30ff */
[----:B------:R-:W-:Y:S01]  /*93f0*/  IMAD.SHL.U32 R4, R236, 0x40, RZ ;  /* 0x00000040ec047824 */ /* 0x000fe200078e00ff */
[----:B------:R-:W-:Y:S01]  /*9400*/  LOP3.LUT R208, R208, 0xfffffdff, RZ, 0xc0, !PT ;  /* 0xfffffdffd0d07812 */ /* 0x000fe200078ec0ff */
[----:B------:R-:W-:Y:S01]  /*9410*/  IMAD R221, R0, c[0x0][0x2b8], R3 ;  /* 0x0000ae0000dd7a24 */ /* 0x000fe200078e0203 */
[----:B------:R-:W-:Y:S01]  /*9420*/  BSSY B2, `(.L_x_1195) ;  /* 0x000004f000027945 */ /* 0x000fe20003800000 */
[----:B------:R-:W-:Y:S01]  /*9430*/  IMAD R112, R218, -0x30, R112 ;  /* 0xffffffd0da707824 */ /* 0x000fe200078e0270 */
[----:B------:R-:W-:Y:S02]  /*9440*/  IADD3 R101, R2, 0x18, RZ ;  /* 0x0000001802657810 */ /* 0x000fe40007ffe0ff */
[----:B------:R-:W-:Y:S01]  /*9450*/  SHF.R.S32.HI R141, RZ, 0x1f, R221 ;  /* 0x0000001fff8d7819 */ /* 0x000fe200000114dd */
[----:B------:R-:W-:Y:S01]  /*9460*/  IMAD.IADD R142, R26, 0x1, R112 ;  /* 0x000000011a8e7824 */ /* 0x000fe200078e0270 */
[----:B------:R-:W-:-:S03]  /*9470*/  MOV R146, 0x9910 ;  /* 0x0000991000927802 */ /* 0x000fc60000000f00 */
[----:B------:R-:W-:-:S04]  /*9480*/  IMAD R0, R141, c[0x0][0x1e0], RZ ;  /* 0x000078008d007a24 */ /* 0x000fc800078e02ff */
[C---:B------:R-:W-:Y:S02]  /*9490*/  IMAD R0, R221.reuse, c[0x0][0x1e4], R0 ;  /* 0x00007900dd007a24 */ /* 0x040fe400078e0200 */
[----:B-1----:R-:W-:-:S04]  /*94a0*/  IMAD.WIDE.U32 R10, R221, c[0x0][0x1e0], RZ ;  /* 0x00007800dd0a7a25 */ /* 0x002fc800078e00ff */
[----:B------:R-:W-:Y:S01]  /*94b0*/  IMAD.IADD R11, R11, 0x1, R0 ;  /* 0x000000010b0b7824 */ /* 0x000fe200078e0200 */
[----:B--2---:R-:W-:-:S03]  /*94c0*/  SHF.R.S32.HI R143, RZ, 0x1f, R220 ;  /* 0x0000001fff8f7819 */ /* 0x004fc600000114dc */
        /* <DEDUP_REMOVED lines=8> */
[----:B------:R-:W-:Y:S02]  /*9550*/  LOP3.LUT R0, R4, 0x1c0, RZ, 0xc0, !PT ;  /* 0x000001c004007812 */ /* 0x000fe400078ec0ff */
[----:B------:R-:W-:Y:S01]  /*9560*/  IMNMX R4, R142, 0x30, PT ;  /* 0x000000308e047817 */ /* 0x000fe20003800200 */
[----:B------:R-:W1:Y:S01]  /*9570*/  SHFL.IDX PT, R11, R3, RZ, 0x181f ;  /* 0x00181fff030b7589 */ /* 0x000e6200000e0000 */
[----:B------:R-:W-:Y:S02]  /*9580*/  LOP3.LUT R13, R0, 0x38, R219, 0xf8, !PT ;  /* 0x00000038000d7812 */ /* 0x000fe400078ef8db */
[----:B------:R-:W-:Y:S01]  /*9590*/  SHF.R.U32.HI R8, RZ, 0x3, R0 ;  /* 0x00000003ff087819 */ /* 0x000fe20000011600 */
[----:B------:R-:W-:Y:S01]  /*95a0*/  IMAD.IADD R0, R4, 0x1, -R236 ;  /* 0x0000000104007824 */ /* 0x000fe200078e0aec */
[----:B------:R-:W-:Y:S01]  /*95b0*/  SHFL.IDX PT, R12, R12, 0x1, 0x181f ;  /* 0x00381f000c0c7f89 */ /* 0x000fe200000e0000 */
[----:B------:R-:W-:Y:S01]  /*95c0*/  IMAD.SHL.U32 R4, R14, 0x8, RZ ;  /* 0x000000080e047824 */ /* 0x000fe200078e00ff */
[----:B------:R-:W-:-:S02]  /*95d0*/  LOP3.LUT R8, R13, R8, RZ, 0x3c, !PT ;  /* 0x000000080d087212 */ /* 0x000fc400078e3cff */
[----:B------:R2:W3:Y:S01]  /*95e0*/  SHFL.IDX PT, R13, R3, 0x1, 0x181f ;  /* 0x00381f00030d7f89 */ /* 0x0004e200000e0000 */
[----:B------:R-:W-:Y:S02]  /*95f0*/  ISETP.GE.AND P1, PT, R0, 0x1, PT ;  /* 0x000000010000780c */ /* 0x000fe40003f26270 */
[----:B------:R-:W-:Y:S02]  /*9600*/  SHF.R.S32.HI R14, RZ, 0x1f, R16 ;  /* 0x0000001fff0e7819 */ /* 0x000fe40000011410 */
[----:B------:R-:W-:Y:S02]  /*9610*/  LOP3.LUT R209, R8, 0xfffffe00, R4, 0xf8, !PT ;  /* 0xfffffe0008d17812 */ /* 0x000fe400078ef804 */
[----:B------:R-:W-:Y:S02]  /*9620*/  SHF.R.S32.HI R8, RZ, 0x1f, R15 ;  /* 0x0000001fff087819 */ /* 0x000fe4000001140f */
[----:B------:R-:W-:Y:S02]  /*9630*/  ISETP.GT.AND P0, PT, R0, 0x20, PT ;  /* 0x000000200000780c */ /* 0x000fe40003f04270 */
[----:B------:R-:W-:-:S03]  /*9640*/  LEA.HI R0, R8, R15, RZ, 0x3 ;  /* 0x0000000f08007211 */ /* 0x000fc600078f18ff */
[----:B-1----:R-:W-:Y:S01]  /*9650*/  @P1 IMAD.WIDE R18, R219, 0x2, R10 ;  /* 0x00000002db121825 */ /* 0x002fe200078e020a */
[----:B------:R-:W-:-:S04]  /*9660*/  LOP3.LUT R246, R0, 0xfffffff8, RZ, 0xc0, !PT ;  /* 0xfffffff800f67812 */ /* 0x000fc800078ec0ff */
[----:B------:R-:W-:-:S03]  /*9670*/  SHF.R.S32.HI R249, RZ, 0x1f, R246 ;  /* 0x0000001ffff97819 */ /* 0x000fc600000114f6 */
[----:B------:R-:W-:Y:S01]  /*9680*/  @P0 IMAD.SHL.U32 R0, R209, 0x2, RZ ;  /* 0x00000002d1000824 */ /* 0x000fe200078e00ff */
[----:B--2---:R-:W-:-:S04]  /*9690*/  SHF.R.S32.HI R3, RZ, 0x1f, R17 ;  /* 0x0000001fff037819 */ /* 0x004fc80000011411 */
[----:B------:R-:W-:Y:S02]  /*96a0*/  LEA.HI R4, R3, R17, RZ, 0x3 ;  /* 0x0000001103047211 */ /* 0x000fe400078f18ff */
[----:B------:R-:W-:Y:S02]  /*96b0*/  LEA.HI R3, R14, R16, RZ, 0x3 ;  /* 0x000000100e037211 */ /* 0x000fe400078f18ff */
[----:B------:R-:W-:Y:S02]  /*96c0*/  LOP3.LUT R248, R4, 0xfffffff8, RZ, 0xc0, !PT ;  /* 0xfffffff804f87812 */ /* 0x000fe400078ec0ff */
[----:B------:R-:W-:Y:S01]  /*96d0*/  LOP3.LUT R247, R3, 0xfffffff8, RZ, 0xc0, !PT ;  /* 0xfffffff803f77812 */ /* 0x000fe200078ec0ff */
[----:B------:R-:W-:Y:S01]  /*96e0*/  @P1 IMAD.SHL.U32 R3, R209, 0x2, RZ ;  /* 0x00000002d1031824 */ /* 0x000fe200078e00ff */
[----:B------:R-:W-:Y:S01]  /*96f0*/  LEA.HI R4, R32, R166, RZ, 0x5 ;  /* 0x000000a620047211 */ /* 0x000fe200078f28ff */
[----:B------:R-:W-:Y:S01]  /*9700*/  @P1 IMAD.WIDE R16, R248, 0x2, R10 ;  /* 0x00000002f8101825 */ /* 0x000fe200078e020a */
[----:B------:R-:W-:-:S02]  /*9710*/  SHF.R.S32.HI R251, RZ, 0x1f, R248 ;  /* 0x0000001ffffb7819 */ /* 0x000fc400000114f8 */
[----:B------:R3:W-:Y:S01]  /*9720*/  @P1 LDGSTS.E.BYPASS.LTC128B.128 [R3+0xa080], [R18.64], !P5 ;  /* 0x0a08000012031fae */ /* 0x0007e2000e901d4e */
[----:B------:R-:W-:Y:S01]  /*9730*/  @P1 IMAD.WIDE R14, R247, 0x2, R10 ;  /* 0x00000002f70e1825 */ /* 0x000fe200078e020a */
[----:B------:R-:W-:Y:S02]  /*9740*/  SHF.R.S32.HI R250, RZ, 0x1f, R247 ;  /* 0x0000001ffffa7819 */ /* 0x000fe400000114f7 */
[----:B------:R1:W-:Y:S01]  /*9750*/  @P1 LDGSTS.E.BYPASS.LTC128B.128 [R3+0xb880], [R16.64], !P6 ;  /* 0x0b88000010031fae */ /* 0x0003e2000f101d4e */
[----:B------:R-:W-:-:S03]  /*9760*/  @P1 IMAD.WIDE R10, R246, 0x2, R10 ;  /* 0x00000002f60a1825 */ /* 0x000fc600078e020a */
[----:B------:R2:W-:Y:S04]  /*9770*/  @P1 LDGSTS.E.BYPASS.LTC128B.128 [R3+0xd080], [R14.64], !P2 ;  /* 0x0d0800000e031fae */ /* 0x0005e8000d101d4e */
[----:B------:R4:W-:Y:S01]  /*9780*/  @P1 LDGSTS.E.BYPASS.LTC128B.128 [R3+0xe880], [R10.64], !P3 ;  /* 0x0e8800000a031fae */ /* 0x0009e2000d901d4e */
[----:B------:R-:W-:-:S13]  /*9790*/  ISETP.GT.AND P1, PT, R234, 0x2f, PT ;  /* 0x0000002fea00780c */ /* 0x000fda0003f24270 */
[----:B------:R-:W-:Y:S01]  /*97a0*/  @P1 LOP3.LUT R208, R208, 0x200, RZ, 0xfc, !PT ;  /* 0x00000200d0d01812 */ /* 0x000fe200078efcff */
[----:B---3--:R-:W-:-:S04]  /*97b0*/  @P0 IMAD.WIDE R18, R219, 0x2, R12 ;  /* 0x00000002db120825 */ /* 0x008fc800078e020c */
[--C-:B-1----:R-:W-:Y:S01]  /*97c0*/  @P0 IMAD.WIDE R16, R248, 0x2, R12.reuse ;  /* 0x00000002f8100825 */ /* 0x102fe200078e020c */
[----:B------:R1:W-:Y:S03]  /*97d0*/  @P0 LDGSTS.E.BYPASS.LTC128B.128 [R0+0xb080], [R18.64], !P5 ;  /* 0x0b08000012000fae */ /* 0x0003e6000e901d4e */
[--C-:B--2---:R-:W-:Y:S01]  /*97e0*/  @P0 IMAD.WIDE R14, R247, 0x2, R12.reuse ;  /* 0x00000002f70e0825 */ /* 0x104fe200078e020c */
[----:B------:R1:W-:Y:S03]  /*97f0*/  @P0 LDGSTS.E.BYPASS.LTC128B.128 [R0+0xc880], [R16.64], !P6 ;  /* 0x0c88000010000fae */ /* 0x0003e6000f101d4e */
[----:B------:R-:W-:Y:S01]  /*9800*/  @P0 IMAD.WIDE R12, R246, 0x2, R12 ;  /* 0x00000002f60c0825 */ /* 0x000fe200078e020c */
[----:B------:R1:W-:Y:S01]  /*9810*/  @P0 LDGSTS.E.BYPASS.LTC128B.128 [R0+0xe080], [R14.64], !P2 ;  /* 0x0e0800000e000fae */ /* 0x0003e2000d101d4e */
[----:B----4-:R-:W-:-:S02]  /*9820*/  LOP3.LUT R10, R22, R21, RZ, 0xfc, !PT ;  /* 0x00000015160a7212 */ /* 0x010fc400078efcff */
[----:B------:R-:W-:Y:S01]  /*9830*/  IMAD.SHL.U32 R3, R29, 0x8, RZ ;  /* 0x000000081d037824 */ /* 0x000fe200078e00ff */
[----:B------:R1:W-:Y:S01]  /*9840*/  @P0 LDGSTS.E.BYPASS.LTC128B.128 [R0+0xf880], [R12.64], !P3 ;  /* 0x0f8800000c000fae */ /* 0x0003e2000d901d4e */
[----:B------:R-:W-:-:S03]  /*9850*/  LOP3.LUT P0, RZ, R25, 0x2, RZ, 0xc0, !PT ;  /* 0x0000000219ff7812 */ /* 0x000fc6000780c0ff */
[----:B------:R-:W0:Y:S01]  /*9860*/  LDGDEPBAR ;  /* 0x00000000000079af */ /* 0x000e220000000000 */
[----:B------:R-:W-:Y:S01]  /*9870*/  LOP3.LUT R3, R20, 0x8, R3, 0xf8, !PT ;  /* 0x0000000814037812 */ /* 0x000fe200078ef803 */
[----:B-1----:R-:W-:Y:S01]  /*9880*/  IMAD.SHL.U32 R0, R4, 0x20, RZ ;  /* 0x0000002004007824 */ /* 0x002fe200078e00ff */
[----:B------:R-:W-:-:S04]  /*9890*/  SHF.R.U32.HI R4, RZ, 0x3, R20 ;  /* 0x00000003ff047819 */ /* 0x000fc80000011614 */
[----:B------:R-:W-:Y:S01]  /*98a0*/  LOP3.LUT R3, R3, R4, RZ, 0x3c, !PT ;  /* 0x0000000403037212 */ /* 0x000fe200078e3cff */
[----:B------:R-:W-:Y:S01]  /*98b0*/  IMAD.MOV.U32 R4, RZ, RZ, 0x10 ;  /* 0x00000010ff047424 */ /* 0x000fe200078e00ff */
[----:B------:R-:W-:-:S03]  /*98c0*/  LOP3.LUT R0, R0, 0xfffffc00, RZ, 0xc0, !PT ;  /* 0xfffffc0000007812 */ /* 0x000fc600078ec0ff */
[----:B------:R-:W-:Y:S01]  /*98d0*/  IMAD R8, R23, 0x200, R3 ;  /* 0x0000020017087824 */ /* 0x000fe200078e0203 */
[----:B------:R-:W-:Y:S02]  /*98e0*/  IADD3 R0, R22, R21, R0 ;  /* 0x0000001516007210 */ /* 0x000fe40007ffe000 */
[----:B------:R-:W-:Y:S02]  /*98f0*/  SEL R4, R4, 0xfffffff0, !P0 ;  /* 0xfffffff004047807 */ /* 0x000fe40004000000 */
[----:B------:R-:W-:Y:S05]  /*9900*/  CALL.REL.NOINC `($_ZN7cutlass13device_kernelIN5flash19enable_sm80_to_sm89INS1_16FlashAttnFwdSm80INS1_25CollectiveMainloopFwdSm80ILi8ELi1ELb0EN4cute5tupleIJNS5_1CILi128EEENS7_ILi48EEENS7_ILi256EEEEEELi256ENS_6half_tEfNS_4arch4Sm80ELb0ELb1ELb0ELb1ELb1ELb1ELb1ELb0EEENS1_21CollectiveEpilogueFwdINS6_IJS8_SA_S9_EEENS6_IJNS7_ILi1EEESI_SI_EEESC_SE_Li256ELb1ELb1ELb0ELb0EEENS1_19SingleTileSchedulerILb1ELb0ELb1ELi128EEEEEEEEEvNT_6ParamsE$_ZZN5flash25CollectiveMainloopFwdSm80ILi8ELi1ELb0EN4cute5tupleIJNS1_1CILi128EEENS3_ILi48EEENS3_ILi256EEEEEELi256EN7cutlass6half_tEfNS8_4arch4Sm80ELb0ELb1ELb0ELb1ELb1ELb1ELb1ELb0EE3mmaINS_16FlashAttnFwdSm80ISC_NS_21CollectiveEpilogueFwdINS2_IJS4_S6_S5_EEENS2_IJNS3_ILi1EEESH_SH_EEES9_SB_Li256ELb1ELb1ELb0ELb0EEENS_19SingleTileSchedulerILb1ELb0ELb1ELi128EEEE13SharedStorageENS1_6TensorINS1_11ArrayEngineIfLm128EEENS1_6LayoutINS2_IJNS2_IJNS3_ILi2EEESS_EEESH_NS3_ILi32EEEEEENS2_IJNS2_IJSH_SS_EEENS3_ILi0EEENS3_ILi4EEEEEEEEEENS_7SoftmaxILi2ELi0EEEEEbRKNSC_6ParamsERT0_RT1_iRKNS_16SeqlenInfoQKNewKILb1ELb1EEENS2_IJiiiiEEERT_ENKUlvE_clEv) ;  /* 0x00012e6000007944 */ /* 0x000fea0003c00000 */
[----:B------:R-:W-:Y:S05]  /*9910*/  BSYNC B2 ;  /* 0x0000000000027941 */ /* 0x000fea0003800000 */
.L_x_1195:
[----:B------:R2:W5:Y:S01]  /*9920*/  LDL R76, [R1] ;  /* 0x00000000014c7983 */ /* 0x0005620000100800 */
[----:B------:R-:W-:-:S04]  /*9930*/  DEPBAR.LE SB0, 0x0 ;  /* 0x000080000000791a */ /* 0x000fc80000000000 */
[----:B------:R2:W5:Y:S01]  /*9940*/  LDL R231, [R1+0x10] ;  /* 0x0000100001e77983 */ /* 0x0005620000100800 */
[----:B------:R-:W-:Y:S01]  /*9950*/  WARPSYNC 0xffffffff ;  /* 0xffffffff00007948 */ /* 0x000fe20003800000 */
[----:B------:R-:W-:Y:S01]  /*9960*/  SHF.L.U32 R196, R8, 0x1, RZ ;  /* 0x0000000108c47819 */ /* 0x000fe200000006ff */
[----:B------:R-:W-:Y:S01]  /*9970*/  IMAD.WIDE.U32 R2, R221, c[0x0][0x208], RZ ;  /* 0x00008200dd027a25 */ /* 0x000fe200078e00ff */
[----:B------:R-:W-:Y:S01]  /*9980*/  BAR.SYNC.DEFER_BLOCKING 0x0 ;  /* 0x0000000000007b1d */ /* 0x000fe20000010000 */
[C---:B------:R-:W-:Y:S02]  /*9990*/  LEA R205, R0.reuse, 0x10080, 0x1 ;  /* 0x0001008000cd7811 */ /* 0x040fe400078e08ff */
[----:B-1----:R-:W-:Y:S01]  /*99a0*/  SHF.L.U32 R12, R0, 0x1, RZ ;  /* 0x00000001000c7819 */ /* 0x002fe200000006ff */
[----:B------:R-:W-:Y:S01]  /*99b0*/  IMAD R0, R4, 0x2, R196 ;  /* 0x0000000204007824 */ /* 0x000fe200078e02c4 */
[----:B------:R-:W-:Y:S01]  /*99c0*/  LEA R204, R9, R205, 0x1 ;  /* 0x000000cd09cc7211 */ /* 0x000fe200078e08ff */
[----:B------:R-:W1:Y:S04]  /*99d0*/  S2R R11, SR_CTAID.Y ;  /* 0x00000000000b7919 */ /* 0x000e680000002600 */
[----:B------:R-:W3:Y:S04]  /*99e0*/  LDSM.16.M88.4 R40, [R0+0xa080] ;  /* 0x00a080000028783b */ /* 0x000ee80000000200 */
[----:B------:R-:W4:Y:S01]  /*99f0*/  LDSM.16.M88.4 R56, [R0+0xa880] ;  /* 0x00a880000038783b */ /* 0x000f220000000200 */
[----:B-1----:R-:W-:-:S03]  /*9a00*/  IMAD.WIDE.U32 R20, R11, c[0x0][0x210], RZ ;  /* 0x000084000b147a25 */ /* 0x002fc600078e00ff */
[----:B------:R1:W2:Y:S04]  /*9a10*/  LDSM.16.M88.4 R64, [R0+0xb080] ;  /* 0x00b080000040783b */ /* 0x0002a80000000200 */
[----:B------:R-:W2:Y:S04]  /*9a20*/  LDSM.16.M88.4 R12, [R12+0x10080] ;  /* 0x010080000c0c783b */ /* 0x000ea80000000200 */
[----:B------:R2:W2:Y:S04]  /*9a30*/  LDSM.16.M88.4 R28, [R196+0xa080] ;  /* 0x00a08000c41c783b */ /* 0x0004a80000000200 */
[----:B------:R2:W2:Y:S04]  /*9a40*/  LDSM.16.M88.4 R36, [R196+0xa880] ;  /* 0x00a88000c424783b */ /* 0x0004a80000000200 */
[----:B------:R2:W2:Y:S04]  /*9a50*/  LDSM.16.M88.4 R44, [R196+0xb080] ;  /* 0x00b08000c42c783b */ /* 0x0004a80000000200 */
[----:B------:R2:W2:Y:S01]  /*9a60*/  LDSM.16.M88.4 R16, [R204] ;  /* 0x00000000cc10783b */ /* 0x0004a20000000200 */
[----:B-1----:R-:W-:-:S04]  /*9a70*/  IMAD R0, R141, c[0x0][0x208], RZ ;  /* 0x000082008d007a24 */ /* 0x002fc800078e02ff */
[----:B------:R-:W-:-:S04]  /*9a80*/  IMAD R0, R221, c[0x0][0x20c], R0 ;  /* 0x00008300dd007a24 */ /* 0x000fc800078e0200 */
[----:B------:R-:W-:Y:S02]  /*9a90*/  IMAD.IADD R3, R3, 0x1, R0 ;  /* 0x0000000103037824 */ /* 0x000fe400078e0200 */
[----:B------:R-:W-:Y:S02]  /*9aa0*/  IMAD R0, R143, c[0x0][0x218], RZ ;  /* 0x000086008f007a24 */ /* 0x000fe400078e02ff */
[----:B------:R-:W-:-:S04]  /*9ab0*/  IMAD.WIDE.U32 R2, R220, c[0x0][0x218], R2 ;  /* 0x00008600dc027a25 */ /* 0x000fc800078e0002 */
[----:B------:R-:W-:Y:S01]  /*9ac0*/  IMAD R8, R220, c[0x0][0x21c], R0 ;  /* 0x00008700dc087a24 */ /* 0x000fe200078e0200 */
[----:B------:R-:W-:Y:S02]  /*9ad0*/  IADD3 R2, P1, R20, R2, RZ ;  /* 0x0000000214027210 */ /* 0x000fe40007f3e0ff */
[----:B------:R-:W-:Y:S02]  /*9ae0*/  IADD3 R0, R196, 0xa080, RZ ;  /* 0x0000a080c4007810 */ /* 0x000fe40007ffe0ff */
[----:B------:R-:W-:Y:S02]  /*9af0*/  LEA R11, P0, R2, c[0x0][0x1f8], 0x1 ;  /* 0x00007e00020b7a11 */ /* 0x000fe400078008ff */
[----:B------:R-:W-:Y:S02]  /*9b00*/  IADD3.X R3, R245, R3, R8, P1, !PT ;  /* 0x00000003f5037210 */ /* 0x000fe40000ffe408 */
[----:B------:R-:W-:Y:S01]  /*9b10*/  LEA R203, R4, R0, 0x1 ;  /* 0x0000000004cb7211 */ /* 0x000fe200078e08ff */
[----:B------:R-:W-:Y:S01]  /*9b20*/  IMAD.IADD R0, R142, 0x1, -R236 ;  /* 0x000000018e007824 */ /* 0x000fe200078e0aec */
[----:B------:R-:W-:Y:S01]  /*9b30*/  LEA.HI.X R4, R2, c[0x0][0x1fc], R3, 0x1, P0 ;  /* 0x00007f0002047a11 */ /* 0x000fe200000f0c03 */
[----:B------:R-:W-:Y:S05]  /*9b40*/  BRA.DIV ~URZ, `(.L_x_1196) ;  /* 0x000110d27f007947 */ /* 0x000fea000b800000 */
[----:B---34-:R1:W3:Y:S02]  /*9b50*/  SHFL.IDX PT, R3, R4, RZ, 0x181f ;  /* 0x00181fff04037589 */ /* 0x0182e400000e0000 */
.L_x_1319:
[----:B------:R-:W4:Y:S01]  /*9b60*/  SHFL.IDX PT, R2, R11, RZ, 0x181f ;  /* 0x00181fff0b027589 */ /* 0x000f2200000e0000 */
[----:B------:R-:W-:Y:S01]  /*9b70*/  ISETP.GE.AND P1, PT, R219, c[0x0][0x1d4], PT ;  /* 0x00007500db007a0c */ /* 0x000fe20003f26270 */
[----:B------:R-:W-:Y:S01]  /*9b80*/  IMAD.SHL.U32 R209, R209, 0x2, RZ ;  /* 0x00000002d1d17824 */ /* 0x000fe200078e00ff */
[----:B------:R-:W-:Y:S01]  /*9b90*/  IADD3 R8, R219, 0x40, RZ ;  /* 0x00000040db087810 */ /* 0x000fe20007ffe0ff */
[----:B------:R-:W-:Y:S01]  /*9ba0*/  BSSY B0, `(.L_x_1197) ;  /* 0x0000030000007945 */ /* 0x000fe20003800000 */
[----:B------:R-:W-:-:S02]  /*9bb0*/  ISETP.LT.OR P0, PT, R0, 0x1, P1 ;  /* 0x000000010000780c */ /* 0x000fc40000f01670 */
[----:B------:R-:W-:Y:S02]  /*9bc0*/  ISETP.GE.AND P4, PT, R8, c[0x0][0x1d4], PT ;  /* 0x0000750008007a0c */ /* 0x000fe40003f86270 */
[----:B------:R-:W-:Y:S02]  /*9bd0*/  IADD3 R8, R219, 0x80, RZ ;  /* 0x00000080db087810 */ /* 0x000fe40007ffe0ff */
[----:B------:R-:W-:Y:S02]  /*9be0*/  ISETP.GT.AND P5, PT, R129, 0x7f, PT ;  /* 0x0000007f8100780c */ /* 0x000fe40003fa4270 */
[----:B------:R-:W-:Y:S02]  /*9bf0*/  ISETP.GE.AND P3, PT, R8, c[0x0][0x1d4], PT ;  /* 0x0000750008007a0c */ /* 0x000fe40003f66270 */
[----:B------:R-:W-:Y:S02]  /*9c00*/  IADD3 R8, R219, 0xc0, RZ ;  /* 0x000000c0db087810 */ /* 0x000fe40007ffe0ff */
[----:B------:R-:W-:-:S02]  /*9c10*/  LOP3.LUT R208, R208, 0xfffff7ff, RZ, 0xc0, !PT ;  /* 0xfffff7ffd0d07812 */ /* 0x000fc400078ec0ff */
[----:B------:R-:W-:Y:S01]  /*9c20*/  ISETP.GE.AND P2, PT, R8, c[0x0][0x1d4], PT ;  /* 0x0000750008007a0c */ /* 0x000fe20003f46270 */
[----:B---34-:R-:W-:-:S04]  /*9c30*/  IMAD.WIDE R20, R219, 0x2, R2 ;  /* 0x00000002db147825 */ /* 0x018fc800078e0202 */
[----:B------:R-:W-:Y:S01]  /*9c40*/  @P5 LOP3.LUT R208, R208, 0x800, RZ, 0xfc, !PT ;  /* 0x00000800d0d05812 */ /* 0x000fe200078efcff */
[----:B------:R-:W-:Y:S01]  /*9c50*/  @!PT LDS RZ, [RZ] ;  /* 0x00000000fffff984 */ /* 0x000fe20000000800 */
[----:B------:R-:W-:Y:S01]  /*9c60*/  @!PT LDS RZ, [RZ] ;  /* 0x00000000fffff984 */ /* 0x000fe20000000800 */
[----:B------:R3:W-:Y:S01]  /*9c70*/  LDGSTS.E.BYPASS.LTC128B.128 [R209+0x4080], [R20.64], !P0 ;  /* 0x0408000014d17fae */ /* 0x0007e2000c101d4e */
[----:B------:R-:W-:Y:S01]  /*9c80*/  ISETP.LT.OR P0, PT, R0, 0x1, P4 ;  /* 0x000000010000780c */ /* 0x000fe20002701670 */
[----:B---3--:R-:W-:-:S12]  /*9c90*/  IMAD.WIDE R20, R248, 0x2, R2 ;  /* 0x00000002f8147825 */ /* 0x008fd800078e0202 */
[----:B------:R3:W-:Y:S01]  /*9ca0*/  LDGSTS.E.BYPASS.LTC128B.128 [R209+0x5880], [R20.64], !P0 ;  /* 0x0588000014d17fae */ /* 0x0007e2000c101d4e */
[----:B------:R-:W-:Y:S01]  /*9cb0*/  ISETP.LT.OR P0, PT, R0, 0x1, P3 ;  /* 0x000000010000780c */ /* 0x000fe20001f01670 */
[----:B---3--:R-:W-:-:S04]  /*9cc0*/  IMAD.WIDE R20, R247, 0x2, R2 ;  /* 0x00000002f7147825 */ /* 0x008fc800078e0202 */
[----:B------:R-:W-:-:S08]  /*9cd0*/  IMAD.WIDE R2, R246, 0x2, R2 ;  /* 0x00000002f6027825 */ /* 0x000fd000078e0202 */
[----:B------:R3:W-:Y:S01]  /*9ce0*/  LDGSTS.E.BYPASS.LTC128B.128 [R209+0x7080], [R20.64], !P0 ;  /* 0x0708000014d17fae */ /* 0x0007e2000c101d4e */
[----:B------:R-:W-:-:S13]  /*9cf0*/  ISETP.LT.OR P0, PT, R0, 0x1, P2 ;  /* 0x000000010000780c */ /* 0x000fda0001701670 */
[----:B------:R4:W-:Y:S02]  /*9d00*/  LDGSTS.E.BYPASS.LTC128B.128 [R209+0x8880], [R2.64], !P0 ;  /* 0x0888000002d17fae */ /* 0x0009e4000c101d4e */
[----:B----4-:R-:W-:Y:S01]  /*9d10*/  SHF.R.S32.HI R2, RZ, 0x1f, R219 ;  /* 0x0000001fff027819 */ /* 0x010fe200000114db */
[----:B------:R-:W-:Y:S05]  /*9d20*/  @P5 BRA `(.L_x_1198) ;  /* 0x0000017000005947 */ /* 0x000fea0003800000 */
[----:B---3--:R-:W-:Y:S05]  /*9d30*/  BRA.DIV ~URZ, `(.L_x_1199) ;  /* 0x00010f627f007947 */ /* 0x008fea000b800000 */
[----:B-1----:R-:W1:Y:S04]  /*9d40*/  SHFL.IDX PT, R4, R4, 0x1, 0x181f ;  /* 0x00381f0004047f89 */ /* 0x002e6800000e0000 */
[----:B------:R3:W4:Y:S02]  /*9d50*/  SHFL.IDX PT, R2, R11, 0x1, 0x181f ;  /* 0x00381f000b027f89 */ /* 0x00072400000e0000 */
.L_x_1320:
[C---:B----4-:R-:W-:Y:S02]  /*9d60*/  LEA R24, P0, R248.reuse, R2, 0x1 ;  /* 0x00000002f8187211 */ /* 0x050fe400078008ff */
[----:B------:R-:W-:Y:S02]  /*9d70*/  SHF.R.S32.HI R3, RZ, 0x1f, R219 ;  /* 0x0000001fff037819 */ /* 0x000fe400000114db */
[----:B-1----:R-:W-:-:S02]  /*9d80*/  LEA.HI.X R25, R248, R4, R251, 0x1, P0 ;  /* 0x00000004f8197211 */ /* 0x002fc400000f0cfb */
[----:B------:R-:W-:-:S04]  /*9d90*/  LEA R22, P0, R247, R2, 0x1 ;  /* 0x00000002f7167211 */ /* 0x000fc800078008ff */
[----:B------:R-:W-:Y:S02]  /*9da0*/  LEA.HI.X R23, R247, R4, R250, 0x1, P0 ;  /* 0x00000004f7177211 */ /* 0x000fe400000f0cfa */
[----:B------:R-:W-:-:S04]  /*9db0*/  LEA R20, P0, R219, R2, 0x1 ;  /* 0x00000002db147211 */ /* 0x000fc800078008ff */
[----:B------:R-:W-:Y:S02]  /*9dc0*/  LEA.HI.X R21, R219, R4, R3, 0x1, P0 ;  /* 0x00000004db157211 */ /* 0x000fe400000f0c03 */
[----:B------:R-:W-:-:S13]  /*9dd0*/  ISETP.LT.OR P0, PT, R0, 0x21, P1 ;  /* 0x000000210000780c */ /* 0x000fda0000f01670 */
[----:B------:R-:W-:Y:S01]  /*9de0*/  @!PT LDS RZ, [RZ] ;  /* 0x00000000fffff984 */ /* 0x000fe20000000800 */
[----:B------:R-:W-:Y:S01]  /*9df0*/  @!PT LDS RZ, [RZ] ;  /* 0x00000000fffff984 */ /* 0x000fe20000000800 */
[----:B------:R-:W-:Y:S01]  /*9e00*/  @!PT LDS RZ, [RZ] ;  /* 0x00000000fffff984 */ /* 0x000fe20000000800 */
[----:B------:R1:W-:Y:S01]  /*9e10*/  LDGSTS.E.BYPASS.LTC128B.128 [R209+0x5080], [R20.64], !P0 ;  /* 0x0508000014d17fae */ /* 0x0003e2000c101d4e */
[----:B------:R-:W-:-:S04]  /*9e20*/  LEA R2, P0, R246, R2, 0x1 ;  /* 0x00000002f6027211 */ /* 0x000fc800078008ff */
[----:B------:R-:W-:Y:S02]  /*9e30*/  LEA.HI.X R3, R246, R4, R249, 0x1, P0 ;  /* 0x00000004f6037211 */ /* 0x000fe400000f0cf9 */
[----:B------:R-:W-:-:S13]  /*9e40*/  ISETP.LT.OR P0, PT, R0, 0x21, P4 ;  /* 0x000000210000780c */ /* 0x000fda0002701670 */
[----:B------:R1:W-:Y:S01]  /*9e50*/  LDGSTS.E.BYPASS.LTC128B.128 [R209+0x6880], [R24.64], !P0 ;  /* 0x0688000018d17fae */ /* 0x0003e2000c101d4e */
[----:B------:R-:W-:-:S13]  /*9e60*/  ISETP.LT.OR P0, PT, R0, 0x21, P3 ;  /* 0x000000210000780c */ /* 0x000fda0001f01670 */
[----:B------:R1:W-:Y:S01]  /*9e70*/  LDGSTS.E.BYPASS.LTC128B.128 [R209+0x8080], [R22.64], !P0 ;  /* 0x0808000016d17fae */ /* 0x0003e2000c101d4e */
[----:B------:R-:W-:-:S13]  /*9e80*/  ISETP.LT.OR P0, PT, R0, 0x21, P2 ;  /* 0x000000210000780c */ /* 0x000fda0001701670 */
[----:B------:R1:W-:Y:S02]  /*9e90*/  LDGSTS.E.BYPASS.LTC128B.128 [R209+0x9880], [R2.64], !P0 ;  /* 0x0988000002d17fae */ /* 0x0003e4000c101d4e */
.L_x_1198:
[----:B---3--:R-:W-:Y:S05]  /*9ea0*/  BSYNC B0 ;  /* 0x0000000000007941 */ /* 0x008fea0003800000 */
.L_x_1197:
[----:B------:R-:W0:Y:S01]  /*9eb0*/  LDGDEPBAR ;  /* 0x00000000000079af */ /* 0x000e220000000000 */
[----:B------:R-:W-:Y:S01]  /*9ec0*/  WARPSYNC 0xffffffff ;  /* 0xffffffff00007948 */ /* 0x000fe20003800000 */
[C---:B--2---:R-:W-:Y:S01]  /*9ed0*/  HMMA.16816.F32 R32, R12.reuse, R28, RZ ;  /* 0x0000001c0c20723c */ /* 0x044fe200000018ff */
[C---:B------:R-:W-:Y:S01]  /*9ee0*/  IMAD R207, R6.reuse, 0x2, R205 ;  /* 0x0000000206cf7824 */ /* 0x040fe200078e02cd */
[----:B------:R-:W-:Y:S01]  /*9ef0*/  LEA R206, R6, R204, 0x1 ;  /* 0x000000cc06ce7211 */ /* 0x000fe200078e08ff */
[C---:B------:R-:W-:Y:S01]  /*9f00*/  IMAD R202, R7.reuse, 0x2, R196 ;  /* 0x0000000207ca7824 */ /* 0x040fe200078e02c4 */
[----:B------:R-:W-:Y:S01]  /*9f10*/  LEA R201, R7, R203, 0x1 ;  /* 0x000000cb07c97211 */ /* 0x000fe200078e08ff */
[----:B------:R-:W-:Y:S01]  /*9f20*/  BSSY B1, `(.L_x_1200) ;  /* 0x00000f8000017945 */ /* 0x000fe20003800000 */
[----:B------:R-:W-:Y:S02]  /*9f30*/  ISETP.GT.AND P0, PT, R145, R233, PT ;  /* 0x000000e99100720c */ /* 0x000fe40003f04270 */
[C---:B------:R-:W-:Y:S01]  /*9f40*/  HMMA.16816.F32 R28, R12.reuse, R30, RZ ;  /* 0x0000001e0c1c723c */ /* 0x040fe200000018ff */
[----:B------:R-:W-:Y:S04]  /*9f50*/  LDSM.16.M88.4 R52, [R202+0xa080] ;  /* 0x00a08000ca34783b */ /* 0x000fe80000000200 */
[----:B------:R-:W-:Y:S03]  /*9f60*/  LDSM.16.M88.4 R60, [R202+0xa880] ;  /* 0x00a88000ca3c783b */ /* 0x000fe60000000200 */
[C---:B-1----:R-:W-:Y:S01]  /*9f70*/  HMMA.16816.F32 R24, R12.reuse, R36, RZ ;  /* 0x000000240c18723c */ /* 0x042fe200000018ff */
[----:B------:R-:W-:Y:S04]  /*9f80*/  LDSM.16.M88.4 R68, [R202+0xb080] ;  /* 0x00b08000ca44783b */ /* 0x000fe80000000200 */
[----:B------:R-:W-:Y:S03]  /*9f90*/  LDSM.16.M88.4 R72, [R201+0x1000] ;  /* 0x00100000c948783b */ /* 0x000fe60000000200 */
[C---:B------:R-:W-:Y:S08]  /*9fa0*/  HMMA.16816.F32 R20, R12.reuse, R38, RZ ;  /* 0x000000260c14723c */ /* 0x040ff000000018ff */
[C---:B------:R-:W-:Y:S08]  /*9fb0*/  HMMA.16816.F32 R36, R12.reuse, R44, RZ ;  /* 0x0000002c0c24723c */ /* 0x040ff000000018ff */
[----:B------:R-:W-:Y:S01]  /*9fc0*/  HMMA.16816.F32 R44, R12, R46, RZ ;  /* 0x0000002e0c2c723c */ /* 0x000fe200000018ff */
[----:B------:R-:W1:Y:S07]  /*9fd0*/  LDSM.16.M88.4 R12, [R207] ;  /* 0x00000000cf0c783b */ /* 0x000e6e0000000200 */
[C---:B-----5:R-:W-:Y:S08]  /*9fe0*/  HMMA.16816.F32 R48, R16.reuse, R40, R32 ;  /* 0x000000281030723c */ /* 0x060ff00000001820 */
[C---:B------:R-:W-:Y:S08]  /*9ff0*/  HMMA.16816.F32 R40, R16.reuse, R42, R28 ;  /* 0x0000002a1028723c */ /* 0x040ff0000000181c */
[C---:B------:R-:W-:Y:S08]  /*a000*/  HMMA.16816.F32 R32, R16.reuse, R56, R24 ;  /* 0x000000381020723c */ /* 0x040ff00000001818 */
[C---:B------:R-:W-:Y:S01]  /*a010*/  HMMA.16816.F32 R28, R16.reuse, R58, R20 ;  /* 0x0000003a101c723c */ /* 0x040fe20000001814 */
[----:B------:R-:W-:Y:S07]  /*a020*/  LDSM.16.M88.4 R56, [R201] ;  /* 0x00000000c938783b */ /* 0x000fee0000000200 */
[C---:B------:R-:W-:Y:S08]  /*a030*/  HMMA.16816.F32 R24, R16.reuse, R64, R36 ;  /* 0x000000401018723c */ /* 0x040ff00000001824 */
[----:B------:R-:W-:Y:S01]  /*a040*/  HMMA.16816.F32 R20, R16, R66, R44 ;  /* 0x000000421014723c */ /* 0x000fe2000000182c */
[----:B------:R-:W2:Y:S04]  /*a050*/  LDSM.16.M88.4 R16, [R206] ;  /* 0x00000000ce10783b */ /* 0x000ea80000000200 */
[----:B------:R-:W3:Y:S03]  /*a060*/  LDSM.16.M88.4 R64, [R201+0x800] ;  /* 0x00080000c940783b */ /* 0x000ee60000000200 */
[C---:B-1----:R-:W-:Y:S01]  /*a070*/  HMMA.16816.F32 R44, R12.reuse, R52, R48 ;  /* 0x000000340c2c723c */ /* 0x042fe20000001830 */
[----:B------:R-:W-:Y:S07]  /*a080*/  LDSM.16.M88.4 R48, [R196+0xb880] ;  /* 0x00b88000c430783b */ /* 0x000fee0000000200 */
        /* <DEDUP_REMOVED lines=9> */
[C---:B--2---:R-:W-:Y:S01]  /*a120*/  HMMA.16816.F32 R40, R16.reuse, R56, R44 ;  /* 0x000000381028723c */ /* 0x044fe2000000182c */
[----:B------:R-:W-:Y:S07]  /*a130*/  LDSM.16.M88.4 R44, [R202+0xb880] ;  /* 0x00b88000ca2c783b */ /* 0x000fee0000000200 */
[C---:B------:R-:W-:Y:S01]  /*a140*/  HMMA.16816.F32 R36, R16.reuse, R58, R36 ;  /* 0x0000003a1024723c */ /* 0x040fe20000001824 */
[----:B------:R-:W-:Y:S07]  /*a150*/  LDSM.16.M88.4 R56, [R202+0xc080] ;  /* 0x00c08000ca38783b */ /* 0x000fee0000000200 */
[C---:B---3--:R-:W-:Y:S08]  /*a160*/  HMMA.16816.F32 R32, R16.reuse, R64, R32 ;  /* 0x000000401020723c */ /* 0x048ff00000001820 */
[C---:B------:R-:W-:Y:S01]  /*a170*/  HMMA.16816.F32 R28, R16.reuse, R66, R28 ;  /* 0x00000042101c723c */ /* 0x040fe2000000181c */
[----:B------:R-:W-:Y:S07]  /*a180*/  LDSM.16.M88.4 R64, [R203+0x2000] ;  /* 0x00200000cb40783b */ /* 0x000fee0000000200 */
        /* <DEDUP_REMOVED lines=22> */
[----:B------:R-:W2:Y:S07]  /*a2f0*/  LDSM.16.M88.4 R16, [R206+0x4000] ;  /* 0x00400000ce10783b */ /* 0x000eae0000000200 */
        /* <DEDUP_REMOVED lines=9> */
[----:B------:R-:W-:Y:S03]  /*a390*/  LDSM.16.M88.4 R68, [R203+0x4000] ;  /* 0x00400000cb44783b */ /* 0x000fe60000000200 */
[C---:B--2---:R-:W-:Y:S08]  /*a3a0*/  HMMA.16816.F32 R40, R16.reuse, R48, R40 ;  /* 0x000000301028723c */ /* 0x044ff00000001828 */
[C---:B------:R-:W-:Y:S01]  /*a3b0*/  HMMA.16816.F32 R36, R16.reuse, R50, R36 ;  /* 0x000000321024723c */ /* 0x040fe20000001824 */
[----:B------:R-:W-:Y:S07]  /*a3c0*/  LDSM.16.M88.4 R48, [R203+0x3000] ;  /* 0x00300000cb30783b */ /* 0x000fee0000000200 */
[C---:B------:R-:W-:Y:S08]  /*a3d0*/  HMMA.16816.F32 R32, R16.reuse, R60, R32 ;  /* 0x0000003c1020723c */ /* 0x040ff00000001820 */
[C---:B------:R-:W-:Y:S01]  /*a3e0*/  HMMA.16816.F32 R28, R16.reuse, R62, R28 ;  /* 0x0000003e101c723c */ /* 0x040fe2000000181c */
[----:B------:R-:W-:Y:S07]  /*a3f0*/  LDSM.16.M88.4 R60, [R203+0x3800] ;  /* 0x00380000cb3c783b */ /* 0x000fee0000000200 */
[C---:B------:R-:W-:Y:S08]  /*a400*/  HMMA.16816.F32 R24, R16.reuse, R64, R24 ;  /* 0x000000401018723c */ /* 0x040ff00000001818 */
[----:B------:R-:W-:Y:S01]  /*a410*/  HMMA.16816.F32 R20, R16, R66, R20 ;  /* 0x000000421014723c */ /* 0x000fe20000001814 */
[----:B------:R-:W2:Y:S04]  /*a420*/  LDSM.16.M88.4 R16, [R204+0x8000] ;  /* 0x00800000cc10783b */ /* 0x000ea80000000200 */
        /* <DEDUP_REMOVED lines=10> */
[----:B------:R-:W3:Y:S03]  /*a4d0*/  LDSM.16.M88.4 R56, [R202+0xd880] ;  /* 0x00d88000ca38783b */ /* 0x000ee60000000200 */
        /* <DEDUP_REMOVED lines=9> */
[----:B------:R-:W4:Y:S03]  /*a570*/  LDSM.16.M88.4 R68, [R201+0x4000] ;  /* 0x00400000c944783b */ /* 0x000f260000000200 */
[C---:B-1----:R-:W-:Y:S08]  /*a580*/  HMMA.16816.F32 R40, R12.reuse, R44, R40 ;  /* 0x0000002c0c28723c */ /* 0x042ff00000001828 */
[C---:B------:R-:W-:Y:S01]  /*a590*/  HMMA.16816.F32 R36, R12.reuse, R46, R36 ;  /* 0x0000002e0c24723c */ /* 0x040fe20000001824 */
[----:B------:R-:W-:Y:S07]  /*a5a0*/  LDSM.16.M88.4 R44, [R203+0x4800] ;  /* 0x00480000cb2c783b */ /* 0x000fee0000000200 */
[C---:B---3--:R-:W-:Y:S08]  /*a5b0*/  HMMA.16816.F32 R32, R12.reuse, R56, R32 ;  /* 0x000000380c20723c */ /* 0x048ff00000001820 */
        /* <DEDUP_REMOVED lines=12> */
[C---:B----4-:R-:W-:Y:S08]  /*a680*/  HMMA.16816.F32 R24, R16.reuse, R68, R24 ;  /* 0x000000441018723c */ /* 0x050ff00000001818 */
[----:B------:R-:W-:Y:S01]  /*a690*/  HMMA.16816.F32 R16, R16, R70, R20 ;  /* 0x000000461010723c */ /* 0x000fe20000001814 */
[----:B------:R-:W2:Y:S04]  /*a6a0*/  LDSM.16.M88.4 R20, [R204+0xc000] ;  /* 0x00c00000cc14783b */ /* 0x000ea80000000200 */
[----:B------:R-:W4:Y:S03]  /*a6b0*/  LDSM.16.M88.4 R68, [R203+0x5800] ;  /* 0x00580000cb44783b */ /* 0x000f260000000200 */
[C---:B-1----:R-:W-:Y:S08]  /*a6c0*/  HMMA.16816.F32 R40, R12.reuse, R48, R40 ;  /* 0x000000300c28723c */ /* 0x042ff00000001828 */
[C---:B------:R-:W-:Y:S01]  /*a6d0*/  HMMA.16816.F32 R36, R12.reuse, R50, R36 ;  /* 0x000000320c24723c */ /* 0x040fe20000001824 */
[----:B------:R-:W-:Y:S07]  /*a6e0*/  LDSM.16.M88.4 R48, [R201+0x5000] ;  /* 0x00500000c930783b */ /* 0x000fee0000000200 */
[C---:B------:R-:W-:Y:S08]  /*a6f0*/  HMMA.16816.F32 R32, R12.reuse, R56, R32 ;  /* 0x000000380c20723c */ /* 0x040ff00000001820 */
        /* <DEDUP_REMOVED lines=14> */
[----:B------:R-:W2:Y:S01]  /*a7e0*/  LDSM.16.M88.4 R12, [R206+0xc000] ;  /* 0x00c00000ce0c783b */ /* 0x000ea20000000200 */
[----:B------:R-:W-:-:S06]  /*a7f0*/  DEPBAR.LE SB0, 0x0 ;  /* 0x000080000000791a */ /* 0x000fcc0000000000 */
[C---:B-1----:R-:W-:Y:S08]  /*a800*/  HMMA.16816.F32 R40, R16.reuse, R56, R40 ;  /* 0x000000381028723c */ /* 0x042ff00000001828 */
[C---:B------:R-:W-:Y:S08]  /*a810*/  HMMA.16816.F32 R36, R16.reuse, R58, R36 ;  /* 0x0000003a1024723c */ /* 0x040ff00000001824 */
[C---:B------:R-:W-:Y:S08]  /*a820*/  HMMA.16816.F32 R32, R16.reuse, R60, R32 ;  /* 0x0000003c1020723c */ /* 0x040ff00000001820 */
[C---:B------:R-:W-:Y:S08]  /*a830*/  HMMA.16816.F32 R28, R16.reuse, R62, R28 ;  /* 0x0000003e101c723c */ /* 0x040ff0000000181c */
[C---:B---3--:R-:W-:Y:S08]  /*a840*/  HMMA.16816.F32 R24, R16.reuse, R64, R24 ;  /* 0x000000401018723c */ /* 0x048ff00000001818 */
        /* <DEDUP_REMOVED lines=8> */
[----:B------:R-:W-:Y:S01]  /*a8d0*/  @!UPT UIADD3 URZ, URZ, URZ, URZ ;  /* 0x0000003f3f3ff290 */ /* 0x000fe2000fffe03f */
[----:B------:R-:W-:Y:S11]  /*a8e0*/  @!P0 BRA `(.L_x_1201) ;  /* 0x000005b000008947 */ /* 0x000ff60003800000 */
[----:B------:R-:W-:Y:S01]  /*a8f0*/  IMAD.MOV.U32 R0, RZ, RZ, 0x1 ;  /* 0x00000001ff007424 */ /* 0x000fe200078e00ff */
[C---:B------:R-:W-:Y:S01]  /*a900*/  IADD3 R2, R234.reuse, R144, R242 ;  /* 0x00000090ea027210 */ /* 0x040fe20007ffe0f2 */
[----:B------:R-:W-:Y:S01]  /*a910*/  IMAD.MOV.U32 R220, RZ, RZ, RZ ;  /* 0x000000ffffdc7224 */ /* 0x000fe200078e00ff */
[----:B------:R-:W-:-:S02]  /*a920*/  ISETP.GT.AND P1, PT, R234, 0x2f, PT ;  /* 0x0000002fea00780c */ /* 0x000fc40003f24270 */
[----:B------:R-:W-:Y:S02]  /*a930*/  ISETP.NE.AND P0, PT, R0, c[0x0][0x2b8], PT ;  /* 0x0000ae0000007a0c */ /* 0x000fe40003f05270 */
[----:B------:R-:W-:-:S05]  /*a940*/  IADD3 R2, R2, -0x30, RZ ;  /* 0xffffffd002027810 */ /* 0x000fca0007ffe0ff */
[----:B------:R-:W-:-:S06]  /*a950*/  IMAD.MOV.U32 R0, RZ, RZ, R2 ;  /* 0x000000ffff007224 */ /* 0x000fcc00078e0002 */
        /* <DEDUP_REMOVED lines=8> */
[----:B------:R-:W-:Y:S02]  /*a9e0*/  IADD3 R11, -R236, 0x30, RZ ;  /* 0x00000030ec0b7810 */ /* 0x000fe40007ffe1ff */
[----:B------:R-:W1:Y:S01]  /*a9f0*/  S2R R8, SR_CTAID.Y ;  /* 0x0000000000087919 */ /* 0x000e620000002600 */
[----:B------:R-:W-:-:S04]  /*aa00*/  IMAD R221, R0, c[0x0][0x2b8], R2 ;  /* 0x0000ae0000dd7a24 */ /* 0x000fc800078e0202 */
[----:B------:R-:W-:Y:S01]  /*aa10*/  IMAD.WIDE.U32 R2, R221, c[0x0][0x1e0], RZ ;  /* 0x00007800dd027a25 */ /* 0x000fe200078e00ff */
[----:B------:R-:W-:-:S05]  /*aa20*/  SHF.R.S32.HI R0, RZ, 0x1f, R221 ;  /* 0x0000001fff007819 */ /* 0x000fca00000114dd */
[----:B------:R-:W-:-:S04]  /*aa30*/  IMAD R0, R0, c[0x0][0x1e0], RZ ;  /* 0x0000780000007a24 */ /* 0x000fc800078e02ff */
[----:B------:R-:W-:-:S04]  /*aa40*/  IMAD R0, R221, c[0x0][0x1e4], R0 ;  /* 0x00007900dd007a24 */ /* 0x000fc800078e0200 */
[----:B------:R-:W-:Y:S02]  /*aa50*/  IMAD.IADD R3, R3, 0x1, R0 ;  /* 0x0000000103037824 */ /* 0x000fe400078e0200 */
[----:B-1----:R-:W-:Y:S01]  /*aa60*/  IMAD.WIDE.U32 R78, R8, c[0x0][0x1e8], RZ ;  /* 0x00007a00084e7a25 */ /* 0x002fe200078e00ff */
[----:B--2---:R-:W-:-:S03]  /*aa70*/  SHF.R.S32.HI R0, RZ, 0x1f, R220 ;  /* 0x0000001fff007819 */ /* 0x004fc600000114dc */
[----:B------:R-:W-:-:S04]  /*aa80*/  IMAD.WIDE.U32 R2, R220, c[0x0][0x1f0], R2 ;  /* 0x00007c00dc027a25 */ /* 0x000fc800078e0002 */
[----:B------:R-:W-:-:S04]  /*aa90*/  IMAD R0, R0, c[0x0][0x1f0], RZ ;  /* 0x00007c0000007a24 */ /* 0x000fc800078e02ff */
[----:B------:R-:W-:Y:S01]  /*aaa0*/  IMAD R4, R220, c[0x0][0x1f4], R0 ;  /* 0x00007d00dc047a24 */ /* 0x000fe200078e0200 */
[----:B------:R-:W-:-:S04]  /*aab0*/  IADD3 R0, P0, R78, R2, RZ ;  /* 0x000000024e007210 */ /* 0x000fc80007f1e0ff */
[----:B------:R-:W-:Y:S02]  /*aac0*/  IADD3.X R2, R244, R3, R4, P0, !PT ;  /* 0x00000003f4027210 */ /* 0x000fe400007fe404 */
[----:B------:R-:W-:-:S04]  /*aad0*/  LEA R8, P0, R0, c[0x0][0x1c8], 0x1 ;  /* 0x0000720000087a11 */ /* 0x000fc800078008ff */
[----:B------:R-:W-:Y:S02]  /*aae0*/  LEA.HI.X R7, R0, c[0x0][0x1cc], R2, 0x1, P0 ;  /* 0x0000730000077a11 */ /* 0x000fe400000f0c02 */
[----:B------:R-:W-:Y:S01]  /*aaf0*/  ISETP.GE.AND P0, PT, R11, 0x1, PT ;  /* 0x000000010b00780c */ /* 0x000fe20003f06270 */
[----:B------:R-:W-:Y:S10]  /*ab00*/  BRA.DIV ~URZ, `(.L_x_1202) ;  /* 0x000102827f007947 */ /* 0x000ff4000b800000 */
[----:B------:R1:W2:Y:S02]  /*ab10*/  SHFL.IDX PT, R4, R7, RZ, 0x181f ;  /* 0x00181fff07047589 */ /* 0x0002a400000e0000 */
.L_x_1321:
[----:B------:R-:W-:Y:S05]  /*ab20*/  BRA.DIV ~URZ, `(.L_x_1203) ;  /* 0x000102e27f007947 */ /* 0x000fea000b800000 */
[----:B------:R3:W4:Y:S02]  /*ab30*/  SHFL.IDX PT, R0, R8, RZ, 0x181f ;  /* 0x00181fff08007589 */ /* 0x00072400000e0000 */
.L_x_1322:
[----:B------:R-:W-:Y:S01]  /*ab40*/  BSSY B0, `(.L_x_1204) ;  /* 0x0000019000007945 */ /* 0x000fe20003800000 */
[----:B------:R-:W-:Y:S05]  /*ab50*/  @!P0 BRA `(.L_x_1205) ;  /* 0x0000017000008947 */ /* 0x000fea0003800000 */
[----:B------:R-:W-:Y:S02]  /*ab60*/  SHF.R.S32.HI R2, RZ, 0x1f, R219 ;  /* 0x0000001fff027819 */ /* 0x000fe400000114db */
[C---:B----4-:R-:W-:Y:S02]  /*ab70*/  LEA R16, P0, R219.reuse, R0, 0x1 ;  /* 0x00000000db107211 */ /* 0x050fe400078008ff */
[C---:B------:R-:W-:Y:S02]  /*ab80*/  IADD3 R20, R219.reuse, 0x40, RZ ;  /* 0x00000040db147810 */ /* 0x040fe40007ffe0ff */
[----:B--2---:R-:W-:-:S02]  /*ab90*/  LEA.HI.X R17, R219, R4, R2, 0x1, P0 ;  /* 0x00000004db117211 */ /* 0x004fc400000f0c02 */
[C---:B------:R-:W-:Y:S02]  /*aba0*/  LEA R14, P0, R248.reuse, R0, 0x1 ;  /* 0x00000000f80e7211 */ /* 0x040fe400078008ff */
[C---:B------:R-:W-:Y:S02]  /*abb0*/  IADD3 R19, R219.reuse, 0x80, RZ ;  /* 0x00000080db137810 */ /* 0x040fe40007ffe0ff */
[C---:B------:R-:W-:Y:S02]  /*abc0*/  IADD3 R18, R219.reuse, 0xc0, RZ ;  /* 0x000000c0db127810 */ /* 0x040fe40007ffe0ff */
[----:B------:R-:W-:Y:S02]  /*abd0*/  ISETP.GE.AND P4, PT, R219, c[0x0][0x1d4], PT ;  /* 0x00007500db007a0c */ /* 0x000fe40003f86270 */
[----:B------:R-:W-:Y:S02]  /*abe0*/  LEA.HI.X R15, R248, R4, R251, 0x1, P0 ;  /* 0x00000004f80f7211 */ /* 0x000fe400000f0cfb */
[----:B------:R-:W-:-:S02]  /*abf0*/  ISETP.GE.AND P3, PT, R20, c[0x0][0x1d4], PT ;  /* 0x0000750014007a0c */ /* 0x000fc40003f66270 */
[----:B------:R-:W-:Y:S02]  /*ac00*/  LEA R12, P0, R247, R0, 0x1 ;  /* 0x00000000f70c7211 */ /* 0x000fe400078008ff */
[----:B------:R-:W-:Y:S02]  /*ac10*/  ISETP.GE.AND P2, PT, R19, c[0x0][0x1d4], PT ;  /* 0x0000750013007a0c */ /* 0x000fe40003f46270 */
[----:B------:R-:W-:Y:S02]  /*ac20*/  ISETP.GE.AND P1, PT, R18, c[0x0][0x1d4], PT ;  /* 0x0000750012007a0c */ /* 0x000fe40003f26270 */
[----:B------:R-:W-:Y:S01]  /*ac30*/  LEA.HI.X R13, R247, R4, R250, 0x1, P0 ;  /* 0x00000004f70d7211 */ /* 0x000fe200000f0cfa */
[----:B------:R-:W-:Y:S01]  /*ac40*/  @!PT LDS RZ, [RZ] ;  /* 0x00000000fffff984 */ /* 0x000fe20000000800 */
[----:B------:R-:W-:Y:S01]  /*ac50*/  @!PT LDS RZ, [RZ] ;  /* 0x00000000fffff984 */ /* 0x000fe20000000800 */
[----:B------:R-:W-:Y:S01]  /*ac60*/  @!PT LDS RZ, [RZ] ;  /* 0x00000000fffff984 */ /* 0x000fe20000000800 */
[----:B------:R2:W-:Y:S01]  /*ac70*/  LDGSTS.E.BYPASS.LTC128B.128 [R209+0xa080], [R16.64], !P4 ;  /* 0x0a08000010d17fae */ /* 0x0005e2000e101d4e */
[----:B------:R-:W-:-:S03]  /*ac80*/  LEA R2, P0, R246, R0, 0x1 ;  /* 0x00000000f6027211 */ /* 0x000fc600078008ff */
[----:B------:R2:W-:Y:S01]  /*ac90*/  LDGSTS.E.BYPASS.LTC128B.128 [R209+0xb880], [R14.64], !P3 ;  /* 0x0b8800000ed17fae */ /* 0x0005e2000d901d4e */
[----:B------:R-:W-:-:S03]  /*aca0*/  LEA.HI.X R3, R246, R4, R249, 0x1, P0 ;  /* 0x00000004f6037211 */ /* 0x000fc600000f0cf9 */
[----:B------:R2:W-:Y:S04]  /*acb0*/  LDGSTS.E.BYPASS.LTC128B.128 [R209+0xd080], [R12.64], !P2 ;  /* 0x0d0800000cd17fae */ /* 0x0005e8000d101d4e */
[----:B------:R2:W-:Y:S02]  /*acc0*/  LDGSTS.E.BYPASS.LTC128B.128 [R209+0xe880], [R2.64], !P1 ;  /* 0x0e88000002d17fae */ /* 0x0005e4000c901d4e */
.L_x_1205:
[----:B------:R-:W-:Y:S05]  /*acd0*/  BSYNC B0 ;  /* 0x0000000000007941 */ /* 0x000fea0003800000 */
.L_x_1204:
[----:B------:R-:W-:Y:S05]  /*ace0*/  BRA.DIV ~URZ, `(.L_x_1206) ;  /* 0x000101a27f007947 */ /* 0x000fea000b800000 */
[----:B--2---:R2:W1:Y:S04]  /*acf0*/  SHFL.IDX PT, R4, R7, 0x1, 0x181f ;  /* 0x00381f0007047f89 */ /* 0x00446800000e0000 */
[----:B----4-:R2:W4:Y:S02]  /*ad00*/  SHFL.IDX PT, R0, R8, 0x1, 0x181f ;  /* 0x00381f0008007f89 */ /* 0x01052400000e0000 */
.L_x_1323:
[----:B------:R-:W-:-:S13]  /*ad10*/  ISETP.GE.AND P0, PT, R11, 0x21, PT ;  /* 0x000000210b00780c */ /* 0x000fda0003f06270 */
[----:B------:R-:W-:Y:S05]  /*ad20*/  @!P0 BRA `(.L_x_1201) ;  /* 0x0000017000008947 */ /* 0x000fea0003800000 */
[----:B------:R-:W-:Y:S02]  /*ad30*/  SHF.R.S32.HI R2, RZ, 0x1f, R219 ;  /* 0x0000001fff027819 */ /* 0x000fe400000114db */
[C---:B----4-:R-:W-:Y:S02]  /*ad40*/  LEA R16, P0, R219.reuse, R0, 0x1 ;  /* 0x00000000db107211 */ /* 0x050fe400078008ff */
[C---:B------:R-:W-:Y:S02]  /*ad50*/  IADD3 R18, R219.reuse, 0x40, RZ ;  /* 0x00000040db127810 */ /* 0x040fe40007ffe0ff */
[C---:B-1----:R-:W-:Y:S02]  /*ad60*/  LEA.HI.X R17, R219.reuse, R4, R2, 0x1, P0 ;  /* 0x00000004db117211 */ /* 0x042fe400000f0c02 */
[----:B------:R-:W-:Y:S02]  /*ad70*/  LEA R14, P0, R248, R0, 0x1 ;  /* 0x00000000f80e7211 */ /* 0x000fe400078008ff */
[----:B--23--:R-:W-:-:S02]  /*ad80*/  IADD3 R8, R219, 0x80, RZ ;  /* 0x00000080db087810 */ /* 0x00cfc40007ffe0ff */
[C---:B------:R-:W-:Y:S02]  /*ad90*/  IADD3 R7, R219.reuse, 0xc0, RZ ;  /* 0x000000c0db077810 */ /* 0x040fe40007ffe0ff */
[----:B------:R-:W-:Y:S02]  /*ada0*/  ISETP.GE.AND P4, PT, R219, c[0x0][0x1d4], PT ;  /* 0x00007500db007a0c */ /* 0x000fe40003f86270 */
[----:B------:R-:W-:Y:S02]  /*adb0*/  LEA.HI.X R15, R248, R4, R251, 0x1, P0 ;  /* 0x00000004f80f7211 */ /* 0x000fe400000f0cfb */
[----:B------:R-:W-:Y:S02]  /*adc0*/  ISETP.GE.AND P3, PT, R18, c[0x0][0x1d4], PT ;  /* 0x0000750012007a0c */ /* 0x000fe40003f66270 */
[----:B------:R-:W-:Y:S02]  /*add0*/  LEA R12, P0, R247, R0, 0x1 ;  /* 0x00000000f70c7211 */ /* 0x000fe400078008ff */
[----:B------:R-:W-:-:S02]  /*ade0*/  ISETP.GE.AND P2, PT, R8, c[0x0][0x1d4], PT ;  /* 0x0000750008007a0c */ /* 0x000fc40003f46270 */
        /* <DEDUP_REMOVED lines=11> */
.L_x_1201:
[----:B------:R-:W-:Y:S05]  /*aea0*/  BSYNC B1 ;  /* 0x0000000000017941 */ /* 0x000fea0003800000 */
.L_x_1200:
[----:B------:R-:W5:Y:S01]  /*aeb0*/  LDL R11, [R1+0x4] ;  /* 0x00000400010b7983 */ /* 0x000f620000100800 */
[----:B----4-:R-:W-:Y:S01]  /*aec0*/  SHF.R.S32.HI R0, RZ, 0x1f, R76 ;  /* 0x0000001fff007819 */ /* 0x010fe2000001144c */
[----:B-1----:R-:W-:Y:S01]  /*aed0*/  IMAD.MOV.U32 R13, RZ, RZ, 0x1 ;  /* 0x00000001ff0d7424 */ /* 0x002fe200078e00ff */
[----:B------:R-:W-:Y:S01]  /*aee0*/  LOP3.LUT R14, RZ, c[0x0][0x324], RZ, 0x33, !PT ;  /* 0x0000c900ff0e7a12 */ /* 0x000fe200078e33ff */
[----:B------:R-:W0:Y:S01]  /*aef0*/  LDGDEPBAR ;  /* 0x00000000000079af */ /* 0x000e220000000000 */
[CC--:B------:R-:W-:Y:S02]  /*af00*/  LEA.HI R2, R0.reuse, R76.reuse, RZ, 0x2 ;  /* 0x0000004c00027211 */ /* 0x0c0fe400078f10ff */
[----:B------:R-:W-:-:S02]  /*af10*/  LEA.HI R0, R0, R76, RZ, 0x5 ;  /* 0x0000004c00007211 */ /* 0x000fc400078f28ff */
[----:B------:R-:W-:Y:S02]  /*af20*/  LOP3.LUT R2, R2, 0xfffffffc, RZ, 0xc0, !PT ;  /* 0xfffffffc02027812 */ /* 0x000fe400078ec0ff */
[----:B------:R-:W-:Y:S02]  /*af30*/  LOP3.LUT R3, R0, 0xffffffe0, RZ, 0xc0, !PT ;  /* 0xffffffe000037812 */ /* 0x000fe400078ec0ff */
[----:B------:R-:W-:Y:S01]  /*af40*/  SHF.R.S32.HI R4, RZ, 0x5, R0 ;  /* 0x00000005ff047819 */ /* 0x000fe20000011400 */
[C---:B------:R-:W-:Y:S01]  /*af50*/  IMAD.IADD R2, R76.reuse, 0x1, -R2 ;  /* 0x000000014c027824 */ /* 0x040fe200078e0a02 */
[----:B--2---:R-:W-:Y:S01]  /*af60*/  SHF.R.S32.HI R7, RZ, 0x1f, R0 ;  /* 0x0000001fff077819 */ /* 0x004fe20000011400 */
[----:B------:R-:W-:Y:S01]  /*af70*/  IMAD.IADD R0, R76, 0x1, -R3 ;  /* 0x000000014c007824 */ /* 0x000fe200078e0a03 */
[----:B------:R-:W-:Y:S02]  /*af80*/  ISETP.NE.AND P0, PT, R13, c[0x0][0x2c4], PT ;  /* 0x0000b1000d007a0c */ /* 0x000fe40003f05270 */
[----:B------:R-:W-:-:S02]  /*af90*/  LEA.HI R7, R7, R4, RZ, 0x3 ;  /* 0x0000000407077211 */ /* 0x000fc400078f18ff */
[----:B------:R-:W-:Y:S02]  /*afa0*/  LEA.HI R3, R2, R2, RZ, 0x1 ;  /* 0x0000000202037211 */ /* 0x000fe400078f08ff */
[----:B------:R-:W-:Y:S02]  /*afb0*/  SHF.R.S32.HI R12, RZ, 0x1f, R0 ;  /* 0x0000001fff0c7819 */ /* 0x000fe40000011400 */
[----:B---3--:R-:W-:Y:S02]  /*afc0*/  LOP3.LUT R8, R7, 0xffffff8, RZ, 0xc0, !PT ;  /* 0x0ffffff807087812 */ /* 0x008fe400078ec0ff */
[----:B------:R-:W-:Y:S02]  /*afd0*/  LOP3.LUT R7, R3, 0x1ffffffe, RZ, 0xc0, !PT ;  /* 0x1ffffffe03077812 */ /* 0x000fe400078ec0ff */
[----:B------:R-:W-:Y:S01]  /*afe0*/  LEA.HI R3, R12, R0, RZ, 0x2 ;  /* 0x000000000c037211 */ /* 0x000fe200078f10ff */
[----:B------:R-:W-:Y:S02]  /*aff0*/  IMAD.IADD R4, R4, 0x1, -R8 ;  /* 0x0000000104047824 */ /* 0x000fe400078e0a08 */
[----:B------:R-:W-:Y:S01]  /*b000*/  IMAD.IADD R2, R2, 0x1, -R7 ;  /* 0x0000000102027824 */ /* 0x000fe200078e0a07 */
[----:B------:R-:W-:Y:S01]  /*b010*/  SHF.R.S32.HI R239, RZ, 0x2, R3 ;  /* 0x00000002ffef7819 */ /* 0x000fe20000011403 */
[----:B------:R-:W-:Y:S01]  /*b020*/  IMAD.SHL.U32 R238, R4, 0x10, RZ ;  /* 0x0000001004ee7824 */ /* 0x000fe200078e00ff */
[----:B------:R-:W-:Y:S01]  /*b030*/  LOP3.LUT R3, R3, 0x7ffffffc, RZ, 0xc0, !PT ;  /* 0x7ffffffc03037812 */ /* 0x000fe200078ec0ff */
[----:B------:R-:W-:-:S04]  /*b040*/  IMAD.SHL.U32 R237, R2, 0x8, RZ ;  /* 0x0000000802ed7824 */ /* 0x000fc800078e00ff */
[----:B------:R-:W-:Y:S02]  /*b050*/  IMAD.IADD R3, R0, 0x1, -R3 ;  /* 0x0000000100037824 */ /* 0x000fe400078e0a03 */
[----:B------:R-:W-:Y:S02]  /*b060*/  IMAD.IADD R0, R112, 0x1, R5 ;  /* 0x0000000170007824 */ /* 0x000fe400078e0205 */
[----:B------:R-:W-:-:S04]  /*b070*/  IMAD.SHL.U32 R232, R3, 0x2, RZ ;  /* 0x0000000203e87824 */ /* 0x000fc800078e00ff */
[--C-:B------:R-:W-:Y:S02]  /*b080*/  IMAD.IADD R12, R0, 0x1, -R232.reuse ;  /* 0x00000001000c7824 */ /* 0x100fe400078e0ae8 */
[----:B------:R-:W-:Y:S02]  /*b090*/  IMAD.IADD R13, R112, 0x1, -R232 ;  /* 0x00000001700d7824 */ /* 0x000fe400078e0ae8 */
[----:B-----5:R-:W-:-:S05]  /*b0a0*/  IMAD R2, R11, 0x80, R239 ;  /* 0x000000800b027824 */ /* 0x020fca00078e02ef */
[----:B------:R-:W-:Y:S02]  /*b0b0*/  IADD3 R4, R237, R2, R238 ;  /* 0x00000002ed047210 */ /* 0x000fe40007ffe0ee */
[----:B------:R-:W-:-:S03]  /*b0c0*/  IADD3 R2, -R232, 0x1, R0 ;  /* 0x00000001e8027810 */ /* 0x000fc60007ffe100 */
[----:B------:R-:W-:-:S04]  /*b0d0*/  @P0 IMAD.HI.U32 R3, R4, c[0x0][0x2c8], RZ ;  /* 0x0000b20004030a27 */ /* 0x000fc800078e00ff */
[----:B------:R-:W-:Y:S01]  /*b0e0*/  IMAD.IADD R2, R2, 0x1, -R231 ;  /* 0x0000000102027824 */ /* 0x000fe200078e0ae7 */
[----:B------:R-:W-:-:S03]  /*b0f0*/  @P0 SHF.R.U32.HI R4, RZ, c[0x0][0x2cc], R3 ;  /* 0x0000b300ff040a19 */ /* 0x000fc60000011603 */
[C---:B------:R-:W-:Y:S01]  /*b100*/  IMAD.IADD R7, R2.reuse, 0x1, R14 ;  /* 0x0000000102077824 */ /* 0x040fe200078e020e */
[----:B------:R-:W-:Y:S01]  /*b110*/  IADD3 R8, R2, c[0x0][0x328], RZ ;  /* 0x0000ca0002087a10 */ /* 0x000fe20007ffe0ff */
[----:B------:R-:W-:Y:S05]  /*b120*/  BRA.DIV ~URZ, `(.L_x_1207) ;  /* 0x0000fe527f007947 */ /* 0x000fea000b800000 */
[----:B------:R1:W2:Y:S02]  /*b130*/  SHFL.IDX PT, R3, R4, RZ, 0x1c1f ;  /* 0x001c1fff04037589 */ /* 0x0002a400000e0000 */
.L_x_1324:
[----:B------:R-:W-:Y:S01]  /*b140*/  IMAD.MOV.U32 R16, RZ, RZ, 0x1 ;  /* 0x00000001ff107424 */ /* 0x000fe200078e00ff */
[----:B------:R-:W-:Y:S01]  /*b150*/  LOP3.LUT R208, R208, 0xffffefff, RZ, 0xc0, !PT ;  /* 0xffffefffd0d07812 */ /* 0x000fe200078ec0ff */
[--C-:B--2---:R-:W-:Y:S02]  /*b160*/  IMAD.IADD R2, R8, 0x1, R3.reuse ;  /* 0x0000000108027824 */ /* 0x104fe400078e0203 */
[----:B------:R-:W-:Y:S01]  /*b170*/  IMAD.IADD R0, R7, 0x1, R3 ;  /* 0x0000000107007824 */ /* 0x000fe200078e0203 */
[----:B------:R-:W-:Y:S02]  /*b180*/  ISETP.LE.AND P0, PT, R16, c[0x0][0x32c], PT ;  /* 0x0000cb0010007a0c */ /* 0x000fe40003f03270 */
[----:B------:R-:W-:-:S11]  /*b190*/  IMNMX R2, R12, R2, PT ;  /* 0x000000020c027217 */ /* 0x000fd60003800200 */
[----:B------:R-:W-:Y:S01]  /*b1a0*/  @P0 LOP3.LUT R208, R208, 0x1000, RZ, 0xfc, !PT ;  /* 0x00001000d0d00812 */ /* 0x000fe200078efcff */
[----:B------:R-:W-:Y:S05]  /*b1b0*/  @!P0 BRA `(.L_x_1208) ;  /* 0x0000012000008947 */ /* 0x000fea0003800000 */
[----:B------:R-:W-:Y:S01]  /*b1c0*/  IADD3 R3, -R231, R5, R3 ;  /* 0x00000005e7037210 */ /* 0x000fe20007ffe103 */
[----:B------:R-:W-:Y:S03]  /*b1d0*/  BSSY B0, `(.L_x_1209) ;  /* 0x000000c000007945 */ /* 0x000fe60003800000 */
[----:B------:R-:W-:-:S13]  /*b1e0*/  ISETP.GT.AND P0, PT, R3, -0x1, PT ;  /* 0xffffffff0300780c */ /* 0x000fda0003f04270 */
[----:B------:R-:W-:Y:S05]  /*b1f0*/  @P0 BRA `(.L_x_1210) ;  /* 0x0000006000000947 */ /* 0x000fea0003800000 */
[----:B------:R-:W-:Y:S02]  /*b200*/  ISETP.NE.AND P0, PT, R16, c[0x0][0x32c], PT ;  /* 0x0000cb0010007a0c */ /* 0x000fe40003f05270 */
[----:B------:R-:W-:-:S11]  /*b210*/  LOP3.LUT R3, RZ, R3, RZ, 0x33, !PT ;  /* 0x00000003ff037212 */ /* 0x000fd600078e33ff */
[----:B------:R-:W-:-:S05]  /*b220*/  @P0 IMAD.HI.U32 R11, R3, c[0x0][0x330], RZ ;  /* 0x0000cc00030b0a27 */ /* 0x000fca00078e00ff */
[----:B------:R-:W-:-:S04]  /*b230*/  @P0 SHF.R.U32.HI R3, RZ, c[0x0][0x334], R11 ;  /* 0x0000cd00ff030a19 */ /* 0x000fc8000001160b */
[----:B------:R-:W-:Y:S01]  /*b240*/  LOP3.LUT R3, RZ, R3, RZ, 0x33, !PT ;  /* 0x00000003ff037212 */ /* 0x000fe200078e33ff */
[----:B------:R-:W-:Y:S05]  /*b250*/  BRA `(.L_x_1211) ;  /* 0x0000003000007947 */ /* 0x000fea0003800000 */
.L_x_1210:
[----:B------:R-:W-:-:S13]  /*b260*/  ISETP.NE.AND P0, PT, R16, c[0x0][0x32c], PT ;  /* 0x0000cb0010007a0c */ /* 0x000fda0003f05270 */
[----:B------:R-:W-:-:S05]  /*b270*/  @P0 IMAD.HI.U32 R11, R3, c[0x0][0x330], RZ ;  /* 0x0000cc00030b0a27 */ /* 0x000fca00078e00ff */
[----:B------:R-:W-:Y:S02]  /*b280*/  @P0 SHF.R.U32.HI R3, RZ, c[0x0][0x334], R11 ;  /* 0x0000cd00ff030a19 */ /* 0x000fe4000001160b */
.L_x_1211:
[----:B------:R-:W-:Y:S05]  /*b290*/  BSYNC B0 ;  /* 0x0000000000007941 */ /* 0x000fea0003800000 */
.L_x_1209:
[----:B------:R-:W-:-:S05]  /*b2a0*/  IMAD R3, R3, c[0x0][0x32c], R13 ;  /* 0x0000cb0003037a24 */ /* 0x000fca00078e020d */
[----:B------:R-:W-:Y:S02]  /*b2b0*/  IADD3 R11, R3, c[0x0][0x32c], RZ ;  /* 0x0000cb00030b7a10 */ /* 0x000fe40007ffe0ff */
[----:B------:R-:W-:Y:S02]  /*b2c0*/  IMNMX R0, R0, R3, !PT ;  /* 0x0000000300007217 */ /* 0x000fe40007800200 */
[----:B------:R-:W-:Y:S02]  /*b2d0*/  IMNMX R2, R2, R11, PT ;  /* 0x0000000b02027217 */ /* 0x000fe40003800200 */
.L_x_1208:
[----:B------:R-:W-:Y:S02]  /*b2e0*/  ISETP.GE.AND P0, PT, R112, 0x2, PT ;  /* 0x000000027000780c */ /* 0x000fe40003f06270 */
[----:B------:R-:W-:Y:S02]  /*b2f0*/  LOP3.LUT R208, R208, 0xffffffdf, RZ, 0xc0, !PT ;  /* 0xffffffdfd0d07812 */ /* 0x000fe400078ec0ff */
[C---:B------:R-:W-:Y:S02]  /*b300*/  ISETP.GE.AND P1, PT, R112.reuse, 0x9, PT ;  /* 0x000000097000780c */ /* 0x040fe40003f26270 */
[----:B------:R-:W-:-:S02]  /*b310*/  ISETP.GE.AND P6, PT, R112, 0x11, PT ;  /* 0x000000117000780c */ /* 0x000fc40003fc6270 */
[C---:B------:R-:W-:Y:S02]  /*b320*/  ISETP.GE.AND P5, PT, R112.reuse, 0x12, PT ;  /* 0x000000127000780c */ /* 0x040fe40003fa6270 */
[C---:B------:R-:W-:Y:S02]  /*b330*/  ISETP.GE.AND P4, PT, R112.reuse, 0x19, PT ;  /* 0x000000197000780c */ /* 0x040fe40003f86270 */
[----:B------:R-:W-:Y:S02]  /*b340*/  ISETP.GE.AND P3, PT, R112, 0x1a, PT ;  /* 0x0000001a7000780c */ /* 0x000fe40003f66270 */
[----:B------:R-:W-:Y:S02]  /*b350*/  @P0 LOP3.LUT R208, R208, 0x20, RZ, 0xfc, !PT ;  /* 0x00000020d0d00812 */ /* 0x000fe400078efcff */
[----:B------:R-:W-:Y:S02]  /*b360*/  ISETP.GT.AND P0, PT, R0, 0x1, !P0 ;  /* 0x000000010000780c */ /* 0x000fe40004704270 */
[----:B------:R-:W-:-:S02]  /*b370*/  LOP3.LUT R208, R208, 0xfffffffd, RZ, 0xc0, !PT ;  /* 0xfffffffdd0d07812 */ /* 0x000fc400078ec0ff */
[----:B------:R-:W-:Y:S02]  /*b380*/  ISETP.LT.OR P0, PT, R2, 0x2, P0 ;  /* 0x000000020200780c */ /* 0x000fe40000701670 */
[----:B------:R-:W-:Y:S02]  /*b390*/  @P1 LOP3.LUT R208, R208, 0x2, RZ, 0xfc, !PT ;  /* 0x00000002d0d01812 */ /* 0x000fe400078efcff */
[----:B------:R-:W-:Y:S02]  /*b3a0*/  FSEL R15, R41, -INF , !P0 ;  /* 0xff800000290f7808 */ /* 0x000fe40004000000 */
[----:B------:R-:W-:Y:S02]  /*b3b0*/  ISETP.GT.AND P0, PT, R0, 0x8, !P1 ;  /* 0x000000080000780c */ /* 0x000fe40004f04270 */
[----:B------:R-:W-:Y:S02]  /*b3c0*/  ISETP.GE.AND P1, PT, R112, 0xa, PT ;  /* 0x0000000a7000780c */ /* 0x000fe40003f26270 */
[----:B------:R-:W-:-:S02]  /*b3d0*/  ISETP.LT.OR P0, PT, R2, 0x9, P0 ;  /* 0x000000090200780c */ /* 0x000fc40000701670 */
[----:B------:R-:W-:Y:S02]  /*b3e0*/  ISETP.GE.AND P2, PT, R112, 0x21, PT ;  /* 0x000000217000780c */ /* 0x000fe40003f46270 */
[----:B------:R-:W-:Y:S02]  /*b3f0*/  FSEL R20, R52, -INF , !P0 ;  /* 0xff80000034147808 */ /* 0x000fe40004000000 */
[----:B------:R-:W-:Y:S02]  /*b400*/  ISETP.GT.AND P0, PT, R0, 0x9, !P1 ;  /* 0x000000090000780c */ /* 0x000fe40004f04270 */
[----:B------:R-:W-:Y:S02]  /*b410*/  LOP3.LUT R208, R208, 0xfffffffe, RZ, 0xc0, !PT ;  /* 0xfffffffed0d07812 */ /* 0x000fe400078ec0ff */
[----:B------:R-:W-:Y:S02]  /*b420*/  ISETP.LT.OR P0, PT, R2, 0xa, P0 ;  /* 0x0000000a0200780c */ /* 0x000fe40000701670 */
[----:B------:R-:W-:-:S02]  /*b430*/  @P1 LOP3.LUT R208, R208, 0x1, RZ, 0xfc, !PT ;  /* 0x00000001d0d01812 */ /* 0x000fc400078efcff */
[----:B------:R-:W-:Y:S02]  /*b440*/  FSEL R23, R53, -INF , !P0 ;  /* 0xff80000035177808 */ /* 0x000fe40004000000 */
[----:B------:R-:W-:Y:S02]  /*b450*/  ISETP.GT.AND P0, PT, R0, 0x10, !P6 ;  /* 0x000000100000780c */ /* 0x000fe40007704270 */
[----:B------:R-:W-:Y:S02]  /*b460*/  ISETP.GE.AND P1, PT, R112, 0x22, PT ;  /* 0x000000227000780c */ /* 0x000fe40003f26270 */
[----:B------:R-:W-:Y:S02]  /*b470*/  ISETP.LT.OR P0, PT, R2, 0x11, P0 ;  /* 0x000000110200780c */ /* 0x000fe40000701670 */
[----:B------:R-:W-:Y:S02]  /*b480*/  LOP3.LUT R208, R208, 0xfffffff7, RZ, 0xc0, !PT ;  /* 0xfffffff7d0d07812 */ /* 0x000fe400078ec0ff */
[----:B------:R-:W-:-:S02]  /*b490*/  FSEL R25, R36, -INF , !P0 ;  /* 0xff80000024197808 */ /* 0x000fc40004000000 */
[----:B------:R-:W-:-:S04]  /*b4a0*/  ISETP.GT.AND P0, PT, R0, 0x11, !P5 ;  /* 0x000000110000780c */ /* 0x000fc80006f04270 */
[----:B------:R-:W-:-:S04]  /*b4b0*/  ISETP.LT.OR P0, PT, R2, 0x12, P0 ;  /* 0x000000120200780c */ /* 0x000fc80000701670 */
[----:B------:R-:W-:Y:S02]  /*b4c0*/  FSEL R26, R37, -INF , !P0 ;  /* 0xff800000251a7808 */ /* 0x000fe40004000000 */
        /* <DEDUP_REMOVED lines=12> */
[----:B------:R-:W-:-:S13]  /*b590*/  ISETP.GE.AND P0, PT, R112, 0x29, PT ;  /* 0x000000297000780c */ /* 0x000fda0003f06270 */
[----:B------:R-:W-:Y:S02]  /*b5a0*/  @P0 LOP3.LUT R208, R208, 0x8, RZ, 0xfc, !PT ;  /* 0x00000008d0d00812 */ /* 0x000fe400078efcff */
[----:B------:R-:W-:Y:S02]  /*b5b0*/  ISETP.GT.AND P0, PT, R0, 0x28, !P0 ;  /* 0x000000280000780c */ /* 0x000fe40004704270 */
[----:B------:R-:W-:Y:S02]  /*b5c0*/  LOP3.LUT R208, R208, 0xfffffffb, RZ, 0xc0, !PT ;  /* 0xfffffffbd0d07812 */ /* 0x000fe400078ec0ff */
[----:B------:R-:W-:-:S04]  /*b5d0*/  ISETP.LT.OR P0, PT, R2, 0x29, P0 ;  /* 0x000000290200780c */ /* 0x000fc80000701670 */
[----:B------:R-:W-:Y:S02]  /*b5e0*/  FSEL R33, R44, -INF , !P0 ;  /* 0xff8000002c217808 */ /* 0x000fe40004000000 */
[----:B------:R-:W-:-:S13]  /*b5f0*/  ISETP.GE.AND P0, PT, R112, 0x1, PT ;  /* 0x000000017000780c */ /* 0x000fda0003f06270 */
[----:B------:R-:W-:Y:S02]  /*b600*/  @P0 LOP3.LUT R208, R208, 0x4, RZ, 0xfc, !PT ;  /* 0x00000004d0d00812 */ /* 0x000fe400078efcff */
[----:B------:R-:W-:Y:S02]  /*b610*/  ISETP.GT.AND P0, PT, R0, RZ, !P0 ;  /* 0x000000ff0000720c */ /* 0x000fe40004704270 */
[----:B------:R-:W-:Y:S02]  /*b620*/  LOP3.LUT R208, R208, 0xffffffef, RZ, 0xc0, !PT ;  /* 0xffffffefd0d07812 */ /* 0x000fe400078ec0ff */
[----:B------:R-:W-:-:S04]  /*b630*/  ISETP.LT.OR P0, PT, R2, 0x1, P0 ;  /* 0x000000010200780c */ /* 0x000fc80000701670 */
[----:B------:R-:W-:Y:S02]  /*b640*/  FSEL R14, R40, -INF , !P0 ;  /* 0xff800000280e7808 */ /* 0x000fe40004000000 */
[----:B------:R-:W-:-:S13]  /*b650*/  ISETP.GE.AND P0, PT, R112, 0x2a, PT ;  /* 0x0000002a7000780c */ /* 0x000fda0003f06270 */
[----:B------:R-:W-:Y:S02]  /*b660*/  @P0 LOP3.LUT R208, R208, 0x10, RZ, 0xfc, !PT ;  /* 0x00000010d0d00812 */ /* 0x000fe400078efcff */
[----:B------:R-:W-:-:S04]  /*b670*/  ISETP.GT.AND P0, PT, R0, 0x29, !P0 ;  /* 0x000000290000780c */ /* 0x000fc80004704270 */
[----:B------:R-:W-:-:S04]  /*b680*/  ISETP.LT.OR P0, PT, R2, 0x2a, P0 ;  /* 0x0000002a0200780c */ /* 0x000fc80000701670 */
[----:B------:R-:W-:Y:S01]  /*b690*/  FSEL R32, R45, -INF , !P0 ;  /* 0xff8000002d207808 */ /* 0x000fe20004000000 */
[----:B------:R-:W-:Y:S06]  /*b6a0*/  BRA.DIV ~URZ, `(.L_x_1212) ;  /* 0x0000f9527f007947 */ /* 0x000fec000b800000 */
[----:B------:R2:W3:Y:S02]  /*b6b0*/  SHFL.IDX PT, R3, R4, 0x1, 0x1c1f ;  /* 0x003c1f0004037f89 */ /* 0x0004e400000e0000 */
.L_x_1325:
[----:B------:R-:W-:Y:S01]  /*b6c0*/  ISETP.LE.AND P0, PT, R16, c[0x0][0x32c], PT ;  /* 0x0000cb0010007a0c */ /* 0x000fe20003f03270 */
[--C-:B---3--:R-:W-:Y:S02]  /*b6d0*/  IMAD.IADD R2, R8, 0x1, R3.reuse ;  /* 0x0000000108027824 */ /* 0x108fe400078e0203 */
[----:B------:R-:W-:-:S03]  /*b6e0*/  IMAD.IADD R0, R7, 0x1, R3 ;  /* 0x0000000107007824 */ /* 0x000fc600078e0203 */
[----:B------:R-:W-:-:S07]  /*b6f0*/  IMNMX R2, R12, R2, PT ;  /* 0x000000020c027217 */ /* 0x000fce0003800200 */
[----:B------:R-:W-:Y:S05]  /*b700*/  @!P0 BRA `(.L_x_1213) ;  /* 0x0000014000008947 */ /* 0x000fea0003800000 */
[----:B------:R-:W-:Y:S01]  /*b710*/  IADD3 R3, -R231, R5, R3 ;  /* 0x00000005e7037210 */ /* 0x000fe20007ffe103 */
[----:B------:R-:W-:Y:S03]  /*b720*/  BSSY B0, `(.L_x_1214) ;  /* 0x000000e000007945 */ /* 0x000fe60003800000 */
[----:B------:R-:W-:-:S13]  /*b730*/  ISETP.GT.AND P0, PT, R3, -0x1, PT ;  /* 0xffffffff0300780c */ /* 0x000fda0003f04270 */
[----:B------:R-:W-:Y:S05]  /*b740*/  @P0 BRA `(.L_x_1215) ;  /* 0x0000007000000947 */ /* 0x000fea0003800000 */
[----:B-12---:R-:W-:Y:S01]  /*b750*/  IMAD.MOV.U32 R4, RZ, RZ, 0x1 ;  /* 0x00000001ff047424 */ /* 0x006fe200078e00ff */
[----:B------:R-:W-:-:S04]  /*b760*/  LOP3.LUT R3, RZ, R3, RZ, 0x33, !PT ;  /* 0x00000003ff037212 */ /* 0x000fc800078e33ff */
[----:B------:R-:W-:-:S13]  /*b770*/  ISETP.NE.AND P0, PT, R4, c[0x0][0x32c], PT ;  /* 0x0000cb0004007a0c */ /* 0x000fda0003f05270 */
[----:B------:R-:W-:-:S05]  /*b780*/  @P0 IMAD.HI.U32 R4, R3, c[0x0][0x330], RZ ;  /* 0x0000cc0003040a27 */ /* 0x000fca00078e00ff */
[----:B------:R-:W-:-:S04]  /*b790*/  @P0 SHF.R.U32.HI R3, RZ, c[0x0][0x334], R4 ;  /* 0x0000cd00ff030a19 */ /* 0x000fc80000011604 */
[----:B------:R-:W-:Y:S01]  /*b7a0*/  LOP3.LUT R3, RZ, R3, RZ, 0x33, !PT ;  /* 0x00000003ff037212 */ /* 0x000fe200078e33ff */
[----:B------:R-:W-:Y:S05]  /*b7b0*/  BRA `(.L_x_1216) ;  /* 0x0000004000007947 */ /* 0x000fea0003800000 */
.L_x_1215:
[----:B-12---:R-:W-:-:S04]  /*b7c0*/  MOV R4, 0x1 ;  /* 0x0000000100047802 */ /* 0x006fc80000000f00 */
[----:B------:R-:W-:-:S13]  /*b7d0*/  ISETP.NE.AND P0, PT, R4, c[0x0][0x32c], PT ;  /* 0x0000cb0004007a0c */ /* 0x000fda0003f05270 */
[----:B------:R-:W-:-:S05]  /*b7e0*/  @P0 IMAD.HI.U32 R4, R3, c[0x0][0x330], RZ ;  /* 0x0000cc0003040a27 */ /* 0x000fca00078e00ff */
[----:B------:R-:W-:Y:S02]  /*b7f0*/  @P0 SHF.R.U32.HI R3, RZ, c[0x0][0x334], R4 ;  /* 0x0000cd00ff030a19 */ /* 0x000fe40000011604 */
.L_x_1216:
[----:B------:R-:W-:Y:S05]  /*b800*/  BSYNC B0 ;  /* 0x0000000000007941 */ /* 0x000fea0003800000 */
.L_x_1214:
[----:B------:R-:W-:-:S05]  /*b810*/  IMAD R3, R3, c[0x0][0x32c], R13 ;  /* 0x0000cb0003037a24 */ /* 0x000fca00078e020d */
[----:B------:R-:W-:Y:S02]  /*b820*/  IADD3 R4, R3, c[0x0][0x32c], RZ ;  /* 0x0000cb0003047a10 */ /* 0x000fe40007ffe0ff */
[----:B------:R-:W-:Y:S02]  /*b830*/  IMNMX R0, R0, R3, !PT ;  /* 0x0000000300007217 */ /* 0x000fe40007800200 */
[----:B------:R-:W-:Y:S02]  /*b840*/  IMNMX R2, R2, R4, PT ;  /* 0x0000000402027217 */ /* 0x000fe40003800200 */
.L_x_1213:
[----:B------:R-:W-:Y:S02]  /*b850*/  LOP3.LUT P0, RZ, R208, 0x2, RZ, 0xc0, !PT ;  /* 0x00000002d0ff7812 */ /* 0x000fe4000780c0ff */
[----:B------:R-:W-:Y:S02]  /*b860*/  FMNMX.FTZ R152, R14, R15, !PT ;  /* 0x0000000f0e987209 */ /* 0x000fe40007810000 */
[----:B------:R-:W-:Y:S02]  /*b870*/  ISETP.GT.AND P0, PT, R0, 0x8, !P0 ;  /* 0x000000080000780c */ /* 0x000fe40004704270 */
[----:B------:R-:W-:-:S02]  /*b880*/  FMNMX.FTZ R152, R20, R152, !PT ;  /* 0x0000009814987209 */ /* 0x000fc40007810000 */
[----:B------:R-:W-:Y:S02]  /*b890*/  ISETP.LT.OR P0, PT, R2, 0x9, P0 ;  /* 0x000000090200780c */ /* 0x000fe40000701670 */
[----:B------:R-:W-:Y:S02]  /*b8a0*/  FMNMX.FTZ R152, R23, R152, !PT ;  /* 0x0000009817987209 */ /* 0x000fe40007810000 */
[----:B------:R-:W-:Y:S02]  /*b8b0*/  FSEL R12, R54, -INF , !P0 ;  /* 0xff800000360c7808 */ /* 0x000fe40004000000 */
[----:B------:R-:W-:Y:S02]  /*b8c0*/  LOP3.LUT P0, RZ, R208, 0x1, RZ, 0xc0, !PT ;  /* 0x00000001d0ff7812 */ /* 0x000fe4000780c0ff */
[----:B------:R-:W-:Y:S02]  /*b8d0*/  FMNMX.FTZ R152, R25, R152, !PT ;  /* 0x0000009819987209 */ /* 0x000fe40007810000 */
[----:B------:R-:W-:-:S02]  /*b8e0*/  ISETP.GT.AND P0, PT, R0, 0x9, !P0 ;  /* 0x000000090000780c */ /* 0x000fc40004704270 */
[----:B------:R-:W-:Y:S02]  /*b8f0*/  FMNMX.FTZ R152, R26, R152, !PT ;  /* 0x000000981a987209 */ /* 0x000fe40007810000 */
[----:B------:R-:W-:Y:S02]  /*b900*/  ISETP.LT.OR P0, PT, R2, 0xa, P0 ;  /* 0x0000000a0200780c */ /* 0x000fe40000701670 */
[----:B------:R-:W-:Y:S02]  /*b910*/  FMNMX.FTZ R152, R27, R152, !PT ;  /* 0x000000981b987209 */ /* 0x000fe40007810000 */
[----:B------:R-:W-:Y:S02]  /*b920*/  FSEL R13, R55, -INF , !P0 ;  /* 0xff800000370d7808 */ /* 0x000fe40004000000 */
[----:B------:R-:W-:Y:S02]  /*b930*/  ISETP.GT.AND P0, PT, R0, 0x10, !P6 ;  /* 0x000000100000780c */ /* 0x000fe40007704270 */
[----:B------:R-:W-:-:S02]  /*b940*/  LOP3.LUT P6, RZ, R208, 0x10, RZ, 0xc0, !PT ;  /* 0x00000010d0ff7812 */ /* 0x000fc400078cc0ff */
[----:B------:R-:W-:Y:S02]  /*b950*/  ISETP.LT.OR P0, PT, R2, 0x11, P0 ;  /* 0x000000110200780c */ /* 0x000fe40000701670 */
[----:B------:R-:W-:Y:S02]  /*b960*/  FMNMX.FTZ R152, R28, R152, !PT ;  /* 0x000000981c987209 */ /* 0x000fe40007810000 */
[----:B------:R-:W-:Y:S02]  /*b970*/  FSEL R16, R38, -INF , !P0 ;  /* 0xff80000026107808 */ /* 0x000fe40004000000 */
[----:B------:R-:W-:Y:S02]  /*b980*/  ISETP.GT.AND P0, PT, R0, 0x11, !P5 ;  /* 0x000000110000780c */ /* 0x000fe40006f04270 */
[----:B------:R-:W-:Y:S02]  /*b990*/  LOP3.LUT P5, RZ, R208, 0x8, RZ, 0xc0, !PT ;  /* 0x00000008d0ff7812 */ /* 0x000fe400078ac0ff */
[----:B------:R-:W-:-:S02]  /*b9a0*/  ISETP.LT.OR P0, PT, R2, 0x12, P0 ;  /* 0x000000120200780c */ /* 0x000fc40000701670 */
[----:B------:R-:W-:Y:S02]  /*b9b0*/  FMNMX.FTZ R152, R29, R152, !PT ;  /* 0x000000981d987209 */ /* 0x000fe40007810000 */
[----:B------:R-:W-:Y:S02]  /*b9c0*/  FSEL R18, R39, -INF , !P0 ;  /* 0xff80000027127808 */ /* 0x000fe40004000000 */
[----:B------:R-:W-:Y:S02]  /*b9d0*/  ISETP.GT.AND P0, PT, R0, 0x18, !P4 ;  /* 0x000000180000780c */ /* 0x000fe40006704270 */
[----:B------:R-:W-:Y:S02]  /*b9e0*/  LOP3.LUT P4, RZ, R208, 0x4, RZ, 0xc0, !PT ;  /* 0x00000004d0ff7812 */ /* 0x000fe4000788c0ff */
[----:B------:R-:W-:Y:S02]  /*b9f0*/  ISETP.LT.OR P0, PT, R2, 0x19, P0 ;  /* 0x000000190200780c */ /* 0x000fe40000701670 */
[----:B------:R-:W-:-:S02]  /*ba00*/  FMNMX.FTZ R152, R31, R152, !PT ;  /* 0x000000981f987209 */ /* 0x000fc40007810000 */
[----:B------:R-:W-:Y:S02]  /*ba10*/  FSEL R19, R50, -INF , !P0 ;  /* 0xff80000032137808 */ /* 0x000fe40004000000 */
[----:B------:R-:W-:Y:S02]  /*ba20*/  ISETP.GT.AND P0, PT, R0, 0x19, !P3 ;  /* 0x000000190000780c */ /* 0x000fe40005f04270 */
[----:B------:R-:W-:Y:S02]  /*ba30*/  LOP3.LUT P3, RZ, R208, 0x20, RZ, 0xc0, !PT ;  /* 0x00000020d0ff7812 */ /* 0x000fe4000786c0ff */
[----:B------:R-:W-:Y:S02]  /*ba40*/  ISETP.LT.OR P0, PT, R2, 0x1a, P0 ;  /* 0x0000001a0200780c */ /* 0x000fe40000701670 */
[----:B------:R-:W-:Y:S02]  /*ba50*/  FMNMX.FTZ R152, R33, R152, !PT ;  /* 0x0000009821987209 */ /* 0x000fe40007810000 */
[----:B------:R-:W-:-:S02]  /*ba60*/  FSEL R21, R51, -INF , !P0 ;  /* 0xff80000033157808 */ /* 0x000fc40004000000 */
[----:B------:R-:W-:Y:S02]  /*ba70*/  ISETP.GT.AND P0, PT, R0, 0x20, !P2 ;  /* 0x000000200000780c */ /* 0x000fe40005704270 */
[----:B------:R-:W-:Y:S02]  /*ba80*/  FMNMX.FTZ R152, R32, R152, !PT ;  /* 0x0000009820987209 */ /* 0x000fe40007810000 */
        /* <DEDUP_REMOVED lines=8> */
[----:B------:R-:W-:-:S04]  /*bb10*/  ISETP.GT.AND P0, PT, R0, RZ, !P4 ;  /* 0x000000ff0000720c */ /* 0x000fc80006704270 */
[----:B------:R-:W-:-:S04]  /*bb20*/  ISETP.LT.OR P0, PT, R2, 0x1, P0 ;  /* 0x000000010200780c */ /* 0x000fc80000701670 */
[----:B------:R-:W-:Y:S02]  /*bb30*/  FSEL R8, R42, -INF , !P0 ;  /* 0xff8000002a087808 */ /* 0x000fe40004000000 */
[----:B------:R-:W-:Y:S02]  /*bb40*/  ISETP.GT.AND P0, PT, R0, 0x28, !P5 ;  /* 0x000000280000780c */ /* 0x000fe40006f04270 */
[----:B------:R-:W-:Y:S02]  /*bb50*/  FMNMX.FTZ R7, R8, R11, !PT ;  /* 0x0000000b08077209 */ /* 0x000fe40007810000 */
[----:B------:R-:W-:Y:S02]  /*bb60*/  ISETP.LT.OR P0, PT, R2, 0x29, P0 ;  /* 0x000000290200780c */ /* 0x000fe40000701670 */
[----:B------:R-:W-:Y:S02]  /*bb70*/  FMNMX.FTZ R7, R12, R7, !PT ;  /* 0x000000070c077209 */ /* 0x000fe40007810000 */
[----:B------:R-:W-:-:S02]  /*bb80*/  FSEL R30, R46, -INF , !P0 ;  /* 0xff8000002e1e7808 */ /* 0x000fc40004000000 */
[----:B------:R-:W-:Y:S02]  /*bb90*/  FMNMX.FTZ R7, R13, R7, !PT ;  /* 0x000000070d077209 */ /* 0x000fe40007810000 */
[----:B------:R-:W-:Y:S02]  /*bba0*/  ISETP.GT.AND P0, PT, R0, 0x29, !P6 ;  /* 0x000000290000780c */ /* 0x000fe40007704270 */
        /* <DEDUP_REMOVED lines=9> */
[----:B------:R-:W-:Y:S01]  /*bc40*/  FMNMX.FTZ R7, R17, R7, !PT ;  /* 0x0000000711077209 */ /* 0x000fe20007810000 */
[----:B------:R-:W-:Y:S05]  /*bc50*/  BRA.DIV ~URZ, `(.L_x_1217) ;  /* 0x0000f4227f007947 */ /* 0x000fea000b800000 */
[----:B------:R3:W4:Y:S02]  /*bc60*/  SHFL.BFLY PT, R0, R152, 0x2, 0x1f ;  /* 0x0c401f0098007f89 */ /* 0x00072400000e0000 */
.L_x_1326:
[----:B---34-:R-:W-:Y:S01]  /*bc70*/  FMNMX.FTZ R152, R152, R0, !PT ;  /* 0x0000000098987209 */ /* 0x018fe20007810000 */
[----:B------:R-:W-:Y:S05]  /*bc80*/  BRA.DIV ~URZ, `(.L_x_1218) ;  /* 0x0000f4427f007947 */ /* 0x000fea000b800000 */
[----:B------:R-:W3:Y:S04]  /*bc90*/  SHFL.BFLY PT, R0, R7, 0x2, 0x1f ;  /* 0x0c401f0007007f89 */ /* 0x000ee800000e0000 */
[----:B------:R-:W4:Y:S01]  /*bca0*/  SHFL.BFLY PT, R2, R152, 0x1, 0x1f ;  /* 0x0c201f0098027f89 */ /* 0x000f2200000e0000 */
[----:B---3--:R-:W-:Y:S02]  /*bcb0*/  FMNMX.FTZ R7, R7, R0, !PT ;  /* 0x0000000007077209 */ /* 0x008fe40007810000 */
[----:B----4-:R-:W-:-:S03]  /*bcc0*/  FMNMX.FTZ R152, R152, R2, !PT ;  /* 0x0000000298987209 */ /* 0x010fc60007810000 */
[----:B------:R3:W4:Y:S04]  /*bcd0*/  SHFL.BFLY PT, R3, R7, 0x1, 0x1f ;  /* 0x0c201f0007037f89 */ /* 0x00072800000e0000 */
.L_x_1327:
[C---:B------:R-:W-:Y:S01]  /*bce0*/  FMUL.FTZ R0, R152.reuse, c[0x0][0x2d0] ;  /* 0x0000b40098007a20 */ /* 0x040fe20000410000 */
[----:B------:R-:W-:Y:S01]  /*bcf0*/  FSETP.NEU.FTZ.AND P0, PT, R152, -INF , PT ;  /* 0xff8000009800780b */ /* 0x000fe20003f1d000 */
[----:B------:R-:W-:Y:S01]  /*bd00*/  WARPSYNC 0xffffffff ;  /* 0xffffffff00007948 */ /* 0x000fe20003800000 */
[----:B---34-:R-:W-:Y:S02]  /*bd10*/  FMNMX.FTZ R7, R3, R7, !PT ;  /* 0x0000000703077209 */ /* 0x018fe40007810000 */
[----:B------:R-:W-:Y:S02]  /*bd20*/  FSEL R0, R0, RZ, P0 ;  /* 0x000000ff00007208 */ /* 0x000fe40000000000 */
[C---:B------:R-:W-:Y:S01]  /*bd30*/  FSETP.NEU.FTZ.AND P0, PT, R7.reuse, -INF , PT ;  /* 0xff8000000700780b */ /* 0x040fe20003f1d000 */
[----:B------:R-:W-:Y:S01]  /*bd40*/  FMUL.FTZ R3, R7, c[0x0][0x2d0] ;  /* 0x0000b40007037a20 */ /* 0x000fe20000410000 */
[----:B------:R-:W-:Y:S01]  /*bd50*/  SHF.L.U32 R197, R10, 0x1, RZ ;  /* 0x000000010ac57819 */ /* 0x000fe200000006ff */
[----:B------:R-:W-:-:S04]  /*bd60*/  FFMA.FTZ R2, R14, c[0x0][0x2d0], -R0 ;  /* 0x0000b4000e027a23 */ /* 0x000fc80000010800 */
[----:B------:R3:W-:Y:S02]  /*bd70*/  MUFU.EX2 R40, R2 ;  /* 0x0000000200287308 */ /* 0x0007e40000000800 */
[----:B---3--:R-:W-:-:S06]  /*bd80*/  FFMA.FTZ R2, R15, c[0x0][0x2d0], -R0 ;  /* 0x0000b4000f027a23 */ /* 0x008fcc0000010800 */
[----:B------:R3:W4:Y:S02]  /*bd90*/  MUFU.EX2 R38, R2 ;  /* 0x0000000200267308 */ /* 0x0007240000000800 */
[----:B---3--:R-:W-:-:S06]  /*bda0*/  FFMA.FTZ R2, R20, c[0x0][0x2d0], -R0 ;  /* 0x0000b40014027a23 */ /* 0x008fcc0000010800 */
[----:B------:R3:W5:Y:S02]  /*bdb0*/  MUFU.EX2 R39, R2 ;  /* 0x0000000200277308 */ /* 0x0007640000000800 */
[----:B---3--:R-:W-:-:S06]  /*bdc0*/  FFMA.FTZ R2, R23, c[0x0][0x2d0], -R0 ;  /* 0x0000b40017027a23 */ /* 0x008fcc0000010800 */
[----:B------:R3:W1:Y:S02]  /*bdd0*/  MUFU.EX2 R14, R2 ;  /* 0x00000002000e7308 */ /* 0x0006640000000800 */
[----:B---3--:R-:W-:-:S06]  /*bde0*/  FFMA.FTZ R2, R25, c[0x0][0x2d0], -R0 ;  /* 0x0000b40019027a23 */ /* 0x008fcc0000010800 */
[----:B------:R3:W2:Y:S02]  /*bdf0*/  MUFU.EX2 R37, R2 ;  /* 0x0000000200257308 */ /* 0x0006a40000000800 */
[----:B---3--:R-:W-:-:S06]  /*be00*/  FFMA.FTZ R2, R26, c[0x0][0x2d0], -R0 ;  /* 0x0000b4001a027a23 */ /* 0x008fcc0000010800 */
[----:B------:R3:W-:Y:S02]  /*be10*/  MUFU.EX2 R35, R2 ;  /* 0x0000000200237308 */ /* 0x0007e40000000800 */
        /* <DEDUP_REMOVED lines=10> */
[----:B---3--:R-:W-:Y:S01]  /*bec0*/  FFMA.FTZ R2, R32, c[0x0][0x2d0], -R0 ;  /* 0x0000b40020027a23 */ /* 0x008fe20000010800 */
[----:B------:R-:W-:Y:S01]  /*bed0*/  FSEL R0, R3, RZ, P0 ;  /* 0x000000ff03007208 */ /* 0x000fe20000000000 */
[----:B----4-:R-:W-:-:S04]  /*bee0*/  FADD.FTZ R3, R40, R38 ;  /* 0x0000002628037221 */ /* 0x010fc80000010000 */
[----:B------:R3:W-:Y:S01]  /*bef0*/  MUFU.EX2 R134, R2 ;  /* 0x0000000200867308 */ /* 0x0007e20000000800 */
[----:B-----5:R-:W-:-:S04]  /*bf00*/  FADD.FTZ R3, R39, R3 ;  /* 0x0000000327037221 */ /* 0x020fc80000010000 */
[C---:B-1----:R-:W-:Y:S01]  /*bf10*/  FADD.FTZ R3, R14.reuse, R3 ;  /* 0x000000030e037221 */ /* 0x042fe20000010000 */
[----:B------:R-:W-:-:S03]  /*bf20*/  F2FP.PACK_AB R14, R14, R39 ;  /* 0x000000270e0e723e */ /* 0x000fc600000000ff */
[----:B--2---:R-:W-:Y:S02]  /*bf30*/  FADD.FTZ R3, R37, R3 ;  /* 0x0000000325037221 */ /* 0x004fe40000010000 */
[----:B---3--:R-:W-:-:S04]  /*bf40*/  FFMA.FTZ R2, R8, c[0x0][0x2d0], -R0 ;  /* 0x0000b40008027a23 */ /* 0x008fc80000010800 */
[----:B------:R1:W-:Y:S02]  /*bf50*/  MUFU.EX2 R27, R2 ;  /* 0x00000002001b7308 */ /* 0x0003e40000000800 */
[----:B-1----:R-:W-:-:S06]  /*bf60*/  FFMA.FTZ R2, R11, c[0x0][0x2d0], -R0 ;  /* 0x0000b4000b027a23 */ /* 0x002fcc0000010800 */
[----:B------:R1:W2:Y:S02]  /*bf70*/  MUFU.EX2 R26, R2 ;  /* 0x00000002001a7308 */ /* 0x0002a40000000800 */
[----:B-1----:R-:W-:Y:S01]  /*bf80*/  FFMA.FTZ R2, R12, c[0x0][0x2d0], -R0 ;  /* 0x0000b4000c027a23 */ /* 0x002fe20000010800 */
[----:B------:R-:W-:Y:S01]  /*bf90*/  F2FP.PACK_AB R12, R38, R40 ;  /* 0x00000028260c723e */ /* 0x000fe200000000ff */
[----:B--2---:R-:W-:-:S04]  /*bfa0*/  FADD.FTZ R4, R27, R26 ;  /* 0x0000001a1b047221 */ /* 0x004fc80000010000 */
[----:B------:R1:W2:Y:S02]  /*bfb0*/  MUFU.EX2 R25, R2 ;  /* 0x0000000200197308 */ /* 0x0002a40000000800 */
[----:B-1----:R-:W-:Y:S01]  /*bfc0*/  FFMA.FTZ R2, R13, c[0x0][0x2d0], -R0 ;  /* 0x0000b4000d027a23 */ /* 0x002fe20000010800 */
[----:B------:R-:W-:Y:S01]  /*bfd0*/  F2FP.PACK_AB R13, R26, R27 ;  /* 0x0000001b1a0d723e */ /* 0x000fe200000000ff */
[----:B--2---:R-:W-:-:S04]  /*bfe0*/  FADD.FTZ R4, R25, R4 ;  /* 0x0000000419047221 */ /* 0x004fc80000010000 */
[----:B------:R1:W2:Y:S02]  /*bff0*/  MUFU.EX2 R15, R2 ;  /* 0x00000002000f7308 */ /* 0x0002a40000000800 */
[----:B-1----:R-:W-:Y:S01]  /*c000*/  FFMA.FTZ R2, R16, c[0x0][0x2d0], -R0 ;  /* 0x0000b40010027a23 */ /* 0x002fe20000010800 */
[----:B------:R-:W-:Y:S01]  /*c010*/  F2FP.PACK_AB R16, R35, R37 ;  /* 0x000000252310723e */ /* 0x000fe200000000ff */
[C---:B--2---:R-:W-:Y:S01]  /*c020*/  FADD.FTZ R4, R15.reuse, R4 ;  /* 0x000000040f047221 */ /* 0x044fe20000010000 */
[----:B------:R-:W-:-:S03]  /*c030*/  F2FP.PACK_AB R15, R15, R25 ;  /* 0x000000190f0f723e */ /* 0x000fc600000000ff */
[----:B------:R1:W2:Y:S02]  /*c040*/  MUFU.EX2 R23, R2 ;  /* 0x0000000200177308 */ /* 0x0002a40000000800 */
[----:B-1----:R-:W-:Y:S01]  /*c050*/  FFMA.FTZ R2, R18, c[0x0][0x2d0], -R0 ;  /* 0x0000b40012027a23 */ /* 0x002fe20000010800 */
[----:B------:R-:W-:Y:S01]  /*c060*/  F2FP.PACK_AB R18, R34, R36 ;  /* 0x000000242212723e */ /* 0x000fe200000000ff */
[----:B--2---:R-:W-:-:S04]  /*c070*/  FADD.FTZ R4, R23, R4 ;  /* 0x0000000417047221 */ /* 0x004fc80000010000 */
[----:B------:R1:W2:Y:S02]  /*c080*/  MUFU.EX2 R20, R2 ;  /* 0x0000000200147308 */ /* 0x0002a40000000800 */
[----:B-1----:R-:W-:-:S06]  /*c090*/  FFMA.FTZ R2, R19, c[0x0][0x2d0], -R0 ;  /* 0x0000b40013027a23 */ /* 0x002fcc0000010800 */
[----:B------:R1:W3:Y:S02]  /*c0a0*/  MUFU.EX2 R11, R2 ;  /* 0x00000002000b7308 */ /* 0x0002e40000000800 */
[----:B-1----:R-:W-:-:S06]  /*c0b0*/  FFMA.FTZ R2, R21, c[0x0][0x2d0], -R0 ;  /* 0x0000b40015027a23 */ /* 0x002fcc0000010800 */
[----:B------:R1:W4:Y:S02]  /*c0c0*/  MUFU.EX2 R19, R2 ;  /* 0x0000000200137308 */ /* 0x0003240000000800 */
[----:B-1----:R-:W-:-:S06]  /*c0d0*/  FFMA.FTZ R2, R22, c[0x0][0x2d0], -R0 ;  /* 0x0000b40016027a23 */ /* 0x002fcc0000010800 */
[----:B------:R1:W5:Y:S02]  /*c0e0*/  MUFU.EX2 R8, R2 ;  /* 0x0000000200087308 */ /* 0x0003640000000800 */
[----:B-1----:R-:W-:-:S06]  /*c0f0*/  FFMA.FTZ R2, R24, c[0x0][0x2d0], -R0 ;  /* 0x0000b40018027a23 */ /* 0x002fcc0000010800 */
[----:B------:R1:W1:Y:S02]  /*c100*/  MUFU.EX2 R133, R2 ;  /* 0x0000000200857308 */ /* 0x0002640000000800 */
[----:B-1----:R-:W-:Y:S02]  /*c110*/  FADD.FTZ R2, R35, R3 ;  /* 0x0000000323027221 */ /* 0x002fe40000010000 */
[----:B------:R-:W-:Y:S02]  /*c120*/  FFMA.FTZ R3, R30, c[0x0][0x2d0], -R0 ;  /* 0x0000b4001e037a23 */ /* 0x000fe40000010800 */
[----:B------:R-:W-:Y:S02]  /*c130*/  FADD.FTZ R2, R36, R2 ;  /* 0x0000000224027221 */ /* 0x000fe40000010000 */
[----:B------:R2:W1:Y:S02]  /*c140*/  MUFU.EX2 R135, R3 ;  /* 0x0000000300877308 */ /* 0x0004640000000800 */
[----:B------:R-:W-:-:S02]  /*c150*/  FADD.FTZ R2, R34, R2 ;  /* 0x0000000222027221 */ /* 0x000fc40000010000 */
[C---:B--2---:R-:W-:Y:S02]  /*c160*/  FADD.FTZ R3, R20.reuse, R4 ;  /* 0x0000000414037221 */ /* 0x044fe40000010000 */
[----:B------:R-:W-:Y:S01]  /*c170*/  FFMA.FTZ R4, R17, c[0x0][0x2d0], -R0 ;  /* 0x0000b40011047a23 */ /* 0x000fe20000010800 */
[----:B------:R-:W-:Y:S01]  /*c180*/  F2FP.PACK_AB R17, R20, R23 ;  /* 0x000000171411723e */ /* 0x000fe200000000ff */
[----:B---3--:R-:W-:Y:S02]  /*c190*/  FADD.FTZ R3, R11, R3 ;  /* 0x000000030b037221 */ /* 0x008fe40000010000 */
[----:B------:R-:W-:Y:S02]  /*c1a0*/  FADD.FTZ R0, R29, R2 ;  /* 0x000000021d007221 */ /* 0x000fe40000010000 */
[----:B------:R-:W2:Y:S01]  /*c1b0*/  MUFU.EX2 R4, R4 ;  /* 0x0000000400047308 */ /* 0x000ea20000000800 */
[C---:B----4-:R-:W-:Y:S01]  /*c1c0*/  FADD.FTZ R3, R19.reuse, R3 ;  /* 0x0000000313037221 */ /* 0x050fe20000010000 */
[----:B------:R-:W-:Y:S01]  /*c1d0*/  F2FP.PACK_AB R19, R19, R11 ;  /* 0x0000000b1313723e */ /* 0x000fe200000000ff */
[C---:B------:R-:W-:Y:S01]  /*c1e0*/  FADD.FTZ R0, R132.reuse, R0 ;  /* 0x0000000084007221 */ /* 0x040fe20000010000 */
[----:B------:R-:W-:Y:S01]  /*c1f0*/  F2FP.PACK_AB R132, R132, R29 ;  /* 0x0000001d8484723e */ /* 0x000fe200000000ff */
[----:B-----5:R-:W-:-:S02]  /*c200*/  FADD.FTZ R3, R8, R3 ;  /* 0x0000000308037221 */ /* 0x020fc40000010000 */
[----:B------:R-:W-:Y:S02]  /*c210*/  FADD.FTZ R0, R28, R0 ;  /* 0x000000001c007221 */ /* 0x000fe40000010000 */
[C---:B------:R-:W-:Y:S01]  /*c220*/  FADD.FTZ R3, R133.reuse, R3 ;  /* 0x0000000385037221 */ /* 0x040fe20000010000 */
[----:B------:R-:W-:Y:S01]  /*c230*/  F2FP.PACK_AB R133, R133, R8 ;  /* 0x000000088585723e */ /* 0x000fe200000000ff */
[C---:B------:R-:W-:Y:S01]  /*c240*/  FADD.FTZ R230, R134.reuse, R0 ;  /* 0x0000000086e67221 */ /* 0x040fe20000010000 */
[----:B------:R-:W-:Y:S01]  /*c250*/  F2FP.PACK_AB R134, R134, R28 ;  /* 0x0000001c8686723e */ /* 0x000fe200000000ff */
[----:B-1----:R-:W-:Y:S01]  /*c260*/  FADD.FTZ R3, R135, R3 ;  /* 0x0000000387037221 */ /* 0x002fe20000010000 */
[----:B--2---:R-:W-:-:S03]  /*c270*/  F2FP.PACK_AB R135, R4, R135 ;  /* 0x000000870487723e */ /* 0x004fc600000000ff */
[----:B------:R-:W-:Y:S02]  /*c280*/  FADD.FTZ R229, R4, R3 ;  /* 0x0000000304e57221 */ /* 0x000fe40000010000 */
[----:B------:R-:W2:Y:S04]  /*c290*/  LDL R3, [R1+0x4] ;  /* 0x0000040001037983 */ /* 0x000ea80000100800 */
[----:B------:R-:W3:Y:S04]  /*c2a0*/  LDL R153, [R1+0x64] ;  /* 0x0000640001997983 */ /* 0x000ee80000100800 */
[----:B------:R-:W3:Y:S04]  /*c2b0*/  LDL R4, [R1+0x58] ;  /* 0x0000580001047983 */ /* 0x000ee80000100800 */
[----:B------:R-:W1:Y:S04]  /*c2c0*/  LDSM.16.MT88.4 R28, [R197+0x5880] ;  /* 0x00588000c51c783b */ /* 0x000e680000004200 */
[----:B------:R-:W4:Y:S04]  /*c2d0*/  LDSM.16.MT88.4 R24, [R197+0x4080] ;  /* 0x00408000c518783b */ /* 0x000f280000004200 */
[----:B------:R-:W5:Y:S04]  /*c2e0*/  LDSM.16.MT88.4 R60, [R197+0x6080] ;  /* 0x00608000c53c783b */ /* 0x000f680000004200 */
[----:B------:R-:W4:Y:S01]  /*c2f0*/  LDSM.16.MT88.4 R32, [R197+0x4880] ;  /* 0x00488000c520783b */ /* 0x000f220000004200 */
[----:B------:R-:W-:-:S03]  /*c300*/  IMAD R198, R9, 0x2, R197 ;  /* 0x0000000209c67824 */ /* 0x000fc600078e02c5 */
[----:B------:R-:W4:Y:S04]  /*c310*/  LDSM.16.MT88.4 R56, [R197+0x8880] ;  /* 0x00888000c538783b */ /* 0x000f280000004200 */
[----:B------:R-:W-:Y:S01]  /*c320*/  LDSM.16.MT88.4 R40, [R197+0x7080] ;  /* 0x00708000c528783b */ /* 0x000fe20000004200 */
[----:B------:R-:W-:-:S03]  /*c330*/  IMAD R200, R6, 0x2, R197 ;  /* 0x0000000206c87824 */ /* 0x000fc600078e02c5 */
[----:B------:R-:W-:Y:S04]  /*c340*/  LDSM.16.MT88.4 R64, [R198+0x4880] ;  /* 0x00488000c640783b */ /* 0x000fe80000004200 */
[----:B------:R-:W-:Y:S04]  /*c350*/  LDSM.16.MT88.4 R8, [R200+0x5880] ;  /* 0x00588000c808783b */ /* 0x000fe80000004200 */
[----:B------:R-:W-:Y:S04]  /*c360*/  LDSM.16.MT88.4 R92, [R200+0x7080] ;  /* 0x00708000c85c783b */ /* 0x000fe80000004200 */
[----:B------:R-:W-:Y:S01]  /*c370*/  LDSM.16.MT88.4 R96, [R197+0x7880] ;  /* 0x00788000c560783b */ /* 0x000fe20000004200 */
[C---:B-1----:R-:W-:Y:S03]  /*c380*/  HMMA.16816.F32 R52, R12.reuse, R28, RZ ;  /* 0x0000001c0c34723c */ /* 0x042fe600000018ff */
[----:B------:R-:W-:Y:S04]  /*c390*/  LDSM.16.MT88.4 R72, [R198+0x7080] ;  /* 0x00708000c648783b */ /* 0x000fe80000004200 */
[----:B------:R-:W-:Y:S01]  /*c3a0*/  LDSM.16.MT88.4 R108, [R200+0x7880] ;  /* 0x00788000c86c783b */ /* 0x000fe20000004200 */
[C---:B------:R-:W-:Y:S03]  /*c3b0*/  HMMA.16816.F32 R44, R12.reuse, R30, RZ ;  /* 0x0000001e0c2c723c */ /* 0x040fe600000018ff */
[----:B------:R-:W1:Y:S04]  /*c3c0*/  LDSM.16.MT88.4 R28, [R198+0x4080] ;  /* 0x00408000c61c783b */ /* 0x000e680000004200 */
[----:B------:R-:W-:Y:S01]  /*c3d0*/  LDSM.16.MT88.4 R160, [R197+0x5080] ;  /* 0x00508000c5a0783b */ /* 0x000fe20000004200 */
[----:B----4-:R-:W-:Y:S08]  /*c3e0*/  HMMA.16816.F32 R20, R12, R24, RZ ;  /* 0x000000180c14723c */ /* 0x010ff000000018ff */
[C---:B-----5:R-:W-:Y:S01]  /*c3f0*/  HMMA.16816.F32 R120, R16.reuse, R60, R52 ;  /* 0x0000003c1078723c */ /* 0x060fe20000001834 */
[----:B------:R-:W-:Y:S07]  /*c400*/  LDSM.16.MT88.4 R52, [R200+0x4880] ;  /* 0x00488000c834783b */ /* 0x000fee0000004200 */
[----:B------:R-:W-:Y:S01]  /*c410*/  HMMA.16816.F32 R116, R16, R62, R44 ;  /* 0x0000003e1074723c */ /* 0x000fe2000000182c */
[----:B------:R-:W4:Y:S04]  /*c420*/  LDSM.16.MT88.4 R60, [R197+0x9080] ;  /* 0x00908000c53c783b */ /* 0x000f280000004200 */
[----:B------:R-:W-:Y:S03]  /*c430*/  LDSM.16.MT88.4 R44, [R200+0x6080] ;  /* 0x00608000c82c783b */ /* 0x000fe60000004200 */
[----:B------:R-:W-:Y:S01]  /*c440*/  HMMA.16816.F32 R48, R12, R26, RZ ;  /* 0x0000001a0c30723c */ /* 0x000fe200000018ff */
[----:B------:R-:W5:Y:S07]  /*c450*/  LDSM.16.MT88.4 R24, [R200+0x4080] ;  /* 0x00408000c818783b */ /* 0x000f6e0000004200 */
[----:B------:R-:W-:Y:S01]  /*c460*/  HMMA.16816.F32 R156, R16, R32, R20 ;  /* 0x00000020109c723c */ /* 0x000fe20000001814 */
[----:B------:R-:W4:Y:S07]  /*c470*/  LDSM.16.MT88.4 R20, [R198+0x5880] ;  /* 0x00588000c614783b */ /* 0x000f2e0000004200 */
[C---:B------:R-:W-:Y:S08]  /*c480*/  HMMA.16816.F32 R104, R12.reuse, R56, RZ ;  /* 0x000000380c68723c */ /* 0x040ff000000018ff */
[C---:B------:R-:W-:Y:S08]  /*c490*/  HMMA.16816.F32 R88, R12.reuse, R58, RZ ;  /* 0x0000003a0c58723c */ /* 0x040ff000000018ff */
[----:B-1----:R-:W-:Y:S08]  /*c4a0*/  HMMA.16816.F32 R80, R12, R30, RZ ;  /* 0x0000001e0c50723c */ /* 0x002ff000000018ff */
[----:B------:R-:W-:Y:S01]  /*c4b0*/  HMMA.16816.F32 R124, R16, R34, R48 ;  /* 0x00000022107c723c */ /* 0x000fe20000001830 */
[----:B------:R-:W1:Y:S07]  /*c4c0*/  LDSM.16.MT88.4 R48, [R198+0x6080] ;  /* 0x00608000c630783b */ /* 0x000e6e0000004200 */
[C---:B------:R-:W-:Y:S08]  /*c4d0*/  HMMA.16816.F32 R36, R12.reuse, R40, RZ ;  /* 0x000000280c24723c */ /* 0x040ff000000018ff */
[C---:B------:R-:W-:Y:S08]  /*c4e0*/  HMMA.16816.F32 R84, R12.reuse, R28, RZ ;  /* 0x0000001c0c54723c */ /* 0x040ff000000018ff */
[C---:B------:R-:W-:Y:S08]  /*c4f0*/  HMMA.16816.F32 R32, R12.reuse, R8, RZ ;  /* 0x000000080c20723c */ /* 0x040ff000000018ff */
[C---:B------:R-:W-:Y:S08]  /*c500*/  HMMA.16816.F32 R28, R12.reuse, R10, RZ ;  /* 0x0000000a0c1c723c */ /* 0x040ff000000018ff */
[C---:B------:R-:W-:Y:S01]  /*c510*/  HMMA.16816.F32 R100, R12.reuse, R42, RZ ;  /* 0x0000002a0c64723c */ /* 0x040fe200000018ff */
[----:B------:R-:W1:Y:S07]  /*c520*/  LDSM.16.MT88.4 R40, [R198+0x7880] ;  /* 0x00788000c628783b */ /* 0x000e6e0000004200 */
[----:B------:R-:W-:Y:S08]  /*c530*/  HMMA.16816.F32 R8, R12, R92, RZ ;  /* 0x0000005c0c08723c */ /* 0x000ff000000018ff */
[C---:B----4-:R-:W-:Y:S08]  /*c540*/  HMMA.16816.F32 R104, R16.reuse, R60, R104 ;  /* 0x0000003c1068723c */ /* 0x050ff00000001868 */
[C---:B------:R-:W-:Y:S08]  /*c550*/  HMMA.16816.F32 R128, R16.reuse, R62, R88 ;  /* 0x0000003e1080723c */ /* 0x040ff00000001858 */
[----:B------:R-:W-:Y:S08]  /*c560*/  HMMA.16816.F32 R60, R16, R66, R80 ;  /* 0x00000042103c723c */ /* 0x000ff00000001850 */
[C---:B-----5:R-:W-:Y:S08]  /*c570*/  HMMA.16816.F32 R76, R12.reuse, R24, RZ ;  /* 0x000000180c4c723c */ /* 0x060ff000000018ff */
[C---:B------:R-:W-:Y:S08]  /*c580*/  HMMA.16816.F32 R68, R12.reuse, R26, RZ ;  /* 0x0000001a0c44723c */ /* 0x040ff000000018ff */
[----:B------:R-:W-:Y:S08]  /*c590*/  HMMA.16816.F32 R56, R12, R20, RZ ;  /* 0x000000140c38723c */ /* 0x000ff000000018ff */
[----:B------:R-:W-:Y:S08]  /*c5a0*/  HMMA.16816.F32 R112, R16, R96, R36 ;  /* 0x000000601070723c */ /* 0x000ff00000001824 */
[C---:B------:R-:W-:Y:S08]  /*c5b0*/  HMMA.16816.F32 R36, R12.reuse, R22, RZ ;  /* 0x000000160c24723c */ /* 0x040ff000000018ff */
[C---:B------:R-:W-:Y:S08]  /*c5c0*/  HMMA.16816.F32 R24, R12.reuse, R72, RZ ;  /* 0x000000480c18723c */ /* 0x040ff000000018ff */
[----:B------:R-:W-:Y:S01]  /*c5d0*/  HMMA.16816.F32 R20, R12, R74, RZ ;  /* 0x0000004a0c14723c */ /* 0x000fe200000018ff */
[----:B------:R-:W4:Y:S07]  /*c5e0*/  LDSM.16.MT88.4 R72, [R198+0x8880] ;  /* 0x00888000c648783b */ /* 0x000f2e0000004200 */
[C---:B------:R-:W-:Y:S01]  /*c5f0*/  HMMA.16816.F32 R100, R16.reuse, R98, R100 ;  /* 0x000000621064723c */ /* 0x040fe20000001864 */
[----:B------:R-:W5:Y:S07]  /*c600*/  LDSM.16.MT88.4 R96, [R200+0x8880] ;  /* 0x00888000c860783b */ /* 0x000f6e0000004200 */
[C---:B------:R-:W-:Y:S01]  /*c610*/  HMMA.16816.F32 R136, R16.reuse, R64, R84 ;  /* 0x000000401088723c */ /* 0x040fe20000001854 */
[----:B------:R-:W-:Y:S01]  /*c620*/  IMAD R199, R6, 0x2, R198 ;  /* 0x0000000206c77824 */ /* 0x000fe200078e02c6 */
[----:B------:R-:W-:Y:S06]  /*c630*/  LDSM.16.MT88.4 R64, [R197+0x6880] ;  /* 0x00688000c540783b */ /* 0x000fec0000004200 */
[----:B------:R-:W-:Y:S01]  /*c640*/  HMMA.16816.F32 R88, R16, R108, R8 ;  /* 0x0000006c1058723c */ /* 0x000fe20000001808 */
[----:B------:R-:W-:Y:S01]  /*c650*/  IMAD.MOV.U32 R87, RZ, RZ, R60 ;  /* 0x000000ffff577224 */ /* 0x000fe200078e003c */
[----:B------:R-:W-:Y:S01]  /*c660*/  MOV R85, R62 ;  /* 0x0000003e00557202 */ /* 0x000fe20000000f00 */
[----:B------:R-:W-:-:S05]  /*c670*/  IMAD.MOV.U32 R86, RZ, RZ, R61 ;  /* 0x000000ffff567224 */ /* 0x000fca00078e003d */
[C---:B------:R-:W-:Y:S01]  /*c680*/  HMMA.16816.F32 R224, R16.reuse, R44, R32 ;  /* 0x0000002c10e0723c */ /* 0x040fe20000001820 */
[----:B------:R-:W-:Y:S01]  /*c690*/  IMAD.MOV.U32 R84, RZ, RZ, R63 ;  /* 0x000000ffff547224 */ /* 0x000fe200078e003f */
[----:B------:R-:W-:Y:S06]  /*c6a0*/  LDSM.16.MT88.4 R32, [R199+0x4080] ;  /* 0x00408000c720783b */ /* 0x000fec0000004200 */
[----:B------:R-:W-:Y:S01]  /*c6b0*/  HMMA.16816.F32 R212, R16, R46, R28 ;  /* 0x0000002e10d4723c */ /* 0x000fe2000000181c */
[----:B------:R-:W-:Y:S04]  /*c6c0*/  LDSM.16.MT88.4 R44, [R200+0x9080] ;  /* 0x00908000c82c783b */ /* 0x000fe80000004200 */
[----:B------:R-:W-:Y:S03]  /*c6d0*/  LDSM.16.MT88.4 R28, [R199+0x5880] ;  /* 0x00588000c71c783b */ /* 0x000fe60000004200 */
[----:B------:R-:W-:Y:S01]  /*c6e0*/  HMMA.16816.F32 R8, R12, R94, RZ ;  /* 0x0000005e0c08723c */ /* 0x000fe200000018ff */
[----:B------:R-:W-:Y:S01]  /*c6f0*/  MOV R93, R128 ;  /* 0x00000080005d7202 */ /* 0x000fe20000000f00 */
[----:B------:R-:W-:Y:S01]  /*c700*/  IMAD.MOV.U32 R92, RZ, RZ, R129 ;  /* 0x000000ffff5c7224 */ /* 0x000fe200078e0081 */
[----:B------:R-:W-:Y:S01]  /*c710*/  MOV R0, R131 ;  /* 0x0000008300007202 */ /* 0x000fe20000000f00 */
[----:B------:R-:W-:Y:S01]  /*c720*/  IMAD.MOV.U32 R2, RZ, RZ, R130 ;  /* 0x000000ffff027224 */ /* 0x000fe200078e0082 */
[----:B------:R-:W-:Y:S03]  /*c730*/  LDSM.16.MT88.4 R80, [R199+0x9080] ;  /* 0x00908000c750783b */ /* 0x000fe60000004200 */
[C---:B------:R-:W-:Y:S01]  /*c740*/  HMMA.16816.F32 R144, R16.reuse, R52, R76 ;  /* 0x000000341090723c */ /* 0x040fe2000000184c */
[----:B------:R-:W-:Y:S07]  /*c750*/  LDSM.16.MT88.4 R76, [R197+0x8080] ;  /* 0x00808000c54c783b */ /* 0x000fee0000004200 */
[C---:B------:R-:W-:Y:S01]  /*c760*/  HMMA.16816.F32 R60, R16.reuse, R54, R68 ;  /* 0x00000036103c723c */ /* 0x040fe20000001844 */
[----:B------:R-:W-:Y:S07]  /*c770*/  LDSM.16.MT88.4 R68, [R199+0x4880] ;  /* 0x00488000c744783b */ /* 0x000fee0000004200 */
[C---:B-1----:R-:W-:Y:S01]  /*c780*/  HMMA.16816.F32 R52, R16.reuse, R48, R56 ;  /* 0x000000301034723c */ /* 0x042fe20000001838 */
[----:B------:R-:W-:Y:S07]  /*c790*/  LDSM.16.MT88.4 R56, [R199+0x7880] ;  /* 0x00788000c738783b */ /* 0x000fee0000004200 */
[C---:B------:R-:W-:Y:S01]  /*c7a0*/  HMMA.16816.F32 R36, R16.reuse, R50, R36 ;  /* 0x000000321024723c */ /* 0x040fe20000001824 */
[----:B------:R-:W1:Y:S07]  /*c7b0*/  LDSM.16.MT88.4 R48, [R198+0x9080] ;  /* 0x00908000c630783b */ /* 0x000e6e0000004200 */
[C---:B------:R-:W-:Y:S01]  /*c7c0*/  HMMA.16816.F32 R184, R16.reuse, R110, R8 ;  /* 0x0000006e10b8723c */ /* 0x040fe20000001808 */
[----:B------:R-:W1:Y:S07]  /*c7d0*/  LDSM.16.MT88.4 R8, [R199+0x7080] ;  /* 0x00708000c708783b */ /* 0x000e6e0000004200 */
[----:B------:R-:W-:Y:S01]  /*c7e0*/  HMMA.16816.F32 R192, R16, R40, R24 ;  /* 0x0000002810c0723c */ /* 0x000fe20000001818 */
[----:B------:R-:W-:Y:S01]  /*c7f0*/  MOV R143, R52 ;  /* 0x00000034008f7202 */ /* 0x000fe20000000f00 */
[----:B------:R-:W-:Y:S01]  /*c800*/  IMAD.MOV.U32 R142, RZ, RZ, R53 ;  /* 0x000000ffff8e7224 */ /* 0x000fe200078e0035 */
[----:B------:R-:W-:Y:S01]  /*c810*/  MOV R140, R55 ;  /* 0x00000037008c7202 */ /* 0x000fe20000000f00 */
[----:B------:R-:W-:-:S04]  /*c820*/  IMAD.MOV.U32 R141, RZ, RZ, R54 ;  /* 0x000000ffff8d7224 */ /* 0x000fc800078e0036 */
[----:B------:R-:W-:Y:S01]  /*c830*/  HMMA.16816.F32 R188, R16, R42, R20 ;  /* 0x0000002a10bc723c */ /* 0x000fe20000001814 */
[----:B------:R-:W2:Y:S01]  /*c840*/  LDSM.16.MT88.4 R52, [R199+0x8880] ;  /* 0x00888000c734783b */ /* 0x000ea20000004200 */
[----:B------:R-:W-:Y:S01]  /*c850*/  IMAD.MOV.U32 R151, RZ, RZ, R36 ;  /* 0x000000ffff977224 */ /* 0x000fe200078e0024 */
[----:B------:R-:W-:Y:S01]  /*c860*/  MOV R150, R37 ;  /* 0x0000002500967202 */ /* 0x000fe20000000f00 */
[----:B------:R-:W-:Y:S01]  /*c870*/  IMAD.MOV.U32 R149, RZ, RZ, R38 ;  /* 0x000000ffff957224 */ /* 0x000fe200078e0026 */
[----:B------:R-:W-:Y:S01]  /*c880*/  MOV R148, R39 ;  /* 0x0000002700947202 */ /* 0x000fe20000000f00 */
[----:B------:R-:W-:Y:S01]  /*c890*/  IMAD.MOV.U32 R131, RZ, RZ, R60 ;  /* 0x000000ffff837224 */ /* 0x000fe200078e003c */
[----:B------:R-:W-:Y:S01]  /*c8a0*/  MOV R130, R61 ;  /* 0x0000003d00827202 */ /* 0x000fe20000000f00 */
[C---:B----4-:R-:W-:Y:S01]  /*c8b0*/  HMMA.16816.F32 R40, R12.reuse, R72, RZ ;  /* 0x000000480c28723c */ /* 0x050fe200000018ff */
[----:B------:R-:W-:Y:S01]  /*c8c0*/  IMAD.MOV.U32 R129, RZ, RZ, R62 ;  /* 0x000000ffff817224 */ /* 0x000fe200078e003e */
[----:B------:R-:W-:Y:S06]  /*c8d0*/  LDSM.16.MT88.4 R108, [R197+0x9880] ;  /* 0x00988000c56c783b */ /* 0x000fec0000004200 */
[C---:B------:R-:W-:Y:S08]  /*c8e0*/  HMMA.16816.F32 R36, R12.reuse, R74, RZ ;  /* 0x0000004a0c24723c */ /* 0x040ff000000018ff */
[----:B-----5:R-:W-:Y:S01]  /*c8f0*/  HMMA.16816.F32 R24, R12, R96, RZ ;  /* 0x000000600c18723c */ /* 0x020fe200000018ff */
[----:B------:R-:W-:-:S02]  /*c900*/  IMAD.MOV.U32 R128, RZ, RZ, R63 ;  /* 0x000000ffff807224 */ /* 0x000fc400078e003f */
[----:B------:R-:W4:Y:S05]  /*c910*/  LDSM.16.MT88.4 R60, [R199+0x6080] ;  /* 0x00608000c73c783b */ /* 0x000f2a0000004200 */
[----:B------:R-:W-:Y:S08]  /*c920*/  HMMA.16816.F32 R20, R12, R98, RZ ;  /* 0x000000620c14723c */ /* 0x000ff000000018ff */
[C---:B-1----:R-:W-:Y:S08]  /*c930*/  HMMA.16816.F32 R180, R16.reuse, R48, R40 ;  /* 0x0000003010b4723c */ /* 0x042ff00000001828 */
[C---:B------:R-:W-:Y:S08]  /*c940*/  HMMA.16816.F32 R176, R16.reuse, R50, R36 ;  /* 0x0000003210b0723c */ /* 0x040ff00000001824 */
[----:B------:R-:W-:Y:S08]  /*c950*/  HMMA.16816.F32 R172, R16, R44, R24 ;  /* 0x0000002c10ac723c */ /* 0x000ff00000001818 */
[C---:B------:R-:W-:Y:S08]  /*c960*/  HMMA.16816.F32 R48, R12.reuse, R32, RZ ;  /* 0x000000200c30723c */ /* 0x040ff000000018ff */
[----:B------:R-:W-:Y:S08]  /*c970*/  HMMA.16816.F32 R36, R12, R34, RZ ;  /* 0x000000220c24723c */ /* 0x000ff000000018ff */
[----:B------:R-:W-:Y:S08]  /*c980*/  HMMA.16816.F32 R168, R16, R46, R20 ;  /* 0x0000002e10a8723c */ /* 0x000ff00000001814 */
[C---:B------:R-:W-:Y:S08]  /*c990*/  HMMA.16816.F32 R32, R12.reuse, R28, RZ ;  /* 0x0000001c0c20723c */ /* 0x040ff000000018ff */
[C---:B------:R-:W-:Y:S08]  /*c9a0*/  HMMA.16816.F32 R24, R12.reuse, R8, RZ ;  /* 0x000000080c18723c */ /* 0x040ff000000018ff */
[C---:B------:R-:W-:Y:S08]  /*c9b0*/  HMMA.16816.F32 R28, R12.reuse, R30, RZ ;  /* 0x0000001e0c1c723c */ /* 0x040ff000000018ff */
[C---:B------:R-:W-:Y:S08]  /*c9c0*/  HMMA.16816.F32 R20, R12.reuse, R10, RZ ;  /* 0x0000000a0c14723c */ /* 0x040ff000000018ff */
[C---:B--2---:R-:W-:Y:S08]  /*c9d0*/  HMMA.16816.F32 R8, R12.reuse, R52, RZ ;  /* 0x000000340c08723c */ /* 0x044ff000000018ff */
[----:B------:R-:W-:Y:S01]  /*c9e0*/  HMMA.16816.F32 R12, R12, R54, RZ ;  /* 0x000000360c0c723c */ /* 0x000fe200000018ff */
[----:B------:R-:W-:Y:S07]  /*c9f0*/  LDSM.16.MT88.4 R52, [R198+0x6880] ;  /* 0x00688000c634783b */ /* 0x000fee0000004200 */
[C---:B------:R-:W-:Y:S07]  /*ca00*/  HMMA.16816.F32 R40, R132.reuse, R64, R120 ;  /* 0x000000408428723c */ /* 0x040fee0000001878 */
[----:B------:R-:W-:Y:S01]  /*ca10*/  MOV R120, R151 ;  /* 0x0000009700787202 */ /* 0x000fe20000000f00 */
[----:B------:R-:W-:Y:S01]  /*ca20*/  HMMA.16816.F32 R72, R132, R76, R112 ;  /* 0x0000004c8448723c */ /* 0x000fe20000001870 */
[----:B------:R-:W-:Y:S01]  /*ca30*/  IMAD.MOV.U32 R121, RZ, RZ, R150 ;  /* 0x000000ffff797224 */ /* 0x000fe200078e0096 */
[----:B------:R-:W-:Y:S01]  /*ca40*/  MOV R122, R149 ;  /* 0x00000095007a7202 */ /* 0x000fe20000000f00 */
[----:B------:R-:W-:-:S02]  /*ca50*/  IMAD.MOV.U32 R123, RZ, RZ, R148 ;  /* 0x000000ffff7b7224 */ /* 0x000fc400078e0094 */
[----:B------:R-:W-:Y:S02]  /*ca60*/  LDSM.16.MT88.4 R148, [R200+0x5080] ;  /* 0x00508000c894783b */ /* 0x000fe40000004200 */
[----:B------:R-:W-:Y:S01]  /*ca70*/  MOV R112, R143 ;  /* 0x0000008f00707202 */ /* 0x000fe20000000f00 */
[----:B------:R-:W-:Y:S01]  /*ca80*/  IMAD.MOV.U32 R113, RZ, RZ, R142 ;  /* 0x000000ffff717224 */ /* 0x000fe200078e008e */
[----:B------:R-:W-:Y:S01]  /*ca90*/  MOV R114, R141 ;  /* 0x0000008d00727202 */ /* 0x000fe20000000f00 */
[----:B------:R-:W-:Y:S01]  /*caa0*/  IMAD.MOV.U32 R115, RZ, RZ, R140 ;  /* 0x000000ffff737224 */ /* 0x000fe200078e008c */
[----:B------:R-:W-:Y:S01]  /*cab0*/  HMMA.16816.F32 R44, R132, R66, R116 ;  /* 0x00000042842c723c */ /* 0x000fe20000001874 */
[----:B------:R-:W1:Y:S04]  /*cac0*/  LDSM.16.MT88.4 R140, [R198+0x5080] ;  /* 0x00508000c68c783b */ /* 0x000e680000004200 */
[----:B------:R-:W-:Y:S03]  /*cad0*/  LDSM.16.MT88.4 R116, [R198+0x9880] ;  /* 0x00988000c674783b */ /* 0x000fe60000004200 */
[----:B------:R-:W-:Y:S01]  /*cae0*/  HMMA.16816.F32 R96, R16, R70, R36 ;  /* 0x000000461060723c */ /* 0x000fe20000001824 */
[----:B------:R-:W2:Y:S07]  /*caf0*/  LDSM.16.MT88.4 R36, [R199+0x5080] ;  /* 0x00508000c724783b */ /* 0x000eae0000004200 */
[----:B------:R-:W-:Y:S08]  /*cb00*/  HMMA.16816.F32 R156, R132, R160, R156 ;  /* 0x000000a0849c723c */ /* 0x000ff0000000189c */
[C---:B------:R-:W-:Y:S01]  /*cb10*/  HMMA.16816.F32 R164, R16.reuse, R68, R48 ;  /* 0x0000004410a4723c */ /* 0x040fe20000001830 */
[----:B------:R-:W-:Y:S06]  /*cb20*/  LDSM.16.MT88.4 R68, [R199+0x6880] ;  /* 0x00688000c744783b */ /* 0x000fec0000004200 */
[----:B------:R-:W-:Y:S01]  /*cb30*/  MOV R48, R131 ;  /* 0x0000008300307202 */ /* 0x000fe20000000f00 */
[----:B----4-:R-:W-:Y:S01]  /*cb40*/  HMMA.16816.F32 R64, R16, R60, R32 ;  /* 0x0000003c1040723c */ /* 0x010fe20000001820 */
[----:B------:R-:W-:Y:S01]  /*cb50*/  IMAD.MOV.U32 R49, RZ, RZ, R130 ;  /* 0x000000ffff317224 */ /* 0x000fe200078e0082 */
[----:B------:R-:W-:Y:S01]  /*cb60*/  MOV R50, R129 ;  /* 0x0000008100327202 */ /* 0x000fe20000000f00 */
[----:B------:R-:W-:-:S04]  /*cb70*/  IMAD.MOV.U32 R51, RZ, RZ, R128 ;  /* 0x000000ffff337224 */ /* 0x000fc800078e0080 */
[----:B------:R-:W-:Y:S01]  /*cb80*/  MOV R32, R87 ;  /* 0x0000005700207202 */ /* 0x000fe20000000f00 */
[----:B------:R-:W-:Y:S01]  /*cb90*/  HMMA.16816.F32 R24, R16, R56, R24 ;  /* 0x000000381018723c */ /* 0x000fe20000001818 */
[----:B------:R-:W-:Y:S01]  /*cba0*/  IMAD.MOV.U32 R33, RZ, RZ, R86 ;  /* 0x000000ffff217224 */ /* 0x000fe200078e0056 */
[----:B------:R-:W-:Y:S01]  /*cbb0*/  MOV R34, R85 ;  /* 0x0000005500227202 */ /* 0x000fe20000000f00 */
[----:B------:R-:W-:Y:S02]  /*cbc0*/  IMAD.MOV.U32 R35, RZ, RZ, R84 ;  /* 0x000000ffff237224 */ /* 0x000fe400078e0054 */
[----:B------:R-:W-:Y:S02]  /*cbd0*/  LDSM.16.MT88.4 R84, [R198+0x8080] ;  /* 0x00808000c654783b */ /* 0x000fe40000004200 */
[----:B------:R-:W-:Y:S01]  /*cbe0*/  MOV R56, R93 ;  /* 0x0000005d00387202 */ /* 0x000fe20000000f00 */
[C---:B------:R-:W-:Y:S01]  /*cbf0*/  HMMA.16816.F32 R160, R132.reuse, R162, R124 ;  /* 0x000000a284a0723c */ /* 0x040fe2000000187c */
[----:B------:R-:W-:Y:S01]  /*cc00*/  IMAD.MOV.U32 R57, RZ, RZ, R92 ;  /* 0x000000ffff397224 */ /* 0x000fe200078e005c */
[----:B------:R-:W-:Y:S04]  /*cc10*/  LDSM.16.MT88.4 R124, [R200+0x9880] ;  /* 0x00988000c87c783b */ /* 0x000fe80000004200 */
[----:B------:R-:W-:Y:S02]  /*cc20*/  LDSM.16.MT88.4 R92, [R200+0x8080] ;  /* 0x00808000c85c783b */ /* 0x000fe40000004200 */
[----:B------:R-:W-:Y:S02]  /*cc30*/  HMMA.16816.F32 R76, R132, R78, R100 ;  /* 0x0000004e844c723c */ /* 0x000fe40000001864 */
[----:B------:R-:W-:Y:S06]  /*cc40*/  LDSM.16.MT88.4 R100, [R199+0x8080] ;  /* 0x00808000c764783b */ /* 0x000fec0000004200 */
[C---:B------:R-:W-:Y:S01]  /*cc50*/  HMMA.16816.F32 R28, R16.reuse, R62, R28 ;  /* 0x0000003e101c723c */ /* 0x040fe2000000181c */
[----:B------:R-:W4:Y:S07]  /*cc60*/  LDSM.16.MT88.4 R60, [R200+0x6880] ;  /* 0x00688000c83c783b */ /* 0x000f2e0000004200 */
[----:B------:R-:W-:Y:S01]  /*cc70*/  HMMA.16816.F32 R128, R16, R80, R8 ;  /* 0x000000501080723c */ /* 0x000fe20000001808 */
[----:B------:R-:W5:Y:S01]  /*cc80*/  LDSM.16.MT88.4 R8, [R199+0x9880] ;  /* 0x00988000c708783b */ /* 0x000f620000004200 */
[----:B------:R-:W-:-:S04]  /*cc90*/  MOV R6, 0x1 ;  /* 0x0000000100067802 */ /* 0x000fc80000000f00 */
[----:B------:R-:W-:Y:S02]  /*cca0*/  ISETP.NE.AND P0, PT, R6, c[0x0][0x2c4], PT ;  /* 0x0000b10006007a0c */ /* 0x000fe40003f05270 */
[----:B------:R-:W-:Y:S01]  /*ccb0*/  HMMA.16816.F32 R20, R16, R58, R20 ;  /* 0x0000003a1014723c */ /* 0x000fe20000001814 */
[----:B------:R-:W-:-:S07]  /*ccc0*/  IMAD.SHL.U32 R3, R3, 0x80, RZ ;  /* 0x0000008003037824 */ /* 0x000fce00078e00ff */
[----:B------:R-:W-:Y:S01]  /*ccd0*/  HMMA.16816.F32 R12, R16, R82, R12 ;  /* 0x00000052100c723c */ /* 0x000fe2000000180c */
[----:B------:R-:W-:Y:S02]  /*cce0*/  MOV R58, R2 ;  /* 0x00000002003a7202 */ /* 0x000fe40000000f00 */
[----:B------:R-:W-:Y:S01]  /*ccf0*/  @P0 IMAD.HI.U32 R2, R3, c[0x0][0x2c8], RZ ;  /* 0x0000b20003020a27 */ /* 0x000fe200078e00ff */
[----:B------:R-:W-:-:S03]  /*cd00*/  LOP3.LUT R208, R208, 0xffffdfff, RZ, 0xc0, !PT ;  /* 0xffffdfffd0d07812 */ /* 0x000fc600078ec0ff */
[----:B------:R-:W-:Y:S01]  /*cd10*/  IMAD.MOV.U32 R59, RZ, RZ, R0 ;  /* 0x000000ffff3b7224 */ /* 0x000fe200078e0000 */
[----:B------:R-:W-:Y:S02]  /*cd20*/  MOV R0, R3 ;  /* 0x0000000300007202 */ /* 0x000fe40000000f00 */
[----:B------:R-:W-:Y:S02]  /*cd30*/  @P0 LOP3.LUT R208, R208, 0x2000, RZ, 0xfc, !PT ;  /* 0x00002000d0d00812 */ /* 0x000fe400078efcff */
[----:B------:R-:W-:Y:S02]  /*cd40*/  @P0 SHF.R.U32.HI R0, RZ, c[0x0][0x2cc], R2 ;  /* 0x0000b300ff000a19 */ /* 0x000fe40000011602 */
[----:B------:R-:W-:Y:S01]  /*cd50*/  ISETP.LE.AND P0, PT, R6, c[0x0][0x32c], PT ;  /* 0x0000cb0006007a0c */ /* 0x000fe20003f03270 */
[----:B-1----:R-:W-:Y:S01]  /*cd60*/  HMMA.16816.F32 R136, R132, R140, R136 ;  /* 0x0000008c8488723c */ /* 0x002fe20000001888 */
[----:B---3--:R-:W-:Y:S02]  /*cd70*/  IADD3 R0, -R4, R153, R0 ;  /* 0x0000009904007210 */ /* 0x008fe40007ffe100 */
[----:B------:R-:W-:-:S05]  /*cd80*/  LOP3.LUT R208, R208, 0xffffefff, RZ, 0xc0, !PT ;  /* 0xffffefffd0d07812 */ /* 0x000fca00078ec0ff */
[C---:B------:R-:W-:Y:S08]  /*cd90*/  HMMA.16816.F32 R144, R132.reuse, R148, R144 ;  /* 0x000000948490723c */ /* 0x040ff00000001890 */
[C---:B------:R-:W-:Y:S08]  /*cda0*/  HMMA.16816.F32 R140, R132.reuse, R142, R32 ;  /* 0x0000008e848c723c */ /* 0x040ff00000001820 */
[----:B------:R-:W-:Y:S01]  /*cdb0*/  HMMA.16816.F32 R148, R132, R150, R48 ;  /* 0x000000968494723c */ /* 0x000fe20000001830 */
[----:B------:R-:W-:-:S07]  /*cdc0*/  IADD3 R218, R218, -0x2, RZ ;  /* 0xfffffffedada7810 */ /* 0x000fce0007ffe0ff */
[----:B------:R-:W-:Y:S01]  /*cdd0*/  HMMA.16816.F32 R104, R132, R108, R104 ;  /* 0x0000006c8468723c */ /* 0x000fe20000001868 */
[----:B------:R-:W-:-:S07]  /*cde0*/  IADD3 R4, R0, c[0x0][0x328], RZ ;  /* 0x0000ca0000047a10 */ /* 0x000fce0007ffe0ff */
[----:B------:R-:W-:Y:S01]  /*cdf0*/  HMMA.16816.F32 R48, R132, R52, R112 ;  /* 0x000000348430723c */ /* 0x000fe20000001870 */
[----:B------:R-:W-:-:S07]  /*ce00*/  @P0 LOP3.LUT R208, R208, 0x1000, RZ, 0xfc, !PT ;  /* 0x00001000d0d00812 */ /* 0x000fce00078efcff */
[C---:B--2---:R-:W-:Y:S08]  /*ce10*/  HMMA.16816.F32 R32, R132.reuse, R36, R164 ;  /* 0x000000248420723c */ /* 0x044ff000000018a4 */
[C---:B------:R-:W-:Y:S08]  /*ce20*/  HMMA.16816.F32 R108, R132.reuse, R110, R56 ;  /* 0x0000006e846c723c */ /* 0x040ff00000001838 */
[C---:B------:R-:W-:Y:S08]  /*ce30*/  HMMA.16816.F32 R52, R132.reuse, R54, R120 ;  /* 0x000000368434723c */ /* 0x040ff00000001878 */
[C---:B------:R-:W-:Y:S08]  /*ce40*/  HMMA.16816.F32 R36, R132.reuse, R38, R96 ;  /* 0x000000268424723c */ /* 0x040ff00000001860 */
[C---:B----4-:R-:W-:Y:S08]  /*ce50*/  HMMA.16816.F32 R56, R132.reuse, R60, R224 ;  /* 0x0000003c8438723c */ /* 0x050ff000000018e0 */
        /* <DEDUP_REMOVED lines=13> */
[C---:B-----5:R-:W-:Y:S08]  /*cf30*/  HMMA.16816.F32 R128, R132.reuse, R8, R128 ;  /* 0x000000088480723c */ /* 0x060ff00000001880 */
[----:B------:R-:W-:Y:S01]  /*cf40*/  HMMA.16816.F32 R132, R132, R10, R12 ;  /* 0x0000000a8484723c */ /* 0x000fe2000000180c */
[----:B------:R-:W-:Y:S07]  /*cf50*/  @!P0 BRA `(.L_x_1219) ;  /* 0x0000011000008947 */ /* 0x000fee0003800000 */
[C---:B------:R-:W-:Y:S01]  /*cf60*/  ISETP.GT.AND P0, PT, R0.reuse, RZ, PT ;  /* 0x000000ff0000720c */ /* 0x040fe20003f04270 */
[----:B------:R-:W-:Y:S01]  /*cf70*/  BSSY B0, `(.L_x_1220) ;  /* 0x000000c000007945 */ /* 0x000fe20003800000 */
[----:B------:R-:W-:-:S11]  /*cf80*/  IADD3 R2, R0, -0x1, RZ ;  /* 0xffffffff00027810 */ /* 0x000fd60007ffe0ff */
[----:B------:R-:W-:Y:S05]  /*cf90*/  @P0 BRA `(.L_x_1221) ;  /* 0x0000006000000947 */ /* 0x000fea0003800000 */
[----:B------:R-:W-:Y:S01]  /*cfa0*/  ISETP.NE.AND P0, PT, R6, c[0x0][0x32c], PT ;  /* 0x0000cb0006007a0c */ /* 0x000fe20003f05270 */
[----:B------:R-:W-:-:S12]  /*cfb0*/  IMAD.MOV R0, RZ, RZ, -R0 ;  /* 0x000000ffff007224 */ /* 0x000fd800078e0a00 */
[----:B------:R-:W-:-:S05]  /*cfc0*/  @P0 IMAD.HI.U32 R2, R0, c[0x0][0x330], RZ ;  /* 0x0000cc0000020a27 */ /* 0x000fca00078e00ff */
[----:B------:R-:W-:-:S04]  /*cfd0*/  @P0 SHF.R.U32.HI R0, RZ, c[0x0][0x334], R2 ;  /* 0x0000cd00ff000a19 */ /* 0x000fc80000011602 */
[----:B------:R-:W-:Y:S01]  /*cfe0*/  LOP3.LUT R2, RZ, R0, RZ, 0x33, !PT ;  /* 0x00000000ff027212 */ /* 0x000fe200078e33ff */
[----:B------:R-:W-:Y:S05]  /*cff0*/  BRA `(.L_x_1222) ;  /* 0x0000003000007947 */ /* 0x000fea0003800000 */
.L_x_1221:
[----:B------:R-:W-:-:S13]  /*d000*/  ISETP.NE.AND P0, PT, R6, c[0x0][0x32c], PT ;  /* 0x0000cb0006007a0c */ /* 0x000fda0003f05270 */
[----:B------:R-:W-:-:S05]  /*d010*/  @P0 IMAD.HI.U32 R0, R2, c[0x0][0x330], RZ ;  /* 0x0000cc0002000a27 */ /* 0x000fca00078e00ff */
[----:B------:R-:W-:Y:S02]  /*d020*/  @P0 SHF.R.U32.HI R2, RZ, c[0x0][0x334], R0 ;  /* 0x0000cd00ff020a19 */ /* 0x000fe40000011600 */
.L_x_1222:
[----:B------:R-:W-:Y:S05]  /*d030*/  BSYNC B0 ;  /* 0x0000000000007941 */ /* 0x000fea0003800000 */
.L_x_1220:
[----:B------:R-:W-:-:S05]  /*d040*/  MOV R0, c[0x0][0x32c] ;  /* 0x0000cb0000007a02 */ /* 0x000fca0000000f00 */
[----:B------:R-:W-:-:S05]  /*d050*/  IMAD R2, R2, R0, c[0x0][0x32c] ;  /* 0x0000cb0002027624 */ /* 0x000fca00078e0200 */
[----:B------:R-:W-:-:S05]  /*d060*/  IMNMX R4, R4, R2, PT ;  /* 0x0000000204047217 */ /* 0x000fca0003800200 */
.L_x_1219:
[----:B------:R-:W-:-:S05]  /*d070*/  IMAD.HI R4, R4, 0x2aaaaaab, RZ ;  /* 0x2aaaaaab04047827 */ /* 0x000fca00078e02ff */
[----:B------:R-:W-:-:S04]  /*d080*/  SHF.R.U32.HI R0, RZ, 0x1f, R4 ;  /* 0x0000001fff007819 */ /* 0x000fc80000011604 */
[----:B------:R-:W-:-:S04]  /*d090*/  LEA.HI.SX32 R4, R4, R0, 0x1d ;  /* 0x0000000004047211 */ /* 0x000fc800078feaff */
[----:B------:R-:W-:-:S04]  /*d0a0*/  IMNMX R235, R233, R4, !PT ;  /* 0x00000004e9eb7217 */ /* 0x000fc80007800200 */
[----:B------:R-:W-:-:S13]  /*d0b0*/  ISETP.GE.AND P0, PT, R218, R235, PT ;  /* 0x000000ebda00720c */ /* 0x000fda0003f06270 */
[----:B------:R-:W-:Y:S05]  /*d0c0*/  @!P0 BRA `(.L_x_1223) ;  /* 0x00003aa000008947 */ /* 0x000fea0003800000 */
[----:B------:R-:W-:Y:S01]  /*d0d0*/  SHF.R.S32.HI R2, RZ, 0x1f, R219 ;  /* 0x0000001fff027819 */ /* 0x000fe200000114db */
[C---:B------:R-:W-:Y:S01]  /*d0e0*/  IMAD.SHL.U32 R0, R219.reuse, 0x2, RZ ;  /* 0x00000002db007824 */ /* 0x040fe200078e00ff */
[C---:B------:R-:W-:Y:S01]  /*d0f0*/  SHF.L.U64.HI R211, R248.reuse, 0x1, R251 ;  /* 0x00000001f8d37819 */ /* 0x040fe200000102fb */
[----:B------:R-:W-:Y:S01]  /*d100*/  IMAD.SHL.U32 R212, R248, 0x2, RZ ;  /* 0x00000002f8d47824 */ /* 0x000fe200078e00ff */
[----:B------:R-:W-:Y:S01]  /*d110*/  SHF.L.U64.HI R210, R219, 0x1, R2 ;  /* 0x00000001dbd27819 */ /* 0x000fe20000010202 */
[C---:B------:R-:W-:Y:S01]  /*d120*/  IMAD.SHL.U32 R214, R247.reuse, 0x2, RZ ;  /* 0x00000002f7d67824 */ /* 0x040fe200078e00ff */
[----:B------:R-:W-:Y:S01]  /*d130*/  SHF.L.U64.HI R213, R247, 0x1, R250 ;  /* 0x00000001f7d57819 */ /* 0x000fe200000102fa */
[C---:B------:R-:W-:Y:S01]  /*d140*/  IMAD.SHL.U32 R216, R246.reuse, 0x2, RZ ;  /* 0x00000002f6d87824 */ /* 0x040fe200078e00ff */
[----:B------:R-:W-:Y:S02]  /*d150*/  SHF.L.U64.HI R215, R246, 0x1, R249 ;  /* 0x00000001f6d77819 */ /* 0x000fe400000102f9 */
.L_x_1246:
[----:B------:R-:W-:Y:S04]  /*d160*/  DEPBAR.LE SB0, 0x0 ;  /* 0x000080000000791a */ /* 0x000fe80000000000 */
[----:B------:R-:W-:Y:S01]  /*d170*/  WARPSYNC 0xffffffff ;  /* 0xffffffff00007948 */ /* 0x000fe20003800000 */
[----:B------:R-:W-:Y:S01]  /*d180*/  BAR.SYNC.DEFER_BLOCKING 0x0 ;  /* 0x0000000000007b1d */ /* 0x000fe20000010000 */
[----:B------:R-:W-:Y:S05]  /*d190*/  ISETP.GT.AND P0, PT, R233, R218, PT ;  /* 0x000000dae900720c */ /* 0x000fea0003f04270 */
[----:B------:R1:W2:Y:S01]  /*d1a0*/  LDSM.16.M88.4 R28, [R205] ;  /* 0x00000000cd1c783b */ /* 0x0002a20000000200 */
[----:B------:R-:W-:Y:S03]  /*d1b0*/  BSSY B0, `(.L_x_1224) ;  /* 0x000004f000007945 */ /* 0x000fe60003800000 */
[----:B------:R1:W3:Y:S04]  /*d1c0*/  LDSM.16.M88.4 R12, [R196+0xa080] ;  /* 0x00a08000c40c783b */ /* 0x0002e80000000200 */
[----:B------:R1:W4:Y:S04]  /*d1d0*/  LDSM.16.M88.4 R20, [R196+0xa880] ;  /* 0x00a88000c414783b */ /* 0x0003280000000200 */
[----:B------:R1:W1:Y:S04]  /*d1e0*/  LDSM.16.M88.4 R164, [R196+0xb080] ;  /* 0x00b08000c4a4783b */ /* 0x0002680000000200 */
[----:B------:R1:W1:Y:S04]  /*d1f0*/  LDSM.16.M88.4 R168, [R204] ;  /* 0x00000000cca8783b */ /* 0x0002680000000200 */
[----:B------:R1:W1:Y:S04]  /*d200*/  LDSM.16.M88.4 R172, [R203] ;  /* 0x00000000cbac783b */ /* 0x0002680000000200 */
[----:B------:R1:W1:Y:S04]  /*d210*/  LDSM.16.M88.4 R176, [R203+0x800] ;  /* 0x00080000cbb0783b */ /* 0x0002680000000200 */
[----:B------:R1:W1:Y:S01]  /*d220*/  LDSM.16.M88.4 R180, [R203+0x1000] ;  /* 0x00100000cbb4783b */ /* 0x0002620000000200 */
[----:B------:R-:W-:-:S05]  /*d230*/  @P0 BRA `(.L_x_1225) ;  /* 0x0000046000000947 */ /* 0x000fca0003800000 */
[C---:B------:R-:W-:Y:S01]  /*d240*/  IMAD.WIDE.U32 R2, R221.reuse, c[0x0][0x208], RZ ;  /* 0x00008200dd027a25 */ /* 0x040fe200078e00ff */
[----:B------:R-:W5:Y:S01]  /*d250*/  S2R R4, SR_CTAID.Y ;  /* 0x0000000000047919 */ /* 0x000f620000002600 */
[----:B------:R-:W-:Y:S02]  /*d260*/  SHF.R.S32.HI R0, RZ, 0x1f, R221 ;  /* 0x0000001fff007819 */ /* 0x000fe400000114dd */
[----:B------:R-:W-:Y:S03]  /*d270*/  SHF.R.S32.HI R6, RZ, 0x1f, R220 ;  /* 0x0000001fff067819 */ /* 0x000fe600000114dc */
[----:B------:R-:W-:Y:S02]  /*d280*/  IMAD R0, R0, c[0x0][0x208], RZ ;  /* 0x0000820000007a24 */ /* 0x000fe400078e02ff */
[----:B------:R-:W-:Y:S02]  /*d290*/  IMAD R6, R6, c[0x0][0x218], RZ ;  /* 0x0000860006067a24 */ /* 0x000fe400078e02ff */
[----:B------:R-:W-:Y:S02]  /*d2a0*/  IMAD R0, R221, c[0x0][0x20c], R0 ;  /* 0x00008300dd007a24 */ /* 0x000fe400078e0200 */
[C---:B------:R-:W-:Y:S03]  /*d2b0*/  IMAD R6, R220.reuse, c[0x0][0x21c], R6 ;  /* 0x00008700dc067a24 */ /* 0x040fe600078e0206 */
[----:B------:R-:W-:Y:S05]  /*d2c0*/  IADD3 R3, R3, R0, RZ ;  /* 0x0000000003037210 */ /* 0x000fea0007ffe0ff */
[----:B------:R-:W-:Y:S04]  /*d2d0*/  IMAD.WIDE.U32 R2, R220, c[0x0][0x218], R2 ;  /* 0x00008600dc027a25 */ /* 0x000fe800078e0002 */
[----:B-----5:R-:W-:Y:S05]  /*d2e0*/  IMAD.WIDE.U32 R8, R4, c[0x0][0x210], RZ ;  /* 0x0000840004087a25 */ /* 0x020fea00078e00ff */
[----:B------:R-:W-:Y:S04]  /*d2f0*/  IADD3 R0, P0, R8, R2, RZ ;  /* 0x0000000208007210 */ /* 0x000fe80007f1e0ff */
[----:B------:R-:W-:Y:S02]  /*d300*/  IADD3.X R6, R245, R3, R6, P0, !PT ;  /* 0x00000003f5067210 */ /* 0x000fe400007fe406 */
[C---:B------:R-:W-:Y:S04]  /*d310*/  LEA R18, P0, R0.reuse, c[0x0][0x1f8], 0x1 ;  /* 0x00007e0000127a11 */ /* 0x040fe800078008ff */
[----:B------:R-:W-:Y:S01]  /*d320*/  LEA.HI.X R6, R0, c[0x0][0x1fc], R6, 0x1, P0 ;  /* 0x00007f0000067a11 */ /* 0x000fe200000f0c06 */
[----:B------:R-:W-:-:S06]  /*d330*/  BRA.DIV ~URZ, `(.L_x_1226) ;  /* 0x0000de927f007947 */ /* 0x000fcc000b800000 */
[----:B------:R4:W3:Y:S02]  /*d340*/  SHFL.IDX PT, R4, R6, RZ, 0x181f ;  /* 0x00181fff06047589 */ /* 0x0008e400000e0000 */
.L_x_1328:
[----:B------:R-:W-:-:S05]  /*d350*/  BRA.DIV ~URZ, `(.L_x_1227) ;  /* 0x0000def27f007947 */ /* 0x000fca000b800000 */
[----:B------:R4:W3:Y:S02]  /*d360*/  SHFL.IDX PT, R0, R18, RZ, 0x181f ;  /* 0x00181fff12007589 */ /* 0x0008e400000e0000 */
.L_x_1329:
[C---:B------:R-:W-:Y:S01]  /*d370*/  IADD3 R25, R219.reuse, 0x40, RZ ;  /* 0x00000040db197810 */ /* 0x040fe20007ffe0ff */
[C---:B------:R-:W-:Y:S01]  /*d380*/  IMAD.SHL.U32 R2, R219.reuse, 0x2, RZ ;  /* 0x00000002db027824 */ /* 0x040fe200078e00ff */
[C---:B------:R-:W-:Y:S02]  /*d390*/  ISETP.GE.AND P5, PT, R219.reuse, c[0x0][0x1d4], PT ;  /* 0x00007500db007a0c */ /* 0x040fe40003fa6270 */
[----:B------:R-:W-:Y:S02]  /*d3a0*/  IADD3 R24, R219, 0x80, RZ ;  /* 0x00000080db187810 */ /* 0x000fe40007ffe0ff */
[----:B---3--:R-:W-:Y:S02]  /*d3b0*/  IADD3 R16, P0, R0, R2, RZ ;  /* 0x0000000200107210 */ /* 0x008fe40007f1e0ff */
[----:B------:R-:W-:Y:S02]  /*d3c0*/  ISETP.GE.AND P4, PT, R25, c[0x0][0x1d4], PT ;  /* 0x0000750019007a0c */ /* 0x000fe40003f86270 */
[----:B------:R-:W-:Y:S01]  /*d3d0*/  ISETP.GE.AND P3, PT, R24, c[0x0][0x1d4], PT ;  /* 0x0000750018007a0c */ /* 0x000fe20003f66270 */
[----:B------:R-:W-:Y:S01]  /*d3e0*/  IMAD.X R17, R4, 0x1, R210, P0 ;  /* 0x0000000104117824 */ /* 0x000fe200000e06d2 */
[----:B------:R-:W-:Y:S02]  /*d3f0*/  IADD3 R10, P0, R0, R212, RZ ;  /* 0x000000d4000a7210 */ /* 0x000fe40007f1e0ff */
[----:B------:R-:W-:Y:S02]  /*d400*/  IADD3 R19, R219, 0xc0, RZ ;  /* 0x000000c0db137810 */ /* 0x000fe40007ffe0ff */
[----:B------:R-:W-:Y:S01]  /*d410*/  @!PT LDS RZ, [RZ] ;  /* 0x00000000fffff984 */ /* 0x000fe20000000800 */
[----:B------:R-:W-:Y:S01]  /*d420*/  @!PT LDS RZ, [RZ] ;  /* 0x00000000fffff984 */ /* 0x000fe20000000800 */
[----:B------:R-:W-:Y:S01]  /*d430*/  @!PT LDS RZ, [RZ] ;  /* 0x00000000fffff984 */ /* 0x000fe20000000800 */
[----:B------:R3:W-:Y:S01]  /*d440*/  LDGSTS.E.BYPASS.LTC128B.128 [R209+0x4080], [R16.64], !P5 ;  /* 0x0408000010d17fae */ /* 0x0007e2000e901d4e */
[----:B------:R-:W-:Y:S01]  /*d450*/  IMAD.X R11, R4, 0x1, R211, P0 ;  /* 0x00000001040b7824 */ /* 0x000fe200000e06d3 */
[----:B------:R-:W-:Y:S02]  /*d460*/  IADD3 R8, P0, R0, R214, RZ ;  /* 0x000000d600087210 */ /* 0x000fe40007f1e0ff */
[----:B------:R-:W-:Y:S02]  /*d470*/  ISETP.GE.AND P2, PT, R19, c[0x0][0x1d4], PT ;  /* 0x0000750013007a0c */ /* 0x000fe40003f46270 */
[----:B------:R3:W-:Y:S01]  /*d480*/  LDGSTS.E.BYPASS.LTC128B.128 [R209+0x5880], [R10.64], !P4 ;  /* 0x058800000ad17fae */ /* 0x0007e2000e101d4e */
[----:B------:R-:W-:Y:S01]  /*d490*/  IMAD.X R9, R4, 0x1, R213, P0 ;  /* 0x0000000104097824 */ /* 0x000fe200000e06d5 */
[----:B------:R-:W-:Y:S02]  /*d4a0*/  IADD3 R2, P0, R0, R216, RZ ;  /* 0x000000d800027210 */ /* 0x000fe40007f1e0ff */
[----:B------:R-:W-:Y:S02]  /*d4b0*/  LOP3.LUT P1, RZ, R208, 0x800, RZ, 0xc0, !PT ;  /* 0x00000800d0ff7812 */ /* 0x000fe4000782c0ff */
[----:B------:R3:W-:Y:S01]  /*d4c0*/  LDGSTS.E.BYPASS.LTC128B.128 [R209+0x7080], [R8.64], !P3 ;  /* 0x0708000008d17fae */ /* 0x0007e2000d901d4e */
[----:B------:R-:W-:Y:S05]  /*d4d0*/  IMAD.X R3, R4, 0x1, R215, P0 ;  /* 0x0000000104037824 */ /* 0x000fea00000e06d7 */
[----:B------:R3:W-:Y:S05]  /*d4e0*/  LDGSTS.E.BYPASS.LTC128B.128 [R209+0x8880], [R2.64], !P2 ;  /* 0x0888000002d17fae */ /* 0x0007ea000d101d4e */
[----:B------:R-:W-:-:S05]  /*d4f0*/  @P1 BRA `(.L_x_1225) ;  /* 0x000001a000001947 */ /* 0x000fca0003800000 */
[----:B------:R-:W-:-:S05]  /*d500*/  BRA.DIV ~URZ, `(.L_x_1228) ;  /* 0x0000ddc27f007947 */ /* 0x000fca000b800000 */
[----:B------:R3:W4:Y:S04]  /*d510*/  SHFL.IDX PT, R4, R6, 0x1, 0x181f ;  /* 0x00381f0006047f89 */ /* 0x00072800000e0000 */
[----:B------:R3:W2:Y:S02]  /*d520*/  SHFL.IDX PT, R0, R18, 0x1, 0x181f ;  /* 0x00381f0012007f89 */ /* 0x0006a400000e0000 */
.L_x_1330:
[C---:B------:R-:W-:Y:S01]  /*d530*/  IADD3 R19, R219.reuse, 0x40, RZ ;  /* 0x00000040db137810 */ /* 0x040fe20007ffe0ff */
[C---:B---3--:R-:W-:Y:S01]  /*d540*/  IMAD.SHL.U32 R2, R219.reuse, 0x2, RZ ;  /* 0x00000002db027824 */ /* 0x048fe200078e00ff */
[C---:B------:R-:W-:Y:S02]  /*d550*/  ISETP.GE.AND P4, PT, R219.reuse, c[0x0][0x1d4], PT ;  /* 0x00007500db007a0c */ /* 0x040fe40003f86270 */
[----:B----4-:R-:W-:Y:S02]  /*d560*/  IADD3 R18, R219, 0x80, RZ ;  /* 0x00000080db127810 */ /* 0x010fe40007ffe0ff */
[----:B--2---:R-:W-:Y:S02]  /*d570*/  IADD3 R16, P0, R0, R2, RZ ;  /* 0x0000000200107210 */ /* 0x004fe40007f1e0ff */
        /* <DEDUP_REMOVED lines=14> */
[----:B------:R-:W-:Y:S04]  /*d660*/  IADD3 R2, P0, R0, R216, RZ ;  /* 0x000000d800027210 */ /* 0x000fe80007f1e0ff */
[----:B------:R2:W-:Y:S01]  /*d670*/  LDGSTS.E.BYPASS.LTC128B.128 [R209+0x8080], [R8.64], !P2 ;  /* 0x0808000008d17fae */ /* 0x0005e2000d101d4e */
[----:B------:R-:W-:Y:S05]  /*d680*/  IMAD.X R3, R4, 0x1, R215, P0 ;  /* 0x0000000104037824 */ /* 0x000fea00000e06d7 */
[----:B------:R2:W-:Y:S03]  /*d690*/  LDGSTS.E.BYPASS.LTC128B.128 [R209+0x9880], [R2.64], !P1 ;  /* 0x0988000002d17fae */ /* 0x0005e6000c901d4e */
.L_x_1225:
[----:B------:R-:W-:Y:S05]  /*d6a0*/  BSYNC B0 ;  /* 0x0000000000007941 */ /* 0x000fea0003800000 */
.L_x_1224:
[----:B------:R-:W0:Y:S01]  /*d6b0*/  LDGDEPBAR ;  /* 0x00000000000079af */ /* 0x000e220000000000 */
[----:B------:R-:W-:Y:S01]  /*d6c0*/  WARPSYNC 0xffffffff ;  /* 0xffffffff00007948 */ /* 0x000fe20003800000 */
[C---:B--23--:R-:W-:Y:S01]  /*d6d0*/  HMMA.16816.F32 R8, R28.reuse, R12, RZ ;  /* 0x0000000c1c08723c */ /* 0x04cfe200000018ff */
[----:B------:R-:W-:Y:S02]  /*d6e0*/  BSSY B0, `(.L_x_1229) ;  /* 0x00000f4000007945 */ /* 0x000fe40003800000 */
[----:B------:R-:W-:Y:S01]  /*d6f0*/  LDSM.16.M88.4 R184, [R207] ;  /* 0x00000000cfb8783b */ /* 0x000fe20000000200 */
[----:B------:R-:W-:Y:S04]  /*d700*/  ISETP.GT.AND P0, PT, R218, R233, PT ;  /* 0x000000e9da00720c */ /* 0x000fe80003f04270 */
[C---:B------:R-:W-:Y:S01]  /*d710*/  HMMA.16816.F32 R12, R28.reuse, R14, RZ ;  /* 0x0000000e1c0c723c */ /* 0x040fe200000018ff */
[----:B------:R-:W2:Y:S05]  /*d720*/  LDSM.16.M88.4 R188, [R202+0xa080] ;  /* 0x00a08000cabc783b */ /* 0x000eaa0000000200 */
[----:B------:R-:W-:Y:S02]  /*d730*/  LDSM.16.M88.4 R192, [R202+0xb080] ;  /* 0x00b08000cac0783b */ /* 0x000fe40000000200 */
[C---:B----4-:R-:W-:Y:S08]  /*d740*/  HMMA.16816.F32 R16, R28.reuse, R20, RZ ;  /* 0x000000141c10723c */ /* 0x050ff000000018ff */
[C---:B------:R-:W-:Y:S08]  /*d750*/  HMMA.16816.F32 R20, R28.reuse, R22, RZ ;  /* 0x000000161c14723c */ /* 0x040ff000000018ff */
[C---:B-1----:R-:W-:Y:S08]  /*d760*/  HMMA.16816.F32 R24, R28.reuse, R164, RZ ;  /* 0x000000a41c18723c */ /* 0x042ff000000018ff */
[----:B------:R-:W-:Y:S01]  /*d770*/  HMMA.16816.F32 R28, R28, R166, RZ ;  /* 0x000000a61c1c723c */ /* 0x000fe200000018ff */
[----:B------:R-:W1:Y:S07]  /*d780*/  LDSM.16.M88.4 R164, [R202+0xa880] ;  /* 0x00a88000caa4783b */ /* 0x000e6e0000000200 */
[C---:B------:R-:W-:Y:S08]  /*d790*/  HMMA.16816.F32 R8, R168.reuse, R172, R8 ;  /* 0x000000aca808723c */ /* 0x040ff00000001808 */
[C---:B------:R-:W-:Y:S01]  /*d7a0*/  HMMA.16816.F32 R12, R168.reuse, R174, R12 ;  /* 0x000000aea80c723c */ /* 0x040fe2000000180c */
[----:B------:R-:W-:Y:S07]  /*d7b0*/  LDSM.16.M88.4 R172, [R206] ;  /* 0x00000000ceac783b */ /* 0x000fee0000000200 */
[C---:B------:R-:W-:Y:S08]  /*d7c0*/  HMMA.16816.F32 R16, R168.reuse, R176, R16 ;  /* 0x000000b0a810723c */ /* 0x040ff00000001810 */
[C---:B------:R-:W-:Y:S01]  /*d7d0*/  HMMA.16816.F32 R20, R168.reuse, R178, R20 ;  /* 0x000000b2a814723c */ /* 0x040fe20000001814 */
[----:B------:R-:W3:Y:S07]  /*d7e0*/  LDSM.16.M88.4 R176, [R201] ;  /* 0x00000000c9b0783b */ /* 0x000eee0000000200 */
[C---:B------:R-:W-:Y:S08]  /*d7f0*/  HMMA.16816.F32 R24, R168.reuse, R180, R24 ;  /* 0x000000b4a818723c */ /* 0x040ff00000001818 */
[----:B------:R-:W-:Y:S01]  /*d800*/  HMMA.16816.F32 R28, R168, R182, R28 ;  /* 0x000000b6a81c723c */ /* 0x000fe2000000181c */
[----:B------:R-:W4:Y:S05]  /*d810*/  LDSM.16.M88.4 R168, [R201+0x800] ;  /* 0x00080000c9a8783b */ /* 0x000f2a0000000200 */
[----:B------:R-:W5:Y:S02]  /*d820*/  LDSM.16.M88.4 R180, [R201+0x1000] ;  /* 0x00100000c9b4783b */ /* 0x000f640000000200 */
        /* <DEDUP_REMOVED lines=8> */
[----:B------:R-:W2:Y:S05]  /*d8b0*/  LDSM.16.M88.4 R184, [R196+0xc080] ;  /* 0x00c08000c4b8783b */ /* 0x000eaa0000000200 */
[----:B------:R-:W1:Y:S02]  /*d8c0*/  LDSM.16.M88.4 R192, [R196+0xc880] ;  /* 0x00c88000c4c0783b */ /* 0x000e640000000200 */
[C---:B---3--:R-:W-:Y:S08]  /*d8d0*/  HMMA.16816.F32 R8, R172.reuse, R176, R8 ;  /* 0x000000b0ac08723c */ /* 0x048ff00000001808 */
[C---:B------:R-:W-:Y:S01]  /*d8e0*/  HMMA.16816.F32 R12, R172.reuse, R178, R12 ;  /* 0x000000b2ac0c723c */ /* 0x040fe2000000180c */
[----:B------:R-:W-:Y:S07]  /*d8f0*/  LDSM.16.M88.4 R176, [R203+0x1800] ;  /* 0x00180000cbb0783b */ /* 0x000fee0000000200 */
[C---:B----4-:R-:W-:Y:S08]  /*d900*/  HMMA.16816.F32 R16, R172.reuse, R168, R16 ;  /* 0x000000a8ac10723c */ /* 0x050ff00000001810 */
[C---:B------:R-:W-:Y:S01]  /*d910*/  HMMA.16816.F32 R20, R172.reuse, R170, R20 ;  /* 0x000000aaac14723c */ /* 0x040fe20000001814 */
[----:B------:R-:W3:Y:S07]  /*d920*/  LDSM.16.M88.4 R168, [R204+0x4000] ;  /* 0x00400000cca8783b */ /* 0x000eee0000000200 */
[C---:B-----5:R-:W-:Y:S08]  /*d930*/  HMMA.16816.F32 R24, R172.reuse, R180, R24 ;  /* 0x000000b4ac18723c */ /* 0x060ff00000001818 */
[----:B------:R-:W-:Y:S01]  /*d940*/  HMMA.16816.F32 R28, R172, R182, R28 ;  /* 0x000000b6ac1c723c */ /* 0x000fe2000000181c */
[----:B------:R-:W4:Y:S05]  /*d950*/  LDSM.16.M88.4 R172, [R203+0x2000] ;  /* 0x00200000cbac783b */ /* 0x000f2a0000000200 */
[----:B------:R-:W5:Y:S02]  /*d960*/  LDSM.16.M88.4 R180, [R203+0x2800] ;  /* 0x00280000cbb4783b */ /* 0x000f640000000200 */
[C---:B-1----:R-:W-:Y:S08]  /*d970*/  HMMA.16816.F32 R8, R164.reuse, R188, R8 ;  /* 0x000000bca408723c */ /* 0x042ff00000001808 */
[C---:B------:R-:W-:Y:S01]  /*d980*/  HMMA.16816.F32 R12, R164.reuse, R190, R12 ;  /* 0x000000bea40c723c */ /* 0x040fe2000000180c */
[----:B------:R-:W-:Y:S07]  /*d990*/  LDSM.16.M88.4 R188, [R202+0xb880] ;  /* 0x00b88000cabc783b */ /* 0x000fee0000000200 */
[C---:B--2---:R-:W-:Y:S08]  /*d9a0*/  HMMA.16816.F32 R16, R164.reuse, R184, R16 ;  /* 0x000000b8a410723c */ /* 0x044ff00000001810 */
        /* <DEDUP_REMOVED lines=96> */
[C---:B-1----:R-:W-:Y:S01]  /*dfb0*/  HMMA.16816.F32 R8, R184.reuse, R188, R8 ;  /* 0x000000bcb808723c */ /* 0x042fe20000001808 */
[----:B------:R-:W-:Y:S04]  /*dfc0*/  DEPBAR.LE SB0, 0x0 ;  /* 0x000080000000791a */ /* 0x000fe80000000000 */
[----:B------:R-:W-:Y:S03]  /*dfd0*/  BAR.SYNC.DEFER_BLOCKING 0x0 ;  /* 0x0000000000007b1d */ /* 0x000fe60000010000 */
[C---:B------:R-:W-:Y:S08]  /*dfe0*/  HMMA.16816.F32 R12, R184.reuse, R190, R12 ;  /* 0x000000beb80c723c */ /* 0x040ff0000000180c */
[C---:B--2---:R-:W-:Y:S08]  /*dff0*/  HMMA.16816.F32 R16, R184.reuse, R164, R16 ;  /* 0x000000a4b810723c */ /* 0x044ff00000001810 */
[C---:B------:R-:W-:Y:S08]  /*e000*/  HMMA.16816.F32 R20, R184.reuse, R166, R20 ;  /* 0x000000a6b814723c */ /* 0x040ff00000001814 */
[C---:B------:R-:W-:Y:S08]  /*e010*/  HMMA.16816.F32 R24, R184.reuse, R192, R24 ;  /* 0x000000c0b818723c */ /* 0x040ff00000001818 */
[----:B------:R-:W-:Y:S08]  /*e020*/  HMMA.16816.F32 R28, R184, R194, R28 ;  /* 0x000000c2b81c723c */ /* 0x000ff0000000181c */
[C---:B---3--:R-:W-:Y:S08]  /*e030*/  HMMA.16816.F32 R8, R172.reuse, R176, R8 ;  /* 0x000000b0ac08723c */ /* 0x048ff00000001808 */
[C---:B------:R-:W-:Y:S08]  /*e040*/  HMMA.16816.F32 R12, R172.reuse, R178, R12 ;  /* 0x000000b2ac0c723c */ /* 0x040ff0000000180c */
[C---:B----4-:R-:W-:Y:S08]  /*e050*/  HMMA.16816.F32 R16, R172.reuse, R168, R16 ;  /* 0x000000a8ac10723c */ /* 0x050ff00000001810 */
[C---:B------:R-:W-:Y:S08]  /*e060*/  HMMA.16816.F32 R20, R172.reuse, R170, R20 ;  /* 0x000000aaac14723c */ /* 0x040ff00000001814 */
[C---:B-----5:R-:W-:Y:S08]  /*e070*/  HMMA.16816.F32 R24, R172.reuse, R180, R24 ;  /* 0x000000b4ac18723c */ /* 0x060ff00000001818 */
[----:B------:R-:W-:Y:S01]  /*e080*/  HMMA.16816.F32 R28, R172, R182, R28 ;  /* 0x000000b6ac1c723c */ /* 0x000fe2000000181c */
[----:B------:R-:W-:Y:S07]  /*e090*/  @!UPT UIADD3 URZ, URZ, URZ, URZ ;  /* 0x0000003f3f3ff290 */ /* 0x000fee000fffe03f */
[----:B------:R-:W-:-:S11]  /*e0a0*/  @!P0 BRA `(.L_x_1230) ;  /* 0x0000057000008947 */ /* 0x000fd60003800000 */
[----:B------:R-:W-:Y:S01]  /*e0b0*/  IMAD.MOV.U32 R0, RZ, RZ, 0x1 ;  /* 0x00000001ff007424 */ /* 0x000fe200078e00ff */
[----:B------:R-:W-:Y:S01]  /*e0c0*/  ISETP.GT.AND P1, PT, R234, 0x2f, PT ;  /* 0x0000002fea00780c */ /* 0x000fe20003f24270 */
[----:B------:R-:W-:Y:S01]  /*e0d0*/  IMAD R2, R218, 0x30, R242 ;  /* 0x00000030da027824 */ /* 0x000fe200078e02f2 */
[----:B------:R-:W1:Y:S01]  /*e0e0*/  S2R R6, SR_CTAID.Y ;  /* 0x0000000000067919 */ /* 0x000e620000002600 */
[----:B------:R-:W-:Y:S01]  /*e0f0*/  IMAD.MOV.U32 R220, RZ, RZ, RZ ;  /* 0x000000ffffdc7224 */ /* 0x000fe200078e00ff */
[----:B------:R-:W-:Y:S02]  /*e100*/  ISETP.NE.AND P0, PT, R0, c[0x0][0x2b8], PT ;  /* 0x0000ae0000007a0c */ /* 0x000fe40003f05270 */
[----:B------:R-:W-:Y:S05]  /*e110*/  IADD3 R2, R2, -0x30, R234 ;  /* 0xffffffd002027810 */ /* 0x000fea0007ffe0ea */
[----:B------:R-:W-:Y:S06]  /*e120*/  IMAD.MOV.U32 R0, RZ, RZ, R2 ;  /* 0x000000ffff007224 */ /* 0x000fec00078e0002 */
[----:B------:R-:W-:Y:S05]  /*e130*/  @P0 IMAD.HI.U32 R3, R2, c[0x0][0x2bc], RZ ;  /* 0x0000af0002030a27 */ /* 0x000fea00078e00ff */
[----:B------:R-:W-:Y:S01]  /*e140*/  @P0 SHF.R.U32.HI R0, RZ, c[0x0][0x2c0], R3 ;  /* 0x0000b000ff000a19 */ /* 0x000fe20000011603 */
[----:B-1----:R-:W-:Y:S03]  /*e150*/  IMAD.WIDE.U32 R222, R6, c[0x0][0x1e8], RZ ;  /* 0x00007a0006de7a25 */ /* 0x002fe600078e00ff */
[----:B------:R-:W-:Y:S02]  /*e160*/  @!P1 IADD3 R3, P0, R0, R240, RZ ;  /* 0x000000f000039210 */ /* 0x000fe40007f1e0ff */
[----:B------:R-:W-:Y:S02]  /*e170*/  IADD3 R6, -R236, 0x30, RZ ;  /* 0x00000030ec067810 */ /* 0x000fe40007ffe1ff */
        /* <DEDUP_REMOVED lines=8> */
[----:B------:R-:W-:Y:S04]  /*e200*/  IMAD R0, R0, c[0x0][0x1e0], RZ ;  /* 0x0000780000007a24 */ /* 0x000fe800078e02ff */
[----:B------:R-:W-:Y:S04]  /*e210*/  IMAD R0, R221, c[0x0][0x1e4], R0 ;  /* 0x00007900dd007a24 */ /* 0x000fe800078e0200 */
[----:B------:R-:W-:Y:S01]  /*e220*/  IMAD.IADD R3, R3, 0x1, R0 ;  /* 0x0000000103037824 */ /* 0x000fe200078e0200 */
[----:B--2---:R-:W-:Y:S03]  /*e230*/  SHF.R.S32.HI R153, RZ, 0x1f, R220 ;  /* 0x0000001fff997819 */ /* 0x004fe600000114dc */
[----:B------:R-:W-:Y:S04]  /*e240*/  IMAD.WIDE.U32 R2, R220, c[0x0][0x1f0], R2 ;  /* 0x00007c00dc027a25 */ /* 0x000fe800078e0002 */
[----:B------:R-:W-:Y:S01]  /*e250*/  IMAD R153, R153, c[0x0][0x1f0], RZ ;  /* 0x00007c0099997a24 */ /* 0x000fe200078e02ff */
[----:B------:R-:W-:Y:S03]  /*e260*/  IADD3 R0, P0, R222, R2, RZ ;  /* 0x00000002de007210 */ /* 0x000fe60007f1e0ff */
[----:B------:R-:W-:Y:S05]  /*e270*/  IMAD R153, R220, c[0x0][0x1f4], R153 ;  /* 0x00007d00dc997a24 */ /* 0x000fea00078e0299 */
[----:B------:R-:W-:Y:S02]  /*e280*/  IADD3.X R153, R244, R3, R153, P0, !PT ;  /* 0x00000003f4997210 */ /* 0x000fe400007fe499 */
[C---:B------:R-:W-:Y:S04]  /*e290*/  LEA R168, P0, R0.reuse, c[0x0][0x1c8], 0x1 ;  /* 0x0000720000a87a11 */ /* 0x040fe800078008ff */
[----:B------:R-:W-:Y:S02]  /*e2a0*/  LEA.HI.X R153, R0, c[0x0][0x1cc], R153, 0x1, P0 ;  /* 0x0000730000997a11 */ /* 0x000fe400000f0c99 */
[----:B------:R-:W-:Y:S01]  /*e2b0*/  ISETP.GE.AND P0, PT, R6, 0x1, PT ;  /* 0x000000010600780c */ /* 0x000fe20003f06270 */
[----:B------:R-:W-:-:S10]  /*e2c0*/  BRA.DIV ~URZ, `(.L_x_1231) ;  /* 0x0000d0f27f007947 */ /* 0x000fd4000b800000 */
[----:B------:R1:W2:Y:S02]  /*e2d0*/  SHFL.IDX PT, R4, R153, RZ, 0x181f ;  /* 0x00181fff99047589 */ /* 0x0002a400000e0000 */
.L_x_1331:
[----:B------:R-:W-:-:S05]  /*e2e0*/  BRA.DIV ~URZ, `(.L_x_1232) ;  /* 0x0000d1527f007947 */ /* 0x000fca000b800000 */
[----:B------:R3:W4:Y:S02]  /*e2f0*/  SHFL.IDX PT, R0, R168, RZ, 0x181f ;  /* 0x00181fffa8007589 */ /* 0x00072400000e0000 */
.L_x_1332:
[C---:B------:R-:W-:Y:S01]  /*e300*/  IADD3 R171, R219.reuse, 0x40, RZ ;  /* 0x00000040dbab7810 */ /* 0x040fe20007ffe0ff */
[C---:B------:R-:W-:Y:S01]  /*e310*/  IMAD.SHL.U32 R2, R219.reuse, 0x2, RZ ;  /* 0x00000002db027824 */ /* 0x040fe200078e00ff */
[C---:B------:R-:W-:Y:S02]  /*e320*/  ISETP.GE.AND P5, PT, R219.reuse, c[0x0][0x1d4], PT ;  /* 0x00007500db007a0c */ /* 0x040fe40003fa6270 */
[----:B------:R-:W-:Y:S02]  /*e330*/  IADD3 R170, R219, 0x80, RZ ;  /* 0x00000080dbaa7810 */ /* 0x000fe40007ffe0ff */
[----:B----4-:R-:W-:Y:S02]  /*e340*/  @P0 IADD3 R166, P1, R0, R2, RZ ;  /* 0x0000000200a60210 */ /* 0x010fe40007f3e0ff */
[----:B------:R-:W-:Y:S02]  /*e350*/  ISETP.GE.AND P4, PT, R171, c[0x0][0x1d4], PT ;  /* 0x00007500ab007a0c */ /* 0x000fe40003f86270 */
[----:B------:R-:W-:Y:S01]  /*e360*/  ISETP.GE.AND P3, PT, R170, c[0x0][0x1d4], PT ;  /* 0x00007500aa007a0c */ /* 0x000fe20003f66270 */
[----:B--2---:R-:W-:Y:S01]  /*e370*/  @P0 IMAD.X R167, R4, 0x1, R210, P1 ;  /* 0x0000000104a70824 */ /* 0x004fe200008e06d2 */
[----:B------:R-:W-:Y:S02]  /*e380*/  @P0 IADD3 R164, P1, R0, R212, RZ ;  /* 0x000000d400a40210 */ /* 0x000fe40007f3e0ff */
[----:B------:R-:W-:Y:S02]  /*e390*/  IADD3 R169, R219, 0xc0, RZ ;  /* 0x000000c0dba97810 */ /* 0x000fe40007ffe0ff */
[----:B------:R-:W-:Y:S01]  /*e3a0*/  @!PT LDS RZ, [RZ] ;  /* 0x00000000fffff984 */ /* 0x000fe20000000800 */
[----:B------:R-:W-:Y:S01]  /*e3b0*/  @!PT LDS RZ, [RZ] ;  /* 0x00000000fffff984 */ /* 0x000fe20000000800 */
[----:B------:R-:W-:Y:S01]  /*e3c0*/  @!PT LDS RZ, [RZ] ;  /* 0x00000000fffff984 */ /* 0x000fe20000000800 */
[----:B------:R2:W-:Y:S01]  /*e3d0*/  @P0 LDGSTS.E.BYPASS.LTC128B.128 [R209+0xa080], [R166.64], !P5 ;  /* 0x0a080000a6d10fae */ /* 0x0005e2000e901d4e */
[----:B------:R-:W-:Y:S01]  /*e3e0*/  @P0 IMAD.X R165, R4, 0x1, R211, P1 ;  /* 0x0000000104a50824 */ /* 0x000fe200008e06d3 */
[----:B------:R-:W-:Y:S02]  /*e3f0*/  @P0 IADD3 R154, P1, R0, R214, RZ ;  /* 0x000000d6009a0210 */ /* 0x000fe40007f3e0ff */
[----:B------:R-:W-:Y:S02]  /*e400*/  ISETP.GE.AND P2, PT, R169, c[0x0][0x1d4], PT ;  /* 0x00007500a9007a0c */ /* 0x000fe40003f46270 */
[----:B------:R2:W-:Y:S01]  /*e410*/  @P0 LDGSTS.E.BYPASS.LTC128B.128 [R209+0xb880], [R164.64], !P4 ;  /* 0x0b880000a4d10fae */ /* 0x0005e2000e101d4e */
[----:B------:R-:W-:Y:S01]  /*e420*/  @P0 IMAD.X R155, R4, 0x1, R213, P1 ;  /* 0x00000001049b0824 */ /* 0x000fe200008e06d5 */
[----:B------:R-:W-:Y:S04]  /*e430*/  @P0 IADD3 R2, P1, R0, R216, RZ ;  /* 0x000000d800020210 */ /* 0x000fe80007f3e0ff */
[----:B------:R2:W-:Y:S01]  /*e440*/  @P0 LDGSTS.E.BYPASS.LTC128B.128 [R209+0xd080], [R154.64], !P3 ;  /* 0x0d0800009ad10fae */ /* 0x0005e2000d901d4e */
[----:B------:R-:W-:Y:S05]  /*e450*/  @P0 IMAD.X R3, R4, 0x1, R215, P1 ;  /* 0x0000000104030824 */ /* 0x000fea00008e06d7 */
[----:B------:R2:W-:Y:S01]  /*e460*/  @P0 LDGSTS.E.BYPASS.LTC128B.128 [R209+0xe880], [R2.64], !P2 ;  /* 0x0e88000002d10fae */ /* 0x0005e2000d101d4e */
[----:B------:R-:W-:Y:S01]  /*e470*/  ISETP.GE.AND P0, PT, R6, 0x21, PT ;  /* 0x000000210600780c */ /* 0x000fe20003f06270 */
[----:B------:R-:W-:-:S06]  /*e480*/  BRA.DIV ~URZ, `(.L_x_1233) ;  /* 0x0000d0327f007947 */ /* 0x000fcc000b800000 */
[----:B------:R4:W1:Y:S04]  /*e490*/  SHFL.IDX PT, R4, R153, 0x1, 0x181f ;  /* 0x00381f0099047f89 */ /* 0x00086800000e0000 */
[----:B------:R4:W2:Y:S02]  /*e4a0*/  SHFL.IDX PT, R0, R168, 0x1, 0x181f ;  /* 0x00381f00a8007f89 */ /* 0x0008a400000e0000 */
.L_x_1333:
[C---:B---34-:R-:W-:Y:S01]  /*e4b0*/  IADD3 R168, R219.reuse, 0x40, RZ ;  /* 0x00000040dba87810 */ /* 0x058fe20007ffe0ff */
[C---:B--2---:R-:W-:Y:S01]  /*e4c0*/  IMAD.SHL.U32 R2, R219.reuse, 0x2, RZ ;  /* 0x00000002db027824 */ /* 0x044fe200078e00ff */
[C---:B------:R-:W-:Y:S02]  /*e4d0*/  ISETP.GE.AND P5, PT, R219.reuse, c[0x0][0x1d4], PT ;  /* 0x00007500db007a0c */ /* 0x040fe40003fa6270 */
[----:B-1----:R-:W-:Y:S02]  /*e4e0*/  IADD3 R153, R219, 0x80, RZ ;  /* 0x00000080db997810 */ /* 0x002fe40007ffe0ff */
[----:B------:R-:W-:Y:S02]  /*e4f0*/  @P0 IADD3 R166, P1, R0, R2, RZ ;  /* 0x0000000200a60210 */ /* 0x000fe40007f3e0ff */
[----:B------:R-:W-:Y:S02]  /*e500*/  ISETP.GE.AND P4, PT, R168, c[0x0][0x1d4], PT ;  /* 0x00007500a8007a0c */ /* 0x000fe40003f86270 */
[----:B------:R-:W-:Y:S01]  /*e510*/  ISETP.GE.AND P3, PT, R153, c[0x0][0x1d4], PT ;  /* 0x0000750099007a0c */ /* 0x000fe20003f66270 */
[----:B------:R-:W-:Y:S01]  /*e520*/  @P0 IMAD.X R167, R4, 0x1, R210, P1 ;  /* 0x0000000104a70824 */ /* 0x000fe200008e06d2 */
        /* <DEDUP_REMOVED lines=14> */
[----:B------:R1:W-:Y:S03]  /*e610*/  @P0 LDGSTS.E.BYPASS.LTC128B.128 [R209+0xf880], [R2.64], !P2 ;  /* 0x0f88000002d10fae */ /* 0x0003e6000d101d4e */
.L_x_1230:
[----:B------:R-:W-:Y:S05]  /*e620*/  BSYNC B0 ;  /* 0x0000000000007941 */ /* 0x000fea0003800000 */
.L_x_1229:
[----:B-1----:R-:W-:Y:S01]  /*e630*/  LOP3.LUT R3, RZ, c[0x0][0x324], RZ, 0x33, !PT ;  /* 0x0000c900ff037a12 */ /* 0x002fe200078e33ff */
[----:B------:R-:W-:Y:S01]  /*e640*/  IMAD.MOV.U32 R2, RZ, RZ, 0x1 ;  /* 0x00000001ff027424 */ /* 0x000fe200078e00ff */
[----:B------:R-:W2:Y:S01]  /*e650*/  LDL R0, [R1+0x4] ;  /* 0x0000040001007983 */ /* 0x000ea20000100800 */
[----:B------:R-:W-:Y:S03]  /*e660*/  IMAD R4, R218, -0x30, RZ ;  /* 0xffffffd0da047824 */ /* 0x000fe600078e02ff */
[----:B------:R-:W-:Y:S01]  /*e670*/  ISETP.NE.AND P0, PT, R2, c[0x0][0x2c4], PT ;  /* 0x0000b10002007a0c */ /* 0x000fe20003f05270 */
[----:B------:R-:W0:Y:S01]  /*e680*/  LDGDEPBAR ;  /* 0x00000000000079af */ /* 0x000e220000000000 */
[----:B------:R-:W-:Y:S02]  /*e690*/  IMAD.IADD R155, R4, 0x1, -R232 ;  /* 0x00000001049b7824 */ /* 0x000fe400078e0ae8 */
[----:B--2---:R-:W-:Y:S05]  /*e6a0*/  IMAD R0, R0, 0x80, R239 ;  /* 0x0000008000007824 */ /* 0x004fea00078e02ef */
[----:B------:R-:W-:Y:S02]  /*e6b0*/  IADD3 R6, R237, R0, R238 ;  /* 0x00000000ed067210 */ /* 0x000fe40007ffe0ee */
[----:B------:R-:W-:Y:S03]  /*e6c0*/  IADD3 R0, -R232, 0x1, R4 ;  /* 0x00000001e8007810 */ /* 0x000fe60007ffe104 */
[----:B------:R-:W-:Y:S01]  /*e6d0*/  @P0 IMAD.HI.U32 R2, R6, c[0x0][0x2c8], RZ ;  /* 0x0000b20006020a27 */ /* 0x000fe200078e00ff */
[----:B------:R-:W-:Y:S04]  /*e6e0*/  IADD3 R0, -R231, R0, R5 ;  /* 0x00000000e7007210 */ /* 0x000fe80007ffe105 */
[----:B------:R-:W-:Y:S01]  /*e6f0*/  @P0 SHF.R.U32.HI R6, RZ, c[0x0][0x2cc], R2 ;  /* 0x0000b300ff060a19 */ /* 0x000fe20000011602 */
[----:B------:R-:W-:Y:S01]  /*e700*/  IMAD.IADD R153, R3, 0x1, R0 ;  /* 0x0000000103997824 */ /* 0x000fe200078e0200 */
[----:B------:R-:W-:Y:S01]  /*e710*/  IADD3 R154, R0, c[0x0][0x328], RZ ;  /* 0x0000ca00009a7a10 */ /* 0x000fe20007ffe0ff */
[----:B------:R-:W-:-:S05]  /*e720*/  BRA.DIV ~URZ, `(.L_x_1234) ;  /* 0x0000ce827f007947 */ /* 0x000fca000b800000 */
[----:B------:R1:W2:Y:S02]  /*e730*/  SHFL.IDX PT, R3, R6, RZ, 0x1c1f ;  /* 0x001c1fff06037589 */ /* 0x0002a400000e0000 */
.L_x_1334:
[----:B--2---:R-:W-:Y:S01]  /*e740*/  IADD3 R2, R154, R3, RZ ;  /* 0x000000039a027210 */ /* 0x004fe20007ffe0ff */
[----:B------:R-:W-:Y:S05]  /*e750*/  IMAD.MOV.U32 R0, RZ, RZ, 0x1 ;  /* 0x00000001ff007424 */ /* 0x000fea00078e00ff */
[----:B------:R-:W-:Y:S01]  /*e760*/  ISETP.LE.AND P0, PT, R0, c[0x0][0x32c], PT ;  /* 0x0000cb0000007a0c */ /* 0x000fe20003f03270 */
[----:B------:R-:W-:Y:S11]  /*e770*/  IMAD.IADD R0, R153, 0x1, R3 ;  /* 0x0000000199007824 */ /* 0x000ff600078e0203 */
[----:B------:R-:W-:Y:S01]  /*e780*/  @!UPT UIADD3 URZ, URZ, URZ, URZ ;  /* 0x0000003f3f3ff290 */ /* 0x000fe2000fffe03f */
[----:B------:R-:W-:-:S05]  /*e790*/  @!P0 BRA `(.L_x_1235) ;  /* 0x0000017000008947 */ /* 0x000fca0003800000 */
[----:B------:R-:W-:Y:S01]  /*e7a0*/  IADD3 R3, -R231, R5, R3 ;  /* 0x00000005e7037210 */ /* 0x000fe20007ffe103 */
[----:B------:R-:W-:Y:S03]  /*e7b0*/  BSSY B0, `(.L_x_1236) ;  /* 0x0000011000007945 */ /* 0x000fe60003800000 */
        /* <DEDUP_REMOVED lines=11> */
.L_x_1237:
[----:B------:R-:W-:Y:S04]  /*e870*/  MOV R164, 0x1 ;  /* 0x0000000100a47802 */ /* 0x000fe80000000f00 */
[----:B------:R-:W-:Y:S11]  /*e880*/  ISETP.NE.AND P0, PT, R164, c[0x0][0x32c], PT ;  /* 0x0000cb00a4007a0c */ /* 0x000ff60003f05270 */
[----:B------:R-:W-:Y:S02]  /*e890*/  @!UPT UIADD3 URZ, URZ, URZ, URZ ;  /* 0x0000003f3f3ff290 */ /* 0x000fe4000fffe03f */
[----:B------:R-:W-:Y:S05]  /*e8a0*/  @P0 IMAD.HI.U32 R164, R3, c[0x0][0x330], RZ ;  /* 0x0000cc0003a40a27 */ /* 0x000fea00078e00ff */
[----:B------:R-:W-:Y:S02]  /*e8b0*/  @P0 SHF.R.U32.HI R3, RZ, c[0x0][0x334], R164 ;  /* 0x0000cd00ff030a19 */ /* 0x000fe400000116a4 */
.L_x_1238:
[----:B------:R-:W-:Y:S05]  /*e8c0*/  BSYNC B0 ;  /* 0x0000000000007941 */ /* 0x000fea0003800000 */
.L_x_1236:
[----:B------:R-:W-:Y:S05]  /*e8d0*/  IMAD R3, R3, c[0x0][0x32c], R155 ;  /* 0x0000cb0003037a24 */ /* 0x000fea00078e029b */
[----:B------:R-:W-:Y:S02]  /*e8e0*/  IADD3 R164, R3, c[0x0][0x32c], RZ ;  /* 0x0000cb0003a47a10 */ /* 0x000fe40007ffe0ff */
[----:B------:R-:W-:Y:S02]  /*e8f0*/  IMNMX R0, R0, R3, !PT ;  /* 0x0000000300007217 */ /* 0x000fe40007800200 */
[----:B------:R-:W-:Y:S02]  /*e900*/  IMNMX R2, R2, R164, PT ;  /* 0x000000a402027217 */ /* 0x000fe40003800200 */
.L_x_1235:
[C---:B------:R-:W-:Y:S02]  /*e910*/  ISETP.GE.AND P0, PT, R4.reuse, 0x2, PT ;  /* 0x000000020400780c */ /* 0x040fe40003f06270 */
[----:B------:R-:W-:Y:S02]  /*e920*/  ISETP.GE.AND P1, PT, R4, 0x9, PT ;  /* 0x000000090400780c */ /* 0x000fe40003f26270 */
[----:B------:R-:W-:Y:S02]  /*e930*/  LOP3.LUT R208, R208, 0xffffffef, RZ, 0xc0, !PT ;  /* 0xffffffefd0d07812 */ /* 0x000fe400078ec0ff */
[C---:B------:R-:W-:Y:S02]  /*e940*/  ISETP.GE.AND P6, PT, R4.reuse, 0x19, PT ;  /* 0x000000190400780c */ /* 0x040fe40003fc6270 */
[C---:B------:R-:W-:Y:S02]  /*e950*/  ISETP.GE.AND P5, PT, R4.reuse, 0x1a, PT ;  /* 0x0000001a0400780c */ /* 0x040fe40003fa6270 */
[C---:B------:R-:W-:Y:S02]  /*e960*/  ISETP.GE.AND P4, PT, R4.reuse, 0x21, PT ;  /* 0x000000210400780c */ /* 0x040fe40003f86270 */
[----:B------:R-:W-:Y:S02]  /*e970*/  ISETP.GE.AND P3, PT, R4, 0x22, PT ;  /* 0x000000220400780c */ /* 0x000fe40003f66270 */
[----:B------:R-:W-:Y:S02]  /*e980*/  @P0 LOP3.LUT R208, R208, 0x10, RZ, 0xfc, !PT ;  /* 0x00000010d0d00812 */ /* 0x000fe400078efcff */
[----:B------:R-:W-:Y:S02]  /*e990*/  ISETP.GT.AND P0, PT, R0, 0x1, !P0 ;  /* 0x000000010000780c */ /* 0x000fe40004704270 */
[----:B------:R-:W-:Y:S02]  /*e9a0*/  LOP3.LUT R208, R208, 0xfffffff7, RZ, 0xc0, !PT ;  /* 0xfffffff7d0d07812 */ /* 0x000fe400078ec0ff */
[----:B------:R-:W-:Y:S02]  /*e9b0*/  ISETP.LT.OR P0, PT, R2, 0x2, P0 ;  /* 0x000000020200780c */ /* 0x000fe40000701670 */
[----:B------:R-:W-:Y:S02]  /*e9c0*/  @P1 LOP3.LUT R208, R208, 0x8, RZ, 0xfc, !PT ;  /* 0x00000008d0d01812 */ /* 0x000fe400078efcff */
[----:B------:R-:W-:Y:S02]  /*e9d0*/  FSEL R164, R9, -INF , !P0 ;  /* 0xff80000009a47808 */ /* 0x000fe40004000000 */
[----:B------:R-:W-:Y:S02]  /*e9e0*/  ISETP.GT.AND P0, PT, R0, 0x8, !P1 ;  /* 0x000000080000780c */ /* 0x000fe40004f04270 */
[----:B------:R-:W-:Y:S02]  /*e9f0*/  ISETP.GE.AND P1, PT, R4, 0xa, PT ;  /* 0x0000000a0400780c */ /* 0x000fe40003f26270 */
[----:B------:R-:W-:Y:S02]  /*ea00*/  ISETP.LT.OR P0, PT, R2, 0x9, P0 ;  /* 0x000000090200780c */ /* 0x000fe40000701670 */
[----:B------:R-:W-:Y:S02]  /*ea10*/  LOP3.LUT R208, R208, 0xfffffffb, RZ, 0xc0, !PT ;  /* 0xfffffffbd0d07812 */ /* 0x000fe400078ec0ff */
[----:B------:R-:W-:Y:S02]  /*ea20*/  FSEL R12, R12, -INF , !P0 ;  /* 0xff8000000c0c7808 */ /* 0x000fe40004000000 */
[----:B------:R-:W-:Y:S02]  /*ea30*/  ISETP.GT.AND P0, PT, R0, 0x9, !P1 ;  /* 0x000000090000780c */ /* 0x000fe40004f04270 */
[----:B------:R-:W-:Y:S02]  /*ea40*/  ISETP.GE.AND P2, PT, R4, 0x29, PT ;  /* 0x000000290400780c */ /* 0x000fe40003f46270 */
[----:B------:R-:W-:Y:S02]  /*ea50*/  ISETP.LT.OR P0, PT, R2, 0xa, P0 ;  /* 0x0000000a0200780c */ /* 0x000fe40000701670 */
[----:B------:R-:W-:Y:S02]  /*ea60*/  @P1 LOP3.LUT R208, R208, 0x4, RZ, 0xfc, !PT ;  /* 0x00000004d0d01812 */ /* 0x000fe400078efcff */
[----:B------:R-:W-:Y:S02]  /*ea70*/  ISETP.GE.AND P1, PT, R4, 0x11, PT ;  /* 0x000000110400780c */ /* 0x000fe40003f26270 */
[----:B------:R-:W-:Y:S02]  /*ea80*/  FSEL R13, R13, -INF , !P0 ;  /* 0xff8000000d0d7808 */ /* 0x000fe40004000000 */
[----:B------:R-:W-:Y:S02]  /*ea90*/  LOP3.LUT R208, R208, 0xfffffffd, RZ, 0xc0, !PT ;  /* 0xfffffffdd0d07812 */ /* 0x000fe400078ec0ff */
[----:B------:R-:W-:Y:S04]  /*eaa0*/  ISETP.GT.AND P0, PT, R0, 0x10, !P1 ;  /* 0x000000100000780c */ /* 0x000fe80004f04270 */
[----:B------:R-:W-:Y:S03]  /*eab0*/  ISETP.LT.OR P0, PT, R2, 0x11, P0 ;  /* 0x000000110200780c */ /* 0x000fe60000701670 */
[----:B------:R-:W-:Y:S02]  /*eac0*/  @P1 LOP3.LUT R208, R208, 0x2, RZ, 0xfc, !PT ;  /* 0x00000002d0d01812 */ /* 0x000fe400078efcff */
[----:B------:R-:W-:Y:S02]  /*ead0*/  ISETP.GE.AND P1, PT, R4, 0x12, PT ;  /* 0x000000120400780c */ /* 0x000fe40003f26270 */
[----:B------:R-:W-:Y:S02]  /*eae0*/  FSEL R165, R16, -INF , !P0 ;  /* 0xff80000010a57808 */ /* 0x000fe40004000000 */
[----:B------:R-:W-:Y:S02]  /*eaf0*/  ISETP.GT.AND P0, PT, R0, 0x11, !P1 ;  /* 0x000000110000780c */ /* 0x000fe40004f04270 */
[----:B------:R-:W-:Y:S02]  /*eb00*/  LOP3.LUT R208, R208, 0xfffffffe, RZ, 0xc0, !PT ;  /* 0xfffffffed0d07812 */ /* 0x000fe400078ec0ff */
[----:B------:R-:W-:Y:S04]  /*eb10*/  ISETP.LT.OR P0, PT, R2, 0x12, P0 ;  /* 0x000000120200780c */ /* 0x000fe80000701670 */
[----:B------:R-:W-:Y:S02]  /*eb20*/  FSEL R166, R17, -INF , !P0 ;  /* 0xff80000011a67808 */ /* 0x000fe40004000000 */
[----:B------:R-:W-:Y:S02]  /*eb30*/  ISETP.GT.AND P0, PT, R0, 0x18, !P6 ;  /* 0x000000180000780c */ /* 0x000fe40007704270 */
[----:B------:R-:W-:Y:S02]  /*eb40*/  @P1 LOP3.LUT R208, R208, 0x1, RZ, 0xfc, !PT ;  /* 0x00000001d0d01812 */ /* 0x000fe400078efcff */
[----:B------:R-:W-:Y:S02]  /*eb50*/  ISETP.LT.OR P0, PT, R2, 0x19, P0 ;  /* 0x000000190200780c */ /* 0x000fe40000701670 */
[----:B------:R-:W-:Y:S02]  /*eb60*/  ISETP.GE.AND P1, PT, R4, 0x1, PT ;  /* 0x000000010400780c */ /* 0x000fe40003f26270 */
[----:B------:R-:W-:Y:S02]  /*eb70*/  FSEL R170, R20, -INF , !P0 ;  /* 0xff80000014aa7808 */ /* 0x000fe40004000000 */
[----:B------:R-:W-:Y:S02]  /*eb80*/  ISETP.GT.AND P0, PT, R0, 0x19, !P5 ;  /* 0x000000190000780c */ /* 0x000fe40006f04270 */
[----:B------:R-:W-:Y:S02]  /*eb90*/  LOP3.LUT R208, R208, 0xffffffdf, RZ, 0xc0, !PT ;  /* 0xffffffdfd0d07812 */ /* 0x000fe400078ec0ff */
[----:B------:R-:W-:Y:S04]  /*eba0*/  ISETP.LT.OR P0, PT, R2, 0x1a, P0 ;  /* 0x0000001a0200780c */ /* 0x000fe80000701670 */
[----:B------:R-:W-:Y:S02]  /*ebb0*/  FSEL R172, R21, -INF , !P0 ;  /* 0xff80000015ac7808 */ /* 0x000fe40004000000 */
[----:B------:R-:W-:Y:S04]  /*ebc0*/  ISETP.GT.AND P0, PT, R0, 0x20, !P4 ;  /* 0x000000200000780c */ /* 0x000fe80006704270 */
        /* <DEDUP_REMOVED lines=8> */
[----:B------:R-:W-:Y:S04]  /*ec50*/  ISETP.GT.AND P0, PT, R0, RZ, !P1 ;  /* 0x000000ff0000720c */ /* 0x000fe80004f04270 */
[----:B------:R-:W-:Y:S04]  /*ec60*/  ISETP.LT.OR P0, PT, R2, 0x1, P0 ;  /* 0x000000010200780c */ /* 0x000fe80000701670 */
[----:B------:R-:W-:Y:S02]  /*ec70*/  FSEL R9, R8, -INF , !P0 ;  /* 0xff80000008097808 */ /* 0x000fe40004000000 */
[----:B------:R-:W-:Y:S11]  /*ec80*/  ISETP.GE.AND P0, PT, R4, 0x2a, PT ;  /* 0x0000002a0400780c */ /* 0x000ff60003f06270 */
[----:B------:R-:W-:Y:S02]  /*ec90*/  @!UPT UIADD3 URZ, URZ, URZ, URZ ;  /* 0x0000003f3f3ff290 */ /* 0x000fe4000fffe03f */
[----:B------:R-:W-:Y:S02]  /*eca0*/  @P0 LOP3.LUT R208, R208, 0x20, RZ, 0xfc, !PT ;  /* 0x00000020d0d00812 */ /* 0x000fe400078efcff */
[----:B------:R-:W-:Y:S04]  /*ecb0*/  ISETP.GT.AND P0, PT, R0, 0x29, !P0 ;  /* 0x000000290000780c */ /* 0x000fe80004704270 */
[----:B------:R-:W-:Y:S04]  /*ecc0*/  ISETP.LT.OR P0, PT, R2, 0x2a, P0 ;  /* 0x0000002a0200780c */ /* 0x000fe80000701670 */
[----:B------:R-:W-:Y:S01]  /*ecd0*/  FSEL R182, R29, -INF , !P0 ;  /* 0xff8000001db67808 */ /* 0x000fe20004000000 */
[----:B------:R-:W-:-:S06]  /*ece0*/  BRA.DIV ~URZ, `(.L_x_1239) ;  /* 0x0000c9427f007947 */ /* 0x000fcc000b800000 */
[----:B------:R2:W3:Y:S02]  /*ecf0*/  SHFL.IDX PT, R3, R6, 0x1, 0x1c1f ;  /* 0x003c1f0006037f89 */ /* 0x0004e400000e0000 */
.L_x_1335:
[----:B---3--:R-:W-:Y:S01]  /*ed00*/  IADD3 R2, R154, R3, RZ ;  /* 0x000000039a027210 */ /* 0x008fe20007ffe0ff */
        /* <DEDUP_REMOVED lines=18> */
.L_x_1242:
[----:B------:R-:W-:Y:S04]  /*ee30*/  MOV R4, 0x1 ;  /* 0x0000000100047802 */ /* 0x000fe80000000f00 */
[----:B------:R-:W-:Y:S11]  /*ee40*/  ISETP.NE.AND P0, PT, R4, c[0x0][0x32c], PT ;  /* 0x0000cb0004007a0c */ /* 0x000ff60003f05270 */
[----:B------:R-:W-:Y:S02]  /*ee50*/  @!UPT UIADD3 URZ, URZ, URZ, URZ ;  /* 0x0000003f3f3ff290 */ /* 0x000fe4000fffe03f */
[----:B------:R-:W-:Y:S05]  /*ee60*/  @P0 IMAD.HI.U32 R4, R3, c[0x0][0x330], RZ ;  /* 0x0000cc0003040a27 */ /* 0x000fea00078e00ff */
[----:B------:R-:W-:Y:S02]  /*ee70*/  @P0 SHF.R.U32.HI R3, RZ, c[0x0][0x334], R4 ;  /* 0x0000cd00ff030a19 */ /* 0x000fe40000011604 */
.L_x_1243:
[----:B------:R-:W-:Y:S05]  /*ee80*/  BSYNC B0 ;  /* 0x0000000000007941 */ /* 0x000fea0003800000 */
.L_x_1241:
[----:B------:R-:W-:Y:S05]  /*ee90*/  IMAD R3, R3, c[0x0][0x32c], R155 ;  /* 0x0000cb0003037a24 */ /* 0x000fea00078e029b */
[----:B------:R-:W-:Y:S02]  /*eea0*/  IADD3 R4, R3, c[0x0][0x32c], RZ ;  /* 0x0000cb0003047a10 */ /* 0x000fe40007ffe0ff */
[----:B------:R-:W-:Y:S02]  /*eeb0*/  IMNMX R0, R0, R3, !PT ;  /* 0x0000000300007217 */ /* 0x000fe40007800200 */
[----:B------:R-:W-:Y:S02]  /*eec0*/  IMNMX R2, R2, R4, PT ;  /* 0x0000000402027217 */ /* 0x000fe40003800200 */
.L_x_1240:
[----:B------:R-:W-:Y:S02]  /*eed0*/  ISETP.GT.AND P0, PT, R0, RZ, !P1 ;  /* 0x000000ff0000720c */ /* 0x000fe40004f04270 */
[----:B------:R-:W-:Y:S02]  /*eee0*/  LOP3.LUT P1, RZ, R208, 0x1, RZ, 0xc0, !PT ;  /* 0x00000001d0ff7812 */ /* 0x000fe4000782c0ff */
[----:B------:R-:W-:Y:S02]  /*eef0*/  ISETP.LT.OR P0, PT, R2, 0x1, P0 ;  /* 0x000000010200780c */ /* 0x000fe40000701670 */
[----:B------:R-:W-:Y:S02]  /*ef00*/  FMNMX.FTZ R4, R9, R152, !PT ;  /* 0x0000009809047209 */ /* 0x000fe40007810000 */
[----:B------:R-:W-:Y:S02]  /*ef10*/  FSEL R10, R10, -INF , !P0 ;  /* 0xff8000000a0a7808 */ /* 0x000fe40004000000 */
[----:B------:R-:W-:Y:S02]  /*ef20*/  LOP3.LUT P0, RZ, R208, 0x10, RZ, 0xc0, !PT ;  /* 0x00000010d0ff7812 */ /* 0x000fe4000780c0ff */
[----:B------:R-:W-:Y:S02]  /*ef30*/  FMNMX.FTZ R8, R10, R7, !PT ;  /* 0x000000070a087209 */ /* 0x000fe40007810000 */
[----:B------:R-:W-:Y:S02]  /*ef40*/  ISETP.GT.AND P0, PT, R0, 0x1, !P0 ;  /* 0x000000010000780c */ /* 0x000fe40004704270 */
[----:B------:R-:W-:Y:S02]  /*ef50*/  FMNMX.FTZ R4, R164, R4, !PT ;  /* 0x00000004a4047209 */ /* 0x000fe40007810000 */
        /* <DEDUP_REMOVED lines=24> */
[----:B------:R-:W-:Y:S02]  /*f0e0*/  ISETP.GT.AND P0, PT, R0, 0x11, !P1 ;  /* 0x000000110000780c */ /* 0x000fe40004f04270 */
[----:B------:R-:W-:Y:S02]  /*f0f0*/  FMNMX.FTZ R8, R167, R8, !PT ;  /* 0x00000008a7087209 */ /* 0x000fe40007810000 */
[----:B------:R-:W-:Y:S02]  /*f100*/  ISETP.LT.OR P0, PT, R2, 0x12, P0 ;  /* 0x000000120200780c */ /* 0x000fe40000701670 */
[----:B------:R-:W-:Y:S02]  /*f110*/  LOP3.LUT P1, RZ, R208, 0x20, RZ, 0xc0, !PT ;  /* 0x00000020d0ff7812 */ /* 0x000fe4000782c0ff */
[----:B------:R-:W-:Y:S02]  /*f120*/  FSEL R171, R19, -INF , !P0 ;  /* 0xff80000013ab7808 */ /* 0x000fe40004000000 */
        /* <DEDUP_REMOVED lines=17> */
[----:B------:R-:W-:Y:S04]  /*f240*/  ISETP.LT.OR P0, PT, R2, 0x22, P0 ;  /* 0x000000220200780c */ /* 0x000fe80000701670 */
        /* <DEDUP_REMOVED lines=8> */
[----:B------:R-:W-:Y:S04]  /*f2d0*/  FSEL R181, R31, -INF , !P0 ;  /* 0xff8000001fb57808 */ /* 0x000fe80004000000 */
[----:B------:R-:W-:Y:S01]  /*f2e0*/  FMNMX.FTZ R8, R181, R8, !PT ;  /* 0x00000008b5087209 */ /* 0x000fe20007810000 */
[----:B------:R-:W-:-:S05]  /*f2f0*/  BRA.DIV ~URZ, `(.L_x_1244) ;  /* 0x0000c3b27f007947 */ /* 0x000fca000b800000 */
[----:B------:R3:W4:Y:S02]  /*f300*/  SHFL.BFLY PT, R0, R4, 0x2, 0x1f ;  /* 0x0c401f0004007f89 */ /* 0x00072400000e0000 */
.L_x_1336:
[----:B-12-4-:R-:W-:Y:S01]  /*f310*/  FMNMX.FTZ R6, R4, R0, !PT ;  /* 0x0000000004067209 */ /* 0x016fe20007810000 */
[----:B------:R-:W-:-:S05]  /*f320*/  BRA.DIV ~URZ, `(.L_x_1245) ;  /* 0x0000c3c27f007947 */ /* 0x000fca000b800000 */
[----:B---3--:R-:W-:Y:S04]  /*f330*/  SHFL.BFLY PT, R4, R8, 0x2, 0x1f ;  /* 0x0c401f0008047f89 */ /* 0x008fe800000e0000 */
[----:B------:R-:W1:Y:S02]  /*f340*/  SHFL.BFLY PT, R2, R6, 0x1, 0x1f ;  /* 0x0c201f0006027f89 */ /* 0x000e6400000e0000 */
[----:B-1----:R-:W-:Y:S02]  /*f350*/  FMNMX.FTZ R6, R6, R2, !PT ;  /* 0x0000000206067209 */ /* 0x002fe40007810000 */
[----:B------:R-:W-:Y:S05]  /*f360*/  FMNMX.FTZ R4, R8, R4, !PT ;  /* 0x0000000408047209 */ /* 0x000fea0007810000 */
[----:B------:R1:W2:Y:S02]  /*f370*/  SHFL.BFLY PT, R0, R4, 0x1, 0x1f ;  /* 0x0c201f0004007f89 */ /* 0x0002a400000e0000 */
.L_x_1337:
[C---:B------:R-:W-:Y:S01]  /*f380*/  FSETP.NEU.FTZ.AND P0, PT, R6.reuse, -INF , PT ;  /* 0xff8000000600780b */ /* 0x040fe20003f1d000 */
[----:B------:R-:W-:Y:S01]  /*f390*/  FMUL.FTZ R168, R6, c[0x0][0x2d0] ;  /* 0x0000b40006a87a20 */ /* 0x000fe20000410000 */
[----:B-12---:R-:W-:Y:S01]  /*f3a0*/  FMNMX.FTZ R4, R0, R4, !PT ;  /* 0x0000000400047209 */ /* 0x006fe20007810000 */
[----:B------:R-:W-:Y:S01]  /*f3b0*/  WARPSYNC 0xffffffff ;  /* 0xffffffff00007948 */ /* 0x000fe20003800000 */
[----:B------:R-:W-:Y:S01]  /*f3c0*/  FSEL R2, R6, RZ, P0 ;  /* 0x000000ff06027208 */ /* 0x000fe20000000000 */
[----:B------:R-:W1:Y:S01]  /*f3d0*/  LDSM.16.MT88.4 R16, [R197+0x4080] ;  /* 0x00408000c510783b */ /* 0x000e620000004200 */
[----:B------:R-:W-:Y:S01]  /*f3e0*/  FSEL R168, R168, RZ, P0 ;  /* 0x000000ffa8a87208 */ /* 0x000fe20000000000 */
[C---:B------:R-:W-:Y:S01]  /*f3f0*/  FMUL.FTZ R169, R4.reuse, c[0x0][0x2d0] ;  /* 0x0000b40004a97a20 */ /* 0x040fe20000410000 */
[----:B------:R-:W-:Y:S01]  /*f400*/  FSETP.NEU.FTZ.AND P0, PT, R4, -INF , PT ;  /* 0xff8000000400780b */ /* 0x000fe20003f1d000 */
[----:B------:R-:W-:Y:S02]  /*f410*/  FADD.FTZ R0, -R2, R152 ;  /* 0x0000009802007221 */ /* 0x000fe40000010100 */
[--C-:B------:R-:W-:Y:S01]  /*f420*/  FFMA.FTZ R164, R164, c[0x0][0x2d0], -R168.reuse ;  /* 0x0000b400a4a47a23 */ /* 0x100fe200000108a8 */
[----:B------:R-:W-:Y:S01]  /*f430*/  FSEL R3, R4, RZ, P0 ;  /* 0x000000ff04037208 */ /* 0x000fe20000000000 */
[----:B------:R-:W-:Y:S01]  /*f440*/  FMUL.FTZ R0, R0, c[0x0][0x2d0] ;  /* 0x0000b40000007a20 */ /* 0x000fe20000410000 */
[----:B------:R-:W-:Y:S01]  /*f450*/  FSEL R169, R169, RZ, P0 ;  /* 0x000000ffa9a97208 */ /* 0x000fe20000000000 */
[--C-:B------:R-:W-:Y:S01]  /*f460*/  FFMA.FTZ R9, R9, c[0x0][0x2d0], -R168.reuse ;  /* 0x0000b40009097a23 */ /* 0x100fe200000108a8 */
[----:B------:R-:W-:Y:S01]  /*f470*/  MUFU.EX2 R227, R164 ;  /* 0x000000a400e37308 */ /* 0x000fe20000000800 */
[--C-:B------:R-:W-:Y:S01]  /*f480*/  FFMA.FTZ R12, R12, c[0x0][0x2d0], -R168.reuse ;  /* 0x0000b4000c0c7a23 */ /* 0x100fe200000108a8 */
[----:B------:R-:W2:Y:S01]  /*f490*/  LDSM.16.MT88.4 R24, [R198+0x4080] ;  /* 0x00408000c618783b */ /* 0x000ea20000004200 */
[--C-:B------:R-:W-:Y:S01]  /*f4a0*/  FFMA.FTZ R10, R10, c[0x0][0x2d0], -R169.reuse ;  /* 0x0000b4000a0a7a23 */ /* 0x100fe200000108a9 */
[----:B------:R-:W-:Y:S01]  /*f4b0*/  ISETP.GT.AND P0, PT, R218, R235, PT ;  /* 0x000000ebda00720c */ /* 0x000fe20003f04270 */
[--C-:B------:R-:W-:Y:S02]  /*f4c0*/  FFMA.FTZ R11, R11, c[0x0][0x2d0], -R169.reuse ;  /* 0x0000b4000b0b7a23 */ /* 0x100fe400000108a9 */
[--C-:B------:R-:W-:Y:S02]  /*f4d0*/  FFMA.FTZ R14, R14, c[0x0][0x2d0], -R169.reuse ;  /* 0x0000b4000e0e7a23 */ /* 0x100fe400000108a9 */
[----:B------:R-:W-:Y:S01]  /*f4e0*/  FFMA.FTZ R15, R15, c[0x0][0x2d0], -R169 ;  /* 0x0000b4000f0f7a23 */ /* 0x000fe200000108a9 */
[----:B------:R3:W-:Y:S01]  /*f4f0*/  MUFU.EX2 R2, R0 ;  /* 0x0000000000027308 */ /* 0x0007e20000000800 */
[--C-:B------:R-:W-:Y:S09]  /*f500*/  FFMA.FTZ R13, R13, c[0x0][0x2d0], -R168.reuse ;  /* 0x0000b4000d0d7a23 */ /* 0x100ff200000108a8 */
[----:B------:R-:W4:Y:S10]  /*f510*/  MUFU.EX2 R228, R9 ;  /* 0x0000000900e47308 */ /* 0x000f340000000800 */
[----:B------:R-:W-:Y:S01]  /*f520*/  MUFU.EX2 R226, R12 ;  /* 0x0000000c00e27308 */ /* 0x000fe20000000800 */
[----:B---3--:R-:W-:Y:S02]  /*f530*/  FADD.FTZ R0, -R3, R7 ;  /* 0x0000000703007221 */ /* 0x008fe40000010100 */
[--C-:B------:R-:W-:Y:S02]  /*f540*/  FFMA.FTZ R3, R165, c[0x0][0x2d0], -R168.reuse ;  /* 0x0000b400a5037a23 */ /* 0x100fe400000108a8 */
[----:B------:R-:W-:Y:S05]  /*f550*/  FMUL.FTZ R0, R0, c[0x0][0x2d0] ;  /* 0x0000b40000007a20 */ /* 0x000fea0000410000 */
[----:B------:R-:W3:Y:S10]  /*f560*/  MUFU.EX2 R225, R13 ;  /* 0x0000000d00e17308 */ /* 0x000ef40000000800 */
[----:B------:R-:W-:Y:S10]  /*f570*/  MUFU.EX2 R224, R10 ;  /* 0x0000000a00e07308 */ /* 0x000ff40000000800 */
[----:B------:R-:W5:Y:S10]  /*f580*/  MUFU.EX2 R223, R11 ;  /* 0x0000000b00df7308 */ /* 0x000f740000000800 */
[----:B------:R-:W-:Y:S10]  /*f590*/  MUFU.EX2 R222, R14 ;  /* 0x0000000e00de7308 */ /* 0x000ff40000000800 */
[----:B------:R-:W-:Y:S10]  /*f5a0*/  MUFU.EX2 R217, R15 ;  /* 0x0000000f00d97308 */ /* 0x000ff40000000800 */
[----:B------:R-:W1:Y:S10]  /*f5b0*/  MUFU.EX2 R0, R0 ;  /* 0x0000000000007308 */ /* 0x000e740000000800 */
[----:B------:R1:W-:Y:S02]  /*f5c0*/  MUFU.EX2 R195, R3 ;  /* 0x0000000300c37308 */ /* 0x0003e40000000800 */
[--C-:B-1----:R-:W-:Y:S01]  /*f5d0*/  FFMA.FTZ R3, R166, c[0x0][0x2d0], -R168.reuse ;  /* 0x0000b400a6037a23 */ /* 0x102fe200000108a8 */
[----:B----4-:R-:W-:Y:S01]  /*f5e0*/  F2FP.PACK_AB R152, R227, R228 ;  /* 0x000000e4e398723e */ /* 0x010fe200000000ff */
[C---:B------:R-:W-:Y:S01]  /*f5f0*/  FMUL.FTZ R8, R2.reuse, R156 ;  /* 0x0000009c02087220 */ /* 0x040fe20000410000 */
[----:B---3--:R-:W-:Y:S01]  /*f600*/  F2FP.PACK_AB R154, R225, R226 ;  /* 0x000000e2e19a723e */ /* 0x008fe200000000ff */
[----:B------:R-:W-:Y:S01]  /*f610*/  FMUL.FTZ R9, R2, R157 ;  /* 0x0000009d02097220 */ /* 0x000fe20000410000 */
[----:B-----5:R-:W-:Y:S01]  /*f620*/  F2FP.PACK_AB R153, R223, R224 ;  /* 0x000000e0df99723e */ /* 0x020fe200000000ff */
[C---:B------:R-:W-:Y:S01]  /*f630*/  FMUL.FTZ R10, R0.reuse, R158 ;  /* 0x0000009e000a7220 */ /* 0x040fe20000410000 */
[----:B------:R-:W-:Y:S01]  /*f640*/  F2FP.PACK_AB R155, R217, R222 ;  /* 0x000000ded99b723e */ /* 0x000fe200000000ff */
[----:B------:R-:W-:Y:S01]  /*f650*/  FMUL.FTZ R11, R0, R159 ;  /* 0x0000009f000b7220 */ /* 0x000fe20000410000 */
[----:B------:R1:W3:Y:S01]  /*f660*/  MUFU.EX2 R194, R3 ;  /* 0x0000000300c27308 */ /* 0x0002e20000000800 */
[----:B------:R-:W4:Y:S01]  /*f670*/  LDSM.16.MT88.4 R156, [R200+0x4080] ;  /* 0x00408000c89c783b */ /* 0x000f220000004200 */
[C---:B------:R-:W-:Y:S02]  /*f680*/  FMUL.FTZ R12, R2.reuse, R160 ;  /* 0x000000a0020c7220 */ /* 0x040fe40000410000 */
[----:B------:R-:W-:Y:S02]  /*f690*/  FMUL.FTZ R13, R2, R161 ;  /* 0x000000a1020d7220 */ /* 0x000fe40000410000 */
[C---:B------:R-:W-:Y:S05]  /*f6a0*/  HMMA.16816.F32 R8, R152.reuse, R16, R8 ;  /* 0x000000109808723c */ /* 0x040fea0000001808 */
[C---:B------:R-:W-:Y:S02]  /*f6b0*/  FMUL.FTZ R14, R0.reuse, R162 ;  /* 0x000000a2000e7220 */ /* 0x040fe40000410000 */
[----:B------:R-:W-:Y:S02]  /*f6c0*/  FMUL.FTZ R15, R0, R163 ;  /* 0x000000a3000f7220 */ /* 0x000fe40000410000 */
[----:B------:R-:W-:Y:S03]  /*f6d0*/  LDSM.16.MT88.4 R160, [R197+0x7880] ;  /* 0x00788000c5a0783b */ /* 0x000fe60000004200 */
[C---:B------:R-:W-:Y:S02]  /*f6e0*/  FMUL.FTZ R16, R2.reuse, R136 ;  /* 0x0000008802107220 */ /* 0x040fe40000410000 */
[C---:B------:R-:W-:Y:S03]  /*f6f0*/  HMMA.16816.F32 R12, R152.reuse, R18, R12 ;  /* 0x00000012980c723c */ /* 0x040fe6000000180c */
[C---:B------:R-:W-:Y:S02]  /*f700*/  FMUL.FTZ R17, R2.reuse, R137 ;  /* 0x0000008902117220 */ /* 0x040fe40000410000 */
[----:B------:R-:W-:Y:S02]  /*f710*/  FMUL.FTZ R20, R2, R140 ;  /* 0x0000008c02147220 */ /* 0x000fe40000410000 */
[C---:B------:R-:W-:Y:S02]  /*f720*/  FMUL.FTZ R18, R0.reuse, R138 ;  /* 0x0000008a00127220 */ /* 0x040fe40000410000 */
[----:B------:R-:W-:Y:S02]  /*f730*/  FMUL.FTZ R19, R0, R139 ;  /* 0x0000008b00137220 */ /* 0x000fe40000410000 */
[----:B------:R-:W5:Y:S01]  /*f740*/  LDSM.16.MT88.4 R136, [R199+0x4080] ;  /* 0x00408000c788783b */ /* 0x000f620000004200 */
[----:B------:R-:W-:Y:S02]  /*f750*/  FMUL.FTZ R21, R2, R141 ;  /* 0x0000008d02157220 */ /* 0x000fe40000410000 */
[C---:B------:R-:W-:Y:S02]  /*f760*/  FMUL.FTZ R22, R0.reuse, R142 ;  /* 0x0000008e00167220 */ /* 0x040fe40000410000 */
[C---:B--2---:R-:W-:Y:S03]  /*f770*/  HMMA.16816.F32 R16, R152.reuse, R24, R16 ;  /* 0x000000189810723c */ /* 0x044fe60000001810 */
[----:B------:R-:W-:Y:S02]  /*f780*/  FMUL.FTZ R23, R0, R143 ;  /* 0x0000008f00177220 */ /* 0x000fe40000410000 */
[----:B------:R-:W2:Y:S01]  /*f790*/  LDSM.16.MT88.4 R140, [R197+0x5880] ;  /* 0x00588000c58c783b */ /* 0x000ea20000004200 */
[C---:B------:R-:W-:Y:S02]  /*f7a0*/  FMUL.FTZ R28, R2.reuse, R148 ;  /* 0x00000094021c7220 */ /* 0x040fe40000410000 */
[C---:B------:R-:W-:Y:S02]  /*f7b0*/  FMUL.FTZ R24, R2.reuse, R144 ;  /* 0x0000009002187220 */ /* 0x040fe40000410000 */
[C---:B------:R-:W-:Y:S03]  /*f7c0*/  HMMA.16816.F32 R20, R152.reuse, R26, R20 ;  /* 0x0000001a9814723c */ /* 0x040fe60000001814 */
[C---:B------:R-:W-:Y:S02]  /*f7d0*/  FMUL.FTZ R25, R2.reuse, R145 ;  /* 0x0000009102197220 */ /* 0x040fe40000410000 */
[----:B------:R-:W-:Y:S02]  /*f7e0*/  FMUL.FTZ R29, R2, R149 ;  /* 0x00000095021d7220 */ /* 0x000fe40000410000 */
[C---:B------:R-:W-:Y:S02]  /*f7f0*/  FMUL.FTZ R26, R0.reuse, R146 ;  /* 0x00000092001a7220 */ /* 0x040fe40000410000 */
[C---:B------:R-:W-:Y:S02]  /*f800*/  FMUL.FTZ R27, R0.reuse, R147 ;  /* 0x00000093001b7220 */ /* 0x040fe40000410000 */
[----:B------:R-:W2:Y:S01]  /*f810*/  LDSM.16.MT88.4 R144, [R198+0x5880] ;  /* 0x00588000c690783b */ /* 0x000ea20000004200 */
[C---:B------:R-:W-:Y:S02]  /*f820*/  FMUL.FTZ R30, R0.reuse, R150 ;  /* 0x00000096001e7220 */ /* 0x040fe40000410000 */
[----:B------:R-:W-:Y:S02]  /*f830*/  FMUL.FTZ R31, R0, R151 ;  /* 0x00000097001f7220 */ /* 0x000fe40000410000 */
[C---:B----4-:R-:W-:Y:S03]  /*f840*/  HMMA.16816.F32 R24, R152.reuse, R156, R24 ;  /* 0x0000009c9818723c */ /* 0x050fe60000001818 */
[----:B------:R-:W-:Y:S01]  /*f850*/  LDSM.16.MT88.4 R148, [R198+0x4880] ;  /* 0x00488000c694783b */ /* 0x000fe20000004200 */
[--C-:B-1----:R-:W-:Y:S02]  /*f860*/  FFMA.FTZ R3, R170, c[0x0][0x2d0], -R168.reuse ;  /* 0x0000b400aa037a23 */ /* 0x102fe400000108a8 */
[C---:B------:R-:W-:Y:S02]  /*f870*/  FMUL.FTZ R32, R2.reuse, R32 ;  /* 0x0000002002207220 */ /* 0x040fe40000410000 */
[C---:B------:R-:W-:Y:S01]  /*f880*/  HMMA.16816.F32 R28, R152.reuse, R158, R28 ;  /* 0x0000009e981c723c */ /* 0x040fe2000000181c */
[----:B------:R1:W-:Y:S02]  /*f890*/  MUFU.EX2 R193, R3 ;  /* 0x0000000300c17308 */ /* 0x0003e40000000800 */
[----:B------:R-:W-:Y:S01]  /*f8a0*/  LDSM.16.MT88.4 R156, [R199+0x4880] ;  /* 0x00488000c79c783b */ /* 0x000fe20000004200 */
[----:B------:R-:W-:Y:S02]  /*f8b0*/  FMUL.FTZ R33, R2, R33 ;  /* 0x0000002102217220 */ /* 0x000fe40000410000 */
[C---:B------:R-:W-:Y:S02]  /*f8c0*/  FMUL.FTZ R34, R0.reuse, R34 ;  /* 0x0000002200227220 */ /* 0x040fe40000410000 */
[----:B------:R-:W-:Y:S04]  /*f8d0*/  FMUL.FTZ R35, R0, R35 ;  /* 0x0000002300237220 */ /* 0x000fe80000410000 */
[C---:B------:R-:W-:Y:S02]  /*f8e0*/  FMUL.FTZ R36, R2.reuse, R36 ;  /* 0x0000002402247220 */ /* 0x040fe40000410000 */
[----:B------:R-:W-:Y:S01]  /*f8f0*/  FMUL.FTZ R37, R2, R37 ;  /* 0x0000002502257220 */ /* 0x000fe20000410000 */
[C---:B-----5:R-:W-:Y:S03]  /*f900*/  HMMA.16816.F32 R32, R152.reuse, R136, R32 ;  /* 0x000000889820723c */ /* 0x060fe60000001820 */
        /* <DEDUP_REMOVED lines=8> */
[--C-:B-1----:R-:W-:Y:S02]  /*f990*/  FFMA.FTZ R3, R172, c[0x0][0x2d0], -R168.reuse ;  /* 0x0000b400ac037a23 */ /* 0x102fe400000108a8 */
[C---:B------:R-:W-:Y:S02]  /*f9a0*/  FMUL.FTZ R44, R2.reuse, R44 ;  /* 0x0000002c022c7220 */ /* 0x040fe40000410000 */
[----:B------:R1:W-:Y:S01]  /*f9b0*/  MUFU.EX2 R192, R3 ;  /* 0x0000000300c07308 */ /* 0x0003e20000000800 */
[C---:B--2---:R-:W-:Y:S03]  /*f9c0*/  HMMA.16816.F32 R40, R152.reuse, R140, R40 ;  /* 0x0000008c9828723c */ /* 0x044fe60000001828 */
[----:B------:R-:W-:Y:S02]  /*f9d0*/  FMUL.FTZ R45, R2, R45 ;  /* 0x0000002d022d7220 */ /* 0x000fe40000410000 */
[C---:B------:R-:W-:Y:S02]  /*f9e0*/  FMUL.FTZ R46, R0.reuse, R46 ;  /* 0x0000002e002e7220 */ /* 0x040fe40000410000 */
[----:B------:R-:W-:Y:S02]  /*f9f0*/  FMUL.FTZ R47, R0, R47 ;  /* 0x0000002f002f7220 */ /* 0x000fe40000410000 */
[C---:B------:R-:W-:Y:S03]  /*fa00*/  FMUL.FTZ R48, R2.reuse, R48 ;  /* 0x0000003002307220 */ /* 0x040fe60000410000 */
[----:B------:R-:W-:Y:S02]  /*fa10*/  FMUL.FTZ R49, R2, R49 ;  /* 0x0000003102317220 */ /* 0x000fe40000410000 */
[C---:B------:R-:W-:Y:S01]  /*fa20*/  HMMA.16816.F32 R44, R152.reuse, R142, R44 ;  /* 0x0000008e982c723c */ /* 0x040fe2000000182c */
[----:B------:R-:W2:Y:S02]  /*fa30*/  LDSM.16.MT88.4 R140, [R199+0x5880] ;  /* 0x00588000c78c783b */ /* 0x000ea40000004200 */
[C---:B------:R-:W-:Y:S02]  /*fa40*/  FMUL.FTZ R50, R0.reuse, R50 ;  /* 0x0000003200327220 */ /* 0x040fe40000410000 */
[----:B------:R-:W-:Y:S02]  /*fa50*/  FMUL.FTZ R51, R0, R51 ;  /* 0x0000003300337220 */ /* 0x000fe40000410000 */
[C---:B------:R-:W-:Y:S02]  /*fa60*/  FMUL.FTZ R52, R2.reuse, R52 ;  /* 0x0000003402347220 */ /* 0x040fe40000410000 */
[--C-:B-1----:R-:W-:Y:S02]  /*fa70*/  FFMA.FTZ R3, R167, c[0x0][0x2d0], -R169.reuse ;  /* 0x0000b400a7037a23 */ /* 0x102fe400000108a9 */
[----:B------:R-:W-:Y:S01]  /*fa80*/  LDSM.16.MT88.4 R164, [R198+0x7880] ;  /* 0x00788000c6a4783b */ /* 0x000fe20000004200 */
[C---:B------:R-:W-:Y:S01]  /*fa90*/  HMMA.16816.F32 R48, R152.reuse, R144, R48 ;  /* 0x000000909830723c */ /* 0x040fe20000001830 */
[----:B------:R1:W-:Y:S02]  /*faa0*/  MUFU.EX2 R191, R3 ;  /* 0x0000000300bf7308 */ /* 0x0003e40000000800 */
        /* <DEDUP_REMOVED lines=9> */
[C---:B------:R-:W-:Y:S02]  /*fb40*/  FMUL.FTZ R60, R2.reuse, R60 ;  /* 0x0000003c023c7220 */ /* 0x040fe40000410000 */
[----:B------:R-:W-:Y:S03]  /*fb50*/  FMUL.FTZ R61, R2, R61 ;  /* 0x0000003d023d7220 */ /* 0x000fe60000410000 */
[C---:B----4-:R-:W-:Y:S03]  /*fb60*/  HMMA.16816.F32 R56, R152.reuse, R136, R56 ;  /* 0x000000889838723c */ /* 0x050fe60000001838 */
[C---:B------:R-:W-:Y:S02]  /*fb70*/  FMUL.FTZ R62, R0.reuse, R62 ;  /* 0x0000003e003e7220 */ /* 0x040fe40000410000 */
[----:B------:R-:W-:Y:S02]  /*fb80*/  FMUL.FTZ R63, R0, R63 ;  /* 0x0000003f003f7220 */ /* 0x000fe40000410000 */
[--C-:B-1----:R-:W-:Y:S02]  /*fb90*/  FFMA.FTZ R3, R171, c[0x0][0x2d0], -R169.reuse ;  /* 0x0000b400ab037a23 */ /* 0x102fe400000108a9 */
[C---:B------:R-:W-:Y:S02]  /*fba0*/  FMUL.FTZ R64, R2.reuse, R64 ;  /* 0x0000004002407220 */ /* 0x040fe40000410000 */
[----:B------:R1:W4:Y:S01]  /*fbb0*/  MUFU.EX2 R190, R3 ;  /* 0x0000000300be7308 */ /* 0x0003220000000800 */
[C---:B------:R-:W-:Y:S01]  /*fbc0*/  HMMA.16816.F32 R60, R152.reuse, R138, R60 ;  /* 0x0000008a983c723c */ /* 0x040fe2000000183c */
[----:B------:R-:W3:Y:S02]  /*fbd0*/  LDSM.16.MT88.4 R136, [R198+0x7080] ;  /* 0x00708000c688783b */ /* 0x000ee40000004200 */
[----:B------:R-:W-:Y:S02]  /*fbe0*/  FMUL.FTZ R65, R2, R65 ;  /* 0x0000004102417220 */ /* 0x000fe40000410000 */
[C---:B------:R-:W-:Y:S02]  /*fbf0*/  FMUL.FTZ R66, R0.reuse, R66 ;  /* 0x0000004200427220 */ /* 0x040fe40000410000 */
[----:B------:R-:W-:Y:S02]  /*fc00*/  FMUL.FTZ R67, R0, R67 ;  /* 0x0000004300437220 */ /* 0x000fe40000410000 */
[C---:B------:R-:W-:Y:S03]  /*fc10*/  FMUL.FTZ R68, R2.reuse, R68 ;  /* 0x0000004402447220 */ /* 0x040fe60000410000 */
[----:B------:R-:W-:Y:S02]  /*fc20*/  FMUL.FTZ R69, R2, R69 ;  /* 0x0000004502457220 */ /* 0x000fe40000410000 */
[C---:B--2---:R-:W-:Y:S03]  /*fc30*/  HMMA.16816.F32 R64, R152.reuse, R140, R64 ;  /* 0x0000008c9840723c */ /* 0x044fe60000001840 */
[C---:B------:R-:W-:Y:S02]  /*fc40*/  FMUL.FTZ R70, R0.reuse, R70 ;  /* 0x0000004600467220 */ /* 0x040fe40000410000 */
[----:B------:R-:W-:Y:S02]  /*fc50*/  FMUL.FTZ R71, R0, R71 ;  /* 0x0000004700477220 */ /* 0x000fe40000410000 */
[C---:B------:R-:W-:Y:S02]  /*fc60*/  FMUL.FTZ R72, R2.reuse, R72 ;  /* 0x0000004802487220 */ /* 0x040fe40000410000 */
[--C-:B-1----:R-:W-:Y:S03]  /*fc70*/  FFMA.FTZ R3, R173, c[0x0][0x2d0], -R169.reuse ;  /* 0x0000b400ad037a23 */ /* 0x102fe600000108a9 */
[C---:B------:R-:W-:Y:S01]  /*fc80*/  HMMA.16816.F32 R68, R152.reuse, R142, R68 ;  /* 0x0000008e9844723c */ /* 0x040fe20000001844 */
[----:B------:R-:W1:Y:S01]  /*fc90*/  LDSM.16.MT88.4 R140, [R200+0x7080] ;  /* 0x00708000c88c783b */ /* 0x000e620000004200 */
[----:B------:R2:W-:Y:S01]  /*fca0*/  MUFU.EX2 R189, R3 ;  /* 0x0000000300bd7308 */ /* 0x0005e20000000800 */
[----:B------:R-:W-:Y:S02]  /*fcb0*/  FMUL.FTZ R73, R2, R73 ;  /* 0x0000004902497220 */ /* 0x000fe40000410000 */
[C---:B------:R-:W-:Y:S02]  /*fcc0*/  FMUL.FTZ R74, R0.reuse, R74 ;  /* 0x0000004a004a7220 */ /* 0x040fe40000410000 */
[----:B------:R-:W-:Y:S02]  /*fcd0*/  FMUL.FTZ R75, R0, R75 ;  /* 0x0000004b004b7220 */ /* 0x000fe40000410000 */
[C---:B------:R-:W-:Y:S03]  /*fce0*/  FMUL.FTZ R76, R2.reuse, R76 ;  /* 0x0000004c024c7220 */ /* 0x040fe60000410000 */
[----:B------:R-:W-:Y:S02]  /*fcf0*/  FMUL.FTZ R77, R2, R77 ;  /* 0x0000004d024d7220 */ /* 0x000fe40000410000 */
        /* <DEDUP_REMOVED lines=9> */
[--C-:B--2---:R-:W-:Y:S02]  /*fd90*/  FFMA.FTZ R3, R174, c[0x0][0x2d0], -R169.reuse ;  /* 0x0000b400ae037a23 */ /* 0x104fe400000108a9 */
[C---:B------:R-:W-:Y:S02]  /*fda0*/  FMUL.FTZ R84, R2.reuse, R84 ;  /* 0x0000005402547220 */ /* 0x040fe40000410000 */
[----:B------:R2:W1:Y:S01]  /*fdb0*/  MUFU.EX2 R188, R3 ;  /* 0x0000000300bc7308 */ /* 0x0004620000000800 */
[C---:B---3--:R-:W-:Y:S03]  /*fdc0*/  HMMA.16816.F32 R80, R152.reuse, R136, R80 ;  /* 0x000000889850723c */ /* 0x048fe60000001850 */
[----:B------:R-:W-:Y:S02]  /*fdd0*/  FMUL.FTZ R85, R2, R85 ;  /* 0x0000005502557220 */ /* 0x000fe40000410000 */
[C---:B------:R-:W-:Y:S02]  /*fde0*/  FMUL.FTZ R86, R0.reuse, R86 ;  /* 0x0000005600567220 */ /* 0x040fe40000410000 */
[----:B------:R-:W-:Y:S02]  /*fdf0*/  FMUL.FTZ R87, R0, R87 ;  /* 0x0000005700577220 */ /* 0x000fe40000410000 */
[C---:B------:R-:W-:Y:S03]  /*fe00*/  FMUL.FTZ R88, R2.reuse, R88 ;  /* 0x0000005802587220 */ /* 0x040fe60000410000 */
[----:B------:R-:W-:Y:S02]  /*fe10*/  FMUL.FTZ R89, R2, R89 ;  /* 0x0000005902597220 */ /* 0x000fe40000410000 */
[C---:B------:R-:W-:Y:S01]  /*fe20*/  HMMA.16816.F32 R84, R152.reuse, R138, R84 ;  /* 0x0000008a9854723c */ /* 0x040fe20000001854 */
[----:B------:R-:W3:Y:S02]  /*fe30*/  LDSM.16.MT88.4 R136, [R197+0x8880] ;  /* 0x00888000c588783b */ /* 0x000ee40000004200 */
[C---:B------:R-:W-:Y:S02]  /*fe40*/  FMUL.FTZ R90, R0.reuse, R90 ;  /* 0x0000005a005a7220 */ /* 0x040fe40000410000 */
[----:B------:R-:W-:Y:S02]  /*fe50*/  FMUL.FTZ R91, R0, R91 ;  /* 0x0000005b005b7220 */ /* 0x000fe40000410000 */
[C---:B------:R-:W-:Y:S02]  /*fe60*/  FMUL.FTZ R92, R2.reuse, R92 ;  /* 0x0000005c025c7220 */ /* 0x040fe40000410000 */
[--C-:B--2---:R-:W-:Y:S02]  /*fe70*/  FFMA.FTZ R3, R175, c[0x0][0x2d0], -R168.reuse ;  /* 0x0000b400af037a23 */ /* 0x104fe400000108a8 */
[----:B------:R-:W-:Y:S01]  /*fe80*/  LDSM.16.MT88.4 R172, [R197+0x6880] ;  /* 0x00688000c5ac783b */ /* 0x000fe20000004200 */
[C---:B-1----:R-:W-:Y:S01]  /*fe90*/  HMMA.16816.F32 R88, R152.reuse, R140, R88 ;  /* 0x0000008c9858723c */ /* 0x042fe20000001858 */
[----:B------:R1:W2:Y:S02]  /*fea0*/  MUFU.EX2 R187, R3 ;  /* 0x0000000300bb7308 */ /* 0x0002a40000000800 */
        /* <DEDUP_REMOVED lines=10> */
[----:B------:R-:W-:Y:S03]  /*ff50*/  FMUL.FTZ R101, R2, R101 ;  /* 0x0000006502657220 */ /* 0x000fe60000410000 */
[C---:B-----5:R-:W-:Y:S03]  /*ff60*/  HMMA.16816.F32 R96, R152.reuse, R144, R96 ;  /* 0x000000909860723c */ /* 0x060fe60000001860 */
[C---:B------:R-:W-:Y:S02]  /*ff70*/  FMUL.FTZ R102, R0.reuse, R102 ;  /* 0x0000006600667220 */ /* 0x040fe40000410000 */
[----:B------:R-:W-:Y:S02]  /*ff80*/  FMUL.FTZ R103, R0, R103 ;  /* 0x0000006700677220 */ /* 0x000fe40000410000 */
[--C-:B-1----:R-:W-:Y:S02]  /*ff90*/  FFMA.FTZ R3, R178, c[0x0][0x2d0], -R168.reuse ;  /* 0x0000b400b2037a23 */ /* 0x102fe400000108a8 */
[C---:B------:R-:W-:Y:S02]  /*ffa0*/  FMUL.FTZ R104, R2.reuse, R104 ;  /* 0x0000006802687220 */ /* 0x040fe40000410000 */
[----:B------:R1:W-:Y:S01]  /*ffb0*/  MUFU.EX2 R186, R3 ;  /* 0x0000000300ba7308 */ /* 0x0003e20000000800 */
[C---:B------:R-:W-:Y:S01]  /*ffc0*/  HMMA.16816.F32 R100, R152.reuse, R146, R100 ;  /* 0x000000929864723c */ /* 0x040fe20000001864 */
[----:B------:R-:W5:Y:S02]  /*ffd0*/  LDSM.16.MT88.4 R144, [R200+0x8880] ;  /* 0x00888000c890783b */ /* 0x000f640000004200 */
[----:B------:R-:W-:Y:S02]  /*ffe0*/  FMUL.FTZ R105, R2, R105 ;  /* 0x0000006902697220 */ /* 0x000fe40000410000 */
[C---:B------:R-:W-:Y:S02]  /*fff0*/  FMUL.FTZ R106, R0.reuse, R106 ;  /* 0x0000006a006a7220 */ /* 0x040fe40000410000 */
[----:B------:R-:W-:Y:S02]  /*10000*/  FMUL.FTZ R107, R0, R107 ;  /* 0x0000006b006b7220 */ /* 0x000fe40000410000 */
[C---:B------:R-:W-:Y:S03]  /*10010*/  FMUL.FTZ R108, R2.reuse, R108 ;  /* 0x0000006c026c7220 */ /* 0x040fe60000410000 */
[----:B------:R-:W-:Y:S02]  /*10020*/  FMUL.FTZ R109, R2, R109 ;  /* 0x0000006d026d7220 */ /* 0x000fe40000410000 */
        /* <DEDUP_REMOVED lines=11> */
[C---:B--2---:R-:W-:Y:S03]  /*100e0*/  HMMA.16816.F32 R112, R152.reuse, R140, R112 ;  /* 0x0000008c9870723c */ /* 0x044fe60000001870 */
[C---:B------:R-:W-:Y:S02]  /*100f0*/  FMUL.FTZ R118, R0.reuse, R118 ;  /* 0x0000007600767220 */ /* 0x040fe40000410000 */
[----:B------:R-:W-:Y:S02]  /*10100*/  FMUL.FTZ R119, R0, R119 ;  /* 0x0000007700777220 */ /* 0x000fe40000410000 */
[C---:B------:R-:W-:Y:S02]  /*10110*/  FMUL.FTZ R120, R2.reuse, R120 ;  /* 0x0000007802787220 */ /* 0x040fe40000410000 */
[----:B------:R-:W-:Y:S03]  /*10120*/  FMUL.FTZ R121, R2, R121 ;  /* 0x0000007902797220 */ /* 0x000fe60000410000 */
        /* <DEDUP_REMOVED lines=17> */
[C---:B---3--:R-:W-:Y:S03]  /*10240*/  HMMA.16816.F32 R128, R152.reuse, R136, R128 ;  /* 0x000000889880723c */ /* 0x048fe60000001880 */
[C---:B------:R-:W-:Y:S02]  /*10250*/  FMUL.FTZ R134, R0.reuse, R134 ;  /* 0x0000008600867220 */ /* 0x040fe40000410000 */
[----:B------:R-:W-:Y:S02]  /*10260*/  FMUL.FTZ R135, R0, R135 ;  /* 0x0000008700877220 */ /* 0x000fe40000410000 */
[----:B------:R-:W-:Y:S01]  /*10270*/  F2FP.PACK_AB R136, R194, R195 ;  /* 0x000000c3c288723e */ /* 0x000fe200000000ff */
[--C-:B-1----:R-:W-:Y:S01]  /*10280*/  FFMA.FTZ R3, R180, c[0x0][0x2d0], -R168.reuse ;  /* 0x0000b400b4037a23 */ /* 0x102fe200000108a8 */
[----:B----4-:R-:W-:Y:S03]  /*10290*/  F2FP.PACK_AB R137, R190, R191 ;  /* 0x000000bfbe89723e */ /* 0x010fe600000000ff */
[----:B------:R-:W-:Y:S01]  /*102a0*/  HMMA.16816.F32 R132, R152, R138, R132 ;  /* 0x0000008a9884723c */ /* 0x000fe20000001884 */
[----:B------:R-:W1:Y:S01]  /*102b0*/  LDSM.16.MT88.4 R152, [R197+0x6080] ;  /* 0x00608000c598783b */ /* 0x000e620000004200 */
[----:B------:R3:W-:Y:S01]  /*102c0*/  MUFU.EX2 R185, R3 ;  /* 0x0000000300b97308 */ /* 0x0007e20000000800 */
[----:B------:R-:W-:Y:S02]  /*102d0*/  FFMA.FTZ R168, R182, c[0x0][0x2d0], -R168 ;  /* 0x0000b400b6a87a23 */ /* 0x000fe400000108a8 */
[----:B------:R-:W-:Y:S02]  /*102e0*/  FFMA.FTZ R2, R2, R230, R228 ;  /* 0x000000e602027223 */ /* 0x000fe400000100e4 */
[----:B------:R-:W-:Y:S02]  /*102f0*/  F2FP.PACK_AB R138, R192, R193 ;  /* 0x000000c1c08a723e */ /* 0x000fe400000000ff */
[----:B------:R-:W-:Y:S03]  /*10300*/  F2FP.PACK_AB R139, R188, R189 ;  /* 0x000000bdbc8b723e */ /* 0x000fe600000000ff */
[----:B------:R-:W-:Y:S04]  /*10310*/  MUFU.EX2 R184, R168 ;  /* 0x000000a800b87308 */ /* 0x000fe80000000800 */
[C---:B--2---:R-:W-:Y:S08]  /*10320*/  HMMA.16816.F32 R8, R136.reuse, R140, R8 ;  /* 0x0000008c8808723c */ /* 0x044ff00000001808 */
[C---:B------:R-:W-:Y:S01]  /*10330*/  HMMA.16816.F32 R12, R136.reuse, R142, R12 ;  /* 0x0000008e880c723c */ /* 0x040fe2000000180c */
[----:B------:R-:W2:Y:S03]  /*10340*/  LDSM.16.MT88.4 R140, [R198+0x6080] ;  /* 0x00608000c68c783b */ /* 0x000ea60000004200 */
[--C-:B---3--:R-:W-:Y:S04]  /*10350*/  FFMA.FTZ R3, R176, c[0x0][0x2d0], -R169.reuse ;  /* 0x0000b400b0037a23 */ /* 0x108fe800000108a9 */
[C---:B------:R-:W-:Y:S01]  /*10360*/  HMMA.16816.F32 R16, R136.reuse, R148, R16 ;  /* 0x000000948810723c */ /* 0x040fe20000001810 */
[----:B------:R3:W4:Y:S07]  /*10370*/  MUFU.EX2 R183, R3 ;  /* 0x0000000300b77308 */ /* 0x00072e0000000800 */
[C---:B------:R-:W-:Y:S01]  /*10380*/  HMMA.16816.F32 R20, R136.reuse, R150, R20 ;  /* 0x000000968814723c */ /* 0x040fe20000001814 */
[----:B------:R-:W-:Y:S07]  /*10390*/  LDSM.16.MT88.4 R148, [R199+0x6080] ;  /* 0x00608000c794783b */ /* 0x000fee0000004200 */
[C---:B-----5:R-:W-:Y:S08]  /*103a0*/  HMMA.16816.F32 R24, R136.reuse, R144, R24 ;  /* 0x000000908818723c */ /* 0x060ff00000001818 */
[C---:B------:R-:W-:Y:S01]  /*103b0*/  HMMA.16816.F32 R28, R136.reuse, R146, R28 ;  /* 0x00000092881c723c */ /* 0x040fe2000000181c */
[----:B------:R-:W5:Y:S03]  /*103c0*/  LDSM.16.MT88.4 R144, [R200+0x6080] ;  /* 0x00608000c890783b */ /* 0x000f660000004200 */
[--C-:B---3--:R-:W-:Y:S04]  /*103d0*/  FFMA.FTZ R3, R177, c[0x0][0x2d0], -R169.reuse ;  /* 0x0000b400b1037a23 */ /* 0x108fe800000108a9 */
[C---:B------:R-:W-:Y:S01]  /*103e0*/  HMMA.16816.F32 R32, R136.reuse, R156, R32 ;  /* 0x0000009c8820723c */ /* 0x040fe20000001820 */
[----:B------:R3:W2:Y:S07]  /*103f0*/  MUFU.EX2 R182, R3 ;  /* 0x0000000300b67308 */ /* 0x0006ae0000000800 */
[C---:B------:R-:W-:Y:S01]  /*10400*/  HMMA.16816.F32 R36, R136.reuse, R158, R36 ;  /* 0x0000009e8824723c */ /* 0x040fe20000001824 */
[----:B------:R-:W4:Y:S07]  /*10410*/  LDSM.16.MT88.4 R156, [R200+0x7880] ;  /* 0x00788000c89c783b */ /* 0x000f2e0000004200 */
[C---:B-1----:R-:W-:Y:S08]  /*10420*/  HMMA.16816.F32 R40, R136.reuse, R152, R40 ;  /* 0x000000988828723c */ /* 0x042ff00000001828 */
[C---:B------:R-:W-:Y:S01]  /*10430*/  HMMA.16816.F32 R44, R136.reuse, R154, R44 ;  /* 0x0000009a882c723c */ /* 0x040fe2000000182c */
[----:B------:R-:W1:Y:S03]  /*10440*/  LDSM.16.MT88.4 R152, [R199+0x7880] ;  /* 0x00788000c798783b */ /* 0x000e660000004200 */
[--C-:B---3--:R-:W-:Y:S04]  /*10450*/  FFMA.FTZ R3, R179, c[0x0][0x2d0], -R169.reuse ;  /* 0x0000b400b3037a23 */ /* 0x108fe800000108a9 */
[C---:B--2---:R-:W-:Y:S01]  /*10460*/  HMMA.16816.F32 R48, R136.reuse, R140, R48 ;  /* 0x0000008c8830723c */ /* 0x044fe20000001830 */
[----:B------:R-:W-:Y:S01]  /*10470*/  LDSM.16.MT88.4 R176, [R198+0x6880] ;  /* 0x00688000c6b0783b */ /* 0x000fe20000004200 */
[----:B------:R2:W3:Y:S06]  /*10480*/  MUFU.EX2 R180, R3 ;  /* 0x0000000300b47308 */ /* 0x0004ec0000000800 */
[C---:B------:R-:W-:Y:S01]  /*10490*/  HMMA.16816.F32 R52, R136.reuse, R142, R52 ;  /* 0x0000008e8834723c */ /* 0x040fe20000001834 */
[----:B------:R-:W1:Y:S07]  /*104a0*/  LDSM.16.MT88.4 R140, [R197+0x9080] ;  /* 0x00908000c58c783b */ /* 0x000e6e0000004200 */
[C---:B-----5:R-:W-:Y:S08]  /*104b0*/  HMMA.16816.F32 R56, R136.reuse, R144, R56 ;  /* 0x000000908838723c */ /* 0x060ff00000001838 */
[C---:B------:R-:W-:Y:S01]  /*104c0*/  HMMA.16816.F32 R60, R136.reuse, R146, R60 ;  /* 0x00000092883c723c */ /* 0x040fe2000000183c */
[----:B------:R-:W5:Y:S03]  /*104d0*/  LDSM.16.MT88.4 R144, [R198+0x9080] ;  /* 0x00908000c690783b */ /* 0x000f660000004200 */
[----:B--2---:R-:W-:Y:S04]  /*104e0*/  FFMA.FTZ R3, R181, c[0x0][0x2d0], -R169 ;  /* 0x0000b400b5037a23 */ /* 0x004fe800000108a9 */
[C---:B------:R-:W-:Y:S01]  /*104f0*/  HMMA.16816.F32 R64, R136.reuse, R148, R64 ;  /* 0x000000948840723c */ /* 0x040fe20000001840 */
[----:B------:R-:W-:Y:S01]  /*10500*/  LDSM.16.MT88.4 R168, [R199+0x5080] ;  /* 0x00508000c7a8783b */ /* 0x000fe20000004200 */
[----:B------:R2:W1:Y:S06]  /*10510*/  MUFU.EX2 R7, R3 ;  /* 0x0000000300077308 */ /* 0x00046c0000000800 */
[C---:B------:R-:W-:Y:S01]  /*10520*/  HMMA.16816.F32 R68, R136.reuse, R150, R68 ;  /* 0x000000968844723c */ /* 0x040fe20000001844 */
[----:B------:R-:W1:Y:S07]  /*10530*/  LDSM.16.MT88.4 R148, [R200+0x9080] ;  /* 0x00908000c894783b */ /* 0x000e6e0000004200 */
[C---:B------:R-:W-:Y:S08]  /*10540*/  HMMA.16816.F32 R72, R136.reuse, R160, R72 ;  /* 0x000000a08848723c */ /* 0x040ff00000001848 */
[C---:B------:R-:W-:Y:S01]  /*10550*/  HMMA.16816.F32 R76, R136.reuse, R162, R76 ;  /* 0x000000a2884c723c */ /* 0x040fe2000000184c */
[----:B------:R-:W-:Y:S03]  /*10560*/  LDSM.16.MT88.4 R160, [R197+0x5080] ;  /* 0x00508000c5a0783b */ /* 0x000fe60000004200 */
[----:B--2---:R-:W-:Y:S02]  /*10570*/  FFMA.FTZ R3, R0, R229, R224 ;  /* 0x000000e500037223 */ /* 0x004fe400000100e0 */
[----:B------:R-:W-:Y:S02]  /*10580*/  FADD.FTZ R0, R227, R2 ;  /* 0x00000002e3007221 */ /* 0x000fe40000010000 */
        /* <DEDUP_REMOVED lines=10> */
[C---:B------:R-:W-:Y:S04]  /*10630*/  HMMA.16816.F32 R92, R136.reuse, R158, R92 ;  /* 0x0000009e885c723c */ /* 0x040fe8000000185c */
[----:B------:R-:W-:Y:S02]  /*10640*/  FADD.FTZ R2, R191, R2 ;  /* 0x00000002bf027221 */ /* 0x000fe40000010000 */
[----:B------:R-:W-:Y:S02]  /*10650*/  FADD.FTZ R0, R194, R0 ;  /* 0x00000000c2007221 */ /* 0x000fe40000010000 */
[C---:B-1----:R-:W-:Y:S04]  /*10660*/  HMMA.16816.F32 R96, R136.reuse, R152, R96 ;  /* 0x000000988860723c */ /* 0x042fe80000001860 */
[----:B------:R-:W-:Y:S02]  /*10670*/  FADD.FTZ R2, R190, R2 ;  /* 0x00000002be027221 */ /* 0x000fe40000010000 */
[----:B------:R-:W-:Y:S02]  /*10680*/  FADD.FTZ R0, R193, R0 ;  /* 0x00000000c1007221 */ /* 0x000fe40000010000 */
[C---:B------:R-:W-:Y:S01]  /*10690*/  HMMA.16816.F32 R100, R136.reuse, R154, R100 ;  /* 0x0000009a8864723c */ /* 0x040fe20000001864 */
[----:B------:R-:W1:Y:S03]  /*106a0*/  LDSM.16.MT88.4 R152, [R199+0x9080] ;  /* 0x00908000c798783b */ /* 0x000e660000004200 */
[----:B------:R-:W-:Y:S02]  /*106b0*/  FADD.FTZ R2, R189, R2 ;  /* 0x00000002bd027221 */ /* 0x000fe40000010000 */
[----:B------:R-:W-:Y:S02]  /*106c0*/  FADD.FTZ R0, R192, R0 ;  /* 0x00000000c0007221 */ /* 0x000fe40000010000 */
[C---:B------:R-:W-:Y:S04]  /*106d0*/  HMMA.16816.F32 R104, R136.reuse, R140, R104 ;  /* 0x0000008c8868723c */ /* 0x040fe80000001868 */
[----:B------:R-:W-:Y:S02]  /*106e0*/  FADD.FTZ R2, R188, R2 ;  /* 0x00000002bc027221 */ /* 0x000fe40000010000 */
[----:B------:R-:W-:Y:S02]  /*106f0*/  FADD.FTZ R0, R187, R0 ;  /* 0x00000000bb007221 */ /* 0x000fe40000010000 */
[C---:B------:R-:W-:Y:S01]  /*10700*/  HMMA.16816.F32 R108, R136.reuse, R142, R108 ;  /* 0x0000008e886c723c */ /* 0x040fe2000000186c */
[----:B------:R-:W2:Y:S03]  /*10710*/  LDSM.16.MT88.4 R140, [R198+0x5080] ;  /* 0x00508000c68c783b */ /* 0x000ea60000004200 */
[----:B------:R-:W-:Y:S02]  /*10720*/  FADD.FTZ R3, R183, R2 ;  /* 0x00000002b7037221 */ /* 0x000fe40000010000 */
[----:B------:R-:W-:Y:S02]  /*10730*/  FADD.FTZ R2, R186, R0 ;  /* 0x00000000ba027221 */ /* 0x000fe40000010000 */
[C---:B-----5:R-:W-:Y:S04]  /*10740*/  HMMA.16816.F32 R112, R136.reuse, R144, R112 ;  /* 0x000000908870723c */ /* 0x060fe80000001870 */
[----:B------:R-:W-:Y:S02]  /*10750*/  FADD.FTZ R0, R182, R3 ;  /* 0x00000003b6007221 */ /* 0x000fe40000010000 */
[----:B------:R-:W-:Y:S02]  /*10760*/  FADD.FTZ R2, R185, R2 ;  /* 0x00000002b9027221 */ /* 0x000fe40000010000 */
[C---:B------:R-:W-:Y:S04]  /*10770*/  HMMA.16816.F32 R116, R136.reuse, R146, R116 ;  /* 0x000000928874723c */ /* 0x040fe80000001874 */
[----:B---3--:R-:W-:Y:S02]  /*10780*/  FADD.FTZ R0, R180, R0 ;  /* 0x00000000b4007221 */ /* 0x008fe40000010000 */
[----:B------:R-:W-:Y:S02]  /*10790*/  FADD.FTZ R230, R184, R2 ;  /* 0x00000002b8e67221 */ /* 0x000fe40000010000 */
[C---:B------:R-:W-:Y:S04]  /*107a0*/  HMMA.16816.F32 R120, R136.reuse, R148, R120 ;  /* 0x000000948878723c */ /* 0x040fe80000001878 */
[C---:B------:R-:W-:Y:S01]  /*107b0*/  FADD.FTZ R229, R7.reuse, R0 ;  /* 0x0000000007e57221 */ /* 0x040fe20000010000 */
[----:B------:R-:W-:Y:S03]  /*107c0*/  IADD3 R0, R218, -0x1, RZ ;  /* 0xffffffffda007810 */ /* 0x000fe60007ffe0ff */
[C---:B------:R-:W-:Y:S04]  /*107d0*/  HMMA.16816.F32 R124, R136.reuse, R150, R124 ;  /* 0x00000096887c723c */ /* 0x040fe8000000187c */
[----:B------:R-:W-:Y:S04]  /*107e0*/  MOV R218, R0 ;  /* 0x0000000000da7202 */ /* 0x000fe80000000f00 */
[C---:B-1----:R-:W-:Y:S07]  /*107f0*/  HMMA.16816.F32 R128, R136.reuse, R152, R128 ;  /* 0x000000988880723c */ /* 0x042fee0000001880 */
[----:B------:R-:W-:Y:S01]  /*10800*/  F2FP.PACK_AB R152, R186, R187 ;  /* 0x000000bbba98723e */ /* 0x000fe200000000ff */
[----:B------:R-:W-:Y:S04]  /*10810*/  HMMA.16816.F32 R132, R136, R154, R132 ;  /* 0x0000009a8884723c */ /* 0x000fe80000001884 */
[----:B------:R-:W-:Y:S03]  /*10820*/  F2FP.PACK_AB R153, R182, R183 ;  /* 0x000000b7b699723e */ /* 0x000fe600000000ff */
[----:B------:R-:W-:Y:S02]  /*10830*/  F2FP.PACK_AB R154, R184, R185 ;  /* 0x000000b9b89a723e */ /* 0x000fe400000000ff */
[----:B------:R-:W-:Y:S03]  /*10840*/  F2FP.PACK_AB R155, R7, R180 ;  /* 0x000000b4079b723e */ /* 0x000fe600000000ff */
[----:B------:R-:W-:Y:S04]  /*10850*/  MOV R7, R4 ;  /* 0x0000000400077202 */ /* 0x000fe80000000f00 */
[C---:B------:R-:W-:Y:S01]  /*10860*/  HMMA.16816.F32 R156, R152.reuse, R160, R8 ;  /* 0x000000a0989c723c */ /* 0x040fe20000001808 */
[----:B------:R-:W1:Y:S07]  /*10870*/  LDSM.16.MT88.4 R8, [R200+0x6880] ;  /* 0x00688000c808783b */ /* 0x000e6e0000004200 */
[C---:B------:R-:W-:Y:S01]  /*10880*/  HMMA.16816.F32 R160, R152.reuse, R162, R12 ;  /* 0x000000a298a0723c */ /* 0x040fe2000000180c */
[----:B------:R-:W3:Y:S07]  /*10890*/  LDSM.16.MT88.4 R12, [R199+0x6880] ;  /* 0x00688000c70c783b */ /* 0x000eee0000004200 */
[C---:B--2---:R-:W-:Y:S01]  /*108a0*/  HMMA.16816.F32 R136, R152.reuse, R140, R16 ;  /* 0x0000008c9888723c */ /* 0x044fe20000001810 */
[----:B------:R-:W2:Y:S07]  /*108b0*/  LDSM.16.MT88.4 R16, [R197+0x8080] ;  /* 0x00808000c510783b */ /* 0x000eae0000004200 */
[C---:B------:R-:W-:Y:S01]  /*108c0*/  HMMA.16816.F32 R140, R152.reuse, R142, R20 ;  /* 0x0000008e988c723c */ /* 0x040fe20000001814 */
[----:B------:R-:W4:Y:S07]  /*108d0*/  LDSM.16.MT88.4 R20, [R198+0x8080] ;  /* 0x00808000c614783b */ /* 0x000f2e0000004200 */
[C---:B------:R-:W-:Y:S01]  /*108e0*/  HMMA.16816.F32 R144, R152.reuse, R164, R24 ;  /* 0x000000a49890723c */ /* 0x040fe20000001818 */
[----:B------:R-:W5:Y:S07]  /*108f0*/  LDSM.16.MT88.4 R24, [R200+0x8080] ;  /* 0x00808000c818783b */ /* 0x000f6e0000004200 */
[C---:B------:R-:W-:Y:S01]  /*10900*/  HMMA.16816.F32 R148, R152.reuse, R166, R28 ;  /* 0x000000a69894723c */ /* 0x040fe2000000181c */
[----:B------:R-:W1:Y:S07]  /*10910*/  LDSM.16.MT88.4 R28, [R199+0x8080] ;  /* 0x00808000c71c783b */ /* 0x000e6e0000004200 */
[C---:B------:R-:W-:Y:S01]  /*10920*/  HMMA.16816.F32 R32, R152.reuse, R168, R32 ;  /* 0x000000a89820723c */ /* 0x040fe20000001820 */
[----:B------:R-:W1:Y:S07]  /*10930*/  LDSM.16.MT88.4 R164, [R197+0x9880] ;  /* 0x00988000c5a4783b */ /* 0x000e6e0000004200 */
        /* <DEDUP_REMOVED lines=14> */
[C---:B----4-:R-:W-:Y:S08]  /*10a20*/  HMMA.16816.F32 R80, R152.reuse, R20, R80 ;  /* 0x000000149850723c */ /* 0x050ff00000001850 */
[C---:B------:R-:W-:Y:S08]  /*10a30*/  HMMA.16816.F32 R84, R152.reuse, R22, R84 ;  /* 0x000000169854723c */ /* 0x040ff00000001854 */
[C---:B-----5:R-:W-:Y:S08]  /*10a40*/  HMMA.16816.F32 R88, R152.reuse, R24, R88 ;  /* 0x000000189858723c */ /* 0x060ff00000001858 */
[C---:B------:R-:W-:Y:S08]  /*10a50*/  HMMA.16816.F32 R92, R152.reuse, R26, R92 ;  /* 0x0000001a985c723c */ /* 0x040ff0000000185c */
[C---:B------:R-:W-:Y:S08]  /*10a60*/  HMMA.16816.F32 R96, R152.reuse, R28, R96 ;  /* 0x0000001c9860723c */ /* 0x040ff00000001860 */
[C---:B------:R-:W-:Y:S08]  /*10a70*/  HMMA.16816.F32 R100, R152.reuse, R30, R100 ;  /* 0x0000001e9864723c */ /* 0x040ff00000001864 */
[C---:B------:R-:W-:Y:S08]  /*10a80*/  HMMA.16816.F32 R104, R152.reuse, R164, R104 ;  /* 0x000000a49868723c */ /* 0x040ff00000001868 */
[C---:B------:R-:W-:Y:S08]  /*10a90*/  HMMA.16816.F32 R108, R152.reuse, R166, R108 ;  /* 0x000000a6986c723c */ /* 0x040ff0000000186c */
[C---:B-1----:R-:W-:Y:S08]  /*10aa0*/  HMMA.16816.F32 R112, R152.reuse, R8, R112 ;  /* 0x000000089870723c */ /* 0x042ff00000001870 */
[C---:B------:R-:W-:Y:S08]  /*10ab0*/  HMMA.16816.F32 R116, R152.reuse, R10, R116 ;  /* 0x0000000a9874723c */ /* 0x040ff00000001874 */
[C---:B---3--:R-:W-:Y:S08]  /*10ac0*/  HMMA.16816.F32 R120, R152.reuse, R12, R120 ;  /* 0x0000000c9878723c */ /* 0x048ff00000001878 */
[C---:B------:R-:W-:Y:S08]  /*10ad0*/  HMMA.16816.F32 R124, R152.reuse, R14, R124 ;  /* 0x0000000e987c723c */ /* 0x040ff0000000187c */
[C---:B--2---:R-:W-:Y:S08]  /*10ae0*/  HMMA.16816.F32 R128, R152.reuse, R16, R128 ;  /* 0x000000109880723c */ /* 0x044ff00000001880 */
[----:B------:R-:W-:Y:S07]  /*10af0*/  HMMA.16816.F32 R132, R152, R18, R132 ;  /* 0x000000129884723c */ /* 0x000fee0000001884 */
[----:B------:R-:W-:Y:S01]  /*10b00*/  MOV R152, R6 ;  /* 0x0000000600987202 */ /* 0x000fe20000000f00 */
[----:B------:R-:W-:-:S05]  /*10b10*/  @P0 BRA `(.L_x_1246) ;  /* 0xffffc64000000947 */ /* 0x000fca000383ffff */
[----:B------:R-:W2:Y:S01]  /*10b20*/  LDL R3, [R1+0x4] ;  /* 0x0000040001037983 */ /* 0x000ea20000100800 */
[----:B------:R-:W-:Y:S01]  /*10b30*/  IMAD.MOV.U32 R7, RZ, RZ, R4 ;  /* 0x000000ffff077224 */ /* 0x000fe200078e0004 */
[----:B------:R-:W-:Y:S01]  /*10b40*/  MOV R218, R0 ;  /* 0x0000000000da7202 */ /* 0x000fe20000000f00 */
[----:B------:R-:W-:Y:S01]  /*10b50*/  IMAD.MOV.U32 R152, RZ, RZ, R6 ;  /* 0x000000ffff987224 */ /* 0x000fe200078e0006 */
[----:B--2---:R-:W-:-:S07]  /*10b60*/  SHF.L.U32 R3, R3, 0x7, RZ ;  /* 0x0000000703037819 */ /* 0x004fce00000006ff */
.L_x_1223:
[----:B------:R-:W2:Y:S04]  /*10b70*/  LDL R2, [R1+0x64] ;  /* 0x0000640001027983 */ /* 0x000ea80000100800 */
[----:B------:R-:W3:Y:S01]  /*10b80*/  LDL R4, [R1+0x58] ;  /* 0x0000580001047983 */ /* 0x000ee20000100800 */
[----:B------:R-:W-:Y:S01]  /*10b90*/  IMAD.MOV.U32 R227, RZ, RZ, 0x1 ;  /* 0x00000001ffe37424 */ /* 0x000fe200078e00ff */
[----:B------:R-:W-:-:S02]  /*10ba0*/  IADD3 R3, R3, 0x7f, RZ ;  /* 0x0000007f03037810 */ /* 0x000fc40007ffe0ff */
[----:B------:R-:W-:Y:S02]  /*10bb0*/  LOP3.LUT R208, R208, 0xffffdfff, RZ, 0xc0, !PT ;  /* 0xffffdfffd0d07812 */ /* 0x000fe400078ec0ff */
[----:B------:R-:W-:-:S13]  /*10bc0*/  ISETP.NE.AND P0, PT, R227, c[0x0][0x2c4], PT ;  /* 0x0000b100e3007a0c */ /* 0x000fda0003f05270 */
[----:B------:R-:W-:Y:S01]  /*10bd0*/  @P0 IMAD.HI.U32 R0, R3, c[0x0][0x2c8], RZ ;  /* 0x0000b20003000a27 */ /* 0x000fe200078e00ff */
[----:B------:R-:W-:-:S04]  /*10be0*/  @P0 LOP3.LUT R208, R208, 0x2000, RZ, 0xfc, !PT ;  /* 0x00002000d0d00812 */ /* 0x000fc800078efcff */
[----:B------:R-:W-:Y:S02]  /*10bf0*/  @P0 SHF.R.U32.HI R3, RZ, c[0x0][0x2cc], R0 ;  /* 0x0000b300ff030a19 */ /* 0x000fe40000011600 */
[----:B------:R-:W-:Y:S02]  /*10c00*/  ISETP.LE.AND P0, PT, R227, c[0x0][0x32c], PT ;  /* 0x0000cb00e3007a0c */ /* 0x000fe40003f03270 */
[----:B------:R-:W-:-:S11]  /*10c10*/  LOP3.LUT R208, R208, 0xffffefff, RZ, 0xc0, !PT ;  /* 0xffffefffd0d07812 */ /* 0x000fd600078ec0ff */
[----:B------:R-:W-:Y:S02]  /*10c20*/  @P0 LOP3.LUT R208, R208, 0x1000, RZ, 0xfc, !PT ;  /* 0x00001000d0d00812 */ /* 0x000fe400078efcff */
[----:B--2---:R-:W-:-:S05]  /*10c30*/  IADD3 R3, R3, 0x1, R2 ;  /* 0x0000000103037810 */ /* 0x004fca0007ffe002 */
[----:B---3--:R-:W-:-:S05]  /*10c40*/  IMAD.IADD R3, R3, 0x1, -R4 ;  /* 0x0000000103037824 */ /* 0x008fca00078e0a04 */
[----:B------:R-:W-:Y:S01]  /*10c50*/  IADD3 R2, R3, -c[0x0][0x324], RZ ;  /* 0x8000c90003027a10 */ /* 0x000fe20007ffe0ff */
[----:B------:R-:W-:Y:S05]  /*10c60*/  @!P0 BRA `(.L_x_1247) ;  /* 0x0000010000008947 */ /* 0x000fea0003800000 */
[----:B------:R-:W-:Y:S01]  /*10c70*/  MOV R0, R3 ;  /* 0x0000000300007202 */ /* 0x000fe20000000f00 */
        /* <DEDUP_REMOVED lines=9> */
.L_x_1249:
[----:B------:R-:W-:-:S13]  /*10d10*/  ISETP.NE.AND P0, PT, R227, c[0x0][0x32c], PT ;  /* 0x0000cb00e3007a0c */ /* 0x000fda0003f05270 */
[----:B------:R-:W-:-:S05]  /*10d20*/  @P0 IMAD.HI.U32 R3, R0, c[0x0][0x330], RZ ;  /* 0x0000cc0000030a27 */ /* 0x000fca00078e00ff */
[----:B------:R-:W-:Y:S02]  /*10d30*/  @P0 SHF.R.U32.HI R0, RZ, c[0x0][0x334], R3 ;  /* 0x0000cd00ff000a19 */ /* 0x000fe40000011603 */
.L_x_1250:
[----:B------:R-:W-:Y:S05]  /*10d40*/  BSYNC B0 ;  /* 0x0000000000007941 */ /* 0x000fea0003800000 */
.L_x_1248:
[----:B------:R-:W-:-:S05]  /*10d50*/  IMAD R0, R0, c[0x0][0x32c], RZ ;  /* 0x0000cb0000007a24 */ /* 0x000fca00078e02ff */
[----:B------:R-:W-:-:S04]  /*10d60*/  IMNMX R2, R2, R0, !PT ;  /* 0x0000000002027217 */ /* 0x000fc80007800200 */
.L_x_1247:
[----:B------:R-:W-:-:S05]  /*10d70*/  IADD3 R2, R2, 0x2f, RZ ;  /* 0x0000002f02027810 */ /* 0x000fca0007ffe0ff */
        /* <DEDUP_REMOVED lines=8> */
[C---:B------:R-:W-:Y:S01]  /*10e00*/  IADD3 R2, R219.reuse, 0x80, RZ ;  /* 0x00000080db027810 */ /* 0x040fe20007ffe0ff */
[----:B------:R-:W-:Y:S01]  /*10e10*/  IMAD.SHL.U32 R214, R248, 0x2, RZ ;  /* 0x00000002f8d67824 */ /* 0x000fe200078e00ff */
[----:B------:R-:W-:Y:S01]  /*10e20*/  IADD3 R0, R219, 0x40, RZ ;  /* 0x00000040db007810 */ /* 0x000fe20007ffe0ff */
[----:B------:R-:W-:Y:S01]  /*10e30*/  IMAD.SHL.U32 R212, R247, 0x2, RZ ;  /* 0x00000002f7d47824 */ /* 0x000fe200078e00ff */
[----:B------:R-:W-:Y:S01]  /*10e40*/  SHF.L.U64.HI R216, R219, 0x1, R3 ;  /* 0x00000001dbd87819 */ /* 0x000fe20000010203 */
[----:B------:R-:W-:Y:S01]  /*10e50*/  IMAD.SHL.U32 R210, R246, 0x2, RZ ;  /* 0x00000002f6d27824 */ /* 0x000fe200078e00ff */
[----:B------:R-:W-:Y:S02]  /*10e60*/  ISETP.GE.AND P4, PT, R2, c[0x0][0x1d4], PT ;  /* 0x0000750002007a0c */ /* 0x000fe40003f86270 */
[----:B------:R-:W-:-:S02]  /*10e70*/  ISETP.GE.AND P3, PT, R0, c[0x0][0x1d4], PT ;  /* 0x0000750000007a0c */ /* 0x000fc40003f66270 */
[----:B------:R-:W-:Y:S02]  /*10e80*/  SHF.L.U64.HI R215, R248, 0x1, R251 ;  /* 0x00000001f8d77819 */ /* 0x000fe400000102fb */
[----:B------:R-:W-:Y:S02]  /*10e90*/  SHF.L.U64.HI R213, R247, 0x1, R250 ;  /* 0x00000001f7d57819 */ /* 0x000fe400000102fa */
[----:B------:R-:W-:Y:S02]  /*10ea0*/  SHF.L.U64.HI R211, R246, 0x1, R249 ;  /* 0x00000001f6d37819 */ /* 0x000fe400000102f9 */
[----:B------:R-:W-:Y:S02]  /*10eb0*/  ISETP.GE.AND P2, PT, R219, c[0x0][0x1d4], PT ;  /* 0x00007500db007a0c */ /* 0x000fe40003f46270 */
.L_x_1264:
[----:B------:R-:W-:Y:S04]  /*10ec0*/  DEPBAR.LE SB0, 0x0 ;  /* 0x000080000000791a */ /* 0x000fe80000000000 */
[----:B------:R-:W-:Y:S01]  /*10ed0*/  WARPSYNC 0xffffffff ;  /* 0xffffffff00007948 */ /* 0x000fe20003800000 */
[----:B------:R-:W-:Y:S01]  /*10ee0*/  BAR.SYNC.DEFER_BLOCKING 0x0 ;  /* 0x0000000000007b1d */ /* 0x000fe20000010000 */
[----:B------:R-:W-:Y:S02]  /*10ef0*/  ISETP.GT.AND P0, PT, R233, R218, PT ;  /* 0x000000dae900720c */ /* 0x000fe40003f04270 */
[----:B------:R-:W-:Y:S03]  /*10f00*/  MOV R6, R152 ;  /* 0x0000009800067202 */ /* 0x000fe60000000f00 */
        /* <DEDUP_REMOVED lines=27> */
.L_x_1338:
[----:B------:R-:W-:-:S05]  /*110c0*/  BRA.DIV ~URZ, `(.L_x_1255) ;  /* 0x0000a7827f007947 */ /* 0x000fca000b800000 */
[----:B------:R4:W3:Y:S02]  /*110d0*/  SHFL.IDX PT, R0, R19, RZ, 0x181f ;  /* 0x00181fff13007589 */ /* 0x0008e400000e0000 */
.L_x_1339:
[----:B---3--:R-:W-:Y:S02]  /*110e0*/  IADD3 R16, P0, R0, R222, RZ ;  /* 0x000000de00107210 */ /* 0x008fe40007f1e0ff */
[----:B------:R-:W-:Y:S02]  /*110f0*/  IADD3 R24, R219, 0xc0, RZ ;  /* 0x000000c0db187810 */ /* 0x000fe40007ffe0ff */
[----:B------:R-:W-:Y:S01]  /*11100*/  LOP3.LUT P1, RZ, R208, 0x800, RZ, 0xc0, !PT ;  /* 0x00000800d0ff7812 */ /* 0x000fe2000782c0ff */
[----:B------:R-:W-:Y:S01]  /*11110*/  IMAD.X R17, R4, 0x1, R216, P0 ;  /* 0x0000000104117824 */ /* 0x000fe200000e06d8 */
[----:B------:R-:W-:Y:S02]  /*11120*/  IADD3 R10, P0, R0, R214, RZ ;  /* 0x000000d6000a7210 */ /* 0x000fe40007f1e0ff */
[----:B------:R-:W-:Y:S02]  /*11130*/  ISETP.GE.AND P5, PT, R24, c[0x0][0x1d4], PT ;  /* 0x0000750018007a0c */ /* 0x000fe40003fa6270 */
        /* <DEDUP_REMOVED lines=11> */
[----:B------:R3:W-:Y:S01]  /*111f0*/  LDGSTS.E.BYPASS.LTC128B.128 [R209+0x8880], [R2.64], !P5 ;  /* 0x0888000002d17fae */ /* 0x0007e2000e901d4e */
[----:B------:R-:W-:-:S05]  /*11200*/  @P1 BRA `(.L_x_1253) ;  /* 0x0000014000001947 */ /* 0x000fca0003800000 */
[----:B------:R-:W-:-:S05]  /*11210*/  BRA.DIV ~URZ, `(.L_x_1256) ;  /* 0x0000a6b27f007947 */ /* 0x000fca000b800000 */
[----:B------:R3:W4:Y:S04]  /*11220*/  SHFL.IDX PT, R4, R18, 0x1, 0x181f ;  /* 0x00381f0012047f89 */ /* 0x00072800000e0000 */
[----:B------:R3:W2:Y:S02]  /*11230*/  SHFL.IDX PT, R0, R19, 0x1, 0x181f ;  /* 0x00381f0013007f89 */ /* 0x0006a400000e0000 */
.L_x_1340:
[----:B--23--:R-:W-:Y:S02]  /*11240*/  IADD3 R16, P0, R0, R222, RZ ;  /* 0x000000de00107210 */ /* 0x00cfe40007f1e0ff */
[----:B----4-:R-:W-:Y:S03]  /*11250*/  IADD3 R18, R219, 0xc0, RZ ;  /* 0x000000c0db127810 */ /* 0x010fe60007ffe0ff */
        /* <DEDUP_REMOVED lines=15> */
.L_x_1253:
[----:B------:R-:W-:Y:S05]  /*11350*/  BSYNC B0 ;  /* 0x0000000000007941 */ /* 0x000fea0003800000 */
.L_x_1252:
        /* <DEDUP_REMOVED lines=195> */
.L_x_1341:
[----:B------:R-:W-:-:S05]  /*11f90*/  BRA.DIV ~URZ, `(.L_x_1260) ;  /* 0x00009aa27f007947 */ /* 0x000fca000b800000 */
[----:B------:R3:W4:Y:S02]  /*11fa0*/  SHFL.IDX PT, R0, R169, RZ, 0x181f ;  /* 0x00181fffa9007589 */ /* 0x00072400000e0000 */
.L_x_1342:
[----:B----4-:R-:W-:Y:S02]  /*11fb0*/  @P0 IADD3 R166, P1, R0, R222, RZ ;  /* 0x000000de00a60210 */ /* 0x010fe40007f3e0ff */
[----:B------:R-:W-:Y:S03]  /*11fc0*/  IADD3 R170, R219, 0xc0, RZ ;  /* 0x000000c0dbaa7810 */ /* 0x000fe60007ffe0ff */
[----:B--2---:R-:W-:Y:S01]  /*11fd0*/  @P0 IMAD.X R167, R4, 0x1, R216, P1 ;  /* 0x0000000104a70824 */ /* 0x004fe200008e06d8 */
[----:B------:R-:W-:Y:S02]  /*11fe0*/  @P0 IADD3 R164, P1, R0, R214, RZ ;  /* 0x000000d600a40210 */ /* 0x000fe40007f3e0ff */
[----:B------:R-:W-:Y:S02]  /*11ff0*/  ISETP.GE.AND P5, PT, R170, c[0x0][0x1d4], PT ;  /* 0x00007500aa007a0c */ /* 0x000fe40003fa6270 */
[----:B------:R-:W-:Y:S01]  /*12000*/  @!PT LDS RZ, [RZ] ;  /* 0x00000000fffff984 */ /* 0x000fe20000000800 */
[----:B------:R-:W-:Y:S01]  /*12010*/  @!PT LDS RZ, [RZ] ;  /* 0x00000000fffff984 */ /* 0x000fe20000000800 */
[----:B------:R-:W-:Y:S01]  /*12020*/  @!PT LDS RZ, [RZ] ;  /* 0x00000000fffff984 */ /* 0x000fe20000000800 */
[----:B------:R2:W-:Y:S01]  /*12030*/  @P0 LDGSTS.E.BYPASS.LTC128B.128 [R209+0xa080], [R166.64], !P2 ;  /* 0x0a080000a6d10fae */ /* 0x0005e2000d101d4e */
[----:B------:R-:W-:Y:S01]  /*12040*/  @P0 IMAD.X R165, R4, 0x1, R215, P1 ;  /* 0x0000000104a50824 */ /* 0x000fe200008e06d7 */
[----:B------:R-:W-:Y:S04]  /*12050*/  @P0 IADD3 R154, P1, R0, R212, RZ ;  /* 0x000000d4009a0210 */ /* 0x000fe80007f3e0ff */
        /* <DEDUP_REMOVED lines=10> */
.L_x_1343:
[----:B--2---:R-:W-:Y:S02]  /*12100*/  @P0 IADD3 R166, P1, R0, R222, RZ ;  /* 0x000000de00a60210 */ /* 0x004fe40007f3e0ff */
[----:B------:R-:W-:Y:S03]  /*12110*/  IADD3 R153, R219, 0xc0, RZ ;  /* 0x000000c0db997810 */ /* 0x000fe60007ffe0ff */
[----:B-1----:R-:W-:Y:S01]  /*12120*/  @P0 IMAD.X R167, R4, 0x1, R216, P1 ;  /* 0x0000000104a70824 */ /* 0x002fe200008e06d8 */
        /* <DEDUP_REMOVED lines=13> */
[----:B------:R1:W-:Y:S03]  /*12200*/  @P0 LDGSTS.E.BYPASS.LTC128B.128 [R209+0xf880], [R2.64], !P5 ;  /* 0x0f88000002d10fae */ /* 0x0003e6000e901d4e */
.L_x_1258:
[----:B------:R-:W-:Y:S05]  /*12210*/  BSYNC B0 ;  /* 0x0000000000007941 */ /* 0x000fea0003800000 */
.L_x_1257:
[----:B-1----:R-:W-:Y:S01]  /*12220*/  FMNMX.FTZ R2, R8, R152, !PT ;  /* 0x0000009808027209 */ /* 0x002fe20007810000 */
        /* <DEDUP_REMOVED lines=25> */
[----:B------:R1:W2:Y:S02]  /*123c0*/  SHFL.BFLY PT, R0, R4, 0x2, 0x1f ;  /* 0x0c401f0004007f89 */ /* 0x0002a400000e0000 */
.L_x_1344:
[----:B--2---:R-:W-:Y:S01]  /*123d0*/  FMNMX.FTZ R152, R4, R0, !PT ;  /* 0x0000000004987209 */ /* 0x004fe20007810000 */
[----:B------:R-:W-:-:S05]  /*123e0*/  BRA.DIV ~URZ, `(.L_x_1263) ;  /* 0x000098027f007947 */ /* 0x000fca000b800000 */
[----:B-1----:R-:W-:Y:S04]  /*123f0*/  SHFL.BFLY PT, R4, R153, 0x2, 0x1f ;  /* 0x0c401f0099047f89 */ /* 0x002fe800000e0000 */
[----:B------:R-:W1:Y:S02]  /*12400*/  SHFL.BFLY PT, R2, R152, 0x1, 0x1f ;  /* 0x0c201f0098027f89 */ /* 0x000e6400000e0000 */
[----:B-1----:R-:W-:Y:S02]  /*12410*/  FMNMX.FTZ R152, R152, R2, !PT ;  /* 0x0000000298987209 */ /* 0x002fe40007810000 */
[----:B------:R-:W-:Y:S05]  /*12420*/  FMNMX.FTZ R4, R153, R4, !PT ;  /* 0x0000000499047209 */ /* 0x000fea0007810000 */
[----:B------:R1:W2:Y:S02]  /*12430*/  SHFL.BFLY PT, R0, R4, 0x1, 0x1f ;  /* 0x0c201f0004007f89 */ /* 0x0002a400000e0000 */
.L_x_1345:
[----:B--2---:R-:W-:Y:S01]  /*12440*/  FMNMX.FTZ R3, R0, R4, !PT ;  /* 0x0000000400037209 */ /* 0x004fe20007810000 */
[C---:B------:R-:W-:Y:S01]  /*12450*/  FADD.FTZ R2, -R152.reuse, R6 ;  /* 0x0000000698027221 */ /* 0x040fe20000010100 */
[----:B------:R-:W-:Y:S01]  /*12460*/  WARPSYNC 0xffffffff ;  /* 0xffffffff00007948 */ /* 0x000fe20003800000 */
[----:B------:R-:W-:Y:S01]  /*12470*/  FMUL.FTZ R6, R152, c[0x0][0x2d0] ;  /* 0x0000b40098067a20 */ /* 0x000fe20000410000 */
[----:B---34-:R-:W2:Y:S01]  /*12480*/  LDSM.16.MT88.4 R168, [R197+0x4080] ;  /* 0x00408000c5a8783b */ /* 0x018ea20000004200 */
[C---:B------:R-:W-:Y:S01]  /*12490*/  FADD.FTZ R0, -R3.reuse, R7 ;  /* 0x0000000703007221 */ /* 0x040fe20000010100 */
[----:B------:R-:W-:Y:S01]  /*124a0*/  ISETP.GT.AND P0, PT, R218, R217, PT ;  /* 0x000000d9da00720c */ /* 0x000fe20003f04270 */
[----:B-1----:R-:W-:Y:S02]  /*124b0*/  FMUL.FTZ R4, R3, c[0x0][0x2d0] ;  /* 0x0000b40003047a20 */ /* 0x002fe40000410000 */
[----:B------:R-:W-:Y:S02]  /*124c0*/  FMUL.FTZ R2, R2, c[0x0][0x2d0] ;  /* 0x0000b40002027a20 */ /* 0x000fe40000410000 */
[----:B------:R-:W-:Y:S01]  /*124d0*/  FMUL.FTZ R0, R0, c[0x0][0x2d0] ;  /* 0x0000b40000007a20 */ /* 0x000fe20000410000 */
[----:B------:R-:W1:Y:S01]  /*124e0*/  LDSM.16.MT88.4 R172, [R198+0x4080] ;  /* 0x00408000c6ac783b */ /* 0x000e620000004200 */
[--C-:B------:R-:W-:Y:S02]  /*124f0*/  FFMA.FTZ R8, R8, c[0x0][0x2d0], -R6.reuse ;  /* 0x0000b40008087a23 */ /* 0x100fe40000010806 */
[----:B------:R-:W-:Y:S01]  /*12500*/  FFMA.FTZ R9, R9, c[0x0][0x2d0], -R6 ;  /* 0x0000b40009097a23 */ /* 0x000fe20000010806 */
[----:B------:R-:W-:Y:S01]  /*12510*/  MUFU.EX2 R2, R2 ;  /* 0x0000000200027308 */ /* 0x000fe20000000800 */
[--C-:B------:R-:W-:Y:S02]  /*12520*/  FFMA.FTZ R10, R10, c[0x0][0x2d0], -R4.reuse ;  /* 0x0000b4000a0a7a23 */ /* 0x100fe40000010804 */
[----:B------:R-:W-:Y:S01]  /*12530*/  FFMA.FTZ R11, R11, c[0x0][0x2d0], -R4 ;  /* 0x0000b4000b0b7a23 */ /* 0x000fe20000010804 */
[----:B------:R-:W-:Y:S01]  /*12540*/  LDSM.16.MT88.4 R176, [R198+0x7880] ;  /* 0x00788000c6b0783b */ /* 0x000fe20000004200 */
[--C-:B------:R-:W-:Y:S02]  /*12550*/  FFMA.FTZ R12, R12, c[0x0][0x2d0], -R6.reuse ;  /* 0x0000b4000c0c7a23 */ /* 0x100fe40000010806 */
[----:B------:R-:W-:Y:S02]  /*12560*/  FFMA.FTZ R13, R13, c[0x0][0x2d0], -R6 ;  /* 0x0000b4000d0d7a23 */ /* 0x000fe40000010806 */
[--C-:B------:R-:W-:Y:S01]  /*12570*/  FFMA.FTZ R14, R14, c[0x0][0x2d0], -R4.reuse ;  /* 0x0000b4000e0e7a23 */ /* 0x100fe20000010804 */
[----:B------:R-:W-:Y:S01]  /*12580*/  MUFU.EX2 R195, R8 ;  /* 0x0000000800c37308 */ /* 0x000fe20000000800 */
[----:B------:R-:W-:Y:S02]  /*12590*/  FFMA.FTZ R15, R15, c[0x0][0x2d0], -R4 ;  /* 0x0000b4000f0f7a23 */ /* 0x000fe40000010804 */
[--C-:B------:R-:W-:Y:S02]  /*125a0*/  FFMA.FTZ R20, R20, c[0x0][0x2d0], -R6.reuse ;  /* 0x0000b40014147a23 */ /* 0x100fe40000010806 */
[----:B------:R-:W-:Y:S02]  /*125b0*/  FFMA.FTZ R21, R21, c[0x0][0x2d0], -R6 ;  /* 0x0000b40015157a23 */ /* 0x000fe40000010806 */
[--C-:B------:R-:W-:Y:S02]  /*125c0*/  FFMA.FTZ R22, R22, c[0x0][0x2d0], -R4.reuse ;  /* 0x0000b40016167a23 */ /* 0x100fe40000010804 */
[----:B------:R-:W-:Y:S01]  /*125d0*/  FFMA.FTZ R23, R23, c[0x0][0x2d0], -R4 ;  /* 0x0000b40017177a23 */ /* 0x000fe20000010804 */
[----:B------:R-:W-:Y:S01]  /*125e0*/  MUFU.EX2 R194, R9 ;  /* 0x0000000900c27308 */ /* 0x000fe20000000800 */
[--C-:B------:R-:W-:Y:S02]  /*125f0*/  FFMA.FTZ R24, R24, c[0x0][0x2d0], -R6.reuse ;  /* 0x0000b40018187a23 */ /* 0x100fe40000010806 */
[----:B------:R-:W-:Y:S02]  /*12600*/  FFMA.FTZ R25, R25, c[0x0][0x2d0], -R6 ;  /* 0x0000b40019197a23 */ /* 0x000fe40000010806 */
        /* <DEDUP_REMOVED lines=11> */
[----:B------:R-:W-:Y:S07]  /*126c0*/  FFMA.FTZ R19, R19, c[0x0][0x2d0], -R4 ;  /* 0x0000b40013137a23 */ /* 0x000fee0000010804 */
[----:B------:R-:W-:Y:S10]  /*126d0*/  MUFU.EX2 R190, R11 ;  /* 0x0000000b00be7308 */ /* 0x000ff40000000800 */
[----:B------:R-:W-:Y:S10]  /*126e0*/  MUFU.EX2 R193, R12 ;  /* 0x0000000c00c17308 */ /* 0x000ff40000000800 */
[----:B------:R-:W-:Y:S10]  /*126f0*/  MUFU.EX2 R192, R13 ;  /* 0x0000000d00c07308 */ /* 0x000ff40000000800 */
[----:B------:R-:W-:Y:S10]  /*12700*/  MUFU.EX2 R189, R14 ;  /* 0x0000000e00bd7308 */ /* 0x000ff40000000800 */
[----:B------:R-:W-:Y:S10]  /*12710*/  MUFU.EX2 R188, R15 ;  /* 0x0000000f00bc7308 */ /* 0x000ff40000000800 */
[----:B------:R-:W-:Y:S10]  /*12720*/  MUFU.EX2 R185, R20 ;  /* 0x0000001400b97308 */ /* 0x000ff40000000800 */
[----:B------:R-:W-:Y:S10]  /*12730*/  MUFU.EX2 R184, R21 ;  /* 0x0000001500b87308 */ /* 0x000ff40000000800 */
[----:B------:R-:W-:Y:S10]  /*12740*/  MUFU.EX2 R181, R22 ;  /* 0x0000001600b57308 */ /* 0x000ff40000000800 */
[----:B------:R3:W-:Y:S10]  /*12750*/  MUFU.EX2 R180, R23 ;  /* 0x0000001700b47308 */ /* 0x0007f40000000800 */
[----:B------:R-:W-:Y:S10]  /*12760*/  MUFU.EX2 R154, R26 ;  /* 0x0000001a009a7308 */ /* 0x000ff40000000800 */
[----:B------:R-:W-:Y:S01]  /*12770*/  MUFU.EX2 R153, R27 ;  /* 0x0000001b00997308 */ /* 0x000fe20000000800 */
[----:B---3--:R-:W-:Y:S09]  /*12780*/  LDSM.16.MT88.4 R20, [R200+0x4880] ;  /* 0x00488000c814783b */ /* 0x008ff20000004200 */
[----:B------:R-:W-:Y:S10]  /*12790*/  MUFU.EX2 R155, R29 ;  /* 0x0000001d009b7308 */ /* 0x000ff40000000800 */
[----:B------:R-:W-:Y:S10]  /*127a0*/  MUFU.EX2 R7, R30 ;  /* 0x0000001e00077308 */ /* 0x000ff40000000800 */
[----:B------:R-:W-:Y:S10]  /*127b0*/  MUFU.EX2 R6, R31 ;  /* 0x0000001f00067308 */ /* 0x000ff40000000800 */
[----:B------:R-:W-:Y:S10]  /*127c0*/  MUFU.EX2 R187, R16 ;  /* 0x0000001000bb7308 */ /* 0x000ff40000000800 */
[----:B------:R-:W-:Y:S10]  /*127d0*/  MUFU.EX2 R186, R17 ;  /* 0x0000001100ba7308 */ /* 0x000ff40000000800 */
[----:B------:R-:W-:Y:S10]  /*127e0*/  MUFU.EX2 R183, R18 ;  /* 0x0000001200b77308 */ /* 0x000ff40000000800 */
[----:B------:R-:W3:Y:S02]  /*127f0*/  MUFU.EX2 R182, R19 ;  /* 0x0000001300b67308 */ /* 0x000ee40000000800 */
[----:B---3--:R-:W-:Y:S01]  /*12800*/  F2FP.PACK_AB R17, R182, R183 ;  /* 0x000000b7b611723e */ /* 0x008fe200000000ff */
[----:B------:R-:W-:Y:S01]  /*12810*/  FMUL.FTZ R8, R2, R156 ;  /* 0x0000009c02087220 */ /* 0x000fe20000410000 */
[----:B------:R-:W-:Y:S01]  /*12820*/  F2FP.PACK_AB R164, R194, R195 ;  /* 0x000000c3c2a4723e */ /* 0x000fe200000000ff */
[----:B------:R-:W-:Y:S01]  /*12830*/  FMUL.FTZ R9, R2, R157 ;  /* 0x0000009d02097220 */ /* 0x000fe20000410000 */
[----:B------:R-:W-:Y:S01]  /*12840*/  F2FP.PACK_AB R166, R192, R193 ;  /* 0x000000c1c0a6723e */ /* 0x000fe200000000ff */
[----:B------:R-:W-:Y:S01]  /*12850*/  FMUL.FTZ R10, R0, R158 ;  /* 0x0000009e000a7220 */ /* 0x000fe20000410000 */
[----:B------:R-:W-:Y:S01]  /*12860*/  F2FP.PACK_AB R165, R190, R191 ;  /* 0x000000bfbea5723e */ /* 0x000fe200000000ff */
[----:B------:R-:W-:Y:S01]  /*12870*/  FMUL.FTZ R11, R0, R159 ;  /* 0x0000009f000b7220 */ /* 0x000fe20000410000 */
[----:B------:R-:W-:Y:S01]  /*12880*/  F2FP.PACK_AB R167, R188, R189 ;  /* 0x000000bdbca7723e */ /* 0x000fe200000000ff */
[----:B------:R-:W3:Y:S01]  /*12890*/  LDSM.16.MT88.4 R156, [R200+0x4080] ;  /* 0x00408000c89c783b */ /* 0x000ee20000004200 */
[----:B------:R-:W-:Y:S01]  /*128a0*/  FMUL.FTZ R12, R2, R160 ;  /* 0x000000a0020c7220 */ /* 0x000fe20000410000 */
[----:B------:R-:W-:Y:S01]  /*128b0*/  F2FP.PACK_AB R16, R186, R187 ;  /* 0x000000bbba10723e */ /* 0x000fe200000000ff */
[----:B------:R-:W-:Y:S01]  /*128c0*/  FMUL.FTZ R13, R2, R161 ;  /* 0x000000a1020d7220 */ /* 0x000fe20000410000 */
[----:B------:R-:W-:Y:S01]  /*128d0*/  F2FP.PACK_AB R18, R184, R185 ;  /* 0x000000b9b812723e */ /* 0x000fe200000000ff */
[C---:B------:R-:W-:Y:S01]  /*128e0*/  FMUL.FTZ R14, R0.reuse, R162 ;  /* 0x000000a2000e7220 */ /* 0x040fe20000410000 */
[C---:B--2---:R-:W-:Y:S05]  /*128f0*/  HMMA.16816.F32 R8, R164.reuse, R168, R8 ;  /* 0x000000a8a408723c */ /* 0x044fea0000001808 */
[----:B------:R-:W-:Y:S01]  /*12900*/  FMUL.FTZ R15, R0, R163 ;  /* 0x000000a3000f7220 */ /* 0x000fe20000410000 */
[----:B------:R-:W-:Y:S01]  /*12910*/  F2FP.PACK_AB R19, R180, R181 ;  /* 0x000000b5b413723e */ /* 0x000fe200000000ff */
[----:B------:R-:W2:Y:S01]  /*12920*/  LDSM.16.MT88.4 R160, [R199+0x4080] ;  /* 0x00408000c7a0783b */ /* 0x000ea20000004200 */
[C---:B------:R-:W-:Y:S04]  /*12930*/  FMUL.FTZ R136, R2.reuse, R136 ;  /* 0x0000008802887220 */ /* 0x040fe80000410000 */
[C---:B------:R-:W-:Y:S03]  /*12940*/  HMMA.16816.F32 R12, R164.reuse, R170, R12 ;  /* 0x000000aaa40c723c */ /* 0x040fe6000000180c */
[----:B------:R-:W-:Y:S01]  /*12950*/  FMUL.FTZ R137, R2, R137 ;  /* 0x0000008902897220 */ /* 0x000fe20000410000 */
[----:B------:R-:W4:Y:S01]  /*12960*/  LDSM.16.MT88.4 R168, [R197+0x5880] ;  /* 0x00588000c5a8783b */ /* 0x000f220000004200 */
[C---:B------:R-:W-:Y:S02]  /*12970*/  FMUL.FTZ R138, R0.reuse, R138 ;  /* 0x0000008a008a7220 */ /* 0x040fe40000410000 */
[----:B------:R-:W-:Y:S02]  /*12980*/  FMUL.FTZ R139, R0, R139 ;  /* 0x0000008b008b7220 */ /* 0x000fe40000410000 */
[C---:B------:R-:W-:Y:S03]  /*12990*/  FMUL.FTZ R140, R2.reuse, R140 ;  /* 0x0000008c028c7220 */ /* 0x040fe60000410000 */
[----:B------:R-:W-:Y:S02]  /*129a0*/  FMUL.FTZ R141, R2, R141 ;  /* 0x0000008d028d7220 */ /* 0x000fe40000410000 */
[C---:B-1----:R-:W-:Y:S03]  /*129b0*/  HMMA.16816.F32 R136, R164.reuse, R172, R136 ;  /* 0x000000aca488723c */ /* 0x042fe60000001888 */
[C---:B------:R-:W-:Y:S02]  /*129c0*/  FMUL.FTZ R142, R0.reuse, R142 ;  /* 0x0000008e008e7220 */ /* 0x040fe40000410000 */
[----:B------:R-:W-:Y:S02]  /*129d0*/  FMUL.FTZ R143, R0, R143 ;  /* 0x0000008f008f7220 */ /* 0x000fe40000410000 */
[C---:B------:R-:W-:Y:S02]  /*129e0*/  FMUL.FTZ R144, R2.reuse, R144 ;  /* 0x0000009002907220 */ /* 0x040fe40000410000 */
[----:B------:R-:W-:Y:S03]  /*129f0*/  FMUL.FTZ R145, R2, R145 ;  /* 0x0000009102917220 */ /* 0x000fe60000410000 */
[C---:B------:R-:W-:Y:S01]  /*12a00*/  HMMA.16816.F32 R140, R164.reuse, R174, R140 ;  /* 0x000000aea48c723c */ /* 0x040fe2000000188c */
[----:B------:R-:W-:Y:S02]  /*12a10*/  LDSM.16.MT88.4 R172, [R198+0x4880] ;  /* 0x00488000c6ac783b */ /* 0x000fe40000004200 */
        /* <DEDUP_REMOVED lines=150> */
[----:B------:R-:W-:Y:S02]  /*13380*/  FFMA.FTZ R2, R2, R230, R195 ;  /* 0x000000e602027223 */ /* 0x000fe400000100c3 */
[----:B------:R-:W-:Y:S03]  /*13390*/  FFMA.FTZ R0, R0, R229, R191 ;  /* 0x000000e500007223 */ /* 0x000fe600000100bf */
[----:B------:R-:W-:Y:S01]  /*133a0*/  HMMA.16816.F32 R132, R164, R162, R132 ;  /* 0x000000a2a484723c */ /* 0x000fe20000001884 */
[----:B------:R-:W2:Y:S02]  /*133b0*/  LDSM.16.MT88.4 R160, [R197+0x6080] ;  /* 0x00608000c5a0783b */ /* 0x000ea40000004200 */
[----:B------:R-:W-:Y:S02]  /*133c0*/  FADD.FTZ R4, R194, R2 ;  /* 0x00000002c2047221 */ /* 0x000fe40000010000 */
[----:B------:R-:W-:Y:S02]  /*133d0*/  FADD.FTZ R2, R190, R0 ;  /* 0x00000000be027221 */ /* 0x000fe40000010000 */
[----:B------:R-:W-:Y:S01]  /*133e0*/  FADD.FTZ R0, R193, R4 ;  /* 0x00000004c1007221 */ /* 0x000fe20000010000 */
[C---:B---3--:R-:W-:Y:S01]  /*133f0*/  HMMA.16816.F32 R8, R16.reuse, R168, R8 ;  /* 0x000000a81008723c */ /* 0x048fe20000001808 */
[----:B------:R-:W3:Y:S04]  /*13400*/  LDSM.16.MT88.4 R164, [R198+0x6080] ;  /* 0x00608000c6a4783b */ /* 0x000ee80000004200 */
[----:B------:R-:W-:Y:S02]  /*13410*/  FADD.FTZ R2, R189, R2 ;  /* 0x00000002bd027221 */ /* 0x000fe40000010000 */
[----:B------:R-:W-:Y:S01]  /*13420*/  FADD.FTZ R0, R192, R0 ;  /* 0x00000000c0007221 */ /* 0x000fe20000010000 */
[C---:B------:R-:W-:Y:S01]  /*13430*/  HMMA.16816.F32 R12, R16.reuse, R170, R12 ;  /* 0x000000aa100c723c */ /* 0x040fe2000000180c */
[----:B------:R-:W-:Y:S03]  /*13440*/  LDSM.16.MT88.4 R168, [R199+0x6080] ;  /* 0x00608000c7a8783b */ /* 0x000fe60000004200 */
[----:B------:R-:W-:Y:S02]  /*13450*/  FADD.FTZ R2, R188, R2 ;  /* 0x00000002bc027221 */ /* 0x000fe40000010000 */
        /* <DEDUP_REMOVED lines=12> */
[----:B------:R-:W4:Y:S03]  /*13520*/  LDSM.16.MT88.4 R20, [R200+0x6080] ;  /* 0x00608000c814783b */ /* 0x000f260000004200 */
        /* <DEDUP_REMOVED lines=14> */
[C---:B------:R-:W-:Y:S08]  /*13610*/  HMMA.16816.F32 R64, R16.reuse, R168, R64 ;  /* 0x000000a81040723c */ /* 0x040ff00000001840 */
[C---:B------:R-:W-:Y:S01]  /*13620*/  HMMA.16816.F32 R68, R16.reuse, R170, R68 ;  /* 0x000000aa1044723c */ /* 0x040fe20000001844 */
[----:B------:R-:W-:Y:S07]  /*13630*/  LDSM.16.MT88.4 R168, [R197+0x6880] ;  /* 0x00688000c5a8783b */ /* 0x000fee0000004200 */
[C---:B------:R-:W-:Y:S08]  /*13640*/  HMMA.16816.F32 R72, R16.reuse, R172, R72 ;  /* 0x000000ac1048723c */ /* 0x040ff00000001848 */
[C---:B------:R-:W-:Y:S01]  /*13650*/  HMMA.16816.F32 R76, R16.reuse, R174, R76 ;  /* 0x000000ae104c723c */ /* 0x040fe2000000184c */
[----:B------:R-:W-:Y:S07]  /*13660*/  LDSM.16.MT88.4 R172, [R198+0x6880] ;  /* 0x00688000c6ac783b */ /* 0x000fee0000004200 */
[C---:B------:R-:W-:Y:S01]  /*13670*/  HMMA.16816.F32 R80, R16.reuse, R176, R80 ;  /* 0x000000b01050723c */ /* 0x040fe20000001850 */
[----:B------:R-:W-:Y:S07]  /*13680*/  MUFU.EX2 R177, R25 ;  /* 0x0000001900b17308 */ /* 0x000fee0000000800 */
[C---:B------:R-:W-:Y:S03]  /*13690*/  HMMA.16816.F32 R84, R16.reuse, R178, R84 ;  /* 0x000000b21054723c */ /* 0x040fe60000001854 */
[----:B------:R4:W5:Y:S05]  /*136a0*/  MUFU.EX2 R178, R24 ;  /* 0x0000001800b27308 */ /* 0x00096a0000000800 */
[C---:B-1----:R-:W-:Y:S05]  /*136b0*/  HMMA.16816.F32 R88, R16.reuse, R156, R88 ;  /* 0x0000009c1058723c */ /* 0x042fea0000001858 */
[----:B------:R1:W1:Y:S03]  /*136c0*/  MUFU.EX2 R176, R28 ;  /* 0x0000001c00b07308 */ /* 0x0002660000000800 */
[C---:B------:R-:W-:Y:S01]  /*136d0*/  HMMA.16816.F32 R92, R16.reuse, R158, R92 ;  /* 0x0000009e105c723c */ /* 0x040fe2000000185c */
[----:B------:R-:W1:Y:S07]  /*136e0*/  LDSM.16.MT88.4 R156, [R200+0x9080] ;  /* 0x00908000c89c783b */ /* 0x000e6e0000004200 */
[C---:B--2---:R-:W-:Y:S01]  /*136f0*/  HMMA.16816.F32 R96, R16.reuse, R160, R96 ;  /* 0x000000a01060723c */ /* 0x044fe20000001860 */
[----:B----4-:R-:W-:Y:S03]  /*13700*/  LDSM.16.MT88.4 R24, [R198+0x5080] ;  /* 0x00508000c618783b */ /* 0x010fe60000004200 */
[----:B-----5:R-:W-:Y:S04]  /*13710*/  FADD.FTZ R0, R178, R0 ;  /* 0x00000000b2007221 */ /* 0x020fe80000010000 */
[C---:B------:R-:W-:Y:S01]  /*13720*/  HMMA.16816.F32 R100, R16.reuse, R162, R100 ;  /* 0x000000a21064723c */ /* 0x040fe20000001864 */
[----:B------:R-:W2:Y:S03]  /*13730*/  LDSM.16.MT88.4 R160, [R199+0x9080] ;  /* 0x00908000c7a0783b */ /* 0x000ea60000004200 */
[----:B------:R-:W-:Y:S02]  /*13740*/  FADD.FTZ R2, R177, R0 ;  /* 0x00000000b1027221 */ /* 0x000fe40000010000 */
[----:B------:R-:W-:Y:S02]  /*13750*/  FADD.FTZ R0, R153, R4 ;  /* 0x0000000499007221 */ /* 0x000fe40000010000 */
[C---:B---3--:R-:W-:Y:S01]  /*13760*/  HMMA.16816.F32 R104, R16.reuse, R20, R104 ;  /* 0x000000141068723c */ /* 0x048fe20000001868 */
[----:B-1----:R-:W-:Y:S03]  /*13770*/  LDSM.16.MT88.4 R28, [R200+0x5080] ;  /* 0x00508000c81c783b */ /* 0x002fe60000004200 */
[----:B------:R-:W-:Y:S02]  /*13780*/  FADD.FTZ R0, R7, R0 ;  /* 0x0000000007007221 */ /* 0x000fe40000010000 */
[----:B------:R-:W-:Y:S02]  /*13790*/  FADD.FTZ R2, R176, R2 ;  /* 0x00000002b0027221 */ /* 0x000fe40000010000 */
[C---:B------:R-:W-:Y:S01]  /*137a0*/  HMMA.16816.F32 R108, R16.reuse, R22, R108 ;  /* 0x00000016106c723c */ /* 0x040fe2000000186c */
[----:B------:R-:W1:Y:S03]  /*137b0*/  LDSM.16.MT88.4 R20, [R197+0x5080] ;  /* 0x00508000c514783b */ /* 0x000e660000004200 */
[----:B------:R-:W-:Y:S01]  /*137c0*/  FADD.FTZ R229, R6, R0 ;  /* 0x0000000006e57221 */ /* 0x000fe20000010000 */
[----:B------:R-:W-:Y:S01]  /*137d0*/  IADD3 R0, R218, -0x1, RZ ;  /* 0xffffffffda007810 */ /* 0x000fe20007ffe0ff */
[----:B------:R-:W-:Y:S02]  /*137e0*/  FADD.FTZ R230, R155, R2 ;  /* 0x000000029be67221 */ /* 0x000fe40000010000 */
[C---:B------:R-:W-:Y:S04]  /*137f0*/  HMMA.16816.F32 R112, R16.reuse, R164, R112 ;  /* 0x000000a41070723c */ /* 0x040fe80000001870 */
[----:B------:R-:W-:Y:S04]  /*13800*/  MOV R218, R0 ;  /* 0x0000000000da7202 */ /* 0x000fe80000000f00 */
[C---:B------:R-:W-:Y:S01]  /*13810*/  HMMA.16816.F32 R116, R16.reuse, R166, R116 ;  /* 0x000000a61074723c */ /* 0x040fe20000001874 */
[----:B------:R-:W3:Y:S07]  /*13820*/  LDSM.16.MT88.4 R164, [R199+0x5080] ;  /* 0x00508000c7a4783b */ /* 0x000eee0000004200 */
[C---:B------:R-:W-:Y:S08]  /*13830*/  HMMA.16816.F32 R120, R16.reuse, R156, R120 ;  /* 0x0000009c1078723c */ /* 0x040ff00000001878 */
[C---:B------:R-:W-:Y:S08]  /*13840*/  HMMA.16816.F32 R124, R16.reuse, R158, R124 ;  /* 0x0000009e107c723c */ /* 0x040ff0000000187c */
[C---:B--2---:R-:W-:Y:S08]  /*13850*/  HMMA.16816.F32 R128, R16.reuse, R160, R128 ;  /* 0x000000a01080723c */ /* 0x044ff00000001880 */
[----:B------:R-:W-:Y:S07]  /*13860*/  HMMA.16816.F32 R132, R16, R162, R132 ;  /* 0x000000a21084723c */ /* 0x000fee0000001884 */
[----:B------:R-:W-:Y:S02]  /*13870*/  F2FP.PACK_AB R16, R177, R178 ;  /* 0x000000b2b110723e */ /* 0x000fe400000000ff */
[----:B------:R-:W-:Y:S03]  /*13880*/  F2FP.PACK_AB R18, R155, R176 ;  /* 0x000000b09b12723e */ /* 0x000fe600000000ff */
[----:B------:R-:W-:Y:S02]  /*13890*/  F2FP.PACK_AB R17, R153, R154 ;  /* 0x0000009a9911723e */ /* 0x000fe400000000ff */
[----:B------:R-:W-:Y:S02]  /*138a0*/  F2FP.PACK_AB R19, R6, R7 ;  /* 0x000000070613723e */ /* 0x000fe400000000ff */
[----:B------:R-:W-:Y:S05]  /*138b0*/  MOV R7, R3 ;  /* 0x0000000300077202 */ /* 0x000fea0000000f00 */
[C---:B-1----:R-:W-:Y:S01]  /*138c0*/  HMMA.16816.F32 R156, R16.reuse, R20, R8 ;  /* 0x00000014109c723c */ /* 0x042fe20000001808 */
[----:B------:R-:W1:Y:S07]  /*138d0*/  LDSM.16.MT88.4 R8, [R200+0x6880] ;  /* 0x00688000c808783b */ /* 0x000e6e0000004200 */
[C---:B------:R-:W-:Y:S01]  /*138e0*/  HMMA.16816.F32 R160, R16.reuse, R22, R12 ;  /* 0x0000001610a0723c */ /* 0x040fe2000000180c */
[----:B------:R-:W2:Y:S07]  /*138f0*/  LDSM.16.MT88.4 R12, [R199+0x6880] ;  /* 0x00688000c70c783b */ /* 0x000eae0000004200 */
[C---:B------:R-:W-:Y:S01]  /*13900*/  HMMA.16816.F32 R136, R16.reuse, R24, R136 ;  /* 0x000000181088723c */ /* 0x040fe20000001888 */
[----:B------:R-:W4:Y:S07]  /*13910*/  LDSM.16.MT88.4 R20, [R197+0x8080] ;  /* 0x00808000c514783b */ /* 0x000f2e0000004200 */
        /* <DEDUP_REMOVED lines=24> */
[C---:B------:R-:W-:Y:S08]  /*13aa0*/  HMMA.16816.F32 R88, R16.reuse, R28, R88 ;  /* 0x0000001c1058723c */ /* 0x040ff00000001858 */
[C---:B------:R-:W-:Y:S08]  /*13ab0*/  HMMA.16816.F32 R92, R16.reuse, R30, R92 ;  /* 0x0000001e105c723c */ /* 0x040ff0000000185c */
[C---:B---3--:R-:W-:Y:S08]  /*13ac0*/  HMMA.16816.F32 R96, R16.reuse, R164, R96 ;  /* 0x000000a41060723c */ /* 0x048ff00000001860 */
[C---:B------:R-:W-:Y:S08]  /*13ad0*/  HMMA.16816.F32 R100, R16.reuse, R166, R100 ;  /* 0x000000a61064723c */ /* 0x040ff00000001864 */
[C---:B------:R-:W-:Y:S08]  /*13ae0*/  HMMA.16816.F32 R104, R16.reuse, R168, R104 ;  /* 0x000000a81068723c */ /* 0x040ff00000001868 */
[C---:B------:R-:W-:Y:S08]  /*13af0*/  HMMA.16816.F32 R108, R16.reuse, R170, R108 ;  /* 0x000000aa106c723c */ /* 0x040ff0000000186c */
[C---:B-1----:R-:W-:Y:S08]  /*13b00*/  HMMA.16816.F32 R112, R16.reuse, R8, R112 ;  /* 0x000000081070723c */ /* 0x042ff00000001870 */
[C---:B------:R-:W-:Y:S08]  /*13b10*/  HMMA.16816.F32 R116, R16.reuse, R10, R116 ;  /* 0x0000000a1074723c */ /* 0x040ff00000001874 */
[C---:B--2---:R-:W-:Y:S08]  /*13b20*/  HMMA.16816.F32 R120, R16.reuse, R12, R120 ;  /* 0x0000000c1078723c */ /* 0x044ff00000001878 */
[C---:B------:R-:W-:Y:S08]  /*13b30*/  HMMA.16816.F32 R124, R16.reuse, R14, R124 ;  /* 0x0000000e107c723c */ /* 0x040ff0000000187c */
[C---:B----4-:R-:W-:Y:S08]  /*13b40*/  HMMA.16816.F32 R128, R16.reuse, R20, R128 ;  /* 0x000000141080723c */ /* 0x050ff00000001880 */
[----:B------:R-:W-:Y:S01]  /*13b50*/  HMMA.16816.F32 R132, R16, R22, R132 ;  /* 0x000000161084723c */ /* 0x000fe20000001884 */
[----:B------:R-:W-:-:S07]  /*13b60*/  @P0 BRA `(.L_x_1264) ;  /* 0xffffd35000000947 */ /* 0x000fce000383ffff */
.L_x_1251:
[----:B------:R-:W-:-:S13]  /*13b70*/  ISETP.GE.AND P0, PT, R218, R233, PT ;  /* 0x000000e9da00720c */ /* 0x000fda0003f06270 */
[----:B------:R-:W-:Y:S05]  /*13b80*/  @!P0 BRA `(.L_x_1265) ;  /* 0x000039f000008947 */ /* 0x000fea0003800000 */
[C---:B------:R-:W-:Y:S01]  /*13b90*/  IADD3 R226, R219.reuse, 0x80, RZ ;  /* 0x00000080dbe27810 */ /* 0x040fe20007ffe0ff */
[----:B------:R-:W-:Y:S01]  /*13ba0*/  IMAD.MOV.U32 R153, RZ, RZ, R7 ;  /* 0x000000ffff997224 */ /* 0x000fe200078e0007 */
[----:B------:R-:W-:Y:S01]  /*13bb0*/  IADD3 R225, R219, 0x40, RZ ;  /* 0x00000040dbe17810 */ /* 0x000fe20007ffe0ff */
[----:B------:R-:W-:Y:S01]  /*13bc0*/  IMAD.MOV.U32 R6, RZ, RZ, R152 ;  /* 0x000000ffff067224 */ /* 0x000fe200078e0098 */
[----:B------:R-:W-:Y:S02]  /*13bd0*/  ISETP.GE.AND P1, PT, R226, c[0x0][0x1d4], PT ;  /* 0x00007500e2007a0c */ /* 0x000fe40003f26270 */
[----:B------:R-:W-:Y:S02]  /*13be0*/  ISETP.GE.AND P0, PT, R225, c[0x0][0x1d4], PT ;  /* 0x00007500e1007a0c */ /* 0x000fe40003f06270 */
[----:B------:R-:W-:Y:S02]  /*13bf0*/  LOP3.LUT R208, R208, 0xfffffeff, RZ, 0xc0, !PT ;  /* 0xfffffeffd0d07812 */ /* 0x000fe400078ec0ff */
[----:B------:R-:W-:-:S07]  /*13c00*/  IADD3 R217, -R236, 0x30, RZ ;  /* 0x00000030ecd97810 */ /* 0x000fce0007ffe1ff */
[----:B------:R-:W-:-:S04]  /*13c10*/  @P1 LOP3.LUT R208, R208, 0x100, RZ, 0xfc, !PT ;  /* 0x00000100d0d01812 */ /* 0x000fc800078efcff */
[----:B------:R-:W-:-:S04]  /*13c20*/  LOP3.LUT R208, R208, 0xffffff7f, RZ, 0xc0, !PT ;  /* 0xffffff7fd0d07812 */ /* 0x000fc800078ec0ff */
[----:B------:R-:W-:Y:S02]  /*13c30*/  @P0 LOP3.LUT R208, R208, 0x80, RZ, 0xfc, !PT ;  /* 0x00000080d0d00812 */ /* 0x000fe400078efcff */
[----:B------:R-:W-:Y:S02]  /*13c40*/  ISETP.GE.AND P0, PT, R219, c[0x0][0x1d4], PT ;  /* 0x00007500db007a0c */ /* 0x000fe40003f06270 */
[----:B------:R-:W-:-:S11]  /*13c50*/  LOP3.LUT R208, R208, 0xffffffbf, RZ, 0xc0, !PT ;  /* 0xffffffbfd0d07812 */ /* 0x000fd600078ec0ff */
[----:B------:R-:W-:Y:S02]  /*13c60*/  @P0 LOP3.LUT R208, R208, 0x40, RZ, 0xfc, !PT ;  /* 0x00000040d0d00812 */ /* 0x000fe400078efcff */
.L_x_1287:
[----:B------:R-:W1:Y:S01]  /*13c70*/  S2R R7, SR_CTAID.Y ;  /* 0x0000000000077919 */ /* 0x000e620000002600 */
[----:B------:R-:W-:Y:S04]  /*13c80*/  DEPBAR.LE SB0, 0x0 ;  /* 0x000080000000791a */ /* 0x000fe80000000000 */
[----:B------:R-:W-:Y:S01]  /*13c90*/  WARPSYNC 0xffffffff ;  /* 0xffffffff00007948 */ /* 0x000fe20003800000 */
[----:B------:R-:W-:Y:S01]  /*13ca0*/  BAR.SYNC.DEFER_BLOCKING 0x0 ;  /* 0x0000000000007b1d */ /* 0x000fe20000010000 */
[----:B------:R-:W-:Y:S01]  /*13cb0*/  SHF.R.S32.HI R0, RZ, 0x1f, R221 ;  /* 0x0000001fff007819 */ /* 0x000fe200000114dd */
[C---:B------:R-:W-:Y:S01]  /*13cc0*/  IMAD.WIDE.U32 R2, R221.reuse, c[0x0][0x208], RZ ;  /* 0x00008200dd027a25 */ /* 0x040fe200078e00ff */
[----:B------:R-:W-:Y:S03]  /*13cd0*/  SHF.R.S32.HI R4, RZ, 0x1f, R220 ;  /* 0x0000001fff047819 */ /* 0x000fe600000114dc */
[----:B------:R-:W-:Y:S02]  /*13ce0*/  IMAD R0, R0, c[0x0][0x208], RZ ;  /* 0x0000820000007a24 */ /* 0x000fe400078e02ff */
[----:B------:R-:W-:Y:S02]  /*13cf0*/  IMAD R4, R4, c[0x0][0x218], RZ ;  /* 0x0000860004047a24 */ /* 0x000fe400078e02ff */
[----:B------:R-:W-:Y:S02]  /*13d00*/  IMAD R0, R221, c[0x0][0x20c], R0 ;  /* 0x00008300dd007a24 */ /* 0x000fe400078e0200 */
[C---:B------:R-:W-:Y:S03]  /*13d10*/  IMAD R4, R220.reuse, c[0x0][0x21c], R4 ;  /* 0x00008700dc047a24 */ /* 0x040fe600078e0204 */
[----:B------:R-:W-:Y:S01]  /*13d20*/  IADD3 R3, R3, R0, RZ ;  /* 0x0000000003037210 */ /* 0x000fe20007ffe0ff */
[----:B-1----:R-:W-:Y:S04]  /*13d30*/  IMAD.WIDE.U32 R8, R7, c[0x0][0x210], RZ ;  /* 0x0000840007087a25 */ /* 0x002fe800078e00ff */
[----:B------:R-:W-:Y:S01]  /*13d40*/  IMAD.WIDE.U32 R2, R220, c[0x0][0x218], R2 ;  /* 0x00008600dc027a25 */ /* 0x000fe200078e0002 */
[----:B------:R1:W2:Y:S04]  /*13d50*/  LDSM.16.M88.4 R28, [R205] ;  /* 0x00000000cd1c783b */ /* 0x0002a80000000200 */
[----:B------:R-:W-:Y:S01]  /*13d60*/  IADD3 R0, P0, R8, R2, RZ ;  /* 0x0000000208007210 */ /* 0x000fe20007f1e0ff */
[----:B------:R1:W3:Y:S03]  /*13d70*/  LDSM.16.M88.4 R12, [R196+0xa080] ;  /* 0x00a08000c40c783b */ /* 0x0002e60000000200 */
[----:B------:R-:W-:Y:S01]  /*13d80*/  IADD3.X R4, R245, R3, R4, P0, !PT ;  /* 0x00000003f5047210 */ /* 0x000fe200007fe404 */
[----:B------:R1:W4:Y:S01]  /*13d90*/  LDSM.16.M88.4 R20, [R196+0xa880] ;  /* 0x00a88000c414783b */ /* 0x0003220000000200 */
[C---:B------:R-:W-:Y:S03]  /*13da0*/  LEA R7, P0, R0.reuse, c[0x0][0x1f8], 0x1 ;  /* 0x00007e0000077a11 */ /* 0x040fe600078008ff */
[----:B------:R1:W1:Y:S01]  /*13db0*/  LDSM.16.M88.4 R164, [R196+0xb080] ;  /* 0x00b08000c4a4783b */ /* 0x0002620000000200 */
[----:B------:R-:W-:Y:S03]  /*13dc0*/  LEA.HI.X R4, R0, c[0x0][0x1fc], R4, 0x1, P0 ;  /* 0x00007f0000047a11 */ /* 0x000fe600000f0c04 */
[----:B------:R1:W1:Y:S04]  /*13dd0*/  LDSM.16.M88.4 R168, [R204] ;  /* 0x00000000cca8783b */ /* 0x0002680000000200 */
[----:B------:R1:W1:Y:S04]  /*13de0*/  LDSM.16.M88.4 R172, [R203] ;  /* 0x00000000cbac783b */ /* 0x0002680000000200 */
[----:B------:R1:W1:Y:S04]  /*13df0*/  LDSM.16.M88.4 R176, [R203+0x800] ;  /* 0x00080000cbb0783b */ /* 0x0002680000000200 */
[----:B------:R1:W1:Y:S01]  /*13e00*/  LDSM.16.M88.4 R180, [R203+0x1000] ;  /* 0x00100000cbb4783b */ /* 0x0002620000000200 */
[----:B------:R-:W-:-:S05]  /*13e10*/  BRA.DIV ~URZ, `(.L_x_1266) ;  /* 0x00007eb27f007947 */ /* 0x000fca000b800000 */
[----:B------:R4:W3:Y:S02]  /*13e20*/  SHFL.IDX PT, R0, R4, RZ, 0x181f ;  /* 0x00181fff04007589 */ /* 0x0008e400000e0000 */
.L_x_1346:
[----:B------:R-:W-:Y:S01]  /*13e30*/  SHF.R.S32.HI R3, RZ, 0x1f, R219 ;  /* 0x0000001fff037819 */ /* 0x000fe200000114db */
[----:B------:R-:W5:Y:S01]  /*13e40*/  SHFL.IDX PT, R2, R7, RZ, 0x181f ;  /* 0x00181fff07027589 */ /* 0x000f6200000e0000 */
[C---:B------:R-:W-:Y:S01]  /*13e50*/  ISETP.GE.AND P5, PT, R219.reuse, c[0x0][0x1d4], PT ;  /* 0x00007500db007a0c */ /* 0x040fe20003fa6270 */
[C---:B------:R-:W-:Y:S01]  /*13e60*/  IMAD.SHL.U32 R222, R219.reuse, 0x2, RZ ;  /* 0x00000002dbde7824 */ /* 0x040fe200078e00ff */
[----:B------:R-:W-:Y:S01]  /*13e70*/  SHF.L.U64.HI R211, R219, 0x1, R3 ;  /* 0x00000001dbd37819 */ /* 0x000fe20000010203 */
[C---:B------:R-:W-:Y:S01]  /*13e80*/  IMAD.SHL.U32 R210, R248.reuse, 0x2, RZ ;  /* 0x00000002f8d27824 */ /* 0x040fe200078e00ff */
[----:B------:R-:W-:Y:S01]  /*13e90*/  ISETP.GE.AND P4, PT, R225, c[0x0][0x1d4], PT ;  /* 0x00007500e1007a0c */ /* 0x000fe20003f86270 */
[----:B------:R-:W-:Y:S01]  /*13ea0*/  IMAD.SHL.U32 R212, R247, 0x2, RZ ;  /* 0x00000002f7d47824 */ /* 0x000fe200078e00ff */
[----:B------:R-:W-:Y:S01]  /*13eb0*/  SHF.L.U64.HI R213, R248, 0x1, R251 ;  /* 0x00000001f8d57819 */ /* 0x000fe200000102fb */
[----:B------:R-:W-:Y:S01]  /*13ec0*/  IMAD.SHL.U32 R214, R246, 0x2, RZ ;  /* 0x00000002f6d67824 */ /* 0x000fe200078e00ff */
[----:B------:R-:W-:Y:S01]  /*13ed0*/  IADD3 R18, R219, 0xc0, RZ ;  /* 0x000000c0db127810 */ /* 0x000fe20007ffe0ff */
[----:B------:R-:W-:Y:S01]  /*13ee0*/  BSSY B0, `(.L_x_1267) ;  /* 0x000002c000007945 */ /* 0x000fe20003800000 */
[----:B------:R-:W-:Y:S02]  /*13ef0*/  ISETP.GE.AND P3, PT, R226, c[0x0][0x1d4], PT ;  /* 0x00007500e2007a0c */ /* 0x000fe40003f66270 */
[----:B------:R-:W-:Y:S02]  /*13f00*/  SHF.L.U64.HI R215, R247, 0x1, R250 ;  /* 0x00000001f7d77819 */ /* 0x000fe400000102fa */
[----:B------:R-:W-:Y:S02]  /*13f10*/  ISETP.GE.AND P2, PT, R18, c[0x0][0x1d4], PT ;  /* 0x0000750012007a0c */ /* 0x000fe40003f46270 */
[----:B------:R-:W-:Y:S02]  /*13f20*/  SHF.L.U64.HI R216, R246, 0x1, R249 ;  /* 0x00000001f6d87819 */ /* 0x000fe400000102f9 */
[----:B------:R-:W-:Y:S02]  /*13f30*/  LOP3.LUT P1, RZ, R208, 0x800, RZ, 0xc0, !PT ;  /* 0x00000800d0ff7812 */ /* 0x000fe4000782c0ff */
[----:B-----5:R-:W-:Y:S05]  /*13f40*/  IADD3 R16, P0, R2, R222, RZ ;  /* 0x000000de02107210 */ /* 0x020fea0007f1e0ff */
[----:B---3--:R-:W-:Y:S01]  /*13f50*/  IMAD.X R17, R0, 0x1, R211, P0 ;  /* 0x0000000100117824 */ /* 0x008fe200000e06d3 */
[----:B------:R-:W-:Y:S04]  /*13f60*/  IADD3 R10, P0, R2, R210, RZ ;  /* 0x000000d2020a7210 */ /* 0x000fe80007f1e0ff */
        /* <DEDUP_REMOVED lines=13> */
[----:B----4-:R-:W4:Y:S04]  /*14040*/  SHFL.IDX PT, R4, R4, 0x1, 0x181f ;  /* 0x00381f0004047f89 */ /* 0x010f2800000e0000 */
[----:B------:R3:W2:Y:S02]  /*14050*/  SHFL.IDX PT, R0, R7, 0x1, 0x181f ;  /* 0x00381f0007007f89 */ /* 0x0006a400000e0000 */
.L_x_1347:
[----:B--23--:R-:W-:Y:S02]  /*14060*/  IADD3 R16, P0, R0, R222, RZ ;  /* 0x000000de00107210 */ /* 0x00cfe40007f1e0ff */
[----:B------:R-:W-:Y:S02]  /*14070*/  ISETP.GE.AND P4, PT, R219, c[0x0][0x1d4], PT ;  /* 0x00007500db007a0c */ /* 0x000fe40003f86270 */
[----:B------:R-:W-:Y:S01]  /*14080*/  ISETP.GE.AND P3, PT, R225, c[0x0][0x1d4], PT ;  /* 0x00007500e1007a0c */ /* 0x000fe20003f66270 */
[----:B----4-:R-:W-:Y:S01]  /*14090*/  IMAD.X R17, R4, 0x1, R211, P0 ;  /* 0x0000000104117824 */ /* 0x010fe200000e06d3 */
[----:B------:R-:W-:Y:S02]  /*140a0*/  IADD3 R10, P0, R0, R210, RZ ;  /* 0x000000d2000a7210 */ /* 0x000fe40007f1e0ff */
[----:B------:R-:W-:Y:S02]  /*140b0*/  ISETP.GE.AND P2, PT, R226, c[0x0][0x1d4], PT ;  /* 0x00007500e2007a0c */ /* 0x000fe40003f46270 */
[----:B------:R-:W-:Y:S01]  /*140c0*/  IADD3 R7, R219, 0xc0, RZ ;  /* 0x000000c0db077810 */ /* 0x000fe20007ffe0ff */
[----:B------:R-:W-:Y:S01]  /*140d0*/  IMAD.X R11, R4, 0x1, R213, P0 ;  /* 0x00000001040b7824 */ /* 0x000fe200000e06d5 */
[----:B------:R-:W-:Y:S02]  /*140e0*/  IADD3 R8, P0, R0, R212, RZ ;  /* 0x000000d400087210 */ /* 0x000fe40007f1e0ff */
[----:B------:R-:W-:Y:S01]  /*140f0*/  ISETP.GE.AND P1, PT, R7, c[0x0][0x1d4], PT ;  /* 0x0000750007007a0c */ /* 0x000fe20003f26270 */
[----:B------:R-:W-:Y:S01]  /*14100*/  @!PT LDS RZ, [RZ] ;  /* 0x00000000fffff984 */ /* 0x000fe20000000800 */
[----:B------:R-:W-:Y:S01]  /*14110*/  @!PT LDS RZ, [RZ] ;  /* 0x00000000fffff984 */ /* 0x000fe20000000800 */
[----:B------:R-:W-:Y:S01]  /*14120*/  @!PT LDS RZ, [RZ] ;  /* 0x00000000fffff984 */ /* 0x000fe20000000800 */
[----:B------:R2:W-:Y:S02]  /*14130*/  LDGSTS.E.BYPASS.LTC128B.128 [R209+0x5080], [R16.64], !P4 ;  /* 0x0508000010d17fae */ /* 0x0005e4000e101d4e */
[----:B------:R-:W-:Y:S01]  /*14140*/  IMAD.X R9, R4, 0x1, R215, P0 ;  /* 0x0000000104097824 */ /* 0x000fe200000e06d7 */
[----:B------:R-:W-:Y:S01]  /*14150*/  IADD3 R2, P0, R0, R214, RZ ;  /* 0x000000d600027210 */ /* 0x000fe20007f1e0ff */
[----:B------:R2:W-:Y:S04]  /*14160*/  LDGSTS.E.BYPASS.LTC128B.128 [R209+0x6880], [R10.64], !P3 ;  /* 0x068800000ad17fae */ /* 0x0005e8000d901d4e */
[----:B------:R2:W-:Y:S01]  /*14170*/  LDGSTS.E.BYPASS.LTC128B.128 [R209+0x8080], [R8.64], !P2 ;  /* 0x0808000008d17fae */ /* 0x0005e2000d101d4e */
[----:B------:R-:W-:Y:S05]  /*14180*/  IMAD.X R3, R4, 0x1, R216, P0 ;  /* 0x0000000104037824 */ /* 0x000fea00000e06d8 */
[----:B------:R2:W-:Y:S02]  /*14190*/  LDGSTS.E.BYPASS.LTC128B.128 [R209+0x9880], [R2.64], !P1 ;  /* 0x0988000002d17fae */ /* 0x0005e4000c901d4e */
.L_x_1268:
[----:B------:R-:W-:Y:S05]  /*141a0*/  BSYNC B0 ;  /* 0x0000000000007941 */ /* 0x000fea0003800000 */
.L_x_1267:
        /* <DEDUP_REMOVED lines=163> */
[----:B------:R-:W-:Y:S01]  /*14be0*/  MOV R220, RZ ;  /* 0x000000ff00dc7202 */ /* 0x000fe20000000f00 */
[----:B------:R-:W1:Y:S01]  /*14bf0*/  S2R R152, SR_CTAID.Y ;  /* 0x0000000000987919 */ /* 0x000e620000002600 */
[----:B------:R-:W-:Y:S02]  /*14c00*/  ISETP.NE.AND P0, PT, R0, c[0x0][0x2b8], PT ;  /* 0x0000ae0000007a0c */ /* 0x000fe40003f05270 */
[----:B------:R-:W-:Y:S05]  /*14c10*/  IADD3 R2, R2, -0x30, R234 ;  /* 0xffffffd002027810 */ /* 0x000fea0007ffe0ea */
[----:B------:R-:W-:Y:S06]  /*14c20*/  IMAD.MOV.U32 R0, RZ, RZ, R2 ;  /* 0x000000ffff007224 */ /* 0x000fec00078e0002 */
[----:B------:R-:W-:Y:S05]  /*14c30*/  @P0 IMAD.HI.U32 R3, R2, c[0x0][0x2bc], RZ ;  /* 0x0000af0002030a27 */ /* 0x000fea00078e00ff */
[----:B------:R-:W-:Y:S04]  /*14c40*/  @P0 SHF.R.U32.HI R0, RZ, c[0x0][0x2c0], R3 ;  /* 0x0000b000ff000a19 */ /* 0x000fe80000011603 */
[----:B------:R-:W-:Y:S01]  /*14c50*/  @!P1 IADD3 R3, P0, R0, R240, RZ ;  /* 0x000000f000039210 */ /* 0x000fe20007f1e0ff */
[----:B-1----:R-:W-:Y:S03]  /*14c60*/  IMAD.WIDE.U32 R190, R152, c[0x0][0x1e8], RZ ;  /* 0x00007a0098be7a25 */ /* 0x002fe600078e00ff */
        /* <DEDUP_REMOVED lines=9> */
[----:B------:R-:W-:Y:S05]  /*14d00*/  IMAD R0, R221, c[0x0][0x1e4], R0 ;  /* 0x00007900dd007a24 */ /* 0x000fea00078e0200 */
[----:B------:R-:W-:Y:S02]  /*14d10*/  IADD3 R3, R3, R0, RZ ;  /* 0x0000000003037210 */ /* 0x000fe40007ffe0ff */
        /* <DEDUP_REMOVED lines=8> */
[----:B------:R-:W-:-:S06]  /*14da0*/  BRA.DIV ~URZ, `(.L_x_1272) ;  /* 0x000070927f007947 */ /* 0x000fcc000b800000 */
[----:B------:R1:W2:Y:S02]  /*14db0*/  SHFL.IDX PT, R4, R7, RZ, 0x181f ;  /* 0x00181fff07047589 */ /* 0x0002a400000e0000 */
.L_x_1348:
[----:B------:R-:W-:-:S05]  /*14dc0*/  BRA.DIV ~URZ, `(.L_x_1273) ;  /* 0x000070f27f007947 */ /* 0x000fca000b800000 */
[----:B------:R3:W4:Y:S02]  /*14dd0*/  SHFL.IDX PT, R0, R152, RZ, 0x181f ;  /* 0x00181fff98007589 */ /* 0x00072400000e0000 */
.L_x_1349:
[----:B------:R-:W-:Y:S02]  /*14de0*/  ISETP.GE.AND P0, PT, R217, 0x1, PT ;  /* 0x00000001d900780c */ /* 0x000fe40003f06270 */
[----:B------:R-:W-:Y:S02]  /*14df0*/  ISETP.GE.AND P5, PT, R219, c[0x0][0x1d4], PT ;  /* 0x00007500db007a0c */ /* 0x000fe40003fa6270 */
[----:B------:R-:W-:Y:S02]  /*14e00*/  ISETP.GE.AND P4, PT, R225, c[0x0][0x1d4], PT ;  /* 0x00007500e1007a0c */ /* 0x000fe40003f86270 */
[----:B------:R-:W-:Y:S02]  /*14e10*/  ISETP.GE.AND P3, PT, R226, c[0x0][0x1d4], PT ;  /* 0x00007500e2007a0c */ /* 0x000fe40003f66270 */
[----:B------:R-:W-:Y:S04]  /*14e20*/  IADD3 R168, R219, 0xc0, RZ ;  /* 0x000000c0dba87810 */ /* 0x000fe80007ffe0ff */
[----:B------:R-:W-:Y:S02]  /*14e30*/  ISETP.GE.AND P2, PT, R168, c[0x0][0x1d4], PT ;  /* 0x00007500a8007a0c */ /* 0x000fe40003f46270 */
[----:B----4-:R-:W-:Y:S05]  /*14e40*/  @P0 IADD3 R166, P1, R0, R222, RZ ;  /* 0x000000de00a60210 */ /* 0x010fea0007f3e0ff */
[----:B--2---:R-:W-:Y:S01]  /*14e50*/  @P0 IMAD.X R167, R4, 0x1, R211, P1 ;  /* 0x0000000104a70824 */ /* 0x004fe200008e06d3 */
[----:B------:R-:W-:Y:S04]  /*14e60*/  @P0 IADD3 R164, P1, R0, R210, RZ ;  /* 0x000000d200a40210 */ /* 0x000fe80007f3e0ff */
        /* <DEDUP_REMOVED lines=12> */
[----:B------:R-:W-:-:S05]  /*14f30*/  BRA.DIV ~URZ, `(.L_x_1274) ;  /* 0x000070027f007947 */ /* 0x000fca000b800000 */
[----:B------:R4:W1:Y:S04]  /*14f40*/  SHFL.IDX PT, R4, R7, 0x1, 0x181f ;  /* 0x00381f0007047f89 */ /* 0x00086800000e0000 */
[----:B------:R4:W2:Y:S02]  /*14f50*/  SHFL.IDX PT, R0, R152, 0x1, 0x181f ;  /* 0x00381f0098007f89 */ /* 0x0008a400000e0000 */
.L_x_1350:
[----:B------:R-:W-:Y:S02]  /*14f60*/  ISETP.GE.AND P0, PT, R217, 0x21, PT ;  /* 0x00000021d900780c */ /* 0x000fe40003f06270 */
[----:B------:R-:W-:Y:S02]  /*14f70*/  ISETP.GE.AND P5, PT, R219, c[0x0][0x1d4], PT ;  /* 0x00007500db007a0c */ /* 0x000fe40003fa6270 */
[----:B------:R-:W-:Y:S02]  /*14f80*/  ISETP.GE.AND P4, PT, R225, c[0x0][0x1d4], PT ;  /* 0x00007500e1007a0c */ /* 0x000fe40003f86270 */
[----:B------:R-:W-:Y:S02]  /*14f90*/  ISETP.GE.AND P3, PT, R226, c[0x0][0x1d4], PT ;  /* 0x00007500e2007a0c */ /* 0x000fe40003f66270 */
[----:B-1--4-:R-:W-:Y:S04]  /*14fa0*/  IADD3 R7, R219, 0xc0, RZ ;  /* 0x000000c0db077810 */ /* 0x012fe80007ffe0ff */
[----:B------:R-:W-:Y:S02]  /*14fb0*/  ISETP.GE.AND P2, PT, R7, c[0x0][0x1d4], PT ;  /* 0x0000750007007a0c */ /* 0x000fe40003f46270 */
[----:B--2---:R-:W-:Y:S05]  /*14fc0*/  @P0 IADD3 R166, P1, R0, R222, RZ ;  /* 0x000000de00a60210 */ /* 0x004fea0007f3e0ff */
[----:B------:R-:W-:Y:S01]  /*14fd0*/  @P0 IMAD.X R167, R4, 0x1, R211, P1 ;  /* 0x0000000104a70824 */ /* 0x000fe200008e06d3 */
        /* <DEDUP_REMOVED lines=13> */
.L_x_1271:
[----:B------:R-:W-:Y:S05]  /*150b0*/  BSYNC B0 ;  /* 0x0000000000007941 */ /* 0x000fea0003800000 */
.L_x_1270:
[----:B------:R-:W-:Y:S01]  /*150c0*/  ISETP.NE.AND P0, PT, R227, c[0x0][0x2c4], PT ;  /* 0x0000b100e3007a0c */ /* 0x000fe20003f05270 */
[----:B------:R-:W2:Y:S01]  /*150d0*/  LDL R0, [R1+0x4] ;  /* 0x0000040001007983 */ /* 0x000ea20000100800 */
[----:B-1----:R-:W-:Y:S01]  /*150e0*/  LOP3.LUT R3, RZ, c[0x0][0x324], RZ, 0x33, !PT ;  /* 0x0000c900ff037a12 */ /* 0x002fe200078e33ff */
[----:B------:R-:W-:Y:S02]  /*150f0*/  IMAD R4, R218, -0x30, RZ ;  /* 0xffffffd0da047824 */ /* 0x000fe400078e02ff */
[----:B------:R-:W0:Y:S02]  /*15100*/  LDGDEPBAR ;  /* 0x00000000000079af */ /* 0x000e240000000000 */
[----:B------:R-:W-:Y:S02]  /*15110*/  IMAD.IADD R155, R4, 0x1, -R232 ;  /* 0x00000001049b7824 */ /* 0x000fe400078e0ae8 */
[----:B--2---:R-:W-:Y:S05]  /*15120*/  IMAD R0, R0, 0x80, R239 ;  /* 0x0000008000007824 */ /* 0x004fea00078e02ef */
[----:B------:R-:W-:Y:S02]  /*15130*/  IADD3 R7, R237, R0, R238 ;  /* 0x00000000ed077210 */ /* 0x000fe40007ffe0ee */
[----:B------:R-:W-:Y:S03]  /*15140*/  IADD3 R0, -R232, 0x1, R4 ;  /* 0x00000001e8007810 */ /* 0x000fe60007ffe104 */
[----:B------:R-:W-:Y:S01]  /*15150*/  @P0 IMAD.HI.U32 R2, R7, c[0x0][0x2c8], RZ ;  /* 0x0000b20007020a27 */ /* 0x000fe200078e00ff */
[----:B------:R-:W-:Y:S04]  /*15160*/  IADD3 R0, -R231, R0, R5 ;  /* 0x00000000e7007210 */ /* 0x000fe80007ffe105 */
[----:B------:R-:W-:Y:S01]  /*15170*/  @P0 SHF.R.U32.HI R7, RZ, c[0x0][0x2cc], R2 ;  /* 0x0000b300ff070a19 */ /* 0x000fe20000011602 */
[----:B---3--:R-:W-:Y:S01]  /*15180*/  IMAD.IADD R152, R3, 0x1, R0 ;  /* 0x0000000103987824 */ /* 0x008fe200078e0200 */
[----:B------:R-:W-:Y:S01]  /*15190*/  IADD3 R154, R0, c[0x0][0x328], RZ ;  /* 0x0000ca00009a7a10 */ /* 0x000fe20007ffe0ff */
[----:B------:R-:W-:-:S05]  /*151a0*/  BRA.DIV ~URZ, `(.L_x_1275) ;  /* 0x00006e827f007947 */ /* 0x000fca000b800000 */
[----:B------:R1:W2:Y:S02]  /*151b0*/  SHFL.IDX PT, R3, R7, RZ, 0x1c1f ;  /* 0x001c1fff07037589 */ /* 0x0002a400000e0000 */
.L_x_1351:
[----:B------:R-:W-:Y:S01]  /*151c0*/  ISETP.LE.AND P0, PT, R227, c[0x0][0x32c], PT ;  /* 0x0000cb00e3007a0c */ /* 0x000fe20003f03270 */
[----:B--2---:R-:W-:Y:S01]  /*151d0*/  IMAD.IADD R2, R154, 0x1, R3 ;  /* 0x000000019a027824 */ /* 0x004fe200078e0203 */
[----:B------:R-:W-:Y:S11]  /*151e0*/  IADD3 R0, R152, R3, RZ ;  /* 0x0000000398007210 */ /* 0x000ff60007ffe0ff */
        /* <DEDUP_REMOVED lines=14> */
.L_x_1278:
[----:B------:R-:W-:Y:S04]  /*152d0*/  MOV R164, 0x1 ;  /* 0x0000000100a47802 */ /* 0x000fe80000000f00 */
[----:B------:R-:W-:Y:S11]  /*152e0*/  ISETP.NE.AND P0, PT, R164, c[0x0][0x32c], PT ;  /* 0x0000cb00a4007a0c */ /* 0x000ff60003f05270 */
[----:B------:R-:W-:Y:S02]  /*152f0*/  @!UPT UIADD3 URZ, URZ, URZ, URZ ;  /* 0x0000003f3f3ff290 */ /* 0x000fe4000fffe03f */
[----:B------:R-:W-:Y:S05]  /*15300*/  @P0 IMAD.HI.U32 R164, R3, c[0x0][0x330], RZ ;  /* 0x0000cc0003a40a27 */ /* 0x000fea00078e00ff */
[----:B------:R-:W-:Y:S02]  /*15310*/  @P0 SHF.R.U32.HI R3, RZ, c[0x0][0x334], R164 ;  /* 0x0000cd00ff030a19 */ /* 0x000fe400000116a4 */
.L_x_1279:
[----:B------:R-:W-:Y:S05]  /*15320*/  BSYNC B0 ;  /* 0x0000000000007941 */ /* 0x000fea0003800000 */
.L_x_1277:
[----:B------:R-:W-:Y:S05]  /*15330*/  IMAD R3, R3, c[0x0][0x32c], R155 ;  /* 0x0000cb0003037a24 */ /* 0x000fea00078e029b */
[----:B------:R-:W-:Y:S02]  /*15340*/  IADD3 R164, R3, c[0x0][0x32c], RZ ;  /* 0x0000cb0003a47a10 */ /* 0x000fe40007ffe0ff */
[----:B------:R-:W-:Y:S02]  /*15350*/  IMNMX R0, R0, R3, !PT ;  /* 0x0000000300007217 */ /* 0x000fe40007800200 */
[----:B------:R-:W-:Y:S02]  /*15360*/  IMNMX R2, R2, R164, PT ;  /* 0x000000a402027217 */ /* 0x000fe40003800200 */
.L_x_1276:
        /* <DEDUP_REMOVED lines=63> */
.L_x_1352:
[----:B------:R-:W-:Y:S01]  /*15760*/  ISETP.LE.AND P0, PT, R227, c[0x0][0x32c], PT ;  /* 0x0000cb00e3007a0c */ /* 0x000fe20003f03270 */
[----:B---3--:R-:W-:Y:S01]  /*15770*/  IMAD.IADD R2, R154, 0x1, R3 ;  /* 0x000000019a027824 */ /* 0x008fe200078e0203 */
        /* <DEDUP_REMOVED lines=15> */
.L_x_1283:
[----:B------:R-:W-:Y:S04]  /*15870*/  MOV R4, 0x1 ;  /* 0x0000000100047802 */ /* 0x000fe80000000f00 */
[----:B------:R-:W-:Y:S11]  /*15880*/  ISETP.NE.AND P0, PT, R4, c[0x0][0x32c], PT ;  /* 0x0000cb0004007a0c */ /* 0x000ff60003f05270 */
[----:B------:R-:W-:Y:S02]  /*15890*/  @!UPT UIADD3 URZ, URZ, URZ, URZ ;  /* 0x0000003f3f3ff290 */ /* 0x000fe4000fffe03f */
[----:B------:R-:W-:Y:S05]  /*158a0*/  @P0 IMAD.HI.U32 R4, R3, c[0x0][0x330], RZ ;  /* 0x0000cc0003040a27 */ /* 0x000fea00078e00ff */
[----:B------:R-:W-:Y:S02]  /*158b0*/  @P0 SHF.R.U32.HI R3, RZ, c[0x0][0x334], R4 ;  /* 0x0000cd00ff030a19 */ /* 0x000fe40000011604 */
.L_x_1284:
[----:B------:R-:W-:Y:S05]  /*158c0*/  BSYNC B0 ;  /* 0x0000000000007941 */ /* 0x000fea0003800000 */
.L_x_1282:
[----:B------:R-:W-:Y:S05]  /*158d0*/  IMAD R3, R3, c[0x0][0x32c], R155 ;  /* 0x0000cb0003037a24 */ /* 0x000fea00078e029b */
[----:B------:R-:W-:Y:S02]  /*158e0*/  IADD3 R4, R3, c[0x0][0x32c], RZ ;  /* 0x0000cb0003047a10 */ /* 0x000fe40007ffe0ff */
[----:B------:R-:W-:Y:S02]  /*158f0*/  IMNMX R0, R0, R3, !PT ;  /* 0x0000000300007217 */ /* 0x000fe40007800200 */
[----:B------:R-:W-:Y:S02]  /*15900*/  IMNMX R2, R2, R4, PT ;  /* 0x0000000402027217 */ /* 0x000fe40003800200 */
.L_x_1281:
[----:B------:R-:W-:Y:S02]  /*15910*/  ISETP.GT.AND P0, PT, R0, RZ, !P1 ;  /* 0x000000ff0000720c */ /* 0x000fe40004f04270 */
[----:B------:R-:W-:Y:S02]  /*15920*/  LOP3.LUT P1, RZ, R208, 0x1, RZ, 0xc0, !PT ;  /* 0x00000001d0ff7812 */ /* 0x000fe4000782c0ff */
[----:B------:R-:W-:Y:S02]  /*15930*/  ISETP.LT.OR P0, PT, R2, 0x1, P0 ;  /* 0x000000010200780c */ /* 0x000fe40000701670 */
[----:B------:R-:W-:Y:S02]  /*15940*/  FMNMX.FTZ R4, R8, R6, !PT ;  /* 0x0000000608047209 */ /* 0x000fe40007810000 */
[----:B------:R-:W-:Y:S02]  /*15950*/  FSEL R10, R10, -INF , !P0 ;  /* 0xff8000000a0a7808 */ /* 0x000fe40004000000 */
[----:B------:R-:W-:Y:S02]  /*15960*/  LOP3.LUT P0, RZ, R208, 0x10, RZ, 0xc0, !PT ;  /* 0x00000010d0ff7812 */ /* 0x000fe4000780c0ff */
[----:B-12---:R-:W-:Y:S02]  /*15970*/  FMNMX.FTZ R7, R10, R153, !PT ;  /* 0x000000990a077209 */ /* 0x006fe40007810000 */
        /* <DEDUP_REMOVED lines=60> */
[----:B------:R1:W2:Y:S02]  /*15d40*/  SHFL.BFLY PT, R0, R4, 0x2, 0x1f ;  /* 0x0c401f0004007f89 */ /* 0x0002a400000e0000 */
.L_x_1353:
[----:B--2---:R-:W-:Y:S01]  /*15d50*/  FMNMX.FTZ R152, R4, R0, !PT ;  /* 0x0000000004987209 */ /* 0x004fe20007810000 */
[----:B------:R-:W-:-:S05]  /*15d60*/  BRA.DIV ~URZ, `(.L_x_1286) ;  /* 0x000064027f007947 */ /* 0x000fca000b800000 */
[----:B-1----:R-:W-:Y:S04]  /*15d70*/  SHFL.BFLY PT, R4, R7, 0x2, 0x1f ;  /* 0x0c401f0007047f89 */ /* 0x002fe800000e0000 */
[----:B------:R-:W1:Y:S02]  /*15d80*/  SHFL.BFLY PT, R2, R152, 0x1, 0x1f ;  /* 0x0c201f0098027f89 */ /* 0x000e6400000e0000 */
[----:B-1----:R-:W-:Y:S02]  /*15d90*/  FMNMX.FTZ R152, R152, R2, !PT ;  /* 0x0000000298987209 */ /* 0x002fe40007810000 */
[----:B------:R-:W-:Y:S05]  /*15da0*/  FMNMX.FTZ R4, R7, R4, !PT ;  /* 0x0000000407047209 */ /* 0x000fea0007810000 */
[----:B------:R1:W2:Y:S02]  /*15db0*/  SHFL.BFLY PT, R0, R4, 0x1, 0x1f ;  /* 0x0c201f0004007f89 */ /* 0x0002a400000e0000 */
.L_x_1354:
[----:B-12---:R-:W-:Y:S01]  /*15dc0*/  FMNMX.FTZ R4, R0, R4, !PT ;  /* 0x0000000400047209 */ /* 0x006fe20007810000 */
[C---:B------:R-:W-:Y:S01]  /*15dd0*/  FMUL.FTZ R7, R152.reuse, c[0x0][0x2d0] ;  /* 0x0000b40098077a20 */ /* 0x040fe20000410000 */
[----:B------:R-:W-:Y:S01]  /*15de0*/  FSETP.NEU.FTZ.AND P0, PT, R152, -INF , PT ;  /* 0xff8000009800780b */ /* 0x000fe20003f1d000 */
[----:B------:R-:W-:Y:S01]  /*15df0*/  WARPSYNC 0xffffffff ;  /* 0xffffffff00007948 */ /* 0x000fe20003800000 */
[----:B------:R-:W1:Y:S01]  /*15e00*/  LDSM.16.MT88.4 R20, [R197+0x4080] ;  /* 0x00408000c514783b */ /* 0x000e620000004200 */
[----:B------:R-:W-:Y:S01]  /*15e10*/  FMUL.FTZ R0, R4, c[0x0][0x2d0] ;  /* 0x0000b40004007a20 */ /* 0x000fe20000410000 */
[----:B------:R-:W-:Y:S02]  /*15e20*/  FSEL R2, R152, RZ, P0 ;  /* 0x000000ff98027208 */ /* 0x000fe40000000000 */
[----:B------:R-:W-:Y:S02]  /*15e30*/  FSEL R7, R7, RZ, P0 ;  /* 0x000000ff07077208 */ /* 0x000fe40000000000 */
[----:B------:R-:W-:Y:S02]  /*15e40*/  FSETP.NEU.FTZ.AND P0, PT, R4, -INF , PT ;  /* 0xff8000000400780b */ /* 0x000fe40003f1d000 */
[----:B------:R-:W2:Y:S01]  /*15e50*/  LDSM.16.MT88.4 R24, [R198+0x4080] ;  /* 0x00408000c618783b */ /* 0x000ea20000004200 */
[--C-:B------:R-:W-:Y:S01]  /*15e60*/  FFMA.FTZ R8, R8, c[0x0][0x2d0], -R7.reuse ;  /* 0x0000b40008087a23 */ /* 0x100fe20000010807 */
[----:B------:R-:W-:Y:S01]  /*15e70*/  FSEL R154, R0, RZ, P0 ;  /* 0x000000ff009a7208 */ /* 0x000fe20000000000 */
[----:B------:R-:W-:Y:S01]  /*15e80*/  FADD.FTZ R0, -R2, R6 ;  /* 0x0000000602007221 */ /* 0x000fe20000010100 */
[----:B------:R-:W-:Y:S01]  /*15e90*/  FSEL R3, R4, RZ, P0 ;  /* 0x000000ff04037208 */ /* 0x000fe20000000000 */
[--C-:B------:R-:W-:Y:S01]  /*15ea0*/  FFMA.FTZ R9, R9, c[0x0][0x2d0], -R7.reuse ;  /* 0x0000b40009097a23 */ /* 0x100fe20000010807 */
[----:B------:R-:W-:Y:S01]  /*15eb0*/  MUFU.EX2 R224, R8 ;  /* 0x0000000800e07308 */ /* 0x000fe20000000800 */
[----:B------:R-:W-:Y:S01]  /*15ec0*/  FMUL.FTZ R0, R0, c[0x0][0x2d0] ;  /* 0x0000b40000007a20 */ /* 0x000fe20000410000 */
[----:B------:R-:W3:Y:S01]  /*15ed0*/  LDSM.16.MT88.4 R28, [R200+0x4080] ;  /* 0x00408000c81c783b */ /* 0x000ee20000004200 */
[--C-:B------:R-:W-:Y:S01]  /*15ee0*/  FFMA.FTZ R12, R12, c[0x0][0x2d0], -R7.reuse ;  /* 0x0000b4000c0c7a23 */ /* 0x100fe20000010807 */
[----:B------:R-:W-:Y:S01]  /*15ef0*/  ISETP.GT.AND P0, PT, R218, R233, PT ;  /* 0x000000e9da00720c */ /* 0x000fe20003f04270 */
[----:B------:R-:W-:Y:S02]  /*15f00*/  FFMA.FTZ R13, R13, c[0x0][0x2d0], -R7 ;  /* 0x0000b4000d0d7a23 */ /* 0x000fe40000010807 */
[--C-:B------:R-:W-:Y:S02]  /*15f10*/  FFMA.FTZ R10, R10, c[0x0][0x2d0], -R154.reuse ;  /* 0x0000b4000a0a7a23 */ /* 0x100fe4000001089a */
[--C-:B------:R-:W-:Y:S01]  /*15f20*/  FFMA.FTZ R11, R11, c[0x0][0x2d0], -R154.reuse ;  /* 0x0000b4000b0b7a23 */ /* 0x100fe2000001089a */
[----:B------:R4:W-:Y:S01]  /*15f30*/  MUFU.EX2 R2, R0 ;  /* 0x0000000000027308 */ /* 0x0009e20000000800 */
[--C-:B------:R-:W-:Y:S01]  /*15f40*/  FFMA.FTZ R14, R14, c[0x0][0x2d0], -R154.reuse ;  /* 0x0000b4000e0e7a23 */ /* 0x100fe2000001089a */
[----:B------:R-:W-:Y:S01]  /*15f50*/  LDSM.16.MT88.4 R172, [R199+0x6080] ;  /* 0x00608000c7ac783b */ /* 0x000fe20000004200 */
[--C-:B------:R-:W-:Y:S07]  /*15f60*/  FFMA.FTZ R15, R15, c[0x0][0x2d0], -R154.reuse ;  /* 0x0000b4000f0f7a23 */ /* 0x100fee000001089a */
[----:B------:R-:W5:Y:S01]  /*15f70*/  MUFU.EX2 R223, R9 ;  /* 0x0000000900df7308 */ /* 0x000f620000000800 */
[----:B------:R-:W-:Y:S09]  /*15f80*/  LDSM.16.MT88.4 R176, [R198+0x7880] ;  /* 0x00788000c6b0783b */ /* 0x000ff20000004200 */
[----:B------:R-:W-:Y:S01]  /*15f90*/  MUFU.EX2 R222, R12 ;  /* 0x0000000c00de7308 */ /* 0x000fe20000000800 */
[----:B----4-:R-:W-:Y:S02]  /*15fa0*/  FADD.FTZ R0, -R3, R153 ;  /* 0x0000009903007221 */ /* 0x010fe40000010100 */
[--C-:B------:R-:W-:Y:S02]  /*15fb0*/  FFMA.FTZ R3, R164, c[0x0][0x2d0], -R7.reuse ;  /* 0x0000b400a4037a23 */ /* 0x100fe40000010807 */
[----:B------:R-:W-:Y:S05]  /*15fc0*/  FMUL.FTZ R0, R0, c[0x0][0x2d0] ;  /* 0x0000b40000007a20 */ /* 0x000fea0000410000 */
[----:B------:R-:W4:Y:S10]  /*15fd0*/  MUFU.EX2 R216, R13 ;  /* 0x0000000d00d87308 */ /* 0x000f340000000800 */
[----:B------:R-:W-:Y:S10]  /*15fe0*/  MUFU.EX2 R215, R10 ;  /* 0x0000000a00d77308 */ /* 0x000ff40000000800 */
[----:B------:R-:W1:Y:S10]  /*15ff0*/  MUFU.EX2 R214, R11 ;  /* 0x0000000b00d67308 */ /* 0x000e740000000800 */
[----:B------:R-:W-:Y:S10]  /*16000*/  MUFU.EX2 R213, R14 ;  /* 0x0000000e00d57308 */ /* 0x000ff40000000800 */
[----:B------:R-:W-:Y:S10]  /*16010*/  MUFU.EX2 R212, R15 ;  /* 0x0000000f00d47308 */ /* 0x000ff40000000800 */
[----:B------:R-:W1:Y:S10]  /*16020*/  MUFU.EX2 R0, R0 ;  /* 0x0000000000007308 */ /* 0x000e740000000800 */
[----:B------:R1:W-:Y:S02]  /*16030*/  MUFU.EX2 R211, R3 ;  /* 0x0000000300d37308 */ /* 0x0003e40000000800 */
[--C-:B-1----:R-:W-:Y:S01]  /*16040*/  FFMA.FTZ R3, R165, c[0x0][0x2d0], -R7.reuse ;  /* 0x0000b400a5037a23 */ /* 0x102fe20000010807 */
[----:B-----5:R-:W-:Y:S01]  /*16050*/  F2FP.PACK_AB R16, R223, R224 ;  /* 0x000000e0df10723e */ /* 0x020fe200000000ff */
[----:B------:R-:W-:Y:S01]  /*16060*/  FMUL.FTZ R8, R2, R156 ;  /* 0x0000009c02087220 */ /* 0x000fe20000410000 */
[----:B----4-:R-:W-:Y:S01]  /*16070*/  F2FP.PACK_AB R18, R216, R222 ;  /* 0x000000ded812723e */ /* 0x010fe200000000ff */
[----:B------:R-:W-:Y:S01]  /*16080*/  FMUL.FTZ R9, R2, R157 ;  /* 0x0000009d02097220 */ /* 0x000fe20000410000 */
[----:B------:R-:W-:Y:S01]  /*16090*/  F2FP.PACK_AB R17, R214, R215 ;  /* 0x000000d7d611723e */ /* 0x000fe200000000ff */
[----:B------:R-:W-:Y:S01]  /*160a0*/  FMUL.FTZ R10, R0, R158 ;  /* 0x0000009e000a7220 */ /* 0x000fe20000410000 */
[----:B------:R-:W-:Y:S01]  /*160b0*/  F2FP.PACK_AB R19, R212, R213 ;  /* 0x000000d5d413723e */ /* 0x000fe200000000ff */
[----:B------:R-:W-:Y:S01]  /*160c0*/  FMUL.FTZ R11, R0, R159 ;  /* 0x0000009f000b7220 */ /* 0x000fe20000410000 */
[----:B------:R1:W4:Y:S01]  /*160d0*/  MUFU.EX2 R210, R3 ;  /* 0x0000000300d27308 */ /* 0x0003220000000800 */
[----:B------:R-:W-:Y:S01]  /*160e0*/  LDSM.16.MT88.4 R156, [R200+0x4880] ;  /* 0x00488000c89c783b */ /* 0x000fe20000004200 */
        /* <DEDUP_REMOVED lines=8> */
[----:B------:R-:W5:Y:S01]  /*16170*/  LDSM.16.MT88.4 R20, [R199+0x4080] ;  /* 0x00408000c714783b */ /* 0x000f620000004200 */
[----:B------:R-:W-:Y:S02]  /*16180*/  FMUL.FTZ R137, R2, R137 ;  /* 0x0000008902897220 */ /* 0x000fe40000410000 */
[C---:B------:R-:W-:Y:S02]  /*16190*/  FMUL.FTZ R138, R0.reuse, R138 ;  /* 0x0000008a008a7220 */ /* 0x040fe40000410000 */
[----:B------:R-:W-:Y:S04]  /*161a0*/  FMUL.FTZ R139, R0, R139 ;  /* 0x0000008b008b7220 */ /* 0x000fe80000410000 */
[--C-:B-1----:R-:W-:Y:S02]  /*161b0*/  FFMA.FTZ R3, R166, c[0x0][0x2d0], -R7.reuse ;  /* 0x0000b400a6037a23 */ /* 0x102fe40000010807 */
[C---:B------:R-:W-:Y:S01]  /*161c0*/  FMUL.FTZ R140, R2.reuse, R140 ;  /* 0x0000008c028c7220 */ /* 0x040fe20000410000 */
[C---:B--2---:R-:W-:Y:S01]  /*161d0*/  HMMA.16816.F32 R136, R16.reuse, R24, R136 ;  /* 0x000000181088723c */ /* 0x044fe20000001888 */
[----:B------:R1:W-:Y:S02]  /*161e0*/  MUFU.EX2 R195, R3 ;  /* 0x0000000300c37308 */ /* 0x0003e40000000800 */
        /* <DEDUP_REMOVED lines=14> */
[--C-:B-1----:R-:W-:Y:S02]  /*162d0*/  FFMA.FTZ R3, R168, c[0x0][0x2d0], -R7.reuse ;  /* 0x0000b400a8037a23 */ /* 0x102fe40000010807 */
[C---:B------:R-:W-:Y:S02]  /*162e0*/  FMUL.FTZ R32, R2.reuse, R32 ;  /* 0x0000002002207220 */ /* 0x040fe40000410000 */
[----:B------:R1:W3:Y:S01]  /*162f0*/  MUFU.EX2 R194, R3 ;  /* 0x0000000300c27308 */ /* 0x0002e20000000800 */
[C---:B------:R-:W-:Y:S01]  /*16300*/  HMMA.16816.F32 R148, R16.reuse, R30, R148 ;  /* 0x0000001e1094723c */ /* 0x040fe20000001894 */
[----:B------:R-:W1:Y:S02]  /*16310*/  LDSM.16.MT88.4 R28, [R198+0x5880] ;  /* 0x00588000c61c783b */ /* 0x000e640000004200 */
        /* <DEDUP_REMOVED lines=69> */
[--C-:B------:R-:W-:Y:S02]  /*16770*/  FFMA.FTZ R3, R155, c[0x0][0x2d0], -R154.reuse ;  /* 0x0000b4009b037a23 */ /* 0x100fe4000001089a */
[C---:B------:R-:W-:Y:S02]  /*16780*/  FMUL.FTZ R84, R2.reuse, R84 ;  /* 0x0000005402547220 */ /* 0x040fe40000410000 */
[----:B------:R2:W-:Y:S01]  /*16790*/  MUFU.EX2 R193, R3 ;  /* 0x0000000300c17308 */ /* 0x0005e20000000800 */
[C---:B-----5:R-:W-:Y:S03]  /*167a0*/  HMMA.16816.F32 R80, R16.reuse, R20, R80 ;  /* 0x000000141050723c */ /* 0x060fe60000001850 */
        /* <DEDUP_REMOVED lines=10> */
[--C-:B--2---:R-:W-:Y:S02]  /*16850*/  FFMA.FTZ R3, R167, c[0x0][0x2d0], -R154.reuse ;  /* 0x0000b400a7037a23 */ /* 0x104fe4000001089a */
[----:B------:R-:W-:Y:S01]  /*16860*/  LDSM.16.MT88.4 R164, [R197+0x6080] ;  /* 0x00608000c5a4783b */ /* 0x000fe20000004200 */
[C---:B------:R-:W-:Y:S01]  /*16870*/  HMMA.16816.F32 R88, R16.reuse, R24, R88 ;  /* 0x000000181058723c */ /* 0x040fe20000001858 */
[----:B------:R2:W1:Y:S02]  /*16880*/  MUFU.EX2 R192, R3 ;  /* 0x0000000300c07308 */ /* 0x0004640000000800 */
        /* <DEDUP_REMOVED lines=14> */
[--C-:B--2---:R-:W-:Y:S02]  /*16970*/  FFMA.FTZ R3, R169, c[0x0][0x2d0], -R154.reuse ;  /* 0x0000b400a9037a23 */ /* 0x104fe4000001089a */
[C---:B------:R-:W-:Y:S02]  /*16980*/  FMUL.FTZ R104, R2.reuse, R104 ;  /* 0x0000006802687220 */ /* 0x040fe40000410000 */
[----:B------:R1:W-:Y:S01]  /*16990*/  MUFU.EX2 R191, R3 ;  /* 0x0000000300bf7308 */ /* 0x0003e20000000800 */
[C---:B------:R-:W-:Y:S01]  /*169a0*/  HMMA.16816.F32 R100, R16.reuse, R30, R100 ;  /* 0x0000001e1064723c */ /* 0x040fe20000001864 */
[----:B------:R-:W2:Y:S02]  /*169b0*/  LDSM.16.MT88.4 R28, [R200+0x8880] ;  /* 0x00888000c81c783b */ /* 0x000ea40000004200 */
        /* <DEDUP_REMOVED lines=8> */
[----:B------:R-:W-:Y:S02]  /*16a40*/  FMUL.FTZ R112, R2, R112 ;  /* 0x0000007002707220 */ /* 0x000fe40000410000 */
[----:B-1----:R-:W-:Y:S02]  /*16a50*/  FFMA.FTZ R3, R170, c[0x0][0x2d0], -R154 ;  /* 0x0000b400aa037a23 */ /* 0x002fe4000001089a */
[----:B------:R-:W-:Y:S01]  /*16a60*/  LDSM.16.MT88.4 R168, [R200+0x6080] ;  /* 0x00608000c8a8783b */ /* 0x000fe20000004200 */
[C---:B------:R-:W-:Y:S01]  /*16a70*/  HMMA.16816.F32 R108, R16.reuse, R22, R108 ;  /* 0x00000016106c723c */ /* 0x040fe2000000186c */
[----:B------:R1:W5:Y:S02]  /*16a80*/  MUFU.EX2 R190, R3 ;  /* 0x0000000300be7308 */ /* 0x0003640000000800 */
[----:B------:R-:W-:Y:S02]  /*16a90*/  FMUL.FTZ R113, R2, R113 ;  /* 0x0000007102717220 */ /* 0x000fe40000410000 */
[C---:B------:R-:W-:Y:S02]  /*16aa0*/  FMUL.FTZ R114, R0.reuse, R114 ;  /* 0x0000007200727220 */ /* 0x040fe40000410000 */
[----:B------:R-:W1:Y:S01]  /*16ab0*/  LDSM.16.MT88.4 R20, [R199+0x8880] ;  /* 0x00888000c714783b */ /* 0x000e620000004200 */
[----:B------:R-:W-:Y:S04]  /*16ac0*/  FMUL.FTZ R115, R0, R115 ;  /* 0x0000007300737220 */ /* 0x000fe80000410000 */
[C---:B------:R-:W-:Y:S02]  /*16ad0*/  FMUL.FTZ R116, R2.reuse, R116 ;  /* 0x0000007402747220 */ /* 0x040fe40000410000 */
[----:B------:R-:W-:Y:S01]  /*16ae0*/  FMUL.FTZ R117, R2, R117 ;  /* 0x0000007502757220 */ /* 0x000fe20000410000 */
        /* <DEDUP_REMOVED lines=26> */
[----:B------:R-:W-:Y:S02]  /*16c90*/  FFMA.FTZ R2, R2, R230, R224 ;  /* 0x000000e602027223 */ /* 0x000fe400000100e0 */
[----:B------:R1:W1:Y:S01]  /*16ca0*/  MUFU.EX2 R189, R3 ;  /* 0x0000000300bd7308 */ /* 0x0002620000000800 */
[----:B------:R-:W-:Y:S01]  /*16cb0*/  HMMA.16816.F32 R132, R16, R22, R132 ;  /* 0x000000161084723c */ /* 0x000fe20000001884 */
[----:B------:R-:W2:Y:S06]  /*16cc0*/  LDSM.16.MT88.4 R20, [R198+0x6080] ;  /* 0x00608000c614783b */ /* 0x000eac0000004200 */
[----:B----4-:R-:W-:Y:S02]  /*16cd0*/  F2FP.PACK_AB R16, R210, R211 ;  /* 0x000000d3d210723e */ /* 0x010fe400000000ff */
[----:B------:R-:W-:Y:S03]  /*16ce0*/  F2FP.PACK_AB R18, R194, R195 ;  /* 0x000000c3c212723e */ /* 0x000fe600000000ff */
[----:B------:R-:W-:Y:S02]  /*16cf0*/  F2FP.PACK_AB R17, R192, R193 ;  /* 0x000000c1c011723e */ /* 0x000fe400000000ff */
[----:B-----5:R-:W-:Y:S07]  /*16d00*/  F2FP.PACK_AB R19, R190, R191 ;  /* 0x000000bfbe13723e */ /* 0x020fee00000000ff */
[C---:B---3--:R-:W-:Y:S03]  /*16d10*/  HMMA.16816.F32 R8, R16.reuse, R24, R8 ;  /* 0x000000181008723c */ /* 0x048fe60000001808 */
[--C-:B-1----:R-:W-:Y:S04]  /*16d20*/  FFMA.FTZ R3, R183, c[0x0][0x2d0], -R7.reuse ;  /* 0x0000b400b7037a23 */ /* 0x102fe80000010807 */
[----:B------:R1:W-:Y:S01]  /*16d30*/  MUFU.EX2 R188, R3 ;  /* 0x0000000300bc7308 */ /* 0x0003e20000000800 */
[C---:B------:R-:W-:Y:S01]  /*16d40*/  HMMA.16816.F32 R12, R16.reuse, R26, R12 ;  /* 0x0000001a100c723c */ /* 0x040fe2000000180c */
[----:B------:R-:W3:Y:S07]  /*16d50*/  LDSM.16.MT88.4 R24, [R197+0x7880] ;  /* 0x00788000c518783b */ /* 0x000eee0000004200 */
[C---:B--2---:R-:W-:Y:S08]  /*16d60*/  HMMA.16816.F32 R136, R16.reuse, R28, R136 ;  /* 0x0000001c1088723c */ /* 0x044ff00000001888 */
[C---:B------:R-:W-:Y:S01]  /*16d70*/  HMMA.16816.F32 R140, R16.reuse, R30, R140 ;  /* 0x0000001e108c723c */ /* 0x040fe2000000188c */
[----:B------:R-:W2:Y:S03]  /*16d80*/  LDSM.16.MT88.4 R28, [R200+0x7880] ;  /* 0x00788000c81c783b */ /* 0x000ea60000004200 */
[--C-:B-1----:R-:W-:Y:S04]  /*16d90*/  FFMA.FTZ R3, R186, c[0x0][0x2d0], -R7.reuse ;  /* 0x0000b400ba037a23 */ /* 0x102fe80000010807 */
[C---:B------:R-:W-:Y:S01]  /*16da0*/  HMMA.16816.F32 R144, R16.reuse, R156, R144 ;  /* 0x0000009c1090723c */ /* 0x040fe20000001890 */
[----:B------:R1:W-:Y:S03]  /*16db0*/  MUFU.EX2 R183, R3 ;  /* 0x0000000300b77308 */ /* 0x0003e60000000800 */
[----:B------:R-:W-:Y:S04]  /*16dc0*/  FFMA.FTZ R7, R185, c[0x0][0x2d0], -R7 ;  /* 0x0000b400b9077a23 */ /* 0x000fe80000010807 */
[C---:B------:R-:W-:Y:S01]  /*16dd0*/  HMMA.16816.F32 R148, R16.reuse, R158, R148 ;  /* 0x0000009e1094723c */ /* 0x040fe20000001894 */
[----:B------:R-:W4:Y:S02]  /*16de0*/  LDSM.16.MT88.4 R156, [R199+0x7880] ;  /* 0x00788000c79c783b */ /* 0x000f240000004200 */
[----:B------:R-:W-:Y:S05]  /*16df0*/  MUFU.EX2 R181, R7 ;  /* 0x0000000700b57308 */ /* 0x000fea0000000800 */
[C---:B------:R-:W-:Y:S08]  /*16e00*/  HMMA.16816.F32 R32, R16.reuse, R160, R32 ;  /* 0x000000a01020723c */ /* 0x040ff00000001820 */
[C---:B------:R-:W-:Y:S01]  /*16e10*/  HMMA.16816.F32 R36, R16.reuse, R162, R36 ;  /* 0x000000a21024723c */ /* 0x040fe20000001824 */
[----:B------:R-:W-:Y:S03]  /*16e20*/  LDSM.16.MT88.4 R160, [R197+0x5080] ;  /* 0x00508000c5a0783b */ /* 0x000fe60000004200 */
[--C-:B-1----:R-:W-:Y:S04]  /*16e30*/  FFMA.FTZ R3, R180, c[0x0][0x2d0], -R154.reuse ;  /* 0x0000b400b4037a23 */ /* 0x102fe8000001089a */
[C---:B------:R-:W-:Y:S01]  /*16e40*/  HMMA.16816.F32 R40, R16.reuse, R164, R40 ;  /* 0x000000a41028723c */ /* 0x040fe20000001828 */
[----:B------:R1:W5:Y:S07]  /*16e50*/  MUFU.EX2 R155, R3 ;  /* 0x00000003009b7308 */ /* 0x00036e0000000800 */
[C---:B------:R-:W-:Y:S01]  /*16e60*/  HMMA.16816.F32 R44, R16.reuse, R166, R44 ;  /* 0x000000a6102c723c */ /* 0x040fe2000000182c */
[----:B------:R-:W-:Y:S07]  /*16e70*/  LDSM.16.MT88.4 R164, [R197+0x6880] ;  /* 0x00688000c5a4783b */ /* 0x000fee0000004200 */
[C---:B------:R-:W-:Y:S08]  /*16e80*/  HMMA.16816.F32 R48, R16.reuse, R20, R48 ;  /* 0x000000141030723c */ /* 0x040ff00000001830 */
[C---:B------:R-:W-:Y:S01]  /*16e90*/  HMMA.16816.F32 R52, R16.reuse, R22, R52 ;  /* 0x000000161034723c */ /* 0x040fe20000001834 */
[----:B------:R-:W2:Y:S03]  /*16ea0*/  LDSM.16.MT88.4 R20, [R197+0x9080] ;  /* 0x00908000c514783b */ /* 0x000ea60000004200 */
[--C-:B-1----:R-:W-:Y:S04]  /*16eb0*/  FFMA.FTZ R3, R182, c[0x0][0x2d0], -R154.reuse ;  /* 0x0000b400b6037a23 */ /* 0x102fe8000001089a */
[C---:B------:R-:W-:Y:S01]  /*16ec0*/  HMMA.16816.F32 R56, R16.reuse, R168, R56 ;  /* 0x000000a81038723c */ /* 0x040fe20000001838 */
[----:B------:R1:W1:Y:S07]  /*16ed0*/  MUFU.EX2 R153, R3 ;  /* 0x0000000300997308 */ /* 0x00026e0000000800 */
[C---:B------:R-:W-:Y:S01]  /*16ee0*/  HMMA.16816.F32 R60, R16.reuse, R170, R60 ;  /* 0x000000aa103c723c */ /* 0x040fe2000000183c */
[----:B------:R-:W-:Y:S07]  /*16ef0*/  LDSM.16.MT88.4 R168, [R198+0x8080] ;  /* 0x00808000c6a8783b */ /* 0x000fee0000004200 */
[C---:B------:R-:W-:Y:S08]  /*16f00*/  HMMA.16816.F32 R64, R16.reuse, R172, R64 ;  /* 0x000000ac1040723c */ /* 0x040ff00000001840 */
[C---:B------:R-:W-:Y:S01]  /*16f10*/  HMMA.16816.F32 R68, R16.reuse, R174, R68 ;  /* 0x000000ae1044723c */ /* 0x040fe20000001844 */
[----:B------:R-:W-:Y:S03]  /*16f20*/  LDSM.16.MT88.4 R172, [R200+0x8080] ;  /* 0x00808000c8ac783b */ /* 0x000fe60000004200 */
[--C-:B-1----:R-:W-:Y:S04]  /*16f30*/  FFMA.FTZ R3, R184, c[0x0][0x2d0], -R154.reuse ;  /* 0x0000b400b8037a23 */ /* 0x102fe8000001089a */
[C---:B---3--:R-:W-:Y:S01]  /*16f40*/  HMMA.16816.F32 R72, R16.reuse, R24, R72 ;  /* 0x000000181048723c */ /* 0x048fe20000001848 */
[----:B------:R1:W3:Y:S07]  /*16f50*/  MUFU.EX2 R7, R3 ;  /* 0x0000000300077308 */ /* 0x0002ee0000000800 */
[C---:B------:R-:W-:Y:S01]  /*16f60*/  HMMA.16816.F32 R76, R16.reuse, R26, R76 ;  /* 0x0000001a104c723c */ /* 0x040fe2000000184c */
[----:B------:R-:W3:Y:S07]  /*16f70*/  LDSM.16.MT88.4 R24, [R198+0x9080] ;  /* 0x00908000c618783b */ /* 0x000eee0000004200 */
[C---:B------:R-:W-:Y:S08]  /*16f80*/  HMMA.16816.F32 R80, R16.reuse, R176, R80 ;  /* 0x000000b01050723c */ /* 0x040ff00000001850 */
[C---:B------:R-:W-:Y:S01]  /*16f90*/  HMMA.16816.F32 R84, R16.reuse, R178, R84 ;  /* 0x000000b21054723c */ /* 0x040fe20000001854 */
[----:B------:R-:W-:Y:S03]  /*16fa0*/  LDSM.16.MT88.4 R176, [R199+0x8080] ;  /* 0x00808000c7b0783b */ /* 0x000fe60000004200 */
[----:B-1----:R-:W-:Y:S04]  /*16fb0*/  FFMA.FTZ R3, R187, c[0x0][0x2d0], -R154 ;  /* 0x0000b400bb037a23 */ /* 0x002fe8000001089a */
[C---:B--2---:R-:W-:Y:S01]  /*16fc0*/  HMMA.16816.F32 R88, R16.reuse, R28, R88 ;  /* 0x0000001c1058723c */ /* 0x044fe20000001858 */
[----:B------:R1:W2:Y:S07]  /*16fd0*/  MUFU.EX2 R6, R3 ;  /* 0x0000000300067308 */ /* 0x0002ae0000000800 */
[C---:B------:R-:W-:Y:S01]  /*16fe0*/  HMMA.16816.F32 R92, R16.reuse, R30, R92 ;  /* 0x0000001e105c723c */ /* 0x040fe2000000185c */
[----:B------:R-:W2:Y:S07]  /*16ff0*/  LDSM.16.MT88.4 R28, [R200+0x9080] ;  /* 0x00908000c81c783b */ /* 0x000eae0000004200 */
[C---:B----4-:R-:W-:Y:S08]  /*17000*/  HMMA.16816.F32 R96, R16.reuse, R156, R96 ;  /* 0x0000009c1060723c */ /* 0x050ff00000001860 */
[C---:B------:R-:W-:Y:S01]  /*17010*/  HMMA.16816.F32 R100, R16.reuse, R158, R100 ;  /* 0x0000009e1064723c */ /* 0x040fe20000001864 */
[----:B------:R-:W4:Y:S03]  /*17020*/  LDSM.16.MT88.4 R156, [R199+0x9080] ;  /* 0x00908000c79c783b */ /* 0x000f260000004200 */
[----:B-1----:R-:W-:Y:S02]  /*17030*/  FFMA.FTZ R3, R0, R229, R215 ;  /* 0x000000e500037223 */ /* 0x002fe400000100d7 */
[----:B------:R-:W-:Y:S02]  /*17040*/  FADD.FTZ R0, R223, R2 ;  /* 0x00000002df007221 */ /* 0x000fe40000010000 */
[C---:B------:R-:W-:Y:S04]  /*17050*/  HMMA.16816.F32 R104, R16.reuse, R20, R104 ;  /* 0x000000141068723c */ /* 0x040fe80000001868 */
[----:B------:R-:W-:Y:S02]  /*17060*/  FADD.FTZ R2, R214, R3 ;  /* 0x00000003d6027221 */ /* 0x000fe40000010000 */
[----:B------:R-:W-:Y:S02]  /*17070*/  FADD.FTZ R0, R222, R0 ;  /* 0x00000000de007221 */ /* 0x000fe40000010000 */
[C---:B------:R-:W-:Y:S01]  /*17080*/  HMMA.16816.F32 R108, R16.reuse, R22, R108 ;  /* 0x00000016106c723c */ /* 0x040fe2000000186c */
[----:B------:R-:W1:Y:S03]  /*17090*/  LDSM.16.MT88.4 R20, [R198+0x5080] ;  /* 0x00508000c614783b */ /* 0x000e660000004200 */
[----:B------:R-:W-:Y:S02]  /*170a0*/  FADD.FTZ R2, R213, R2 ;  /* 0x00000002d5027221 */ /* 0x000fe40000010000 */
[----:B------:R-:W-:Y:S02]  /*170b0*/  FADD.FTZ R0, R216, R0 ;  /* 0x00000000d8007221 */ /* 0x000fe40000010000 */
[C---:B---3--:R-:W-:Y:S04]  /*170c0*/  HMMA.16816.F32 R112, R16.reuse, R24, R112 ;  /* 0x000000181070723c */ /* 0x048fe80000001870 */
        /* <DEDUP_REMOVED lines=13> */
[C---:B----4-:R-:W-:Y:S04]  /*171a0*/  HMMA.16816.F32 R128, R16.reuse, R156, R128 ;  /* 0x0000009c1080723c */ /* 0x050fe80000001880 */
[----:B------:R-:W-:Y:S02]  /*171b0*/  FADD.FTZ R2, R190, R2 ;  /* 0x00000002be027221 */ /* 0x000fe40000010000 */
[----:B------:R-:W-:Y:S02]  /*171c0*/  FADD.FTZ R0, R189, R0 ;  /* 0x00000000bd007221 */ /* 0x000fe40000010000 */
[----:B------:R-:W-:Y:S04]  /*171d0*/  HMMA.16816.F32 R132, R16, R158, R132 ;  /* 0x0000009e1084723c */ /* 0x000fe80000001884 */
[----:B-----5:R-:W-:Y:S02]  /*171e0*/  FADD.FTZ R3, R155, R2 ;  /* 0x000000029b037221 */ /* 0x020fe40000010000 */
[C---:B------:R-:W-:Y:S01]  /*171f0*/  FADD.FTZ R2, R188.reuse, R0 ;  /* 0x00000000bc027221 */ /* 0x040fe20000010000 */
[----:B------:R-:W-:Y:S01]  /*17200*/  F2FP.PACK_AB R16, R188, R189 ;  /* 0x000000bdbc10723e */ /* 0x000fe200000000ff */
[----:B------:R-:W-:Y:S01]  /*17210*/  FADD.FTZ R0, R153, R3 ;  /* 0x0000000399007221 */ /* 0x000fe20000010000 */
[----:B------:R-:W-:Y:S03]  /*17220*/  F2FP.PACK_AB R18, R181, R183 ;  /* 0x000000b7b512723e */ /* 0x000fe600000000ff */
[----:B------:R-:W-:Y:S01]  /*17230*/  F2FP.PACK_AB R17, R153, R155 ;  /* 0x0000009b9911723e */ /* 0x000fe200000000ff */
[----:B------:R-:W-:Y:S01]  /*17240*/  FADD.FTZ R0, R7, R0 ;  /* 0x0000000007007221 */ /* 0x000fe20000010000 */
[C---:B------:R-:W-:Y:S01]  /*17250*/  F2FP.PACK_AB R19, R6.reuse, R7 ;  /* 0x000000070613723e */ /* 0x040fe200000000ff */
[----:B------:R-:W-:Y:S01]  /*17260*/  FADD.FTZ R2, R183, R2 ;  /* 0x00000002b7027221 */ /* 0x000fe20000010000 */
[----:B------:R-:W-:Y:S01]  /*17270*/  MOV R7, R4 ;  /* 0x0000000400077202 */ /* 0x000fe20000000f00 */
[----:B------:R-:W-:Y:S01]  /*17280*/  FADD.FTZ R229, R6, R0 ;  /* 0x0000000006e57221 */ /* 0x000fe20000010000 */
[----:B------:R-:W-:Y:S01]  /*17290*/  IADD3 R0, R218, -0x1, RZ ;  /* 0xffffffffda007810 */ /* 0x000fe20007ffe0ff */
[----:B------:R-:W-:Y:S01]  /*172a0*/  FADD.FTZ R230, R181, R2 ;  /* 0x00000002b5e67221 */ /* 0x000fe20000010000 */
[----:B------:R-:W-:Y:S01]  /*172b0*/  MOV R6, R152 ;  /* 0x0000009800067202 */ /* 0x000fe20000000f00 */
[C---:B------:R-:W-:Y:S01]  /*172c0*/  HMMA.16816.F32 R156, R16.reuse, R160, R8 ;  /* 0x000000a0109c723c */ /* 0x040fe20000001808 */
[----:B------:R-:W4:Y:S02]  /*172d0*/  LDSM.16.MT88.4 R8, [R198+0x6880] ;  /* 0x00688000c608783b */ /* 0x000f240000004200 */
[----:B------:R-:W-:Y:S02]  /*172e0*/  MOV R218, R0 ;  /* 0x0000000000da7202 */ /* 0x000fe40000000f00 */
[----:B------:R-:W-:Y:S03]  /*172f0*/  MOV R153, R4 ;  /* 0x0000000400997202 */ /* 0x000fe60000000f00 */
        /* <DEDUP_REMOVED lines=13> */
[----:B------:R-:W2:Y:S07]  /*173d0*/  LDSM.16.MT88.4 R164, [R198+0x9880] ;  /* 0x00988000c6a4783b */ /* 0x000eae0000004200 */
[C---:B----4-:R-:W-:Y:S08]  /*173e0*/  HMMA.16816.F32 R48, R16.reuse, R8, R48 ;  /* 0x000000081030723c */ /* 0x050ff00000001830 */
[C---:B------:R-:W-:Y:S01]  /*173f0*/  HMMA.16816.F32 R52, R16.reuse, R10, R52 ;  /* 0x0000000a1034723c */ /* 0x040fe20000001834 */
[----:B------:R-:W4:Y:S07]  /*17400*/  LDSM.16.MT88.4 R8, [R200+0x9880] ;  /* 0x00988000c808783b */ /* 0x000f2e0000004200 */
[C---:B-----5:R-:W-:Y:S08]  /*17410*/  HMMA.16816.F32 R56, R16.reuse, R12, R56 ;  /* 0x0000000c1038723c */ /* 0x060ff00000001838 */
[C---:B------:R-:W-:Y:S01]  /*17420*/  HMMA.16816.F32 R60, R16.reuse, R14, R60 ;  /* 0x0000000e103c723c */ /* 0x040fe2000000183c */
[----:B------:R-:W5:Y:S07]  /*17430*/  LDSM.16.MT88.4 R12, [R199+0x9880] ;  /* 0x00988000c70c783b */ /* 0x000f6e0000004200 */
[C---:B-1----:R-:W-:Y:S08]  /*17440*/  HMMA.16816.F32 R64, R16.reuse, R20, R64 ;  /* 0x000000141040723c */ /* 0x042ff00000001840 */
        /* <DEDUP_REMOVED lines=13> */
[C---:B----4-:R-:W-:Y:S08]  /*17520*/  HMMA.16816.F32 R120, R16.reuse, R8, R120 ;  /* 0x000000081078723c */ /* 0x050ff00000001878 */
[C---:B------:R-:W-:Y:S08]  /*17530*/  HMMA.16816.F32 R124, R16.reuse, R10, R124 ;  /* 0x0000000a107c723c */ /* 0x040ff0000000187c */
[C---:B-----5:R-:W-:Y:S08]  /*17540*/  HMMA.16816.F32 R128, R16.reuse, R12, R128 ;  /* 0x0000000c1080723c */ /* 0x060ff00000001880 */
[----:B------:R-:W-:Y:S01]  /*17550*/  HMMA.16816.F32 R132, R16, R14, R132 ;  /* 0x0000000e1084723c */ /* 0x000fe20000001884 */
[----:B------:R-:W-:Y:S07]  /*17560*/  @!UPT UIADD3 URZ, URZ, URZ, URZ ;  /* 0x0000003f3f3ff290 */ /* 0x000fee000fffe03f */
[----:B------:R-:W-:-:S11]  /*17570*/  @P0 BRA `(.L_x_1287) ;  /* 0xffffc6f000000947 */ /* 0x000fd6000383ffff */
.L_x_1265:
[----:B------:R-:W-:Y:S05]  /*17580*/  BRA.DIV ~URZ, `(.L_x_1288) ;  /* 0x00004cc27f007947 */ /* 0x000fea000b800000 */
[----:B------:R1:W2:Y:S02]  /*17590*/  SHFL.BFLY PT, R5, R230, 0x2, 0x1f ;  /* 0x0c401f00e6057f89 */ /* 0x0002a400000e0000 */
.L_x_1355:
[----:B--2---:R-:W-:Y:S01]  /*175a0*/  FADD.FTZ R5, R5, R230 ;  /* 0x000000e605057221 */ /* 0x004fe20000010000 */
[----:B------:R-:W-:Y:S05]  /*175b0*/  BRA.DIV ~URZ, `(.L_x_1289) ;  /* 0x00004cf27f007947 */ /* 0x000fea000b800000 */
[----:B------:R-:W2:Y:S04]  /*175c0*/  SHFL.BFLY PT, R4, R229, 0x2, 0x1f ;  /* 0x0c401f00e5047f89 */ /* 0x000ea800000e0000 */
[----:B------:R-:W3:Y:S01]  /*175d0*/  SHFL.BFLY PT, R2, R5, 0x1, 0x1f ;  /* 0x0c201f0005027f89 */ /* 0x000ee200000e0000 */
[----:B--2---:R-:W-:-:S02]  /*175e0*/  FADD.FTZ R4, R4, R229 ;  /* 0x000000e504047221 */ /* 0x004fc40000010000 */
[----:B---3--:R-:W-:-:S03]  /*175f0*/  FADD.FTZ R5, R5, R2 ;  /* 0x0000000205057221 */ /* 0x008fc60000010000 */
[----:B------:R2:W3:Y:S04]  /*17600*/  SHFL.BFLY PT, R0, R4, 0x1, 0x1f ;  /* 0x0c201f0004007f89 */ /* 0x0004e800000e0000 */
.L_x_1356:
[----:B------:R-:W-:Y:S01]  /*17610*/  FSETP.NE.FTZ.AND P1, PT, R5, RZ, PT ;  /* 0x000000ff0500720b */ /* 0x000fe20003f35000 */
[----:B--23--:R-:W-:Y:S01]  /*17620*/  FADD.FTZ R4, R0, R4 ;  /* 0x0000000400047221 */ /* 0x00cfe20000010000 */
[----:B------:R-:W-:Y:S02]  /*17630*/  MOV R2, RZ ;  /* 0x000000ff00027202 */ /* 0x000fe40000000f00 */
[----:B------:R-:W-:Y:S02]  /*17640*/  MOV R0, RZ ;  /* 0x000000ff00007202 */ /* 0x000fe40000000f00 */
[----:B------:R-:W-:Y:S02]  /*17650*/  FSETP.NE.FTZ.AND P0, PT, R4, RZ, PT ;  /* 0x000000ff0400720b */ /* 0x000fe40003f15000 */
[----:B------:R-:W-:-:S05]  /*17660*/  MOV R153, 0xff800000 ;  /* 0xff80000000997802 */ /* 0x000fca0000000f00 */
[----:B------:R-:W2:Y:S01]  /*17670*/  @P1 MUFU.RCP R2, R5 ;  /* 0x0000000500021308 */ /* 0x000ea20000001000 */
[----:B------:R-:W-:-:S05]  /*17680*/  @P1 MOV R3, 0x3f317218 ;  /* 0x3f31721800031802 */ /* 0x000fca0000000f00 */
[----:B------:R-:W-:Y:S02]  /*17690*/  @P1 FMUL.FTZ R3, R3, c[0x0][0x2d0] ;  /* 0x0000b40003031a20 */ /* 0x000fe40000410000 */
        /* <DEDUP_REMOVED lines=67> */
[----:B------:R-:W4:Y:S01]  /*17ad0*/  @P0 MUFU.LG2 R2, R4 ;  /* 0x0000000400020308 */ /* 0x000f220000000c00 */
[----:B---3--:R-:W-:Y:S02]  /*17ae0*/  @P1 FMUL.FTZ R5, R5, 0.69314718246459960938 ;  /* 0x3f31721805051820 */ /* 0x008fe40000410000 */
[C---:B--2---:R-:W-:Y:S02]  /*17af0*/  FMUL.FTZ R158, R0.reuse, R158 ;  /* 0x0000009e009e7220 */ /* 0x044fe40000410000 */
[----:B------:R-:W-:Y:S01]  /*17b00*/  @P1 FFMA.FTZ R153, R3, R152, R5 ;  /* 0x0000009803991223 */ /* 0x000fe20000010005 */
[----:B------:R-:W-:Y:S01]  /*17b10*/  @P0 MOV R3, 0x3f317218 ;  /* 0x3f31721800030802 */ /* 0x000fe20000000f00 */
[C---:B------:R-:W-:Y:S01]  /*17b20*/  FMUL.FTZ R159, R0.reuse, R159 ;  /* 0x0000009f009f7220 */ /* 0x040fe20000410000 */
[----:B------:R-:W-:Y:S01]  /*17b30*/  PLOP3.LUT P1, PT, PT, PT, PT, 0x8, 0x0 ;  /* 0x000000000000781c */ /* 0x000fe20003f2e170 */
[----:B------:R-:W-:-:S02]  /*17b40*/  FMUL.FTZ R162, R0, R162 ;  /* 0x000000a200a27220 */ /* 0x000fc40000410000 */
[----:B------:R-:W-:Y:S02]  /*17b50*/  @P0 FMUL.FTZ R3, R3, c[0x0][0x2d0] ;  /* 0x0000b40003030a20 */ /* 0x000fe40000410000 */
[C---:B------:R-:W-:Y:S02]  /*17b60*/  FMUL.FTZ R163, R0.reuse, R163 ;  /* 0x000000a300a37220 */ /* 0x040fe40000410000 */
[----:B------:R-:W-:Y:S02]  /*17b70*/  FMUL.FTZ R138, R0, R138 ;  /* 0x0000008a008a7220 */ /* 0x000fe40000410000 */
[----:B----4-:R-:W-:Y:S02]  /*17b80*/  @P0 FMUL.FTZ R2, R2, 0.69314718246459960938 ;  /* 0x3f31721802020820 */ /* 0x010fe40000410000 */
        /* <DEDUP_REMOVED lines=60> */
.L_x_1182:
[----:B------:R-:W-:Y:S05]  /*17f50*/  @P1 BRA `(.L_x_1290) ;  /* 0x00001aa000001947 */ /* 0x000fea0003800000 */
[----:B------:R-:W2:Y:S01]  /*17f60*/  S2R R65, SR_TID.X ;  /* 0x0000000000417919 */ /* 0x000ea20000002100 */
[----:B------:R-:W-:Y:S01]  /*17f70*/  F2FP.PACK_AB R50, R51, R50 ;  /* 0x000000323332723e */ /* 0x000fe200000000ff */
[----:B------:R-:W-:Y:S01]  /*17f80*/  WARPSYNC 0xffffffff ;  /* 0xffffffff00007948 */ /* 0x000fe20003800000 */
[----:B------:R-:W-:Y:S01]  /*17f90*/  F2FP.PACK_AB R46, R47, R46 ;  /* 0x0000002e2f2e723e */ /* 0x000fe200000000ff */
[----:B------:R-:W-:Y:S01]  /*17fa0*/  BAR.SYNC.DEFER_BLOCKING 0x1, 0x100 ;  /* 0x0044000000007b1d */ /* 0x000fe20000010000 */
        /* <DEDUP_REMOVED lines=10> */
[----:B--2---:R-:W-:Y:S02]  /*18050*/  SHF.R.S32.HI R51, RZ, 0x1f, R65 ;  /* 0x0000001fff337819 */ /* 0x004fe40000011441 */
[----:B------:R-:W-:Y:S02]  /*18060*/  F2FP.PACK_AB R5, R145, R144 ;  /* 0x000000909105723e */ /* 0x000fe400000000ff */
[----:B------:R-:W-:-:S02]  /*18070*/  LEA.HI R2, R51, R65, RZ, 0x2 ;  /* 0x0000004133027211 */ /* 0x000fc400078f10ff */
[----:B------:R-:W-:Y:S02]  /*18080*/  LEA.HI R47, R51, R65, RZ, 0x5 ;  /* 0x00000041332f7211 */ /* 0x000fe400078f28ff */
[--C-:B------:R-:W-:Y:S02]  /*18090*/  SHF.R.S32.HI R4, RZ, 0x2, R2.reuse ;  /* 0x00000002ff047819 */ /* 0x100fe40000011402 */
[----:B------:R-:W-:Y:S02]  /*180a0*/  SHF.R.S32.HI R0, RZ, 0x1f, R2 ;  /* 0x0000001fff007819 */ /* 0x000fe40000011402 */
[----:B------:R-:W-:Y:S02]  /*180b0*/  SHF.R.S32.HI R43, RZ, 0x5, R47 ;  /* 0x00000005ff2b7819 */ /* 0x000fe4000001142f */
[----:B------:R-:W-:Y:S02]  /*180c0*/  LEA.HI R0, R0, R4, RZ, 0x3 ;  /* 0x0000000400007211 */ /* 0x000fe400078f18ff */
[----:B------:R-:W-:-:S02]  /*180d0*/  F2FP.PACK_AB R146, R147, R146 ;  /* 0x000000929392723e */ /* 0x000fc400000000ff */
        /* <DEDUP_REMOVED lines=21> */
[----:B------:R-:W-:Y:S02]  /*18230*/  F2FP.PACK_AB R38, R9, R18 ;  /* 0x000000120926723e */ /* 0x000fe400000000ff */
[----:B------:R-:W-:Y:S02]  /*18240*/  F2FP.PACK_AB R37, R11, R20 ;  /* 0x000000140b25723e */ /* 0x000fe400000000ff */
[C---:B------:R-:W-:Y:S01]  /*18250*/  IADD3 R3, R0.reuse, 0x80, RZ ;  /* 0x0000008000037810 */ /* 0x040fe20007ffe0ff */
[----:B------:R2:W-:Y:S01]  /*18260*/  STS [R0+0x80], R48 ;  /* 0x0000803000007388 */ /* 0x0005e20000000800 */
[C---:B------:R-:W-:Y:S02]  /*18270*/  IADD3 R2, R0.reuse, 0x70, RZ ;  /* 0x0000007000027810 */ /* 0x040fe40007ffe0ff */
[----:B------:R-:W-:Y:S01]  /*18280*/  @P0 IADD3 R2, R3, 0x10, RZ ;  /* 0x0000001003020810 */ /* 0x000fe20007ffe0ff */
[----:B------:R-:W-:Y:S01]  /*18290*/  STS [R0+0x480], R158 ;  /* 0x0004809e00007388 */ /* 0x000fe20000000800 */
[----:B------:R-:W-:Y:S01]  /*182a0*/  IMAD.IADD R3, R0, 0x1, R4 ;  /* 0x0000000100037824 */ /* 0x000fe200078e0204 */
[----:B------:R-:W-:-:S02]  /*182b0*/  F2FP.PACK_AB R35, R53, R52 ;  /* 0x000000343523723e */ /* 0x000fc400000000ff */
[----:B------:R3:W-:Y:S01]  /*182c0*/  STS [R2], R7 ;  /* 0x0000000702007388 */ /* 0x0007e20000000800 */
[----:B------:R-:W-:Y:S01]  /*182d0*/  IMAD.IADD R4, R4, 0x1, R2 ;  /* 0x0000000104047824 */ /* 0x000fe200078e0202 */
[----:B------:R-:W-:Y:S02]  /*182e0*/  F2FP.PACK_AB R54, R55, R54 ;  /* 0x000000363736723e */ /* 0x000fe400000000ff */
[----:B------:R-:W-:Y:S01]  /*182f0*/  STS [R2+0x400], R162 ;  /* 0x000400a202007388 */ /* 0x000fe20000000800 */
[----:B------:R-:W-:Y:S02]  /*18300*/  F2FP.PACK_AB R34, R57, R56 ;  /* 0x000000383922723e */ /* 0x000fe400000000ff */
[----:B------:R-:W-:Y:S01]  /*18310*/  F2FP.PACK_AB R58, R59, R58 ;  /* 0x0000003a3b3a723e */ /* 0x000fe200000000ff */
[----:B------:R4:W-:Y:S01]  /*18320*/  STS [R3+0x80], R6 ;  /* 0x0000800603007388 */ /* 0x0009e20000000800 */
[----:B------:R-:W-:Y:S02]  /*18330*/  F2FP.PACK_AB R33, R61, R60 ;  /* 0x0000003c3d21723e */ /* 0x000fe400000000ff */
[----:B------:R-:W-:Y:S01]  /*18340*/  F2FP.PACK_AB R62, R63, R62 ;  /* 0x0000003e3f3e723e */ /* 0x000fe200000000ff */
[----:B------:R-:W-:Y:S01]  /*18350*/  STS [R3+0x480], R138 ;  /* 0x0004808a03007388 */ /* 0x000fe20000000800 */
[----:B------:R-:W-:-:S02]  /*18360*/  F2FP.PACK_AB R32, R32, R64 ;  /* 0x000000402020723e */ /* 0x000fc400000000ff */
[----:B------:R-:W-:Y:S01]  /*18370*/  F2FP.PACK_AB R66, R67, R66 ;  /* 0x000000424342723e */ /* 0x000fe200000000ff */
[----:B------:R1:W-:Y:S01]  /*18380*/  STS [R4], R8 ;  /* 0x0000000804007388 */ /* 0x0003e20000000800 */
[----:B--2---:R-:W-:Y:S01]  /*18390*/  IMAD.MOV.U32 R48, RZ, RZ, 0x40 ;  /* 0x00000040ff307424 */ /* 0x004fe200078e00ff */
[----:B------:R-:W-:Y:S02]  /*183a0*/  F2FP.PACK_AB R31, R31, R68 ;  /* 0x000000441f1f723e */ /* 0x000fe400000000ff */
[----:B------:R-:W-:Y:S01]  /*183b0*/  STS [R4+0x400], R142 ;  /* 0x0004008e04007388 */ /* 0x000fe20000000800 */
[----:B------:R-:W-:Y:S02]  /*183c0*/  F2FP.PACK_AB R70, R71, R70 ;  /* 0x000000464746723e */ /* 0x000fe400000000ff */
[----:B------:R-:W-:Y:S02]  /*183d0*/  F2FP.PACK_AB R30, R30, R72 ;  /* 0x000000481e1e723e */ /* 0x000fe400000000ff */
[----:B---3--:R-:W-:-:S02]  /*183e0*/  SEL R7, R48, 0xffffffc0, !P2 ;  /* 0xffffffc030077807 */ /* 0x008fc40005000000 */
[----:B------:R-:W-:Y:S02]  /*183f0*/  F2FP.PACK_AB R74, R75, R74 ;  /* 0x0000004a4b4a723e */ /* 0x000fe400000000ff */
[----:B------:R-:W-:Y:S02]  /*18400*/  F2FP.PACK_AB R29, R29, R76 ;  /* 0x0000004c1d1d723e */ /* 0x000fe400000000ff */
[----:B------:R-:W-:Y:S01]  /*18410*/  F2FP.PACK_AB R78, R79, R78 ;  /* 0x0000004e4f4e723e */ /* 0x000fe200000000ff */
[----:B----4-:R-:W-:Y:S01]  /*18420*/  IMAD.IADD R6, R0, 0x1, R7 ;  /* 0x0000000100067824 */ /* 0x010fe200078e0207 */
[----:B------:R-:W-:Y:S02]  /*18430*/  F2FP.PACK_AB R28, R28, R80 ;  /* 0x000000501c1c723e */ /* 0x000fe400000000ff */
[----:B------:R-:W-:Y:S02]  /*18440*/  F2FP.PACK_AB R82, R83, R82 ;  /* 0x000000525352723e */ /* 0x000fe400000000ff */
[----:B------:R2:W-:Y:S01]  /*18450*/  STS [R6+0x80], R5 ;  /* 0x0000800506007388 */ /* 0x0005e20000000800 */
[----:B------:R-:W-:Y:S01]  /*18460*/  F2FP.PACK_AB R27, R27, R84 ;  /* 0x000000541b1b723e */ /* 0x000fe200000000ff */
[----:B-1----:R-:W-:-:S02]  /*18470*/  IMAD.IADD R8, R7, 0x1, R2 ;  /* 0x0000000107087824 */ /* 0x002fc400078e0202 */
        /* <DEDUP_REMOVED lines=13> */
[----:B--2---:R-:W-:Y:S01]  /*18550*/  IMAD.IADD R5, R7, 0x1, R3 ;  /* 0x0000000107057824 */ /* 0x004fe200078e0203 */
[----:B------:R-:W-:Y:S01]  /*18560*/  F2FP.PACK_AB R106, R107, R106 ;  /* 0x0000006a6b6a723e */ /* 0x000fe200000000ff */
        /* <DEDUP_REMOVED lines=22> */
[----:B------:R-:W-:Y:S01]  /*186d0*/  ISETP.NE.U32.AND P0, PT, RZ, c[0x0][0x500], PT ;  /* 0x00014000ff007a0c */ /* 0x000fe20003f05070 */
[----:B------:R-:W-:Y:S01]  /*186e0*/  STS [R2+0x4400], R46 ;  /* 0x0044002e02007388 */ /* 0x000fe20000000800 */
[----:B------:R-:W-:Y:S02]  /*186f0*/  ISETP.NE.U32.AND P1, PT, RZ, c[0x0][0x508], PT ;  /* 0x00014200ff007a0c */ /* 0x000fe40003f25070 */
[----:B------:R-:W-:Y:S01]  /*18700*/  ISETP.NE.AND.EX P0, PT, RZ, c[0x0][0x504], PT, P0 ;  /* 0x00014100ff007a0c */ /* 0x000fe20003f05300 */
[----:B------:R-:W-:Y:S01]  /*18710*/  STS [R3+0x4080], R36 ;  /* 0x0040802403007388 */ /* 0x000fe20000000800 */
[----:B------:R-:W-:-:S03]  /*18720*/  ISETP.NE.AND.EX P1, PT, RZ, c[0x0][0x50c], PT, P1 ;  /* 0x00014300ff007a0c */ /* 0x000fc60003f25310 */
        /* <DEDUP_REMOVED lines=40> */
[----:B------:R1:W-:Y:S04]  /*189b0*/  STS [R5+0xc080], R9 ;  /* 0x00c0800905007388 */ /* 0x0003e80000000800 */
[----:B------:R2:W-:Y:S04]  /*189c0*/  STS [R5+0xc480], R15 ;  /* 0x00c4800f05007388 */ /* 0x0005e80000000800 */
[----:B------:R2:W-:Y:S04]  /*189d0*/  STS [R7+0xc000], R14 ;  /* 0x00c0000e07007388 */ /* 0x0005e80000000800 */
[----:B------:R2:W-:Y:S01]  /*189e0*/  STS [R7+0xc400], R13 ;  /* 0x00c4000d07007388 */ /* 0x0005e20000000800 */
[----:B-1----:R-:W-:-:S03]  /*189f0*/  IMAD.WIDE R8, R252, R2, c[0x0][0x500] ;  /* 0x00014000fc087625 */ /* 0x002fc600078e0202 */
[----:B------:R-:W-:Y:S06]  /*18a00*/  BAR.SYNC.DEFER_BLOCKING 0x1, 0x100 ;  /* 0x0044000000007b1d */ /* 0x000fec0000010000 */
[----:B------:R-:W3:Y:S01]  /*18a10*/  @P0 LDG.E R0, [R8.64] ;  /* 0x0000000e08000981 */ /* 0x000ee2000c1e1900 */
[----:B------:R-:W-:Y:S02]  /*18a20*/  IMAD.MOV.U32 R29, RZ, RZ, c[0x0][0x388] ;  /* 0x0000e200ff1d7624 */ /* 0x000fe400078e00ff */
[----:B------:R-:W-:-:S05]  /*18a30*/  @P1 IMAD.WIDE R2, R252, R2, c[0x0][0x508] ;  /* 0x00014200fc021625 */ /* 0x000fca00078e0202 */
[----:B------:R1:W5:Y:S02]  /*18a40*/  @P1 LDG.E R29, [R2.64] ;  /* 0x0000000e021d1981 */ /* 0x000364000c1e1900 */
[----:B-1----:R-:W-:Y:S02]  /*18a50*/  CS2R R2, SRZ ;  /* 0x0000000000027805 */ /* 0x002fe4000001ff00 */
[--C-:B---3--:R-:W-:Y:S01]  /*18a60*/  @P0 SHF.R.S32.HI R3, RZ, 0x1f, R0.reuse ;  /* 0x0000001fff030819 */ /* 0x108fe20000011400 */
[----:B------:R-:W-:Y:S01]  /*18a70*/  @P0 IMAD.MOV.U32 R2, RZ, RZ, R0 ;  /* 0x000000ffff020224 */ /* 0x000fe200078e0000 */
[----:B------:R-:W-:Y:S05]  /*18a80*/  @P1 BRA `(.L_x_1291) ;  /* 0x0000004000001947 */ /* 0x000fea0003800000 */
[----:B--2---:R-:W-:Y:S05]  /*18a90*/  @!P0 BRA `(.L_x_1291) ;  /* 0x0000003000008947 */ /* 0x004fea0003800000 */
[----:B------:R-:W2:Y:S04]  /*18aa0*/  LDG.E R4, [R8.64] ;  /* 0x0000000e08047981 */ /* 0x000ea8000c1e1900 */
[----:B------:R-:W2:Y:S02]  /*18ab0*/  LDG.E R0, [R8.64+0x4] ;  /* 0x0000040e08007981 */ /* 0x000ea4000c1e1900 */
[----:B--2--5:R-:W-:-:S02]  /*18ac0*/  IADD3 R29, -R4, R0, RZ ;  /* 0x00000000041d7210 */ /* 0x024fc40007ffe1ff */
.L_x_1291:
[----:B--2---:R-:W1:Y:S01]  /*18ad0*/  S2R R9, SR_CTAID.Y ;  /* 0x0000000000097919 */ /* 0x004e620000002600 */
[----:B------:R-:W-:Y:S01]  /*18ae0*/  LOP3.LUT R0, R47, 0xffffffe0, RZ, 0xc0, !PT ;  /* 0xffffffe02f007812 */ /* 0x000fe200078ec0ff */
[----:B------:R-:W-:Y:S01]  /*18af0*/  IMAD.MOV.U32 R8, RZ, RZ, c[0x0][0x4e8] ;  /* 0x00013a00ff087624 */ /* 0x000fe200078e00ff */
[----:B------:R-:W-:Y:S01]  /*18b00*/  SHF.R.S32.HI R4, RZ, 0x1f, R43 ;  /* 0x0000001fff047819 */ /* 0x000fe2000001142b */
[----:B------:R-:W2:Y:S01]  /*18b10*/  S2R R28, SR_CTAID.X ;  /* 0x00000000001c7919 */ /* 0x000ea20000002500 */
[----:B------:R-:W-:Y:S01]  /*18b20*/  LEA.HI R16, R51, R65, RZ, 0x3 ;  /* 0x0000004133107211 */ /* 0x000fe200078f18ff */
[----:B------:R-:W-:Y:S01]  /*18b30*/  IMAD.IADD R0, R65, 0x1, -R0 ;  /* 0x0000000141007824 */ /* 0x000fe200078e0a00 */
[----:B------:R-:W-:Y:S01]  /*18b40*/  LEA.HI R4, R4, R43, RZ, 0x3 ;  /* 0x0000002b04047211 */ /* 0x000fe200078f18ff */
[----:B------:R-:W3:Y:S01]  /*18b50*/  S2R R10, SR_CTAID.Y ;  /* 0x00000000000a7919 */ /* 0x000ee20000002600 */
[----:B------:R-:W-:Y:S01]  /*18b60*/  ISETP.NE.AND P1, PT, R8, 0x1, PT ;  /* 0x000000010800780c */ /* 0x000fe20003f25270 */
[----:B-----5:R-:W-:Y:S01]  /*18b70*/  IMAD R29, R29, c[0x0][0x4e8], RZ ;  /* 0x00013a001d1d7a24 */ /* 0x020fe200078e02ff */
[----:B------:R-:W-:Y:S01]  /*18b80*/  SHF.R.S32.HI R7, RZ, 0x1f, R0 ;  /* 0x0000001fff077819 */ /* 0x000fe20000011400 */
[----:B------:R-:W-:Y:S01]  /*18b90*/  BSSY B0, `(.L_x_1292) ;  /* 0x0000089000007945 */ /* 0x000fe20003800000 */
[----:B------:R-:W-:-:S02]  /*18ba0*/  LOP3.LUT R5, R4, 0xffffff8, RZ, 0xc0, !PT ;  /* 0x0ffffff804057812 */ /* 0x000fc400078ec0ff */
[----:B------:R-:W-:Y:S02]  /*18bb0*/  LEA.HI R4, R21, R21, RZ, 0x1 ;  /* 0x0000001515047211 */ /* 0x000fe400078f08ff */
[----:B------:R-:W-:Y:S01]  /*18bc0*/  LEA.HI R7, R7, R0, RZ, 0x2 ;  /* 0x0000000007077211 */ /* 0x000fe200078f10ff */
[----:B------:R-:W-:Y:S01]  /*18bd0*/  IMAD.IADD R6, R43, 0x1, -R5 ;  /* 0x000000012b067824 */ /* 0x000fe200078e0a05 */
[----:B------:R-:W-:Y:S02]  /*18be0*/  LOP3.LUT R4, R4, 0x1ffffffe, RZ, 0xc0, !PT ;  /* 0x1ffffffe04047812 */ /* 0x000fe400078ec0ff */
[----:B------:R-:W-:Y:S02]  /*18bf0*/  SHF.R.S32.HI R5, RZ, 0x2, R7 ;  /* 0x00000002ff057819 */ /* 0x000fe40000011407 */
[----:B------:R-:W-:Y:S02]  /*18c00*/  IADD3 R7, R21, -R4, RZ ;  /* 0x8000000415077210 */ /* 0x000fe40007ffe0ff */
[----:B-1----:R-:W-:Y:S01]  /*18c10*/  SHF.R.S32.HI R9, RZ, 0x1f, R9 ;  /* 0x0000001fff097819 */ /* 0x002fe20000011409 */
[----:B------:R-:W-:Y:S01]  /*18c20*/  IMAD R17, R6, 0x10, R5 ;  /* 0x0000001006117824 */ /* 0x000fe200078e0205 */
[----:B------:R-:W-:Y:S01]  /*18c30*/  LOP3.LUT P2, RZ, R0, 0x3, RZ, 0xc0, !PT ;  /* 0x0000000300ff7812 */ /* 0x000fe2000784c0ff */
[----:B------:R-:W-:Y:S01]  /*18c40*/  IMAD R0, R3, c[0x0][0x3a0], RZ ;  /* 0x0000e80003007a24 */ /* 0x000fe200078e02ff */
[----:B------:R-:W-:Y:S01]  /*18c50*/  LOP3.LUT R12, R16, 0xfffffff8, RZ, 0xc0, !PT ;  /* 0xfffffff8100c7812 */ /* 0x000fe200078ec0ff */
[----:B------:R-:W-:Y:S01]  /*18c60*/  IMAD R6, R7, 0x8, R17 ;  /* 0x0000000807067824 */ /* 0x000fe200078e0211 */
[----:B------:R-:W-:Y:S01]  /*18c70*/  SEL R15, R252, RZ, !P0 ;  /* 0x000000fffc0f7207 */ /* 0x000fe20004000000 */
[----:B------:R-:W-:Y:S01]  /*18c80*/  IMAD R8, R9, c[0x0][0x490], RZ ;  /* 0x0001240009087a24 */ /* 0x000fe200078e02ff */
[----:B------:R-:W-:Y:S01]  /*18c90*/  SHF.R.S32.HI R16, RZ, 0x3, R16 ;  /* 0x00000003ff107819 */ /* 0x000fe20000011410 */
[----:B------:R-:W-:Y:S01]  /*18ca0*/  IMAD R7, R2, c[0x0][0x3a4], R0 ;  /* 0x0000e90002077a24 */ /* 0x000fe200078e0200 */
[----:B--2---:R-:W-:Y:S01]  /*18cb0*/  LEA R0, R28, R6, 0x7 ;  /* 0x000000061c007211 */ /* 0x004fe200078e38ff */
[----:B---3--:R-:W-:Y:S01]  /*18cc0*/  IMAD.WIDE.U32 R4, R10, c[0x0][0x490], R2 ;  /* 0x000124000a047a25 */ /* 0x008fe200078e0002 */
[----:B------:R-:W-:-:S03]  /*18cd0*/  LEA.HI R19, R51, R65, RZ, 0x6 ;  /* 0x0000004133137211 */ /* 0x000fc600078f30ff */
[----:B------:R-:W-:Y:S02]  /*18ce0*/  IMAD R8, R10, c[0x0][0x494], R8 ;  /* 0x000125000a087a24 */ /* 0x000fe400078e0208 */
[----:B------:R-:W-:-:S04]  /*18cf0*/  IMAD.WIDE.U32 R2, R2, c[0x0][0x3a0], RZ ;  /* 0x0000e80002027a25 */ /* 0x000fc800078e00ff */
[----:B------:R-:W-:Y:S01]  /*18d00*/  IMAD.IADD R5, R5, 0x1, R8 ;  /* 0x0000000105057824 */ /* 0x000fe200078e0208 */
[----:B------:R-:W-:Y:S01]  /*18d10*/  IADD3 R3, R3, R7, RZ ;  /* 0x0000000703037210 */ /* 0x000fe20007ffe0ff */
[----:B------:R-:W-:Y:S01]  /*18d20*/  @P1 IMAD.HI.U32 R8, R0, c[0x0][0x4ec], RZ ;  /* 0x00013b0000081a27 */ /* 0x000fe200078e00ff */
[----:B------:R-:W-:-:S03]  /*18d30*/  SHF.R.S32.HI R7, RZ, 0x1f, R252 ;  /* 0x0000001fff077819 */ /* 0x000fc600000114fc */
[----:B------:R-:W-:Y:S01]  /*18d40*/  IMAD.MOV.U32 R6, RZ, RZ, R0 ;  /* 0x000000ffff067224 */ /* 0x000fe200078e0000 */
[----:B------:R-:W-:Y:S01]  /*18d50*/  @P1 SHF.R.U32.HI R6, RZ, c[0x0][0x4f0], R8 ;  /* 0x00013c00ff061a19 */ /* 0x000fe20000011608 */
[----:B------:R-:W-:Y:S01]  /*18d60*/  IMAD R9, R9, c[0x0][0x3e8], RZ ;  /* 0x0000fa0009097a24 */ /* 0x000fe200078e02ff */
[----:B------:R-:W-:Y:S01]  /*18d70*/  SEL R13, R7, RZ, !P0 ;  /* 0x000000ff070d7207 */ /* 0x000fe20004000000 */
[----:B------:R-:W-:Y:S02]  /*18d80*/  IMAD.IADD R12, R65, 0x1, -R12 ;  /* 0x00000001410c7824 */ /* 0x000fe400078e0a0c */
[----:B------:R-:W-:Y:S02]  /*18d90*/  IMAD.MOV R7, RZ, RZ, -R6 ;  /* 0x000000ffff077224 */ /* 0x000fe400078e0a06 */
[----:B------:R-:W-:Y:S01]  /*18da0*/  IMAD R9, R10, c[0x0][0x3ec], R9 ;  /* 0x0000fb000a097a24 */ /* 0x000fe200078e0209 */
[----:B------:R-:W-:Y:S01]  /*18db0*/  LEA R14, R12, R16, 0x5 ;  /* 0x000000100c0e7211 */ /* 0x000fe200078e28ff */
[----:B------:R-:W-:-:S04]  /*18dc0*/  IMAD.WIDE.U32 R2, R10, c[0x0][0x3e8], R2 ;  /* 0x0000fa000a027a25 */ /* 0x000fc800078e0002 */
[----:B------:R-:W-:Y:S01]  /*18dd0*/  IMAD R8, R7, c[0x0][0x4e8], R0 ;  /* 0x00013a0007087a24 */ /* 0x000fe200078e0200 */
[----:B------:R-:W-:Y:S01]  /*18de0*/  IADD3 R3, R3, R9, RZ ;  /* 0x0000000903037210 */ /* 0x000fe20007ffe0ff */
[----:B------:R-:W-:Y:S02]  /*18df0*/  IMAD R0, R13, c[0x0][0x498], RZ ;  /* 0x000126000d007a24 */ /* 0x000fe400078e02ff */
[----:B------:R-:W-:Y:S01]  /*18e00*/  IMAD.WIDE.U32 R4, R15, c[0x0][0x498], R4 ;  /* 0x000126000f047a25 */ /* 0x000fe200078e0004 */
[----:B------:R-:W-:-:S03]  /*18e10*/  SHF.R.S32.HI R9, RZ, 0x1f, R8 ;  /* 0x0000001fff097819 */ /* 0x000fc60000011408 */
[----:B------:R-:W-:Y:S01]  /*18e20*/  IMAD R11, R15, c[0x0][0x49c], R0 ;  /* 0x000127000f0b7a24 */ /* 0x000fe200078e0200 */
[----:B------:R-:W-:Y:S01]  /*18e30*/  SHF.R.S32.HI R0, RZ, 0x1f, R6 ;  /* 0x0000001fff007819 */ /* 0x000fe20000011406 */
[----:B------:R-:W-:Y:S01]  /*18e40*/  IMAD R14, R28, 0x80, R14 ;  /* 0x000000801c0e7824 */ /* 0x000fe200078e020e */
[----:B------:R-:W-:Y:S01]  /*18e50*/  IADD3 R4, P0, R6, R4, RZ ;  /* 0x0000000406047210 */ /* 0x000fe20007f1e0ff */
[----:B------:R-:W-:Y:S02]  /*18e60*/  IMAD.SHL.U32 R18, R16, 0x40, RZ ;  /* 0x0000004010127824 */ /* 0x000fe400078e00ff */
[----:B------:R-:W-:Y:S01]  /*18e70*/  IMAD R9, R9, c[0x0][0x488], RZ ;  /* 0x0001220009097a24 */ /* 0x000fe200078e02ff */
[----:B------:R-:W-:Y:S01]  /*18e80*/  IADD3.X R5, R0, R5, R11, P0, !PT ;  /* 0x0000000500057210 */ /* 0x000fe200007fe40b */
[----:B------:R-:W-:Y:S01]  /*18e90*/  @P1 IMAD.HI.U32 R10, R14, c[0x0][0x4ec], RZ ;  /* 0x00013b000e0a1a27 */ /* 0x000fe200078e00ff */
[----:B------:R-:W-:-:S03]  /*18ea0*/  LOP3.LUT R6, R18, 0x1c0, RZ, 0xc0, !PT ;  /* 0x000001c012067812 */ /* 0x000fc600078ec0ff */
[----:B------:R-:W-:Y:S01]  /*18eb0*/  IMAD.SHL.U32 R0, R12, 0x8, RZ ;  /* 0x000000080c007824 */ /* 0x000fe200078e00ff */
[----:B------:R-:W-:Y:S01]  /*18ec0*/  SHF.R.U32.HI R11, RZ, 0x3, R6 ;  /* 0x00000003ff0b7819 */ /* 0x000fe20000011606 */
[----:B------:R-:W-:-:S04]  /*18ed0*/  IMAD.WIDE.U32 R4, R8, c[0x0][0x488], R4 ;  /* 0x0001220008047a25 */ /* 0x000fc800078e0004 */
[----:B------:R-:W-:Y:S02]  /*18ee0*/  IMAD R9, R8, c[0x0][0x48c], R9 ;  /* 0x0001230008097a24 */ /* 0x000fe400078e0209 */
[----:B------:R-:W-:Y:S01]  /*18ef0*/  IMAD.MOV.U32 R7, RZ, RZ, R14 ;  /* 0x000000ffff077224 */ /* 0x000fe200078e000e */
[----:B------:R-:W-:Y:S01]  /*18f00*/  @P1 SHF.R.U32.HI R7, RZ, c[0x0][0x4f0], R10 ;  /* 0x00013c00ff071a19 */ /* 0x000fe2000001160a */
[----:B------:R-:W-:Y:S01]  /*18f10*/  IMAD R8, R13, c[0x0][0x3f0], RZ ;  /* 0x0000fc000d087a24 */ /* 0x000fe200078e02ff */
[----:B------:R-:W-:Y:S01]  /*18f20*/  LOP3.LUT R10, R6, 0x38, R0, 0xf8, !PT ;  /* 0x00000038060a7812 */ /* 0x000fe200078ef800 */
[----:B------:R-:W-:Y:S01]  /*18f30*/  IMAD.WIDE.U32 R2, R15, c[0x0][0x3f0], R2 ;  /* 0x0000fc000f027a25 */ /* 0x000fe200078e0002 */
[----:B------:R-:W-:Y:S02]  /*18f40*/  LEA R6, P0, R4, c[0x0][0x450], 0x2 ;  /* 0x0001140004067a11 */ /* 0x000fe400078010ff */
[----:B------:R-:W-:Y:S01]  /*18f50*/  IADD3 R9, R5, R9, RZ ;  /* 0x0000000905097210 */ /* 0x000fe20007ffe0ff */
[----:B------:R-:W-:Y:S01]  /*18f60*/  IMAD R8, R15, c[0x0][0x3f4], R8 ;  /* 0x0000fd000f087a24 */ /* 0x000fe200078e0208 */
[----:B------:R-:W-:Y:S01]  /*18f70*/  LOP3.LUT R15, R10, R11, RZ, 0x3c, !PT ;  /* 0x0000000b0a0f7212 */ /* 0x000fe200078e3cff */
[----:B------:R-:W-:Y:S01]  /*18f80*/  IMAD.MOV R5, RZ, RZ, -R7 ;  /* 0x000000ffff057224 */ /* 0x000fe200078e0a07 */
[----:B------:R-:W-:Y:S01]  /*18f90*/  LEA.HI.X R4, R4, c[0x0][0x454], R9, 0x2, P0 ;  /* 0x0001150004047a11 */ /* 0x000fe200000f1409 */
[----:B------:R-:W-:Y:S01]  /*18fa0*/  IMAD.IADD R3, R3, 0x1, R8 ;  /* 0x0000000103037824 */ /* 0x000fe200078e0208 */
[----:B------:R-:W-:Y:S01]  /*18fb0*/  SHFL.IDX PT, R10, R6, RZ, 0x1c1f ;  /* 0x001c1fff060a7589 */ /* 0x000fe200000e0000 */
[----:B------:R-:W-:Y:S01]  /*18fc0*/  SHF.R.S32.HI R12, RZ, 0x1f, R7 ;  /* 0x0000001fff0c7819 */ /* 0x000fe20000011407 */
[----:B------:R-:W-:-:S02]  /*18fd0*/  IMAD R5, R5, c[0x0][0x4e8], R14 ;  /* 0x00013a0005057a24 */ /* 0x000fc400078e020e */
[----:B------:R-:W1:Y:S01]  /*18fe0*/  SHFL.IDX PT, R11, R4, RZ, 0x1c1f ;  /* 0x001c1fff040b7589 */ /* 0x000e6200000e0000 */
[----:B------:R-:W-:-:S03]  /*18ff0*/  IMAD.WIDE.U32 R2, R7, c[0x0][0x3e0], R2 ;  /* 0x0000f80007027a25 */ /* 0x000fc600078e0002 */
[----:B------:R2:W-:Y:S04]  /*19000*/  SHFL.IDX PT, R8, R6, 0x1, 0x1c1f ;  /* 0x003c1f0006087f89 */ /* 0x0005e800000e0000 */
[----:B------:R3:W4:Y:S01]  /*19010*/  SHFL.IDX PT, R9, R4, 0x1, 0x1c1f ;  /* 0x003c1f0004097f89 */ /* 0x00072200000e0000 */
[----:B--2---:R-:W-:Y:S01]  /*19020*/  IMAD R6, R12, c[0x0][0x3e0], RZ ;  /* 0x0000f8000c067a24 */ /* 0x004fe200078e02ff */
[----:B---3--:R-:W-:-:S03]  /*19030*/  LEA R4, R28, R17, 0x7 ;  /* 0x000000111c047211 */ /* 0x008fc600078e38ff */
[----:B------:R-:W-:Y:S01]  /*19040*/  IMAD R12, R7, c[0x0][0x3e4], R6 ;  /* 0x0000f900070c7a24 */ /* 0x000fe200078e0206 */
[----:B------:R-:W-:Y:S01]  /*19050*/  LEA R28, R28, R16, 0x7 ;  /* 0x000000101c1c7211 */ /* 0x000fe200078e38ff */
[----:B------:R-:W-:Y:S01]  /*19060*/  IMAD.SHL.U32 R6, R19, 0x8, RZ ;  /* 0x0000000813067824 */ /* 0x000fe200078e00ff */
[C---:B------:R-:W-:Y:S01]  /*19070*/  IADD3 R13, R4.reuse, 0x8, RZ ;  /* 0x00000008040d7810 */ /* 0x040fe20007ffe0ff */
[----:B------:R-:W-:Y:S01]  /*19080*/  IMAD.IADD R3, R3, 0x1, R12 ;  /* 0x0000000103037824 */ /* 0x000fe200078e020c */
[-C--:B------:R-:W-:Y:S02]  /*19090*/  ISETP.GE.OR P1, PT, R4, R29.reuse, P2 ;  /* 0x0000001d0400720c */ /* 0x080fe40001726670 */
[----:B------:R-:W-:Y:S02]  /*190a0*/  SHF.R.S32.HI R4, RZ, 0x1f, R5 ;  /* 0x0000001fff047819 */ /* 0x000fe40000011405 */
[----:B------:R-:W-:Y:S02]  /*190b0*/  ISETP.GE.OR P0, PT, R13, R29, P2 ;  /* 0x0000001d0d00720c */ /* 0x000fe40001706670 */
[----:B------:R-:W-:Y:S01]  /*190c0*/  LOP3.LUT R7, R15, 0x7ffffe00, R6, 0xf8, !PT ;  /* 0x7ffffe000f077812 */ /* 0x000fe200078ef806 */
[----:B------:R-:W-:-:S04]  /*190d0*/  IMAD R4, R4, c[0x0][0x3d8], RZ ;  /* 0x0000f60004047a24 */ /* 0x000fc800078e02ff */
[C---:B------:R-:W-:Y:S02]  /*190e0*/  IMAD R6, R5.reuse, c[0x0][0x3dc], R4 ;  /* 0x0000f70005067a24 */ /* 0x040fe400078e0204 */
[----:B------:R-:W-:Y:S01]  /*190f0*/  IMAD.WIDE.U32 R4, R5, c[0x0][0x3d8], R2 ;  /* 0x0000f60005047a25 */ /* 0x000fe200078e0002 */
[----:B------:R-:W-:Y:S01]  /*19100*/  SHF.L.U32 R2, R7, 0x1, RZ ;  /* 0x0000000107027819 */ /* 0x000fe200000006ff */
[----:B-1----:R1:W-:Y:S02]  /*19110*/  @!P1 ST.E [R10.64], R153 ;  /* 0x000000990a009985 */ /* 0x0023e4000c10190e */
[----:B------:R-:W-:Y:S02]  /*19120*/  IMAD.IADD R3, R5, 0x1, R6 ;  /* 0x0000000105037824 */ /* 0x000fe400078e0206 */
        /* <DEDUP_REMOVED lines=21> */
[C---:B-1----:R-:W-:Y:S01]  /*19280*/  IADD3 R8, R0.reuse, 0x80, RZ ;  /* 0x0000008000087810 */ /* 0x042fe20007ffe0ff */
[----:B------:R-:W1:Y:S01]  /*19290*/  LDS.128 R20, [R2+0x4080] ;  /* 0x0040800002147984 */ /* 0x000e620000000c00 */
[----:B------:R-:W-:Y:S02]  /*192a0*/  IADD3 R9, R0, 0xc0, RZ ;  /* 0x000000c000097810 */ /* 0x000fe40007ffe0ff */
[----:B------:R-:W-:Y:S01]  /*192b0*/  ISETP.GE.AND P2, PT, R7, c[0x0][0x3c8], PT ;  /* 0x0000f20007007a0c */ /* 0x000fe20003f46270 */
[----:B------:R-:W3:Y:S01]  /*192c0*/  LDS.128 R16, [R2+0x8080] ;  /* 0x0080800002107984 */ /* 0x000ee20000000c00 */
[----:B------:R-:W-:Y:S02]  /*192d0*/  ISETP.GE.AND P1, PT, R8, c[0x0][0x3c8], PT ;  /* 0x0000f20008007a0c */ /* 0x000fe40003f26270 */
[----:B------:R-:W-:Y:S01]  /*192e0*/  ISETP.GE.AND P0, PT, R9, c[0x0][0x3c8], PT ;  /* 0x0000f20009007a0c */ /* 0x000fe20003f06270 */
[----:B------:R4:W5:Y:S01]  /*192f0*/  LDS.128 R12, [R2+0xc080] ;  /* 0x00c08000020c7984 */ /* 0x0009620000000c00 */
[----:B------:R-:W-:-:S07]  /*19300*/  ISETP.GE.AND P3, PT, R0, c[0x0][0x3c8], PT ;  /* 0x0000f20000007a0c */ /* 0x000fce0003f66270 */
[----:B------:R-:W-:-:S04]  /*19310*/  @!P2 SHF.R.S32.HI R3, RZ, 0x1f, R7 ;  /* 0x0000001fff03a819 */ /* 0x000fc80000011407 */
[----:B------:R-:W-:Y:S02]  /*19320*/  @!P0 SHF.R.S32.HI R6, RZ, 0x1f, R9 ;  /* 0x0000001fff068819 */ /* 0x000fe40000011409 */
[----:B------:R-:W-:Y:S01]  /*19330*/  @!P2 LEA.HI R7, R3, R7, RZ, 0x3 ;  /* 0x000000070307a211 */ /* 0x000fe200078f18ff */
[----:B------:R-:W-:Y:S01]  /*19340*/  @!P3 IMAD.WIDE R10, R0, 0x2, R4 ;  /* 0x00000002000ab825 */ /* 0x000fe200078e0204 */
[----:B----4-:R-:W-:-:S04]  /*19350*/  @!P1 SHF.R.S32.HI R2, RZ, 0x1f, R8 ;  /* 0x0000001fff029819 */ /* 0x010fc80000011408 */
        /* <DEDUP_REMOVED lines=8> */
[----:B-1----:R2:W-:Y:S03]  /*193e0*/  @!P2 ST.E.128 [R8.64], R20 ;  /* 0x000000140800a985 */ /* 0x0025e6000c101d0e */
[----:B------:R-:W-:Y:S01]  /*193f0*/  @!P0 IMAD.WIDE R2, R2, 0x2, R4 ;  /* 0x0000000202028825 */ /* 0x000fe200078e0204 */
[----:B---3--:R2:W-:Y:S04]  /*19400*/  @!P1 ST.E.128 [R6.64], R16 ;  /* 0x0000001006009985 */ /* 0x0085e8000c101d0e */
[----:B-----5:R2:W-:Y:S02]  /*19410*/  @!P0 ST.E.128 [R2.64], R12 ;  /* 0x0000000c02008985 */ /* 0x0205e4000c101d0e */
.L_x_1293:
[----:B--234-:R-:W-:Y:S05]  /*19420*/  BSYNC B0 ;  /* 0x0000000000007941 */ /* 0x01cfea0003800000 */
.L_x_1292:
        /* <DEDUP_REMOVED lines=30> */
.L_x_1295:
[----:B------:R-:W-:Y:S05]  /*19610*/  BSYNC B0 ;  /* 0x0000000000007941 */ /* 0x000fea0003800000 */
.L_x_1294:
        /* <DEDUP_REMOVED lines=30> */
.L_x_1297:
[----:B------:R-:W-:Y:S05]  /*19800*/  BSYNC B0 ;  /* 0x0000000000007941 */ /* 0x000fea0003800000 */
.L_x_1296:
        /* <DEDUP_REMOVED lines=31> */
.L_x_1290:
        /* <DEDUP_REMOVED lines=14> */
[----:B---3--:R-:W-:Y:S05]  /*19ae0*/  @!P0 BRA `(.L_x_1298) ;  /* 0x0000003000008947 */ /* 0x008fea0003800000 */
[----:B------:R2:W3:Y:S04]  /*19af0*/  LDG.E R0, [R6.64] ;  /* 0x0000000e06007981 */ /* 0x0004e8000c1e1900 */
[----:B--2---:R-:W3:Y:S02]  /*19b00*/  LDG.E R6, [R6.64+0x4] ;  /* 0x0000040e06067981 */ /* 0x004ee4000c1e1900 */
[----:B---3-5:R-:W-:-:S02]  /*19b10*/  IADD3 R16, -R0, R6, RZ ;  /* 0x0000000600107210 */ /* 0x028fc40007ffe1ff */
.L_x_1298:
[----:B---3--:R-:W2:Y:S01]  /*19b20*/  S2R R10, SR_TID.X ;  /* 0x00000000000a7919 */ /* 0x008ea20000002100 */
[----:B------:R-:W-:Y:S01]  /*19b30*/  SHF.R.S32.HI R0, RZ, 0x1f, R252 ;  /* 0x0000001fff007819 */ /* 0x000fe200000114fc */
[----:B------:R-:W-:Y:S01]  /*19b40*/  BSSY B0, `(.L_x_1299) ;  /* 0x0000029000007945 */ /* 0x000fe20003800000 */
[----:B------:R-:W-:Y:S01]  /*19b50*/  SEL R9, R252, RZ, !P0 ;  /* 0x000000fffc097207 */ /* 0x000fe20004000000 */
[----:B------:R-:W3:Y:S01]  /*19b60*/  S2R R2, SR_CTAID.Y ;  /* 0x0000000000027919 */ /* 0x000ee20000002600 */
[----:B------:R-:W-:-:S03]  /*19b70*/  SEL R11, R0, RZ, !P0 ;  /* 0x000000ff000b7207 */ /* 0x000fc60004000000 */
[----:B------:R-:W4:Y:S01]  /*19b80*/  S2R R12, SR_CTAID.Y ;  /* 0x00000000000c7919 */ /* 0x000f220000002600 */
[----:B--2---:R-:W-:Y:S02]  /*19b90*/  ISETP.GE.AND P1, PT, R10, 0x80, PT ;  /* 0x000000800a00780c */ /* 0x004fe40003f26270 */
[----:B---3--:R-:W-:-:S11]  /*19ba0*/  SHF.R.S32.HI R13, RZ, 0x1f, R2 ;  /* 0x0000001fff0d7819 */ /* 0x008fd60000011402 */
[----:B------:R-:W-:Y:S05]  /*19bb0*/  @P1 BRA `(.L_x_1300) ;  /* 0x0000021000001947 */ /* 0x000fea0003800000 */
[----:B----4-:R-:W2:Y:S01]  /*19bc0*/  S2R R8, SR_CTAID.X ;  /* 0x0000000000087919 */ /* 0x010ea20000002500 */
[----:B-----5:R-:W-:Y:S01]  /*19bd0*/  IMAD R0, R16, c[0x0][0x4e8], RZ ;  /* 0x00013a0010007a24 */ /* 0x020fe200078e02ff */
[----:B--2---:R-:W-:-:S04]  /*19be0*/  LEA R8, R8, R10, 0x7 ;  /* 0x0000000a08087211 */ /* 0x004fc800078e38ff */
[----:B------:R-:W-:-:S13]  /*19bf0*/  ISETP.GE.AND P0, PT, R8, R0, PT ;  /* 0x000000000800720c */ /* 0x000fda0003f06270 */
[----:B------:R-:W-:Y:S05]  /*19c00*/  @P0 BRA `(.L_x_1300) ;  /* 0x000001c000000947 */ /* 0x000fea0003800000 */
[----:B------:R-:W-:Y:S01]  /*19c10*/  MOV R0, c[0x0][0x4e8] ;  /* 0x00013a0000007a02 */ /* 0x000fe20000000f00 */
[----:B------:R-:W-:Y:S01]  /*19c20*/  IMAD R6, R13, c[0x0][0x490], RZ ;  /* 0x000124000d067a24 */ /* 0x000fe200078e02ff */
[----:B------:R-:W-:Y:S01]  /*19c30*/  MOV R2, R4 ;  /* 0x0000000400027202 */ /* 0x000fe20000000f00 */
[----:B------:R-:W-:Y:S01]  /*19c40*/  IMAD.MOV.U32 R3, RZ, RZ, R5 ;  /* 0x000000ffff037224 */ /* 0x000fe200078e0005 */
[----:B------:R-:W-:Y:S01]  /*19c50*/  ISETP.NE.AND P0, PT, R0, 0x1, PT ;  /* 0x000000010000780c */ /* 0x000fe20003f05270 */
[C---:B------:R-:W-:Y:S01]  /*19c60*/  IMAD R6, R12.reuse, c[0x0][0x494], R6 ;  /* 0x000125000c067a24 */ /* 0x040fe200078e0206 */
[----:B------:R-:W-:Y:S01]  /*19c70*/  MOV R0, R8 ;  /* 0x0000000800007202 */ /* 0x000fe20000000f00 */
[----:B------:R-:W-:-:S05]  /*19c80*/  IMAD.WIDE.U32 R2, R12, c[0x0][0x490], R2 ;  /* 0x000124000c027a25 */ /* 0x000fca00078e0002 */
[----:B------:R-:W-:-:S05]  /*19c90*/  IADD3 R3, R6, R3, RZ ;  /* 0x0000000306037210 */ /* 0x000fca0007ffe0ff */
[----:B------:R-:W-:-:S04]  /*19ca0*/  @P0 IMAD.HI.U32 R7, R8, c[0x0][0x4ec], RZ ;  /* 0x00013b0008070a27 */ /* 0x000fc800078e00ff */
[----:B------:R-:W-:Y:S01]  /*19cb0*/  IMAD.WIDE.U32 R2, R9, c[0x0][0x498], R2 ;  /* 0x0001260009027a25 */ /* 0x000fe200078e0002 */
[----:B------:R-:W-:-:S03]  /*19cc0*/  @P0 SHF.R.U32.HI R0, RZ, c[0x0][0x4f0], R7 ;  /* 0x00013c00ff000a19 */ /* 0x000fc60000011607 */
[----:B------:R-:W-:Y:S01]  /*19cd0*/  IMAD R7, R11, c[0x0][0x498], RZ ;  /* 0x000126000b077a24 */ /* 0x000fe200078e02ff */
[----:B------:R-:W-:Y:S01]  /*19ce0*/  IADD3 R2, P0, R0, R2, RZ ;  /* 0x0000000200027210 */ /* 0x000fe20007f1e0ff */
[----:B------:R-:W-:Y:S02]  /*19cf0*/  IMAD.MOV R6, RZ, RZ, -R0 ;  /* 0x000000ffff067224 */ /* 0x000fe400078e0a00 */
[----:B------:R-:W-:Y:S02]  /*19d00*/  IMAD R7, R9, c[0x0][0x49c], R7 ;  /* 0x0001270009077a24 */ /* 0x000fe400078e0207 */
[----:B------:R-:W-:Y:S01]  /*19d10*/  IMAD R6, R6, c[0x0][0x4e8], R8 ;  /* 0x00013a0006067a24 */ /* 0x000fe200078e0208 */
[----:B------:R-:W-:-:S04]  /*19d20*/  SHF.R.S32.HI R8, RZ, 0x1f, R0 ;  /* 0x0000001fff087819 */ /* 0x000fc80000011400 */
[----:B------:R-:W-:Y:S02]  /*19d30*/  SHF.R.S32.HI R0, RZ, 0x1f, R6 ;  /* 0x0000001fff007819 */ /* 0x000fe40000011406 */
[----:B------:R-:W-:-:S03]  /*19d40*/  IADD3.X R3, R8, R3, R7, P0, !PT ;  /* 0x0000000308037210 */ /* 0x000fc600007fe407 */
[----:B------:R-:W-:Y:S02]  /*19d50*/  IMAD R0, R0, c[0x0][0x488], RZ ;  /* 0x0001220000007a24 */ /* 0x000fe400078e02ff */
[----:B------:R-:W-:-:S04]  /*19d60*/  IMAD.WIDE.U32 R2, R6, c[0x0][0x488], R2 ;  /* 0x0001220006027a25 */ /* 0x000fc800078e0002 */
[----:B------:R-:W-:Y:S01]  /*19d70*/  IMAD R0, R6, c[0x0][0x48c], R0 ;  /* 0x0001230006007a24 */ /* 0x000fe200078e0200 */
[----:B------:R-:W-:-:S04]  /*19d80*/  LEA R6, P0, R2, c[0x0][0x450], 0x2 ;  /* 0x0001140002067a11 */ /* 0x000fc800078010ff */
[----:B------:R-:W-:-:S04]  /*19d90*/  IADD3 R0, R3, R0, RZ ;  /* 0x0000000003007210 */ /* 0x000fc80007ffe0ff */
[----:B------:R-:W-:Y:S02]  /*19da0*/  LEA.HI.X R7, R2, c[0x0][0x454], R0, 0x2, P0 ;  /* 0x0001150002077a11 */ /* 0x000fe400000f1400 */
[----:B------:R-:W-:-:S05]  /*19db0*/  MOV R0, 0xff800000 ;  /* 0xff80000000007802 */ /* 0x000fca0000000f00 */
[----:B------:R2:W-:Y:S02]  /*19dc0*/  STG.E [R6.64], R0 ;  /* 0x0000000006007986 */ /* 0x0005e4000c10190e */
.L_x_1300:
[----:B----4-:R-:W-:Y:S05]  /*19dd0*/  BSYNC B0 ;  /* 0x0000000000007941 */ /* 0x010fea0003800000 */
.L_x_1299:
[----:B------:R-:W3:Y:S01]  /*19de0*/  S2R R14, SR_CTAID.X ;  /* 0x00000000000e7919 */ /* 0x000ee20000002500 */
[----:B--2---:R-:W-:Y:S01]  /*19df0*/  IMAD R0, R5, c[0x0][0x3a0], RZ ;  /* 0x0000e80005007a24 */ /* 0x004fe200078e02ff */
[----:B------:R-:W-:Y:S01]  /*19e00*/  SHF.R.S32.HI R5, RZ, 0x1f, R10 ;  /* 0x0000001fff057819 */ /* 0x000fe2000001140a */
[C---:B------:R-:W-:Y:S01]  /*19e10*/  IMAD.WIDE.U32 R2, R4.reuse, c[0x0][0x3a0], RZ ;  /* 0x0000e80004027a25 */ /* 0x040fe200078e00ff */
[----:B------:R-:W-:Y:S02]  /*19e20*/  MOV R6, c[0x0][0x4e8] ;  /* 0x00013a0000067a02 */ /* 0x000fe40000000f00 */
[----:B------:R-:W-:Y:S01]  /*19e30*/  LEA.HI R5, R5, R10, RZ, 0x3 ;  /* 0x0000000a05057211 */ /* 0x000fe200078f18ff */
[----:B------:R-:W-:Y:S01]  /*19e40*/  IMAD R0, R4, c[0x0][0x3a4], R0 ;  /* 0x0000e90004007a24 */ /* 0x000fe200078e0200 */
[----:B------:R-:W-:Y:S01]  /*19e50*/  ISETP.NE.AND P0, PT, R6, 0x1, PT ;  /* 0x000000010600780c */ /* 0x000fe20003f05270 */
[----:B------:R-:W-:Y:S01]  /*19e60*/  IMAD R6, R11, c[0x0][0x3f0], RZ ;  /* 0x0000fc000b067a24 */ /* 0x000fe200078e02ff */
[----:B------:R-:W-:-:S02]  /*19e70*/  LOP3.LUT R4, R5, 0xfffffff8, RZ, 0xc0, !PT ;  /* 0xfffffff805047812 */ /* 0x000fc400078ec0ff */
[----:B------:R-:W-:Y:S01]  /*19e80*/  IADD3 R3, R3, R0, RZ ;  /* 0x0000000003037210 */ /* 0x000fe20007ffe0ff */
[----:B------:R-:W-:Y:S02]  /*19e90*/  IMAD R0, R13, c[0x0][0x3e8], RZ ;  /* 0x0000fa000d007a24 */ /* 0x000fe400078e02ff */
[----:B------:R-:W-:Y:S01]  /*19ea0*/  IMAD.IADD R8, R10, 0x1, -R4 ;  /* 0x000000010a087824 */ /* 0x000fe200078e0a04 */
[----:B------:R-:W-:Y:S01]  /*19eb0*/  SHF.R.S32.HI R10, RZ, 0x3, R5 ;  /* 0x00000003ff0a7819 */ /* 0x000fe20000011405 */
[C---:B------:R-:W-:Y:S02]  /*19ec0*/  IMAD R0, R12.reuse, c[0x0][0x3ec], R0 ;  /* 0x0000fb000c007a24 */ /* 0x040fe400078e0200 */
[----:B------:R-:W-:Y:S01]  /*19ed0*/  IMAD.WIDE.U32 R2, R12, c[0x0][0x3e8], R2 ;  /* 0x0000fa000c027a25 */ /* 0x000fe200078e0002 */
[----:B------:R-:W-:-:S03]  /*19ee0*/  LEA R4, R8, R10, 0x5 ;  /* 0x0000000a08047211 */ /* 0x000fc600078e28ff */
[----:B------:R-:W-:Y:S01]  /*19ef0*/  IMAD R7, R9, c[0x0][0x3f4], R6 ;  /* 0x0000fd0009077a24 */ /* 0x000fe200078e0206 */
[----:B------:R-:W-:Y:S01]  /*19f00*/  IADD3 R3, R0, R3, RZ ;  /* 0x0000000300037210 */ /* 0x000fe20007ffe0ff */
[C---:B---3--:R-:W-:Y:S01]  /*19f10*/  IMAD R4, R14.reuse, 0x80, R4 ;  /* 0x000000800e047824 */ /* 0x048fe200078e0204 */
[----:B------:R-:W-:-:S03]  /*19f20*/  LEA R14, R14, R10, 0x7 ;  /* 0x0000000a0e0e7211 */ /* 0x000fc600078e38ff */
[----:B------:R-:W-:Y:S01]  /*19f30*/  @P0 IMAD.HI.U32 R5, R4, c[0x0][0x4ec], RZ ;  /* 0x00013b0004050a27 */ /* 0x000fe200078e00ff */
[----:B------:R-:W-:-:S03]  /*19f40*/  MOV R0, R4 ;  /* 0x0000000400007202 */ /* 0x000fc60000000f00 */
[----:B------:R-:W-:Y:S01]  /*19f50*/  IMAD.WIDE.U32 R2, R9, c[0x0][0x3f0], R2 ;  /* 0x0000fc0009027a25 */ /* 0x000fe200078e0002 */
[----:B------:R-:W-:-:S04]  /*19f60*/  @P0 SHF.R.U32.HI R0, RZ, c[0x0][0x4f0], R5 ;  /* 0x00013c00ff000a19 */ /* 0x000fc80000011605 */
[--C-:B------:R-:W-:Y:S01]  /*19f70*/  SHF.R.S32.HI R6, RZ, 0x1f, R0.reuse ;  /* 0x0000001fff067819 */ /* 0x100fe20000011400 */
[----:B------:R-:W-:Y:S01]  /*19f80*/  IMAD.MOV R5, RZ, RZ, -R0 ;  /* 0x000000ffff057224 */ /* 0x000fe200078e0a00 */
[----:B------:R-:W-:-:S03]  /*19f90*/  IADD3 R3, R3, R7, RZ ;  /* 0x0000000703037210 */ /* 0x000fc60007ffe0ff */
[----:B------:R-:W-:Y:S02]  /*19fa0*/  IMAD R6, R6, c[0x0][0x3e0], RZ ;  /* 0x0000f80006067a24 */ /* 0x000fe400078e02ff */
[----:B------:R-:W-:Y:S02]  /*19fb0*/  IMAD R5, R5, c[0x0][0x4e8], R4 ;  /* 0x00013a0005057a24 */ /* 0x000fe400078e0204 */
[----:B------:R-:W-:-:S03]  /*19fc0*/  IMAD.WIDE.U32 R2, R0, c[0x0][0x3e0], R2 ;  /* 0x0000f80000027a25 */ /* 0x000fc600078e0002 */
[----:B------:R-:W-:Y:S01]  /*19fd0*/  SHF.R.S32.HI R4, RZ, 0x1f, R5 ;  /* 0x0000001fff047819 */ /* 0x000fe20000011405 */
[----:B------:R-:W-:-:S05]  /*19fe0*/  IMAD R0, R0, c[0x0][0x3e4], R6 ;  /* 0x0000f90000007a24 */ /* 0x000fca00078e0206 */
[----:B------:R-:W-:Y:S01]  /*19ff0*/  IADD3 R3, R3, R0, RZ ;  /* 0x0000000003037210 */ /* 0x000fe20007ffe0ff */
[----:B------:R-:W-:-:S04]  /*1a000*/  IMAD R0, R4, c[0x0][0x3d8], RZ ;  /* 0x0000f60004007a24 */ /* 0x000fc800078e02ff */
[C---:B------:R-:W-:Y:S02]  /*1a010*/  IMAD R4, R5.reuse, c[0x0][0x3dc], R0 ;  /* 0x0000f70005047a24 */ /* 0x040fe400078e0200 */
[----:B------:R-:W-:-:S04]  /*1a020*/  IMAD.WIDE.U32 R2, R5, c[0x0][0x3d8], R2 ;  /* 0x0000f60005027a25 */ /* 0x000fc800078e0002 */
[----:B------:R-:W-:Y:S01]  /*1a030*/  IMAD.SHL.U32 R0, R8, 0x8, RZ ;  /* 0x0000000808007824 */ /* 0x000fe200078e00ff */
[----:B------:R-:W-:Y:S02]  /*1a040*/  IADD3 R3, R3, R4, RZ ;  /* 0x0000000403037210 */ /* 0x000fe40007ffe0ff */
[----:B------:R-:W-:Y:S02]  /*1a050*/  LEA R17, P0, R2, c[0x0][0x380], 0x1 ;  /* 0x0000e00002117a11 */ /* 0x000fe400078008ff */
[----:B------:R-:W-:Y:S02]  /*1a060*/  IADD3 R13, R0, 0x40, RZ ;  /* 0x00000040000d7810 */ /* 0x000fe40007ffe0ff */
[----:B------:R-:W-:Y:S02]  /*1a070*/  LEA.HI.X R15, R2, c[0x0][0x384], R3, 0x1, P0 ;  /* 0x0000e100020f7a11 */ /* 0x000fe400000f0c03 */
[C---:B------:R-:W-:Y:S02]  /*1a080*/  IADD3 R11, R0.reuse, 0x80, RZ ;  /* 0x00000080000b7810 */ /* 0x040fe40007ffe0ff */
[----:B------:R-:W-:Y:S01]  /*1a090*/  IADD3 R12, R0, 0xc0, RZ ;  /* 0x000000c0000c7810 */ /* 0x000fe20007ffe0ff */
[----:B------:R-:W-:Y:S05]  /*1a0a0*/  BRA.DIV ~URZ, `(.L_x_1301) ;  /* 0x000022e27f007947 */ /* 0x000fea000b800000 */
[----:B------:R2:W3:Y:S02]  /*1a0b0*/  SHFL.IDX PT, R4, R15, RZ, 0x181f ;  /* 0x00181fff0f047589 */ /* 0x0004e400000e0000 */
.L_x_1357:
[----:B------:R-:W-:Y:S05]  /*1a0c0*/  BRA.DIV ~URZ, `(.L_x_1302) ;  /* 0x000023427f007947 */ /* 0x000fea000b800000 */
[----:B------:R4:W1:Y:S02]  /*1a0d0*/  SHFL.IDX PT, R2, R17, RZ, 0x181f ;  /* 0x00181fff11027589 */ /* 0x00086400000e0000 */
.L_x_1358:
[----:B-----5:R-:W-:Y:S01]  /*1a0e0*/  IMAD R16, R16, c[0x0][0x4e8], RZ ;  /* 0x00013a0010107a24 */ /* 0x020fe200078e02ff */
[----:B------:R-:W-:Y:S01]  /*1a0f0*/  BSSY B0, `(.L_x_1303) ;  /* 0x0000019000007945 */ /* 0x000fe20003800000 */
[----:B---3--:R-:W-:-:S03]  /*1a100*/  MOV R3, R4 ;  /* 0x0000000400037202 */ /* 0x008fc60000000f00 */
[----:B------:R-:W-:-:S13]  /*1a110*/  ISETP.GE.AND P0, PT, R14, R16, PT ;  /* 0x000000100e00720c */ /* 0x000fda0003f06270 */
        /* <DEDUP_REMOVED lines=22> */
.L_x_1304:
[----:B------:R-:W-:Y:S05]  /*1a280*/  BSYNC B0 ;  /* 0x0000000000007941 */ /* 0x000fea0003800000 */
.L_x_1303:
[----:B------:R-:W-:Y:S05]  /*1a290*/  BRA.DIV ~URZ, `(.L_x_1305) ;  /* 0x000021f27f007947 */ /* 0x000fea000b800000 */
[----:B-1----:R1:W3:Y:S04]  /*1a2a0*/  SHFL.IDX PT, R4, R15, 0x1, 0x181f ;  /* 0x00381f000f047f89 */ /* 0x0022e800000e0000 */
[----:B------:R1:W2:Y:S02]  /*1a2b0*/  SHFL.IDX PT, R2, R17, 0x1, 0x181f ;  /* 0x00381f0011027f89 */ /* 0x0002a400000e0000 */
.L_x_1359:
[----:B------:R-:W-:Y:S01]  /*1a2c0*/  IADD3 R3, R14, 0x20, RZ ;  /* 0x000000200e037810 */ /* 0x000fe20007ffe0ff */
[----:B------:R-:W-:Y:S03]  /*1a2d0*/  BSSY B0, `(.L_x_1306) ;  /* 0x0000019000007945 */ /* 0x000fe60003800000 */
[----:B------:R-:W-:Y:S01]  /*1a2e0*/  ISETP.GE.AND P0, PT, R3, R16, PT ;  /* 0x000000100300720c */ /* 0x000fe20003f06270 */
[----:B---3--:R-:W-:-:S12]  /*1a2f0*/  IMAD.MOV.U32 R3, RZ, RZ, R4 ;  /* 0x000000ffff037224 */ /* 0x008fd800078e0004 */
        /* <DEDUP_REMOVED lines=9> */
[----:B--2---:R-:W-:Y:S01]  /*1a390*/  @!P3 IMAD.WIDE R8, R0, 0x2, R2 ;  /* 0x000000020008b825 */ /* 0x004fe200078e0202 */
        /* <DEDUP_REMOVED lines=12> */
.L_x_1307:
[----:B------:R-:W-:Y:S05]  /*1a460*/  BSYNC B0 ;  /* 0x0000000000007941 */ /* 0x000fea0003800000 */
.L_x_1306:
[----:B------:R-:W-:Y:S05]  /*1a470*/  BRA.DIV ~URZ, `(.L_x_1308) ;  /* 0x000021027f007947 */ /* 0x000fea000b800000 */
[----:B--2---:R2:W3:Y:S02]  /*1a480*/  SHFL.IDX PT, R4, R15, 0x2, 0x181f ;  /* 0x00581f000f047f89 */ /* 0x0044e400000e0000 */
.L_x_1360:
[----:B------:R-:W-:Y:S05]  /*1a490*/  BRA.DIV ~URZ, `(.L_x_1309) ;  /* 0x000021627f007947 */ /* 0x000fea000b800000 */
[----:B------:R1:W2:Y:S02]  /*1a4a0*/  SHFL.IDX PT, R2, R17, 0x2, 0x181f ;  /* 0x00581f0011027f89 */ /* 0x0002a400000e0000 */
.L_x_1361:
        /* <DEDUP_REMOVED lines=26> */
.L_x_1311:
[----:B------:R-:W-:Y:S05]  /*1a650*/  BSYNC B0 ;  /* 0x0000000000007941 */ /* 0x000fea0003800000 */
.L_x_1310:
[----:B------:R-:W-:Y:S05]  /*1a660*/  BRA.DIV ~URZ, `(.L_x_1312) ;  /* 0x000020127f007947 */ /* 0x000fea000b800000 */
[----:B--2---:R2:W3:Y:S04]  /*1a670*/  SHFL.IDX PT, R4, R15, 0x3, 0x181f ;  /* 0x00781f000f047f89 */ /* 0x0044e800000e0000 */
[----:B------:R2:W1:Y:S02]  /*1a680*/  SHFL.IDX PT, R2, R17, 0x3, 0x181f ;  /* 0x00781f0011027f89 */ /* 0x00046400000e0000 */
.L_x_1362:
[----:B------:R-:W-:-:S04]  /*1a690*/  IADD3 R3, R14, 0x60, RZ ;  /* 0x000000600e037810 */ /* 0x000fc80007ffe0ff */
[----:B------:R-:W-:Y:S01]  /*1a6a0*/  ISETP.GE.AND P0, PT, R3, R16, PT ;  /* 0x000000100300720c */ /* 0x000fe20003f06270 */
[----:B---3--:R-:W-:-:S12]  /*1a6b0*/  IMAD.MOV.U32 R3, RZ, RZ, R4 ;  /* 0x000000ffff037224 */ /* 0x008fd800078e0004 */
[----:B------:R-:W-:Y:S05]  /*1a6c0*/  @P0 EXIT ;  /* 0x000000000000094d */ /* 0x000fea0003800000 */
[----:B------:R-:W-:Y:S02]  /*1a6d0*/  ISETP.GE.AND P1, PT, R13, c[0x0][0x3c8], PT ;  /* 0x0000f2000d007a0c */ /* 0x000fe40003f26270 */
[----:B------:R-:W-:Y:S02]  /*1a6e0*/  ISETP.GE.AND P0, PT, R11, c[0x0][0x3c8], PT ;  /* 0x0000f2000b007a0c */ /* 0x000fe40003f06270 */
[----:B------:R-:W-:-:S09]  /*1a6f0*/  ISETP.GE.AND P2, PT, R0, c[0x0][0x3c8], PT ;  /* 0x0000f20000007a0c */ /* 0x000fd20003f46270 */
[----:B------:R-:W-:Y:S02]  /*1a700*/  @!P1 SHF.R.S32.HI R5, RZ, 0x1f, R13 ;  /* 0x0000001fff059819 */ /* 0x000fe4000001140d */
[----:B------:R-:W-:Y:S02]  /*1a710*/  @!P0 SHF.R.S32.HI R4, RZ, 0x1f, R11 ;  /* 0x0000001fff048819 */ /* 0x000fe4000001140b */
[----:B------:R-:W-:Y:S01]  /*1a720*/  @!P1 LEA.HI R5, R5, R13, RZ, 0x3 ;  /* 0x0000000d05059211 */ /* 0x000fe200078f18ff */
[--C-:B-1----:R-:W-:Y:S01]  /*1a730*/  @!P2 IMAD.WIDE R8, R0, 0x2, R2.reuse ;  /* 0x000000020008a825 */ /* 0x102fe200078e0202 */
        /* <DEDUP_REMOVED lines=16> */
.L_x_1183:
[----:B------:R-:W-:Y:S01]  /*1a840*/  IMAD.MOV.U32 R184, RZ, RZ, R18 ;  /* 0x000000ffffb87224 */ /* 0x000fe200078e0012 */
[----:B------:R-:W-:Y:S01]  /*1a850*/  MOV R3, 0x181f ;  /* 0x0000181f00037802 */ /* 0x000fe20000000f00 */
[----:B------:R-:W-:Y:S01]  /*1a860*/  IMAD.MOV.U32 R187, RZ, RZ, RZ ;  /* 0x000000ffffbb7224 */ /* 0x000fe200078e00ff */
[----:B------:R-:W-:Y:S02]  /*1a870*/  MOV R189, 0xffffffff ;  /* 0xffffffff00bd7802 */ /* 0x000fe40000000f00 */
[----:B------:R-:W-:Y:S02]  /*1a880*/  MOV R2, 0x1a8a0 ;  /* 0x0001a8a000027802 */ /* 0x000fe40000000f00 */
[----:B------:R-:W-:Y:S05]  /*1a890*/  CALL.REL.NOINC `($__internal_6_$__cuda_sm70_shflsync_idx_p) ;  /* 0x0000c6c000007944 */ /* 0x000fea0003c00000 */
[----:B------:R-:W-:Y:S01]  /*1a8a0*/  MOV R0, R188 ;  /* 0x000000bc00007202 */ /* 0x000fe20000000f00 */
[----:B------:R-:W-:Y:S05]  /*1a8b0*/  BRA `(.L_x_1313) ;  /* 0xfffedd9000007947 */ /* 0x000fea000383ffff */
.L_x_1184:
[----:B------:R-:W-:Y:S01]  /*1a8c0*/  IMAD.MOV.U32 R184, RZ, RZ, R20 ;  /* 0x000000ffffb87224 */ /* 0x000fe200078e0014 */
[----:B------:R-:W-:Y:S01]  /*1a8d0*/  MOV R3, 0x181f ;  /* 0x0000181f00037802 */ /* 0x000fe20000000f00 */
[----:B------:R-:W-:Y:S01]  /*1a8e0*/  IMAD.MOV.U32 R187, RZ, RZ, RZ ;  /* 0x000000ffffbb7224 */ /* 0x000fe200078e00ff */
[----:B------:R-:W-:-:S02]  /*1a8f0*/  MOV R189, 0xffffffff ;  /* 0xffffffff00bd7802 */ /* 0x000fc40000000f00 */
[----:B------:R-:W-:Y:S02]  /*1a900*/  MOV R2, 0x1a920 ;  /* 0x0001a92000027802 */ /* 0x000fe40000000f00 */
[----:B-12---:R-:W-:Y:S05]  /*1a910*/  CALL.REL.NOINC `($__internal_6_$__cuda_sm70_shflsync_idx_p) ;  /* 0x0000c64000007944 */ /* 0x006fea0003c00000 */
[----:B------:R-:W-:Y:S01]  /*1a920*/  MOV R2, R188 ;  /* 0x000000bc00027202 */ /* 0x000fe20000000f00 */
[----:B------:R-:W-:Y:S05]  /*1a930*/  BRA `(.L_x_1314) ;  /* 0xfffedd3000007947 */ /* 0x000fea000383ffff */
.L_x_1187:
[----:B------:R-:W-:Y:S01]  /*1a940*/  IMAD.MOV.U32 R184, RZ, RZ, R18 ;  /* 0x000000ffffb87224 */ /* 0x000fe200078e0012 */
[----:B--2---:R-:W-:Y:S01]  /*1a950*/  MOV R3, 0x181f ;  /* 0x0000181f00037802 */ /* 0x004fe20000000f00 */
[----:B------:R-:W-:Y:S01]  /*1a960*/  IMAD.MOV.U32 R187, RZ, RZ, 0x1 ;  /* 0x00000001ffbb7424 */ /* 0x000fe200078e00ff */
[----:B------:R-:W-:Y:S02]  /*1a970*/  MOV R189, 0xffffffff ;  /* 0xffffffff00bd7802 */ /* 0x000fe40000000f00 */
[----:B----4-:R-:W-:Y:S02]  /*1a980*/  MOV R2, 0x1a9a0 ;  /* 0x0001a9a000027802 */ /* 0x010fe40000000f00 */
[----:B-1-3--:R-:W-:Y:S05]  /*1a990*/  CALL.REL.NOINC `($__internal_6_$__cuda_sm70_shflsync_idx_p) ;  /* 0x0000c5c000007944 */ /* 0x00afea0003c00000 */
[----:B------:R-:W-:Y:S01]  /*1a9a0*/  IMAD.MOV.U32 R4, RZ, RZ, R188 ;  /* 0x000000ffff047224 */ /* 0x000fe200078e00bc */
[----:B------:R-:W-:Y:S01]  /*1a9b0*/  MOV R184, R20 ;  /* 0x0000001400b87202 */ /* 0x000fe20000000f00 */
[----:B------:R-:W-:Y:S01]  /*1a9c0*/  IMAD.MOV.U32 R187, RZ, RZ, 0x1 ;  /* 0x00000001ffbb7424 */ /* 0x000fe200078e00ff */
[----:B------:R-:W-:Y:S01]  /*1a9d0*/  MOV R3, 0x181f ;  /* 0x0000181f00037802 */ /* 0x000fe20000000f00 */
[----:B------:R-:W-:Y:S01]  /*1a9e0*/  IMAD.MOV.U32 R189, RZ, RZ, -0x1 ;  /* 0xffffffffffbd7424 */ /* 0x000fe200078e00ff */
[----:B------:R-:W-:-:S02]  /*1a9f0*/  MOV R2, 0x1aa10 ;  /* 0x0001aa1000027802 */ /* 0x000fc40000000f00 */
[----:B------:R-:W-:Y:S05]  /*1aa00*/  CALL.REL.NOINC `($__internal_6_$__cuda_sm70_shflsync_idx_p) ;  /* 0x0000c55000007944 */ /* 0x000fea0003c00000 */
[----:B------:R-:W-:Y:S01]  /*1aa10*/  MOV R2, R188 ;  /* 0x000000bc00027202 */ /* 0x000fe20000000f00 */
[----:B------:R-:W-:Y:S05]  /*1aa20*/  BRA `(.L_x_1315) ;  /* 0xfffede3000007947 */ /* 0x000fea000383ffff */
.L_x_1190:
[----:B------:R-:W-:Y:S01]  /*1aa30*/  IMAD.MOV.U32 R184, RZ, RZ, R18 ;  /* 0x000000ffffb87224 */ /* 0x000fe200078e0012 */
[----:B--2---:R-:W-:Y:S01]  /*1aa40*/  MOV R3, 0x181f ;  /* 0x0000181f00037802 */ /* 0x004fe20000000f00 */
[----:B------:R-:W-:Y:S01]  /*1aa50*/  IMAD.MOV.U32 R187, RZ, RZ, 0x2 ;  /* 0x00000002ffbb7424 */ /* 0x000fe200078e00ff */
[----:B------:R-:W-:-:S02]  /*1aa60*/  MOV R189, 0xffffffff ;  /* 0xffffffff00bd7802 */ /* 0x000fc40000000f00 */
[----:B------:R-:W-:Y:S02]  /*1aa70*/  MOV R2, 0x1aa90 ;  /* 0x0001aa9000027802 */ /* 0x000fe40000000f00 */
[----:B-1-3--:R-:W-:Y:S05]  /*1aa80*/  CALL.REL.NOINC `($__internal_6_$__cuda_sm70_shflsync_idx_p) ;  /* 0x0000c4d000007944 */ /* 0x00afea0003c00000 */
[----:B------:R-:W-:Y:S01]  /*1aa90*/  MOV R4, R188 ;  /* 0x000000bc00047202 */ /* 0x000fe20000000f00 */
[----:B------:R-:W-:Y:S05]  /*1aaa0*/  BRA `(.L_x_1316) ;  /* 0xfffedf8000007947 */ /* 0x000fea000383ffff */
.L_x_1191:
[----:B------:R-:W-:Y:S01]  /*1aab0*/  IMAD.MOV.U32 R184, RZ, RZ, R20 ;  /* 0x000000ffffb87224 */ /* 0x000fe200078e0014 */
[----:B--2---:R-:W-:Y:S01]  /*1aac0*/  MOV R3, 0x181f ;  /* 0x0000181f00037802 */ /* 0x004fe20000000f00 */
[----:B------:R-:W-:Y:S01]  /*1aad0*/  IMAD.MOV.U32 R187, RZ, RZ, 0x2 ;  /* 0x00000002ffbb7424 */ /* 0x000fe200078e00ff */
[----:B------:R-:W-:Y:S02]  /*1aae0*/  MOV R189, 0xffffffff ;  /* 0xffffffff00bd7802 */ /* 0x000fe40000000f00 */
[----:B------:R-:W-:Y:S02]  /*1aaf0*/  MOV R2, 0x1ab10 ;  /* 0x0001ab1000027802 */ /* 0x000fe40000000f00 */
[----:B-1-34-:R-:W-:Y:S05]  /*1ab00*/  CALL.REL.NOINC `($__internal_6_$__cuda_sm70_shflsync_idx_p) ;  /* 0x0000c45000007944 */ /* 0x01afea0003c00000 */
[----:B------:R-:W-:Y:S01]  /*1ab10*/  MOV R2, R188 ;  /* 0x000000bc00027202 */ /* 0x000fe20000000f00 */
[----:B------:R-:W-:Y:S05]  /*1ab20*/  BRA `(.L_x_1317) ;  /* 0xfffedf2000007947 */ /* 0x000fea000383ffff */
.L_x_1194:
[----:B------:R-:W-:Y:S01]  /*1ab30*/  IMAD.MOV.U32 R184, RZ, RZ, R18 ;  /* 0x000000ffffb87224 */ /* 0x000fe200078e0012 */
[----:B-1----:R-:W-:Y:S01]  /*1ab40*/  MOV R3, 0x181f ;  /* 0x0000181f00037802 */ /* 0x002fe20000000f00 */
[----:B------:R-:W-:Y:S01]  /*1ab50*/  IMAD.MOV.U32 R187, RZ, RZ, 0x3 ;  /* 0x00000003ffbb7424 */ /* 0x000fe200078e00ff */
[----:B------:R-:W-:-:S02]  /*1ab60*/  MOV R189, 0xffffffff ;  /* 0xffffffff00bd7802 */ /* 0x000fc40000000f00 */
[----:B---3--:R-:W-:Y:S02]  /*1ab70*/  MOV R2, 0x1ab90 ;  /* 0x0001ab9000027802 */ /* 0x008fe40000000f00 */
[----:B--2-4-:R-:W-:Y:S05]  /*1ab80*/  CALL.REL.NOINC `($__internal_6_$__cuda_sm70_shflsync_idx_p) ;  /* 0x0000c3d000007944 */ /* 0x014fea0003c00000 */
[----:B------:R-:W-:Y:S01]  /*1ab90*/  IMAD.MOV.U32 R11, RZ, RZ, R188 ;  /* 0x000000ffff0b7224 */ /* 0x000fe200078e00bc */
[----:B------:R-:W-:Y:S01]  /*1aba0*/  MOV R184, R20 ;  /* 0x0000001400b87202 */ /* 0x000fe20000000f00 */
[----:B------:R-:W-:Y:S01]  /*1abb0*/  IMAD.MOV.U32 R187, RZ, RZ, 0x3 ;  /* 0x00000003ffbb7424 */ /* 0x000fe200078e00ff */
[----:B------:R-:W-:Y:S01]  /*1abc0*/  MOV R3, 0x181f ;  /* 0x0000181f00037802 */ /* 0x000fe20000000f00 */
[----:B------:R-:W-:Y:S01]  /*1abd0*/  IMAD.MOV.U32 R189, RZ, RZ, -0x1 ;  /* 0xffffffffffbd7424 */ /* 0x000fe200078e00ff */
[----:B------:R-:W-:Y:S02]  /*1abe0*/  MOV R2, 0x1ac00 ;  /* 0x0001ac0000027802 */ /* 0x000fe40000000f00 */
[----:B------:R-:W-:Y:S05]  /*1abf0*/  CALL.REL.NOINC `($__internal_6_$__cuda_sm70_shflsync_idx_p) ;  /* 0x0000c36000007944 */ /* 0x000fea0003c00000 */
[----:B------:R-:W-:Y:S01]  /*1ac00*/  MOV R10, R188 ;  /* 0x000000bc000a7202 */ /* 0x000fe20000000f00 */
[----:B------:R-:W-:Y:S05]  /*1ac10*/  BRA `(.L_x_1318) ;  /* 0xfffee01000007947 */ /* 0x000fea000383ffff */
.L_x_1196:
[----:B---34-:R-:W-:Y:S01]  /*1ac20*/  IMAD.MOV.U32 R184, RZ, RZ, R4 ;  /* 0x000000ffffb87224 */ /* 0x018fe200078e0004 */
[----:B------:R-:W-:Y:S01]  /*1ac30*/  MOV R3, 0x181f ;  /* 0x0000181f00037802 */ /* 0x000fe20000000f00 */
[----:B------:R-:W-:Y:S01]  /*1ac40*/  IMAD.MOV.U32 R187, RZ, RZ, RZ ;  /* 0x000000ffffbb7224 */ /* 0x000fe200078e00ff */
[----:B------:R-:W-:Y:S02]  /*1ac50*/  MOV R189, 0xffffffff ;  /* 0xffffffff00bd7802 */ /* 0x000fe40000000f00 */
[----:B------:R-:W-:-:S02]  /*1ac60*/  MOV R2, 0x1ac80 ;  /* 0x0001ac8000027802 */ /* 0x000fc40000000f00 */
[----:B--2--5:R-:W-:Y:S05]  /*1ac70*/  CALL.REL.NOINC `($__internal_6_$__cuda_sm70_shflsync_idx_p) ;  /* 0x0000c2e000007944 */ /* 0x024fea0003c00000 */
[----:B------:R-:W-:Y:S01]  /*1ac80*/  MOV R3, R188 ;  /* 0x000000bc00037202 */ /* 0x000fe20000000f00 */
[----:B------:R-:W-:Y:S05]  /*1ac90*/  BRA `(.L_x_1319) ;  /* 0xfffeeec000007947 */ /* 0x000fea000383ffff */
.L_x_1199:
[----:B------:R-:W-:Y:S01]  /*1aca0*/  IMAD.MOV.U32 R184, RZ, RZ, R4 ;  /* 0x000000ffffb87224 */ /* 0x000fe200078e0004 */
[----:B------:R-:W-:Y:S01]  /*1acb0*/  MOV R3, 0x181f ;  /* 0x0000181f00037802 */ /* 0x000fe20000000f00 */
[----:B------:R-:W-:Y:S01]  /*1acc0*/  IMAD.MOV.U32 R187, RZ, RZ, 0x1 ;  /* 0x00000001ffbb7424 */ /* 0x000fe200078e00ff */
[----:B------:R-:W-:-:S02]  /*1acd0*/  MOV R189, 0xffffffff ;  /* 0xffffffff00bd7802 */ /* 0x000fc40000000f00 */
[----:B------:R-:W-:Y:S02]  /*1ace0*/  MOV R2, 0x1ad00 ;  /* 0x0001ad0000027802 */ /* 0x000fe40000000f00 */
[----:B-12--5:R-:W-:Y:S05]  /*1acf0*/  CALL.REL.NOINC `($__internal_6_$__cuda_sm70_shflsync_idx_p) ;  /* 0x0000c26000007944 */ /* 0x026fea0003c00000 */
        /* <DEDUP_REMOVED lines=9> */
.L_x_1202:
[----:B------:R-:W-:Y:S01]  /*1ad90*/  IMAD.MOV.U32 R184, RZ, RZ, R7 ;  /* 0x000000ffffb87224 */ /* 0x000fe200078e0007 */
[----:B------:R-:W-:Y:S01]  /*1ada0*/  MOV R3, 0x181f ;  /* 0x0000181f00037802 */ /* 0x000fe20000000f00 */
[----:B------:R-:W-:Y:S01]  /*1adb0*/  IMAD.MOV.U32 R187, RZ, RZ, RZ ;  /* 0x000000ffffbb7224 */ /* 0x000fe200078e00ff */
[----:B------:R-:W-:Y:S02]  /*1adc0*/  MOV R189, 0xffffffff ;  /* 0xffffffff00bd7802 */ /* 0x000fe40000000f00 */
[----:B------:R-:W-:-:S02]  /*1add0*/  MOV R2, 0x1adf0 ;  /* 0x0001adf000027802 */ /* 0x000fc40000000f00 */
[----:B------:R-:W-:Y:S05]  /*1ade0*/  CALL.REL.NOINC `($__internal_6_$__cuda_sm70_shflsync_idx_p) ;  /* 0x0000c17000007944 */ /* 0x000fea0003c00000 */
[----:B------:R-:W-:Y:S01]  /*1adf0*/  MOV R4, R188 ;  /* 0x000000bc00047202 */ /* 0x000fe20000000f00 */
[----:B------:R-:W-:Y:S05]  /*1ae00*/  BRA `(.L_x_1321) ;  /* 0xfffefd1000007947 */ /* 0x000fea000383ffff */
.L_x_1203:
        /* <DEDUP_REMOVED lines=8> */
.L_x_1206:
[----:B------:R-:W-:Y:S01]  /*1ae90*/  IMAD.MOV.U32 R184, RZ, RZ, R7 ;  /* 0x000000ffffb87224 */ /* 0x000fe200078e0007 */
[----:B--2---:R-:W-:Y:S01]  /*1aea0*/  MOV R3, 0x181f ;  /* 0x0000181f00037802 */ /* 0x004fe20000000f00 */
[----:B------:R-:W-:Y:S01]  /*1aeb0*/  IMAD.MOV.U32 R187, RZ, RZ, 0x1 ;  /* 0x00000001ffbb7424 */ /* 0x000fe200078e00ff */
[----:B------:R-:W-:Y:S02]  /*1aec0*/  MOV R189, 0xffffffff ;  /* 0xffffffff00bd7802 */ /* 0x000fe40000000f00 */
[----:B------:R-:W-:Y:S02]  /*1aed0*/  MOV R2, 0x1aef0 ;  /* 0x0001aef000027802 */ /* 0x000fe40000000f00 */
[----:B-1-34-:R-:W-:Y:S05]  /*1aee0*/  CALL.REL.NOINC `($__internal_6_$__cuda_sm70_shflsync_idx_p) ;  /* 0x0000c07000007944 */ /* 0x01afea0003c00000 */
        /* <DEDUP_REMOVED lines=9> */
.L_x_1207:
[----:B------:R-:W-:Y:S01]  /*1af80*/  IMAD.MOV.U32 R184, RZ, RZ, R4 ;  /* 0x000000ffffb87224 */ /* 0x000fe200078e0004 */
[----:B------:R-:W-:Y:S01]  /*1af90*/  MOV R3, 0x1c1f ;  /* 0x00001c1f00037802 */ /* 0x000fe20000000f00 */
[----:B------:R-:W-:Y:S01]  /*1afa0*/  IMAD.MOV.U32 R187, RZ, RZ, RZ ;  /* 0x000000ffffbb7224 */ /* 0x000fe200078e00ff */
[----:B------:R-:W-:-:S02]  /*1afb0*/  MOV R189, 0xffffffff ;  /* 0xffffffff00bd7802 */ /* 0x000fc40000000f00 */
[----:B------:R-:W-:Y:S02]  /*1afc0*/  MOV R2, 0x1afe0 ;  /* 0x0001afe000027802 */ /* 0x000fe40000000f00 */
[----:B------:R-:W-:Y:S05]  /*1afd0*/  CALL.REL.NOINC `($__internal_6_$__cuda_sm70_shflsync_idx_p) ;  /* 0x0000bf8000007944 */ /* 0x000fea0003c00000 */
[----:B------:R-:W-:Y:S01]  /*1afe0*/  MOV R3, R188 ;  /* 0x000000bc00037202 */ /* 0x000fe20000000f00 */
[----:B------:R-:W-:Y:S05]  /*1aff0*/  BRA `(.L_x_1324) ;  /* 0xffff014000007947 */ /* 0x000fea000383ffff */
.L_x_1212:
[----:B------:R-:W-:Y:S01]  /*1b000*/  IMAD.MOV.U32 R184, RZ, RZ, R4 ;  /* 0x000000ffffb87224 */ /* 0x000fe200078e0004 */
[----:B------:R-:W-:Y:S01]  /*1b010*/  MOV R3, 0x1c1f ;  /* 0x00001c1f00037802 */ /* 0x000fe20000000f00 */
[----:B------:R-:W-:Y:S01]  /*1b020*/  IMAD.MOV.U32 R187, RZ, RZ, 0x1 ;  /* 0x00000001ffbb7424 */ /* 0x000fe200078e00ff */
[----:B------:R-:W-:Y:S02]  /*1b030*/  MOV R189, 0xffffffff ;  /* 0xffffffff00bd7802 */ /* 0x000fe40000000f00 */
[----:B------:R-:W-:Y:S02]  /*1b040*/  MOV R2, 0x1b060 ;  /* 0x0001b06000027802 */ /* 0x000fe40000000f00 */
[----:B-1----:R-:W-:Y:S05]  /*1b050*/  CALL.REL.NOINC `($__internal_6_$__cuda_sm70_shflsync_idx_p) ;  /* 0x0000bf0000007944 */ /* 0x002fea0003c00000 */
[----:B------:R-:W-:Y:S01]  /*1b060*/  MOV R3, R188 ;  /* 0x000000bc00037202 */ /* 0x000fe20000000f00 */
[----:B------:R-:W-:Y:S05]  /*1b070*/  BRA `(.L_x_1325) ;  /* 0xffff064000007947 */ /* 0x000fea000383ffff */
.L_x_1217:
[----:B-12---:R-:W-:Y:S01]  /*1b080*/  IMAD.MOV.U32 R4, RZ, RZ, R152 ;  /* 0x000000ffff047224 */ /* 0x006fe200078e0098 */
[----:B------:R-:W-:Y:S02]  /*1b090*/  MOV R0, 0x2 ;  /* 0x0000000200007802 */ /* 0x000fe40000000f00 */
[----:B------:R-:W-:-:S02]  /*1b0a0*/  MOV R2, 0x1b0c0 ;  /* 0x0001b0c000027802 */ /* 0x000fc40000000f00 */
[----:B------:R-:W-:Y:S05]  /*1b0b0*/  CALL.REL.NOINC `($__internal_5_$__cuda_sm70_shflsync_bfly_p) ;  /* 0x0000be4000007944 */ /* 0x000fea0003c00000 */
[----:B------:R-:W-:Y:S05]  /*1b0c0*/  BRA `(.L_x_1326) ;  /* 0xffff0ba000007947 */ /* 0x000fea000383ffff */
.L_x_1218:
[----:B-12---:R-:W-:Y:S01]  /*1b0d0*/  IMAD.MOV.U32 R4, RZ, RZ, R152 ;  /* 0x000000ffff047224 */ /* 0x006fe200078e0098 */
[----:B------:R-:W-:-:S02]  /*1b0e0*/  MOV R0, 0x1 ;  /* 0x0000000100007802 */ /* 0x000fc40000000f00 */
[----:B------:R-:W-:Y:S02]  /*1b0f0*/  MOV R2, 0x1b110 ;  /* 0x0001b11000027802 */ /* 0x000fe40000000f00 */
[----:B------:R-:W-:Y:S05]  /*1b100*/  CALL.REL.NOINC `($__internal_5_$__cuda_sm70_shflsync_bfly_p) ;  /* 0x0000bdf000007944 */ /* 0x000fea0003c00000 */
[----:B------:R-:W-:Y:S01]  /*1b110*/  FMNMX.FTZ R152, R152, R0, !PT ;  /* 0x0000000098987209 */ /* 0x000fe20007810000 */
[----:B------:R-:W-:Y:S01]  /*1b120*/  IMAD.MOV.U32 R4, RZ, RZ, R7 ;  /* 0x000000ffff047224 */ /* 0x000fe200078e0007 */
[----:B------:R-:W-:Y:S01]  /*1b130*/  MOV R2, 0x1b160 ;  /* 0x0001b16000027802 */ /* 0x000fe20000000f00 */
[----:B------:R-:W-:Y:S02]  /*1b140*/  IMAD.MOV.U32 R0, RZ, RZ, 0x2 ;  /* 0x00000002ff007424 */ /* 0x000fe400078e00ff */
[----:B------:R-:W-:Y:S05]  /*1b150*/  CALL.REL.NOINC `($__internal_5_$__cuda_sm70_shflsync_bfly_p) ;  /* 0x0000bda000007944 */ /* 0x000fea0003c00000 */
[----:B------:R-:W-:Y:S01]  /*1b160*/  FMNMX.FTZ R7, R7, R0, !PT ;  /* 0x0000000007077209 */ /* 0x000fe20007810000 */
[----:B------:R-:W-:Y:S01]  /*1b170*/  IMAD.MOV.U32 R0, RZ, RZ, 0x1 ;  /* 0x00000001ff007424 */ /* 0x000fe200078e00ff */
[----:B------:R-:W-:-:S03]  /*1b180*/  MOV R2, 0x1b1b0 ;  /* 0x0001b1b000027802 */ /* 0x000fc60000000f00 */
[----:B------:R-:W-:Y:S02]  /*1b190*/  IMAD.MOV.U32 R4, RZ, RZ, R7 ;  /* 0x000000ffff047224 */ /* 0x000fe400078e0007 */
[----:B------:R-:W-:Y:S05]  /*1b1a0*/  CALL.REL.NOINC `($__internal_5_$__cuda_sm70_shflsync_bfly_p) ;  /* 0x0000bd5000007944 */ /* 0x000fea0003c00000 */
[----:B------:R-:W-:Y:S01]  /*1b1b0*/  MOV R3, R0 ;  /* 0x0000000000037202 */ /* 0x000fe20000000f00 */
[----:B------:R-:W-:Y:S05]  /*1b1c0*/  BRA `(.L_x_1327) ;  /* 0xffff0b1000007947 */ /* 0x000fea000383ffff */
.L_x_1226:
[----:B------:R-:W-:Y:S01]  /*1b1d0*/  MOV R3, 0x181f ;  /* 0x0000181f00037802 */ /* 0x000fe20000000f00 */
[----:B------:R-:W-:Y:S01]  /*1b1e0*/  IMAD.MOV.U32 R184, RZ, RZ, R6 ;  /* 0x000000ffffb87224 */ /* 0x000fe200078e0006 */
[----:B------:R-:W-:Y:S01]  /*1b1f0*/  MOV R189, 0xffffffff ;  /* 0xffffffff00bd7802 */ /* 0x000fe20000000f00 */
[----:B------:R-:W-:Y:S01]  /*1b200*/  IMAD.MOV.U32 R187, RZ, RZ, RZ ;  /* 0x000000ffffbb7224 */ /* 0x000fe200078e00ff */
[----:B------:R-:W-:Y:S02]  /*1b210*/  MOV R2, 0x1b230 ;  /* 0x0001b23000027802 */ /* 0x000fe40000000f00 */
[----:B-1234-:R-:W-:Y:S05]  /*1b220*/  CALL.REL.NOINC `($__internal_6_$__cuda_sm70_shflsync_idx_p) ;  /* 0x0000bd3000007944 */ /* 0x01efea0003c00000 */
[----:B------:R-:W-:Y:S01]  /*1b230*/  MOV R4, R188 ;  /* 0x000000bc00047202 */ /* 0x000fe20000000f00 */
[----:B------:R-:W-:-:S05]  /*1b240*/  BRA `(.L_x_1328) ;  /* 0xffff210000007947 */ /* 0x000fca000383ffff */
.L_x_1227:
        /* <DEDUP_REMOVED lines=8> */
.L_x_1228:
[----:B---3--:R-:W-:Y:S01]  /*1b2d0*/  MOV R3, 0x181f ;  /* 0x0000181f00037802 */ /* 0x008fe20000000f00 */
[----:B------:R-:W-:Y:S01]  /*1b2e0*/  IMAD.MOV.U32 R184, RZ, RZ, R6 ;  /* 0x000000ffffb87224 */ /* 0x000fe200078e0006 */
[----:B------:R-:W-:Y:S01]  /*1b2f0*/  MOV R189, 0xffffffff ;  /* 0xffffffff00bd7802 */ /* 0x000fe20000000f00 */
[----:B------:R-:W-:Y:S01]  /*1b300*/  IMAD.MOV.U32 R187, RZ, RZ, 0x1 ;  /* 0x00000001ffbb7424 */ /* 0x000fe200078e00ff */
[----:B------:R-:W-:Y:S02]  /*1b310*/  MOV R2, 0x1b330 ;  /* 0x0001b33000027802 */ /* 0x000fe40000000f00 */
[----:B-12-4-:R-:W-:Y:S05]  /*1b320*/  CALL.REL.NOINC `($__internal_6_$__cuda_sm70_shflsync_idx_p) ;  /* 0x0000bc3000007944 */ /* 0x016fea0003c00000 */
[----:B------:R-:W-:Y:S01]  /*1b330*/  MOV R184, R18 ;  /* 0x0000001200b87202 */ /* 0x000fe20000000f00 */
[----:B------:R-:W-:Y:S01]  /*1b340*/  IMAD.MOV.U32 R4, RZ, RZ, R188 ;  /* 0x000000ffff047224 */ /* 0x000fe200078e00bc */
[----:B------:R-:W-:Y:S01]  /*1b350*/  MOV R3, 0x181f ;  /* 0x0000181f00037802 */ /* 0x000fe20000000f00 */
[----:B------:R-:W-:Y:S01]  /*1b360*/  IMAD.MOV.U32 R187, RZ, RZ, 0x1 ;  /* 0x00000001ffbb7424 */ /* 0x000fe200078e00ff */
[----:B------:R-:W-:Y:S01]  /*1b370*/  MOV R2, 0x1b3a0 ;  /* 0x0001b3a000027802 */ /* 0x000fe20000000f00 */
[----:B------:R-:W-:Y:S02]  /*1b380*/  IMAD.MOV.U32 R189, RZ, RZ, -0x1 ;  /* 0xffffffffffbd7424 */ /* 0x000fe400078e00ff */
[----:B------:R-:W-:Y:S05]  /*1b390*/  CALL.REL.NOINC `($__internal_6_$__cuda_sm70_shflsync_idx_p) ;  /* 0x0000bbc000007944 */ /* 0x000fea0003c00000 */
[----:B------:R-:W-:Y:S01]  /*1b3a0*/  MOV R0, R188 ;  /* 0x000000bc00007202 */ /* 0x000fe20000000f00 */
[----:B------:R-:W-:-:S05]  /*1b3b0*/  BRA `(.L_x_1330) ;  /* 0xffff217000007947 */ /* 0x000fca000383ffff */
.L_x_1231:
[----:B------:R-:W-:Y:S01]  /*1b3c0*/  MOV R3, 0x181f ;  /* 0x0000181f00037802 */ /* 0x000fe20000000f00 */
[----:B------:R-:W-:Y:S01]  /*1b3d0*/  IMAD.MOV.U32 R184, RZ, RZ, R153 ;  /* 0x000000ffffb87224 */ /* 0x000fe200078e0099 */
[----:B------:R-:W-:Y:S01]  /*1b3e0*/  MOV R189, 0xffffffff ;  /* 0xffffffff00bd7802 */ /* 0x000fe20000000f00 */
[----:B------:R-:W-:Y:S01]  /*1b3f0*/  IMAD.MOV.U32 R187, RZ, RZ, RZ ;  /* 0x000000ffffbb7224 */ /* 0x000fe200078e00ff */
[----:B------:R-:W-:Y:S02]  /*1b400*/  MOV R2, 0x1b420 ;  /* 0x0001b42000027802 */ /* 0x000fe40000000f00 */
[----:B------:R-:W-:Y:S05]  /*1b410*/  CALL.REL.NOINC `($__internal_6_$__cuda_sm70_shflsync_idx_p) ;  /* 0x0000bb4000007944 */ /* 0x000fea0003c00000 */
[----:B------:R-:W-:Y:S01]  /*1b420*/  MOV R4, R188 ;  /* 0x000000bc00047202 */ /* 0x000fe20000000f00 */
[----:B------:R-:W-:-:S05]  /*1b430*/  BRA `(.L_x_1331) ;  /* 0xffff2ea000007947 */ /* 0x000fca000383ffff */
.L_x_1232:
[----:B------:R-:W-:Y:S01]  /*1b440*/  MOV R3, 0x181f ;  /* 0x0000181f00037802 */ /* 0x000fe20000000f00 */
[----:B------:R-:W-:Y:S01]  /*1b450*/  IMAD.MOV.U32 R184, RZ, RZ, R168 ;  /* 0x000000ffffb87224 */ /* 0x000fe200078e00a8 */
[----:B------:R-:W-:Y:S01]  /*1b460*/  MOV R189, 0xffffffff ;  /* 0xffffffff00bd7802 */ /* 0x000fe20000000f00 */
[----:B------:R-:W-:Y:S01]  /*1b470*/  IMAD.MOV.U32 R187, RZ, RZ, RZ ;  /* 0x000000ffffbb7224 */ /* 0x000fe200078e00ff */
[----:B------:R-:W-:Y:S02]  /*1b480*/  MOV R2, 0x1b4a0 ;  /* 0x0001b4a000027802 */ /* 0x000fe40000000f00 */
[----:B-12---:R-:W-:Y:S05]  /*1b490*/  CALL.REL.NOINC `($__internal_6_$__cuda_sm70_shflsync_idx_p) ;  /* 0x0000bac000007944 */ /* 0x006fea0003c00000 */
[----:B------:R-:W-:Y:S01]  /*1b4a0*/  MOV R0, R188 ;  /* 0x000000bc00007202 */ /* 0x000fe20000000f00 */
[----:B------:R-:W-:-:S05]  /*1b4b0*/  BRA `(.L_x_1332) ;  /* 0xffff2e4000007947 */ /* 0x000fca000383ffff */
.L_x_1233:
[----:B--2---:R-:W-:Y:S01]  /*1b4c0*/  MOV R3, 0x181f ;  /* 0x0000181f00037802 */ /* 0x004fe20000000f00 */
[----:B------:R-:W-:Y:S01]  /*1b4d0*/  IMAD.MOV.U32 R184, RZ, RZ, R153 ;  /* 0x000000ffffb87224 */ /* 0x000fe200078e0099 */
[----:B------:R-:W-:Y:S01]  /*1b4e0*/  MOV R189, 0xffffffff ;  /* 0xffffffff00bd7802 */ /* 0x000fe20000000f00 */
[----:B------:R-:W-:Y:S01]  /*1b4f0*/  IMAD.MOV.U32 R187, RZ, RZ, 0x1 ;  /* 0x00000001ffbb7424 */ /* 0x000fe200078e00ff */
[----:B------:R-:W-:Y:S02]  /*1b500*/  MOV R2, 0x1b520 ;  /* 0x0001b52000027802 */ /* 0x000fe40000000f00 */
[----:B-1-3--:R-:W-:Y:S05]  /*1b510*/  CALL.REL.NOINC `($__internal_6_$__cuda_sm70_shflsync_idx_p) ;  /* 0x0000ba4000007944 */ /* 0x00afea0003c00000 */
        /* <DEDUP_REMOVED lines=9> */
.L_x_1234:
        /* <DEDUP_REMOVED lines=8> */
.L_x_1239:
[----:B------:R-:W-:Y:S01]  /*1b630*/  MOV R3, 0x1c1f ;  /* 0x00001c1f00037802 */ /* 0x000fe20000000f00 */
[----:B------:R-:W-:Y:S01]  /*1b640*/  IMAD.MOV.U32 R184, RZ, RZ, R6 ;  /* 0x000000ffffb87224 */ /* 0x000fe200078e0006 */
[----:B------:R-:W-:Y:S01]  /*1b650*/  MOV R189, 0xffffffff ;  /* 0xffffffff00bd7802 */ /* 0x000fe20000000f00 */
[----:B------:R-:W-:Y:S01]  /*1b660*/  IMAD.MOV.U32 R187, RZ, RZ, 0x1 ;  /* 0x00000001ffbb7424 */ /* 0x000fe200078e00ff */
[----:B------:R-:W-:Y:S02]  /*1b670*/  MOV R2, 0x1b690 ;  /* 0x0001b69000027802 */ /* 0x000fe40000000f00 */
[----:B-1----:R-:W-:Y:S05]  /*1b680*/  CALL.REL.NOINC `($__internal_6_$__cuda_sm70_shflsync_idx_p) ;  /* 0x0000b8d000007944 */ /* 0x002fea0003c00000 */
[----:B------:R-:W-:Y:S01]  /*1b690*/  MOV R3, R188 ;  /* 0x000000bc00037202 */ /* 0x000fe20000000f00 */
[----:B------:R-:W-:-:S05]  /*1b6a0*/  BRA `(.L_x_1335) ;  /* 0xffff365000007947 */ /* 0x000fca000383ffff */
.L_x_1244:
[----:B------:R-:W-:Y:S02]  /*1b6b0*/  MOV R0, 0x2 ;  /* 0x0000000200007802 */ /* 0x000fe40000000f00 */
[----:B------:R-:W-:Y:S02]  /*1b6c0*/  MOV R2, 0x1b6e0 ;  /* 0x0001b6e000027802 */ /* 0x000fe40000000f00 */
[----:B-12---:R-:W-:Y:S05]  /*1b6d0*/  CALL.REL.NOINC `($__internal_5_$__cuda_sm70_shflsync_bfly_p) ;  /* 0x0000b82000007944 */ /* 0x006fea0003c00000 */
[----:B------:R-:W-:-:S05]  /*1b6e0*/  BRA `(.L_x_1336) ;  /* 0xffff3c2000007947 */ /* 0x000fca000383ffff */
.L_x_1245:
[----:B------:R-:W-:Y:S01]  /*1b6f0*/  MOV R0, 0x1 ;  /* 0x0000000100007802 */ /* 0x000fe20000000f00 */
[----:B---3--:R-:W-:Y:S01]  /*1b700*/  IMAD.MOV.U32 R4, RZ, RZ, R6 ;  /* 0x000000ffff047224 */ /* 0x008fe200078e0006 */
[----:B------:R-:W-:Y:S02]  /*1b710*/  MOV R2, 0x1b730 ;  /* 0x0001b73000027802 */ /* 0x000fe40000000f00 */
[----:B------:R-:W-:Y:S05]  /*1b720*/  CALL.REL.NOINC `($__internal_5_$__cuda_sm70_shflsync_bfly_p) ;  /* 0x0000b7d000007944 */ /* 0x000fea0003c00000 */
[----:B------:R-:W-:Y:S01]  /*1b730*/  IMAD.MOV.U32 R4, RZ, RZ, R8 ;  /* 0x000000ffff047224 */ /* 0x000fe200078e0008 */
[----:B------:R-:W-:Y:S01]  /*1b740*/  FMNMX.FTZ R6, R6, R0, !PT ;  /* 0x0000000006067209 */ /* 0x000fe20007810000 */
[----:B------:R-:W-:Y:S01]  /*1b750*/  IMAD.MOV.U32 R0, RZ, RZ, 0x2 ;  /* 0x00000002ff007424 */ /* 0x000fe200078e00ff */
[----:B------:R-:W-:Y:S02]  /*1b760*/  MOV R2, 0x1b780 ;  /* 0x0001b78000027802 */ /* 0x000fe40000000f00 */
[----:B------:R-:W-:Y:S05]  /*1b770*/  CALL.REL.NOINC `($__internal_5_$__cuda_sm70_shflsync_bfly_p) ;  /* 0x0000b78000007944 */ /* 0x000fea0003c00000 */
[----:B------:R-:W-:Y:S01]  /*1b780*/  FMNMX.FTZ R4, R8, R0, !PT ;  /* 0x0000000008047209 */ /* 0x000fe20007810000 */
[----:B------:R-:W-:Y:S01]  /*1b790*/  IMAD.MOV.U32 R0, RZ, RZ, 0x1 ;  /* 0x00000001ff007424 */ /* 0x000fe200078e00ff */
[----:B------:R-:W-:Y:S02]  /*1b7a0*/  MOV R2, 0x1b7c0 ;  /* 0x0001b7c000027802 */ /* 0x000fe40000000f00 */
[----:B------:R-:W-:Y:S05]  /*1b7b0*/  CALL.REL.NOINC `($__internal_5_$__cuda_sm70_shflsync_bfly_p) ;  /* 0x0000b74000007944 */ /* 0x000fea0003c00000 */
[----:B------:R-:W-:-:S05]  /*1b7c0*/  BRA `(.L_x_1337) ;  /* 0xffff3bb000007947 */ /* 0x000fca000383ffff */
.L_x_1254:
        /* <DEDUP_REMOVED lines=8> */
.L_x_1255:
        /* <DEDUP_REMOVED lines=8> */
.L_x_1256:
        /* <DEDUP_REMOVED lines=15> */
.L_x_1259:
        /* <DEDUP_REMOVED lines=8> */
.L_x_1260:
        /* <DEDUP_REMOVED lines=8> */
.L_x_1261:
        /* <DEDUP_REMOVED lines=15> */
.L_x_1262:
[----:B------:R-:W-:Y:S02]  /*1bbb0*/  MOV R0, 0x2 ;  /* 0x0000000200007802 */ /* 0x000fe40000000f00 */
[----:B------:R-:W-:Y:S02]  /*1bbc0*/  MOV R2, 0x1bbe0 ;  /* 0x0001bbe000027802 */ /* 0x000fe40000000f00 */
[----:B---34-:R-:W-:Y:S05]  /*1bbd0*/  CALL.REL.NOINC `($__internal_5_$__cuda_sm70_shflsync_bfly_p) ;  /* 0x0000b32000007944 */ /* 0x018fea0003c00000 */
[----:B------:R-:W-:-:S05]  /*1bbe0*/  BRA `(.L_x_1344) ;  /* 0xffff67e000007947 */ /* 0x000fca000383ffff */
.L_x_1263:
[----:B------:R-:W-:Y:S01]  /*1bbf0*/  MOV R0, 0x1 ;  /* 0x0000000100007802 */ /* 0x000fe20000000f00 */
[----:B-1----:R-:W-:Y:S01]  /*1bc00*/  IMAD.MOV.U32 R4, RZ, RZ, R152 ;  /* 0x000000ffff047224 */ /* 0x002fe200078e0098 */
[----:B------:R-:W-:Y:S02]  /*1bc10*/  MOV R2, 0x1bc30 ;  /* 0x0001bc3000027802 */ /* 0x000fe40000000f00 */
[----:B---34-:R-:W-:Y:S05]  /*1bc20*/  CALL.REL.NOINC `($__internal_5_$__cuda_sm70_shflsync_bfly_p) ;  /* 0x0000b2d000007944 */ /* 0x018fea0003c00000 */
        /* <DEDUP_REMOVED lines=10> */
.L_x_1266:
        /* <DEDUP_REMOVED lines=8> */
.L_x_1269:
        /* <DEDUP_REMOVED lines=15> */
.L_x_1272:
        /* <DEDUP_REMOVED lines=8> */
.L_x_1273:
        /* <DEDUP_REMOVED lines=8> */
.L_x_1274:
        /* <DEDUP_REMOVED lines=15> */
.L_x_1275:
        /* <DEDUP_REMOVED lines=8> */
.L_x_1280:
        /* <DEDUP_REMOVED lines=8> */
.L_x_1285:
[----:B------:R-:W-:Y:S02]  /*1c130*/  MOV R0, 0x2 ;  /* 0x0000000200007802 */ /* 0x000fe40000000f00 */
[----:B------:R-:W-:Y:S02]  /*1c140*/  MOV R2, 0x1c160 ;  /* 0x0001c16000027802 */ /* 0x000fe40000000f00 */
[----:B------:R-:W-:Y:S05]  /*1c150*/  CALL.REL.NOINC `($__internal_5_$__cuda_sm70_shflsync_bfly_p) ;  /* 0x0000ada000007944 */ /* 0x000fea0003c00000 */
[----:B------:R-:W-:-:S05]  /*1c160*/  BRA `(.L_x_1353) ;  /* 0xffff9be000007947 */ /* 0x000fca000383ffff */
.L_x_1286:
[----:B------:R-:W-:Y:S01]  /*1c170*/  MOV R0, 0x1 ;  /* 0x0000000100007802 */ /* 0x000fe20000000f00 */
[----:B-1----:R-:W-:Y:S01]  /*1c180*/  IMAD.MOV.U32 R4, RZ, RZ, R152 ;  /* 0x000000ffff047224 */ /* 0x002fe200078e0098 */
        /* <DEDUP_REMOVED lines=12> */
.L_x_1288:
[----:B------:R-:W-:Y:S01]  /*1c250*/  IMAD.MOV.U32 R4, RZ, RZ, R230 ;  /* 0x000000ffff047224 */ /* 0x000fe200078e00e6 */
[----:B------:R-:W-:-:S02]  /*1c260*/  MOV R0, 0x2 ;  /* 0x0000000200007802 */ /* 0x000fc40000000f00 */
[----:B------:R-:W-:Y:S02]  /*1c270*/  MOV R2, 0x1c290 ;  /* 0x0001c29000027802 */ /* 0x000fe40000000f00 */
[----:B------:R-:W-:Y:S05]  /*1c280*/  CALL.REL.NOINC `($__internal_5_$__cuda_sm70_shflsync_bfly_p) ;  /* 0x0000ac7000007944 */ /* 0x000fea0003c00000 */
[----:B------:R-:W-:Y:S01]  /*1c290*/  MOV R5, R0 ;  /* 0x0000000000057202 */ /* 0x000fe20000000f00 */
[----:B------:R-:W-:Y:S05]  /*1c2a0*/  BRA `(.L_x_1355) ;  /* 0xffffb2f000007947 */ /* 0x000fea000383ffff */
.L_x_1289:
[----:B------:R-:W-:Y:S01]  /*1c2b0*/  IMAD.MOV.U32 R4, RZ, RZ, R5 ;  /* 0x000000ffff047224 */ /* 0x000fe200078e0005 */
[----:B------:R-:W-:Y:S02]  /*1c2c0*/  MOV R0, 0x1 ;  /* 0x0000000100007802 */ /* 0x000fe40000000f00 */
[----:B------:R-:W-:Y:S02]  /*1c2d0*/  MOV R2, 0x1c2f0 ;  /* 0x0001c2f000027802 */ /* 0x000fe40000000f00 */
[----:B-1----:R-:W-:Y:S05]  /*1c2e0*/  CALL.REL.NOINC `($__internal_5_$__cuda_sm70_shflsync_bfly_p) ;  /* 0x0000ac1000007944 */ /* 0x002fea0003c00000 */
[----:B------:R-:W-:Y:S01]  /*1c2f0*/  FADD.FTZ R5, R5, R0 ;  /* 0x0000000005057221 */ /* 0x000fe20000010000 */
[----:B------:R-:W-:Y:S02]  /*1c300*/  MOV R4, R229 ;  /* 0x000000e500047202 */ /* 0x000fe40000000f00 */
[----:B------:R-:W-:Y:S02]  /*1c310*/  MOV R0, 0x2 ;  /* 0x0000000200007802 */ /* 0x000fe40000000f00 */
[----:B------:R-:W-:Y:S02]  /*1c320*/  MOV R2, 0x1c340 ;  /* 0x0001c34000027802 */ /* 0x000fe40000000f00 */
[----:B------:R-:W-:Y:S05]  /*1c330*/  CALL.REL.NOINC `($__internal_5_$__cuda_sm70_shflsync_bfly_p) ;  /* 0x0000abc000007944 */ /* 0x000fea0003c00000 */
[----:B------:R-:W-:Y:S01]  /*1c340*/  FADD.FTZ R4, R229, R0 ;  /* 0x00000000e5047221 */ /* 0x000fe20000010000 */
[----:B------:R-:W-:-:S02]  /*1c350*/  MOV R0, 0x1 ;  /* 0x0000000100007802 */ /* 0x000fc40000000f00 */
[----:B------:R-:W-:Y:S02]  /*1c360*/  MOV R2, 0x1c380 ;  /* 0x0001c38000027802 */ /* 0x000fe40000000f00 */
[----:B------:R-:W-:Y:S05]  /*1c370*/  CALL.REL.NOINC `($__internal_5_$__cuda_sm70_shflsync_bfly_p) ;  /* 0x0000ab8000007944 */ /* 0x000fea0003c00000 */
[----:B------:R-:W-:Y:S05]  /*1c380*/  BRA `(.L_x_1356) ;  /* 0xffffb28000007947 */ /* 0x000fea000383ffff */
.L_x_1301:
[----:B------:R-:W-:Y:S01]  /*1c390*/  IMAD.MOV.U32 R184, RZ, RZ, R15 ;  /* 0x000000ffffb87224 */ /* 0x000fe200078e000f */
[----:B------:R-:W-:Y:S01]  /*1c3a0*/  MOV R3, 0x181f ;  /* 0x0000181f00037802 */ /* 0x000fe20000000f00 */
[----:B------:R-:W-:Y:S01]  /*1c3b0*/  IMAD.MOV.U32 R187, RZ, RZ, RZ ;  /* 0x000000ffffbb7224 */ /* 0x000fe200078e00ff */
[----:B------:R-:W-:Y:S02]  /*1c3c0*/  MOV R189, 0xffffffff ;  /* 0xffffffff00bd7802 */ /* 0x000fe40000000f00 */
[----:B------:R-:W-:Y:S02]  /*1c3d0*/  MOV R2, 0x1c3f0 ;  /* 0x0001c3f000027802 */ /* 0x000fe40000000f00 */
[----:B-1---5:R-:W-:Y:S05]  /*1c3e0*/  CALL.REL.NOINC `($__internal_6_$__cuda_sm70_shflsync_idx_p) ;  /* 0x0000ab7000007944 */ /* 0x022fea0003c00000 */
[----:B------:R-:W-:Y:S01]  /*1c3f0*/  MOV R4, R188 ;  /* 0x000000bc00047202 */ /* 0x000fe20000000f00 */
[----:B------:R-:W-:Y:S05]  /*1c400*/  BRA `(.L_x_1357) ;  /* 0xffffdcb000007947 */ /* 0x000fea000383ffff */
.L_x_1302:
[----:B------:R-:W-:Y:S01]  /*1c410*/  IMAD.MOV.U32 R184, RZ, RZ, R17 ;  /* 0x000000ffffb87224 */ /* 0x000fe200078e0011 */
[----:B------:R-:W-:Y:S01]  /*1c420*/  MOV R3, 0x181f ;  /* 0x0000181f00037802 */ /* 0x000fe20000000f00 */
[----:B------:R-:W-:Y:S01]  /*1c430*/  IMAD.MOV.U32 R187, RZ, RZ, RZ ;  /* 0x000000ffffbb7224 */ /* 0x000fe200078e00ff */
[----:B------:R-:W-:Y:S02]  /*1c440*/  MOV R189, 0xffffffff ;  /* 0xffffffff00bd7802 */ /* 0x000fe40000000f00 */
[----:B------:R-:W-:-:S02]  /*1c450*/  MOV R2, 0x1c470 ;  /* 0x0001c47000027802 */ /* 0x000fc40000000f00 */
[----:B-123-5:R-:W-:Y:S05]  /*1c460*/  CALL.REL.NOINC `($__internal_6_$__cuda_sm70_shflsync_idx_p) ;  /* 0x0000aaf000007944 */ /* 0x02efea0003c00000 */
[----:B------:R-:W-:Y:S01]  /*1c470*/  MOV R2, R188 ;  /* 0x000000bc00027202 */ /* 0x000fe20000000f00 */
[----:B------:R-:W-:Y:S05]  /*1c480*/  BRA `(.L_x_1358) ;  /* 0xffffdc5000007947 */ /* 0x000fea000383ffff */
.L_x_1305:
[----:B------:R-:W-:Y:S01]  /*1c490*/  IMAD.MOV.U32 R184, RZ, RZ, R15 ;  /* 0x000000ffffb87224 */ /* 0x000fe200078e000f */
[----:B-1----:R-:W-:Y:S01]  /*1c4a0*/  MOV R3, 0x181f ;  /* 0x0000181f00037802 */ /* 0x002fe20000000f00 */
[----:B------:R-:W-:Y:S01]  /*1c4b0*/  IMAD.MOV.U32 R187, RZ, RZ, 0x1 ;  /* 0x00000001ffbb7424 */ /* 0x000fe200078e00ff */
[----:B------:R-:W-:-:S02]  /*1c4c0*/  MOV R189, 0xffffffff ;  /* 0xffffffff00bd7802 */ /* 0x000fc40000000f00 */
[----:B------:R-:W-:Y:S02]  /*1c4d0*/  MOV R2, 0x1c4f0 ;  /* 0x0001c4f000027802 */ /* 0x000fe40000000f00 */
        /* <DEDUP_REMOVED lines=10> */
.L_x_1308:
[----:B------:R-:W-:Y:S01]  /*1c580*/  IMAD.MOV.U32 R184, RZ, RZ, R15 ;  /* 0x000000ffffb87224 */ /* 0x000fe200078e000f */
[----:B--2---:R-:W-:Y:S01]  /*1c590*/  MOV R3, 0x181f ;  /* 0x0000181f00037802 */ /* 0x004fe20000000f00 */
[----:B------:R-:W-:Y:S01]  /*1c5a0*/  IMAD.MOV.U32 R187, RZ, RZ, 0x2 ;  /* 0x00000002ffbb7424 */ /* 0x000fe200078e00ff */
[----:B------:R-:W-:Y:S02]  /*1c5b0*/  MOV R189, 0xffffffff ;  /* 0xffffffff00bd7802 */ /* 0x000fe40000000f00 */
[----:B------:R-:W-:-:S02]  /*1c5c0*/  MOV R2, 0x1c5e0 ;  /* 0x0001c5e000027802 */ /* 0x000fc40000000f00 */
[----:B-1--4-:R-:W-:Y:S05]  /*1c5d0*/  CALL.REL.NOINC `($__internal_6_$__cuda_sm70_shflsync_idx_p) ;  /* 0x0000a98000007944 */ /* 0x012fea0003c00000 */
[----:B------:R-:W-:Y:S01]  /*1c5e0*/  MOV R4, R188 ;  /* 0x000000bc00047202 */ /* 0x000fe20000000f00 */
[----:B------:R-:W-:Y:S05]  /*1c5f0*/  BRA `(.L_x_1360) ;  /* 0xffffde9000007947 */ /* 0x000fea000383ffff */
.L_x_1309:
[----:B------:R-:W-:Y:S01]  /*1c600*/  IMAD.MOV.U32 R184, RZ, RZ, R17 ;  /* 0x000000ffffb87224 */ /* 0x000fe200078e0011 */
[----:B------:R-:W-:Y:S01]  /*1c610*/  MOV R3, 0x181f ;  /* 0x0000181f00037802 */ /* 0x000fe20000000f00 */
[----:B------:R-:W-:Y:S01]  /*1c620*/  IMAD.MOV.U32 R187, RZ, RZ, 0x2 ;  /* 0x00000002ffbb7424 */ /* 0x000fe200078e00ff */
[----:B------:R-:W-:-:S02]  /*1c630*/  MOV R189, 0xffffffff ;  /* 0xffffffff00bd7802 */ /* 0x000fc40000000f00 */
[----:B------:R-:W-:Y:S02]  /*1c640*/  MOV R2, 0x1c660 ;  /* 0x0001c66000027802 */ /* 0x000fe40000000f00 */
[----:B-1234-:R-:W-:Y:S05]  /*1c650*/  CALL.REL.NOINC `($__internal_6_$__cuda_sm70_shflsync_idx_p) ;  /* 0x0000a90000007944 */ /* 0x01efea0003c00000 */
[----:B------:R-:W-:Y:S01]  /*1c660*/  MOV R2, R188 ;  /* 0x000000bc00027202 */ /* 0x000fe20000000f00 */
[----:B------:R-:W-:Y:S05]  /*1c670*/  BRA `(.L_x_1361) ;  /* 0xffffde3000007947 */ /* 0x000fea000383ffff */
.L_x_1312:
[----:B------:R-:W-:Y:S01]  /*1c680*/  IMAD.MOV.U32 R184, RZ, RZ, R15 ;  /* 0x000000ffffb87224 */ /* 0x000fe200078e000f */
[----:B--2---:R-:W-:Y:S01]  /*1c690*/  MOV R3, 0x181f ;  /* 0x0000181f00037802 */ /* 0x004fe20000000f00 */
[----:B------:R-:W-:Y:S01]  /*1c6a0*/  IMAD.MOV.U32 R187, RZ, RZ, 0x3 ;  /* 0x00000003ffbb7424 */ /* 0x000fe200078e00ff */
[----:B------:R-:W-:Y:S02]  /*1c6b0*/  MOV R189, 0xffffffff ;  /* 0xffffffff00bd7802 */ /* 0x000fe40000000f00 */
[----:B------:R-:W-:Y:S02]  /*1c6c0*/  MOV R2, 0x1c6e0 ;  /* 0x0001c6e000027802 */ /* 0x000fe40000000f00 */
[----:B-1--4-:R-:W-:Y:S05]  /*1c6d0*/  CALL.REL.NOINC `($__internal_6_$__cuda_sm70_shflsync_idx_p) ;  /* 0x0000a88000007944 */ /* 0x012fea0003c00000 */
        /* <DEDUP_REMOVED lines=9> */
        .type           $_ZN7cutlass13device_kernelIN5flash19enable_sm80_to_sm89INS1_16FlashAttnFwdSm80INS1_25CollectiveMainloopFwdSm80ILi8ELi1ELb0EN4cute5tupleIJNS5_1CILi128EEENS7_ILi48EEENS7_ILi256EEEEEELi256ENS_6half_tEfNS_4arch4Sm80ELb0ELb1ELb0ELb1ELb1ELb1ELb1ELb0EEENS1_21CollectiveEpilogueFwdINS6_IJS8_SA_S9_EEENS6_IJNS7_ILi1EEESI_SI_EEESC_SE_Li256ELb1ELb1ELb0ELb0EEENS1_19SingleTileSchedulerILb1ELb0ELb1ELi128EEEEEEEEEvNT_6ParamsE$_ZZN5flash25CollectiveMainloopFwdSm80ILi8ELi1ELb0EN4cute5tupleIJNS1_1CILi128EEENS3_ILi48EEENS3_ILi256EEEEEELi256EN7cutlass6half_tEfNS8_4arch4Sm80ELb0ELb1ELb0ELb1ELb1ELb1ELb1ELb0EE3mmaINS_16FlashAttnFwdSm80ISC_NS_21CollectiveEpilogueFwdINS2_IJS4_S6_S5_EEENS2_IJNS3_ILi1EEESH_SH_EEES9_SB_Li256ELb1ELb1ELb0ELb0EEENS_19SingleTileSchedulerILb1ELb0ELb1ELi128EEEE13SharedStorageENS1_6TensorINS1_11ArrayEngineIfLm128EEENS1_6LayoutINS2_IJNS2_IJNS3_ILi2EEESS_EEESH_NS3_ILi32EEEEEENS2_IJNS2_IJSH_SS_EEENS3_ILi0EEENS3_ILi4EEEEEEEEEENS_7SoftmaxILi2ELi0EEEEEbRKNSC_6ParamsERT0_RT1_iRKNS_16SeqlenInfoQKNewKILb1ELb1EEENS2_IJiiiiEEERT_ENKUlvE_clEv,@function
        .size           $_ZN7cutlass13device_kernelIN5flash19enable_sm80_to_sm89INS1_16FlashAttnFwdSm80INS1_25CollectiveMainloopFwdSm80ILi8ELi1ELb0EN4cute5tupleIJNS5_1CILi128EEENS7_ILi48EEENS7_ILi256EEEEEELi256ENS_6half_tEfNS_4arch4Sm80ELb0ELb1ELb0ELb1ELb1ELb1ELb1ELb0EEENS1_21CollectiveEpilogueFwdINS6_IJS8_SA_S9_EEENS6_IJNS7_ILi1EEESI_SI_EEESC_SE_Li256ELb1ELb1ELb0ELb0EEENS1_19SingleTileSchedulerILb1ELb0ELb1ELi128EEEEEEEEEvNT_6ParamsE$_ZZN5flash25CollectiveMainloopFwdSm80ILi8ELi1ELb0EN4cute5tupleIJNS1_1CILi128EEENS3_ILi48EEENS3_ILi256EEEEEELi256EN7cutlass6half_tEfNS8_4arch4Sm80ELb0ELb1ELb0ELb1ELb1ELb1ELb1ELb0EE3mmaINS_16FlashAttnFwdSm80ISC_NS_21CollectiveEpilogueFwdINS2_IJS4_S6_S5_EEENS2_IJNS3_ILi1EEESH_SH_EEES9_SB_Li256ELb1ELb1ELb0ELb0EEENS_19SingleTileSchedulerILb1ELb0ELb1ELi128EEEE13SharedStorageENS1_6TensorINS1_11ArrayEngineIfLm128EEENS1_6LayoutINS2_IJNS2_IJNS3_ILi2EEESS_EEESH_NS3_ILi32EEEEEENS2_IJNS2_IJSH_SS_EEENS3_ILi0EEENS3_ILi4EEEEEEEEEENS_7SoftmaxILi2ELi0EEEEEbRKNSC_6ParamsERT0_RT1_iRKNS_16SeqlenInfoQKNewKILb1ELb1EEENS2_IJiiiiEEERT_ENKUlvE_clEv,($__internal_5_$__cuda_sm70_shflsync_bfly_p - $_ZN7cutlass13device_kernelIN5flash19enable_sm80_to_sm89INS1_16FlashAttnFwdSm80INS1_25CollectiveMainloopFwdSm80ILi8ELi1ELb0EN4cute5tupleIJNS5_1CILi128EEENS7_ILi48EEENS7_ILi256EEEEEELi256ENS_6half_tEfNS_4arch4Sm80ELb0ELb1ELb0ELb1ELb1ELb1ELb1ELb0EEENS1_21CollectiveEpilogueFwdINS6_IJS8_SA_S9_EEENS6_IJNS7_ILi1EEESI_SI_EEESC_SE_Li256ELb1ELb1ELb0ELb0EEENS1_19SingleTileSchedulerILb1ELb0ELb1ELi128EEEEEEEEEvNT_6ParamsE$_ZZN5flash25CollectiveMainloopFwdSm80ILi8ELi1ELb0EN4cute5tupleIJNS1_1CILi128EEENS3_ILi48EEENS3_ILi256EEEEEELi256EN7cutlass6half_tEfNS8_4arch4Sm80ELb0ELb1ELb0ELb1ELb1ELb1ELb1ELb0EE3mmaINS_16FlashAttnFwdSm80ISC_NS_21CollectiveEpilogueFwdINS2_IJS4_S6_S5_EEENS2_IJNS3_ILi1EEESH_SH_EEES9_SB_Li256ELb1ELb1ELb0ELb0EEENS_19SingleTileSchedulerILb1ELb0ELb1ELi128EEEE13SharedStorageENS1_6TensorINS1_11ArrayEngineIfLm128EEENS1_6LayoutINS2_IJNS2_IJNS3_ILi2EEESS_EEESH_NS3_ILi32EEEEEENS2_IJNS2_IJSH_SS_EEENS3_ILi0EEENS3_ILi4EEEEEEEEEENS_7SoftmaxILi2ELi0EEEEEbRKNSC_6ParamsERT0_RT1_iRKNS_16SeqlenInfoQKNewKILb1ELb1EEENS2_IJiiiiEEERT_ENKUlvE_clEv)
$_ZN7cutlass13device_kernelIN5flash19enable_sm80_to_sm89INS1_16FlashAttnFwdSm80INS1_25CollectiveMainloopFwdSm80ILi8ELi1ELb0EN4cute5tupleIJNS5_1CILi128EEENS7_ILi48EEENS7_ILi256EEEEEELi256ENS_6half_tEfNS_4arch4Sm80ELb0ELb1ELb0ELb1ELb1ELb1ELb1ELb0EEENS1_21CollectiveEpilogueFwdINS6_IJS8_SA_S9_EEENS6_IJNS7_ILi1EEESI_SI_EEESC_SE_Li256ELb1ELb1ELb0ELb0EEENS1_19SingleTileSchedulerILb1ELb0ELb1ELi128EEEEEEEEEvNT_6ParamsE$_ZZN5flash25CollectiveMainloopFwdSm80ILi8ELi1ELb0EN4cute5tupleIJNS1_1CILi128EEENS3_ILi48EEENS3_ILi256EEEEEELi256EN7cutlass6half_tEfNS8_4arch4Sm80ELb0ELb1ELb0ELb1ELb1ELb1ELb1ELb0EE3mmaINS_16FlashAttnFwdSm80ISC_NS_21CollectiveEpilogueFwdINS2_IJS4_S6_S5_EEENS2_IJNS3_ILi1EEESH_SH_EEES9_SB_Li256ELb1ELb1ELb0ELb0EEENS_19SingleTileSchedulerILb1ELb0ELb1ELi128EEEE13SharedStorageENS1_6TensorINS1_11ArrayEngineIfLm128EEENS1_6LayoutINS2_IJNS2_IJNS3_ILi2EEESS_EEESH_NS3_ILi32EEEEEENS2_IJNS2_IJSH_SS_EEENS3_ILi0EEENS3_ILi4EEEEEEEEEENS_7SoftmaxILi2ELi0EEEEEbRKNSC_6ParamsERT0_RT1_iRKNS_16SeqlenInfoQKNewKILb1ELb1EEENS2_IJiiiiEEERT_ENKUlvE_clEv:
[----:B------:R-:W-:-:S05]  /*1c770*/  IADD3 R18, R101, -c[0x0][0x20], RZ ;  /* 0x8000080065127a10 */ /* 0x000fca0007ffe0ff */
[----:B------:R-:W2:Y:S01]  /*1c780*/  LDL.64 R14, [R18] ;  /* 0x00000000120e7983 */ /* 0x000ea20000100a00 */
[----:B------:R-:W-:-:S03]  /*1c790*/  ULDC.64 UR4, c[0x0][0x118] ;  /* 0x0000460000047ab9 */ /* 0x000fc60000000a00 */
[----:B--2---:R-:W2:Y:S02]  /*1c7a0*/  LD.E R29, [R14.64+0x11c] ;  /* 0x00011c040e1d7980 */ /* 0x004ea4000c101900 */
[----:B--2---:R-:W-:-:S13]  /*1c7b0*/  ISETP.GT.AND P0, PT, R29, RZ, PT ;  /* 0x000000ff1d00720c */ /* 0x004fda0003f04270 */
[----:B------:R-:W-:Y:S05]  /*1c7c0*/  @P0 BRA `(.L_x_1363) ;  /* 0x0000004000000947 */ /* 0x000fea0003800000 */
[----:B------:R-:W-:Y:S01]  /*1c7d0*/  MOV R2, R146 ;  /* 0x0000009200027202 */ /* 0x000fe20000000f00 */
[----:B------:R-:W-:-:S04]  /*1c7e0*/  DEPBAR.LE SB0, 0x1 ;  /* 0x000080400000791a */ /* 0x000fc80000000000 */
[----:B------:R-:W-:-:S04]  /*1c7f0*/  MOV R3, 0x0 ;  /* 0x0000000000037802 */ /* 0x000fc80000000f00 */
[----:B------:R-:W-:Y:S05]  /*1c800*/  RET.REL.NODEC R2 `(_ZN7cutlass13device_kernelIN5flash19enable_sm80_to_sm89INS1_16FlashAttnFwdSm80INS1_25CollectiveMainloopFwdSm80ILi8ELi1ELb0EN4cute5tupleIJNS5_1CILi128EEENS7_ILi48EEENS7_ILi256EEEEEELi256ENS_6half_tEfNS_4arch4Sm80ELb0ELb1ELb0ELb1ELb1ELb1ELb1ELb0EEENS1_21CollectiveEpilogueFwdINS6_IJS8_SA_S9_EEENS6_IJNS7_ILi1EEESI_SI_EEESC_SE_Li256ELb1ELb1ELb0ELb0EEENS1_19SingleTileSchedulerILb1ELb0ELb1ELi128EEEEEEEEEvNT_6ParamsE) ;  /* 0xfffe37f002007950 */ /* 0x000fea0003c3ffff */
.L_x_1363:
[----:B------:R1:W2:Y:S04]  /*1c810*/  LDL.64 R12, [R18+0x8] ;  /* 0x00000800120c7983 */ /* 0x0002a80000100a00 */
[----:B------:R1:W3:Y:S04]  /*1c820*/  LDL.64 R2, [R18+0x20] ;  /* 0x0000200012027983 */ /* 0x0002e80000100a00 */
[----:B------:R1:W4:Y:S04]  /*1c830*/  LDL.64 R16, [R18+0x18] ;  /* 0x0000180012107983 */ /* 0x0003280000100a00 */
[----:B------:R-:W4:Y:S04]  /*1c840*/  LD.E.U8 R24, [R14.64+0x138] ;  /* 0x000138040e187980 */ /* 0x000f28000c101100 */
[----:B------:R2:W5:Y:S04]  /*1c850*/  LD.E R25, [R14.64+0x164] ;  /* 0x000164040e197980 */ /* 0x000568000c101900 */
[----:B------:R2:W5:Y:S04]  /*1c860*/  LD.E.64 R22, [R14.64+0x110] ;  /* 0x000110040e167980 */ /* 0x000568000c101b00 */
[----:B------:R2:W5:Y:S04]  /*1c870*/  LD.E.64 R20, [R14.64+0x128] ;  /* 0x000128040e147980 */ /* 0x000568000c101b00 */
[----:B-1----:R-:W4:Y:S04]  /*1c880*/  LDL.64 R18, [R18+0x10] ;  /* 0x0000100012127983 */ /* 0x002f280000100a00 */
[----:B--2---:R1:W2:Y:S04]  /*1c890*/  LD.E R26, [R12.64] ;  /* 0x000000040c1a7980 */ /* 0x0042a8000c101900 */
[----:B---3--:R3:W2:Y:S04]  /*1c8a0*/  LD.E R39, [R2.64] ;  /* 0x0000000402277980 */ /* 0x0086a8000c101900 */
[----:B----4-:R4:W4:Y:S04]  /*1c8b0*/  LD.E R16, [R16.64+0x20] ;  /* 0x0000200410107980 */ /* 0x010928000c101900 */
[----:B-1----:R1:W5:Y:S04]  /*1c8c0*/  LD.E.64 R12, [R14.64+0x120] ;  /* 0x000120040e0c7980 */ /* 0x002368000c101b00 */
[----:B---3--:R1:W5:Y:S04]  /*1c8d0*/  LD.E.64 R2, [R14.64+0x130] ;  /* 0x000130040e027980 */ /* 0x008368000c101b00 */
[----:B------:R1:W5:Y:S01]  /*1c8e0*/  LD.E R27, [R18.64] ;  /* 0x00000004121b7980 */ /* 0x000362000c101900 */
[----:B------:R-:W-:-:S02]  /*1c8f0*/  ISETP.NE.AND P0, PT, R24, RZ, PT ;  /* 0x000000ff1800720c */ /* 0x000fc40003f05270 */
[----:B--2---:R-:W-:-:S04]  /*1c900*/  SHF.R.S32.HI R11, RZ, 0x1f, R26 ;  /* 0x0000001fff0b7819 */ /* 0x004fc8000001141a */
[----:B------:R-:W-:-:S04]  /*1c910*/  LEA.HI R11, R11, R26, RZ, 0x3 ;  /* 0x0000001a0b0b7211 */ /* 0x000fc800078f18ff */
[----:B----4-:R-:W-:Y:S02]  /*1c920*/  LOP3.LUT R17, R11, 0xfffffff8, RZ, 0xc0, !PT ;  /* 0xfffffff80b117812 */ /* 0x010fe400078ec0ff */
[----:B------:R-:W-:-:S03]  /*1c930*/  SHF.R.S32.HI R100, RZ, 0x3, R11 ;  /* 0x00000003ff647819 */ /* 0x000fc6000001140b */
[----:B------:R-:W-:Y:S02]  /*1c940*/  IMAD.IADD R11, R26, 0x1, -R17 ;  /* 0x000000011a0b7824 */ /* 0x000fe400078e0a11 */
[----:B------:R-:W-:Y:S01]  /*1c950*/  IMAD R72, R39, 0x80, R100 ;  /* 0x0000008027487824 */ /* 0x000fe200078e0264 */
[----:B------:R-:W-:-:S03]  /*1c960*/  SHF.R.S32.HI R28, RZ, 0x1f, R16 ;  /* 0x0000001fff1c7819 */ /* 0x000fc60000011410 */
[----:B------:R-:W-:Y:S01]  /*1c970*/  IMAD R11, R11, 0x20, R72 ;  /* 0x000000200b0b7824 */ /* 0x000fe200078e0248 */
[----:B------:R-:W-:Y:S05]  /*1c980*/  @!P0 BRA `(.L_x_1364) ;  /* 0x00004a5000008947 */ /* 0x000fea0003800000 */
[----:B-1---5:R-:W-:-:S13]  /*1c990*/  ISETP.NE.AND P0, PT, R25, 0x1, PT ;  /* 0x000000011900780c */ /* 0x022fda0003f05270 */
[----:B------:R1:W2:Y:S04]  /*1c9a0*/  @P0 LD.E R17, [R14.64+0x168] ;  /* 0x000168040e110980 */ /* 0x0002a8000c101900 */
[----:B-1----:R2:W3:Y:S02]  /*1c9b0*/  @P0 LD.E R14, [R14.64+0x16c] ;  /* 0x00016c040e0e0980 */ /* 0x0024e4000c101900 */
[----:B--2---:R-:W-:-:S05]  /*1c9c0*/  @P0 IMAD.HI.U32 R15, R11, R17, RZ ;  /* 0x000000110b0f0227 */ /* 0x004fca00078e00ff */
[----:B---3--:R-:W-:-:S04]  /*1c9d0*/  @P0 SHF.R.U32.HI R11, RZ, R14, R15 ;  /* 0x0000000eff0b0219 */ /* 0x008fc8000001160f */
[----:B------:R-:W-:Y:S01]  /*1c9e0*/  SHF.R.S32.HI R14, RZ, 0x1f, R11 ;  /* 0x0000001fff0e7819 */ /* 0x000fe2000001140b */
[-C--:B------:R-:W-:Y:S02]  /*1c9f0*/  IMAD R17, R13, R11.reuse, RZ ;  /* 0x0000000b0d117224 */ /* 0x080fe400078e02ff */
[-C--:B------:R-:W-:Y:S02]  /*1ca00*/  IMAD R15, R3, R11.reuse, RZ ;  /* 0x0000000b030f7224 */ /* 0x080fe400078e02ff */
[-C--:B------:R-:W-:Y:S02]  /*1ca10*/  IMAD R24, R12, R14.reuse, R17 ;  /* 0x0000000e0c187224 */ /* 0x080fe400078e0211 */
[----:B------:R-:W-:Y:S02]  /*1ca20*/  IMAD R17, R2, R14, R15 ;  /* 0x0000000e02117224 */ /* 0x000fe400078e020f */
[----:B------:R-:W-:-:S04]  /*1ca30*/  IMAD.WIDE.U32 R18, R12, R11, RZ ;  /* 0x0000000b0c127225 */ /* 0x000fc800078e00ff */
[----:B------:R-:W-:Y:S01]  /*1ca40*/  IMAD.WIDE.U32 R14, R2, R11, RZ ;  /* 0x0000000b020e7225 */ /* 0x000fe200078e00ff */
[----:B------:R-:W-:-:S03]  /*1ca50*/  IADD3 R19, R19, R24, RZ ;  /* 0x0000001813137210 */ /* 0x000fc60007ffe0ff */
[-C--:B------:R-:W-:Y:S01]  /*1ca60*/  IMAD R13, R13, R16.reuse, RZ ;  /* 0x000000100d0d7224 */ /* 0x080fe200078e02ff */
[----:B------:R-:W-:Y:S01]  /*1ca70*/  IADD3 R15, R15, R17, RZ ;  /* 0x000000110f0f7210 */ /* 0x000fe20007ffe0ff */
[----:B------:R-:W-:Y:S02]  /*1ca80*/  IMAD R11, R3, R16, RZ ;  /* 0x00000010030b7224 */ /* 0x000fe400078e02ff */
[----:B------:R-:W-:-:S04]  /*1ca90*/  IMAD.WIDE.U32 R18, R16, R12, R18 ;  /* 0x0000000c10127225 */ /* 0x000fc800078e0012 */
[----:B------:R-:W-:-:S04]  /*1caa0*/  IMAD.WIDE.U32 R14, R16, R2, R14 ;  /* 0x00000002100e7225 */ /* 0x000fc800078e000e */
[----:B------:R-:W-:Y:S01]  /*1cab0*/  IMAD R3, R12, R28, R13 ;  /* 0x0000001c0c037224 */ /* 0x000fe200078e020d */
[----:B------:R-:W-:Y:S01]  /*1cac0*/  LEA R38, P0, R14, R20, 0x1 ;  /* 0x000000140e267211 */ /* 0x000fe200078008ff */
[----:B------:R-:W-:Y:S01]  /*1cad0*/  IMAD R2, R2, R28, R11 ;  /* 0x0000001c02027224 */ /* 0x000fe200078e020b */
[C---:B------:R-:W-:Y:S02]  /*1cae0*/  LEA R28, P1, R18.reuse, R22, 0x1 ;  /* 0x00000016121c7211 */ /* 0x040fe400078208ff */
[----:B------:R-:W-:Y:S02]  /*1caf0*/  IADD3 R3, R19, R3, RZ ;  /* 0x0000000313037210 */ /* 0x000fe40007ffe0ff */
[----:B------:R-:W-:Y:S02]  /*1cb00*/  IADD3 R2, R15, R2, RZ ;  /* 0x000000020f027210 */ /* 0x000fe40007ffe0ff */
[----:B------:R-:W-:Y:S02]  /*1cb10*/  LEA.HI.X R22, R18, R23, R3, 0x1, P1 ;  /* 0x0000001712167211 */ /* 0x000fe400008f0c03 */
[----:B------:R-:W-:Y:S01]  /*1cb20*/  LEA.HI.X R23, R14, R21, R2, 0x1, P0 ;  /* 0x000000150e177211 */ /* 0x000fe200000f0c02 */
[----:B------:R-:W-:Y:S05]  /*1cb30*/  BRA.DIV ~URZ, `(.L_x_1365) ;  /* 0x000094a27f007947 */ /* 0x000fea000b800000 */
[----:B------:R1:W2:Y:S02]  /*1cb40*/  SHFL.IDX PT, R11, R22, RZ, 0x181f ;  /* 0x00181fff160b7589 */ /* 0x0002a400000e0000 */
.L_x_1439:
[----:B------:R-:W-:Y:S05]  /*1cb50*/  BRA.DIV ~URZ, `(.L_x_1366) ;  /* 0x000095027f007947 */ /* 0x000fea000b800000 */
[----:B------:R3:W4:Y:S01]  /*1cb60*/  SHFL.IDX PT, R12, R28, RZ, 0x181f ;  /* 0x00181fff1c0c7589 */ /* 0x00072200000e0000 */
[----:B--2---:R-:W-:-:S03]  /*1cb70*/  MOV R13, R11 ;  /* 0x0000000b000d7202 */ /* 0x004fc60000000f00 */
[----:B------:R3:W2:Y:S04]  /*1cb80*/  SHFL.IDX PT, R14, R23, RZ, 0x181f ;  /* 0x00181fff170e7589 */ /* 0x0006a800000e0000 */
[----:B------:R3:W1:Y:S02]  /*1cb90*/  SHFL.IDX PT, R2, R38, RZ, 0x181f ;  /* 0x00181fff26027589 */ /* 0x00066400000e0000 */
.L_x_1440:
[----:B------:R-:W-:Y:S01]  /*1cba0*/  IMAD R27, R27, R25, RZ ;  /* 0x000000191b1b7224 */ /* 0x000fe200078e02ff */
[----:B------:R-:W-:Y:S01]  /*1cbb0*/  SHF.R.S32.HI R11, RZ, 0x1f, R26 ;  /* 0x0000001fff0b7819 */ /* 0x000fe2000001141a */
[----:B------:R-:W-:Y:S01]  /*1cbc0*/  BSSY B0, `(.L_x_1367) ;  /* 0x0000039000007945 */ /* 0x000fe20003800000 */
[----:B------:R-:W-:Y:S01]  /*1cbd0*/  CS2R R62, SRZ ;  /* 0x00000000003e7805 */ /* 0x000fe2000001ff00 */
[----:B------:R-:W-:Y:S01]  /*1cbe0*/  CS2R R40, SRZ ;  /* 0x0000000000287805 */ /* 0x000fe2000001ff00 */
[----:B------:R-:W-:Y:S01]  /*1cbf0*/  ISETP.GE.AND P0, PT, R72, R27, PT ;  /* 0x0000001b4800720c */ /* 0x000fe20003f06270 */
[----:B------:R-:W-:Y:S01]  /*1cc00*/  CS2R R36, SRZ ;  /* 0x0000000000247805 */ /* 0x000fe2000001ff00 */
[----:B------:R-:W-:Y:S01]  /*1cc10*/  LEA.HI R11, R11, R26, RZ, 0x3 ;  /* 0x0000001a0b0b7211 */ /* 0x000fe200078f18ff */
[----:B------:R-:W-:Y:S01]  /*1cc20*/  CS2R R32, SRZ ;  /* 0x0000000000207805 */ /* 0x000fe2000001ff00 */
[----:B------:R-:W-:Y:S01]  /*1cc30*/  CS2R R24, SRZ ;  /* 0x0000000000187805 */ /* 0x000fe2000001ff00 */
[----:B------:R-:W-:Y:S01]  /*1cc40*/  CS2R R42, SRZ ;  /* 0x00000000002a7805 */ /* 0x000fe2000001ff00 */
[----:B------:R-:W-:Y:S01]  /*1cc50*/  LOP3.LUT R11, R11, 0xfffffff8, RZ, 0xc0, !PT ;  /* 0xfffffff80b0b7812 */ /* 0x000fe200078ec0ff */
[----:B------:R-:W-:Y:S01]  /*1cc60*/  CS2R R34, SRZ ;  /* 0x0000000000227805 */ /* 0x000fe2000001ff00 */
[----:B------:R-:W-:Y:S01]  /*1cc70*/  CS2R R30, SRZ ;  /* 0x00000000001e7805 */ /* 0x000fe2000001ff00 */
[----:B------:R-:W-:Y:S01]  /*1cc80*/  CS2R R20, SRZ ;  /* 0x0000000000147805 */ /* 0x000fe2000001ff00 */
[----:B--2---:R-:W-:-:S02]  /*1cc90*/  IMAD.MOV.U32 R3, RZ, RZ, R14 ;  /* 0x000000ffff037224 */ /* 0x004fc400078e000e */
[----:B------:R-:W-:-:S04]  /*1cca0*/  IMAD.IADD R11, R26, 0x1, -R11 ;  /* 0x000000011a0b7824 */ /* 0x000fc800078e0a0b */
[----:B------:R-:W-:Y:S01]  /*1ccb0*/  IMAD.SHL.U32 R11, R11, 0x4, RZ ;  /* 0x000000040b0b7824 */ /* 0x000fe200078e00ff */
[----:B------:R-:W-:Y:S05]  /*1ccc0*/  @P0 BRA `(.L_x_1368) ;  /* 0x0000028000000947 */ /* 0x000fea0003800000 */
[C---:B------:R-:W-:Y:S01]  /*1ccd0*/  IADD3 R15, R11.reuse, 0x20, RZ ;  /* 0x000000200b0f7810 */ /* 0x040fe20007ffe0ff */
[----:B------:R-:W-:Y:S01]  /*1cce0*/  CS2R R24, SRZ ;  /* 0x0000000000187805 */ /* 0x000fe2000001ff00 */
[-C--:B------:R-:W-:Y:S01]  /*1ccf0*/  ISETP.GE.AND P1, PT, R11, R29.reuse, PT ;  /* 0x0000001d0b00720c */ /* 0x080fe20003f26270 */
[----:B------:R-:W-:Y:S01]  /*1cd00*/  CS2R R20, SRZ ;  /* 0x0000000000147805 */ /* 0x000fe2000001ff00 */
[----:B------:R-:W-:Y:S01]  /*1cd10*/  ISETP.GE.AND P0, PT, R15, R29, PT ;  /* 0x0000001d0f00720c */ /* 0x000fe20003f06270 */
[----:B------:R-:W-:Y:S01]  /*1cd20*/  CS2R R32, SRZ ;  /* 0x0000000000207805 */ /* 0x000fe2000001ff00 */
[----:B------:R-:W-:-:S09]  /*1cd30*/  CS2R R30, SRZ ;  /* 0x00000000001e7805 */ /* 0x000fd2000001ff00 */
[C---:B----4-:R-:W-:Y:S02]  /*1cd40*/  @!P1 IMAD.WIDE R16, R11.reuse, 0x2, R12 ;  /* 0x000000020b109825 */ /* 0x050fe400078e020c */
[----:B------:R-:W-:Y:S02]  /*1cd50*/  @!P0 SHF.R.S32.HI R14, RZ, 0x1f, R15 ;  /* 0x0000001fff0e8819 */ /* 0x000fe4000001140f */
[----:B-1----:R-:W-:Y:S01]  /*1cd60*/  @!P1 IMAD.WIDE R18, R11, 0x2, R2 ;  /* 0x000000020b129825 */ /* 0x002fe200078e0202 */
[----:B------:R1:W5:Y:S01]  /*1cd70*/  @!P1 LD.E.64 R24, [R16.64] ;  /* 0x0000000410189980 */ /* 0x000362000c101b00 */
[----:B------:R-:W-:-:S03]  /*1cd80*/  @!P0 LEA.HI R14, R14, R15, RZ, 0x2 ;  /* 0x0000000f0e0e8211 */ /* 0x000fc600078f10ff */
[----:B------:R2:W5:Y:S01]  /*1cd90*/  @!P1 LD.E.64 R20, [R18.64] ;  /* 0x0000000412149980 */ /* 0x000562000c101b00 */
[----:B------:R-:W-:-:S05]  /*1cda0*/  @!P0 LOP3.LUT R14, R14, 0xfffffffc, RZ, 0xc0, !PT ;  /* 0xfffffffc0e0e8812 */ /* 0x000fca00078ec0ff */
[----:B-1----:R-:W-:-:S04]  /*1cdb0*/  @!P0 IMAD.WIDE R16, R14, 0x2, R12 ;  /* 0x000000020e108825 */ /* 0x002fc800078e020c */
[----:B------:R-:W-:Y:S01]  /*1cdc0*/  @!P0 IMAD.WIDE R14, R14, 0x2, R2 ;  /* 0x000000020e0e8825 */ /* 0x000fe200078e0202 */
[C---:B--2---:R-:W-:Y:S01]  /*1cdd0*/  IADD3 R18, R11.reuse, 0x40, RZ ;  /* 0x000000400b127810 */ /* 0x044fe20007ffe0ff */
[----:B------:R1:W5:Y:S01]  /*1cde0*/  @!P0 LD.E.64 R32, [R16.64] ;  /* 0x0000000410208980 */ /* 0x000362000c101b00 */
[----:B------:R-:W-:Y:S02]  /*1cdf0*/  IADD3 R19, R11, 0x60, RZ ;  /* 0x000000600b137810 */ /* 0x000fe40007ffe0ff */
[-C--:B------:R-:W-:Y:S01]  /*1ce00*/  ISETP.GE.AND P1, PT, R18, R29.reuse, PT ;  /* 0x0000001d1200720c */ /* 0x080fe20003f26270 */
[----:B------:R2:W5:Y:S01]  /*1ce10*/  @!P0 LD.E.64 R30, [R14.64] ;  /* 0x000000040e1e8980 */ /* 0x000562000c101b00 */
[----:B------:R-:W-:Y:S01]  /*1ce20*/  ISETP.GE.AND P0, PT, R19, R29, PT ;  /* 0x0000001d1300720c */ /* 0x000fe20003f06270 */
[----:B------:R-:W-:Y:S01]  /*1ce30*/  CS2R R36, SRZ ;  /* 0x0000000000247805 */ /* 0x000fe2000001ff00 */
[----:B------:R-:W-:Y:S01]  /*1ce40*/  CS2R R40, SRZ ;  /* 0x0000000000287805 */ /* 0x000fe2000001ff00 */
[----:B------:R-:W-:Y:S01]  /*1ce50*/  CS2R R34, SRZ ;  /* 0x0000000000227805 */ /* 0x000fe2000001ff00 */
[----:B------:R-:W-:-:S07]  /*1ce60*/  CS2R R42, SRZ ;  /* 0x00000000002a7805 */ /* 0x000fce000001ff00 */
[----:B--2---:R-:W-:Y:S02]  /*1ce70*/  @!P1 SHF.R.S32.HI R15, RZ, 0x1f, R18 ;  /* 0x0000001fff0f9819 */ /* 0x004fe40000011412 */
[----:B------:R-:W-:Y:S02]  /*1ce80*/  @!P0 SHF.R.S32.HI R14, RZ, 0x1f, R19 ;  /* 0x0000001fff0e8819 */ /* 0x000fe40000011413 */
[----:B------:R-:W-:Y:S02]  /*1ce90*/  @!P1 LEA.HI R15, R15, R18, RZ, 0x2 ;  /* 0x000000120f0f9211 */ /* 0x000fe400078f10ff */
[----:B------:R-:W-:Y:S02]  /*1cea0*/  @!P0 LEA.HI R14, R14, R19, RZ, 0x2 ;  /* 0x000000130e0e8211 */ /* 0x000fe400078f10ff */
[----:B------:R-:W-:Y:S02]  /*1ceb0*/  @!P1 LOP3.LUT R15, R15, 0xfffffffc, RZ, 0xc0, !PT ;  /* 0xfffffffc0f0f9812 */ /* 0x000fe400078ec0ff */
[----:B------:R-:W-:-:S03]  /*1cec0*/  @!P0 LOP3.LUT R14, R14, 0xfffffffc, RZ, 0xc0, !PT ;  /* 0xfffffffc0e0e8812 */ /* 0x000fc600078ec0ff */
[----:B------:R-:W-:-:S04]  /*1ced0*/  @!P1 IMAD.WIDE R18, R15, 0x2, R12 ;  /* 0x000000020f129825 */ /* 0x000fc800078e020c */
[C---:B-1----:R-:W-:Y:S01]  /*1cee0*/  @!P0 IMAD.WIDE R16, R14.reuse, 0x2, R12 ;  /* 0x000000020e108825 */ /* 0x042fe200078e020c */
[----:B------:R1:W5:Y:S03]  /*1cef0*/  @!P1 LD.E.64 R36, [R18.64] ;  /* 0x0000000412249980 */ /* 0x000366000c101b00 */
[--C-:B------:R-:W-:Y:S01]  /*1cf00*/  @!P1 IMAD.WIDE R12, R15, 0x2, R2.reuse ;  /* 0x000000020f0c9825 */ /* 0x100fe200078e0202 */
[----:B------:R1:W5:Y:S03]  /*1cf10*/  @!P0 LD.E.64 R40, [R16.64] ;  /* 0x0000000410288980 */ /* 0x000366000c101b00 */
[----:B------:R-:W-:Y:S01]  /*1cf20*/  @!P0 IMAD.WIDE R2, R14, 0x2, R2 ;  /* 0x000000020e028825 */ /* 0x000fe200078e0202 */
[----:B------:R1:W5:Y:S04]  /*1cf30*/  @!P1 LD.E.64 R34, [R12.64] ;  /* 0x000000040c229980 */ /* 0x000368000c101b00 */
[----:B------:R1:W5:Y:S02]  /*1cf40*/  @!P0 LD.E.64 R42, [R2.64] ;  /* 0x00000004022a8980 */ /* 0x000364000c101b00 */
.L_x_1368:
[----:B------:R-:W-:Y:S05]  /*1cf50*/  BSYNC B0 ;  /* 0x0000000000007941 */ /* 0x000fea0003800000 */
.L_x_1367:
[----:B-1---5:R-:W-:Y:S02]  /*1cf60*/  IMAD.MOV.U32 R13, RZ, RZ, R40 ;  /* 0x000000ffff0d7224 */ /* 0x022fe400078e0028 */
[----:B----4-:R-:W-:-:S02]  /*1cf70*/  IMAD.MOV.U32 R12, RZ, RZ, R41 ;  /* 0x000000ffff0c7224 */ /* 0x010fc400078e0029 */
[----:B------:R-:W-:Y:S01]  /*1cf80*/  IMAD.MOV.U32 R3, RZ, RZ, R36 ;  /* 0x000000ffff037224 */ /* 0x000fe200078e0024 */
[----:B------:R-:W-:Y:S01]  /*1cf90*/  PRMT R99, R13, 0x7610, R99 ;  /* 0x000076100d637816 */ /* 0x000fe20000000063 */
        /* <DEDUP_REMOVED lines=25> */
[----:B------:R-:W-:-:S02]  /*1d130*/  PRMT R94, R12, 0x7610, R94 ;  /* 0x000076100c5e7816 */ /* 0x000fc4000000005e */
[----:B------:R-:W-:Y:S02]  /*1d140*/  PRMT R91, R3, 0x7610, R91 ;  /* 0x00007610035b7816 */ /* 0x000fe4000000005b */
[----:B------:R-:W-:Y:S01]  /*1d150*/  PRMT R92, R2, 0x7610, R92 ;  /* 0x00007610025c7816 */ /* 0x000fe2000000005c */
[----:B------:R-:W-:Y:S05]  /*1d160*/  BRA.DIV ~URZ, `(.L_x_1369) ;  /* 0x000090627f007947 */ /* 0x000fea000b800000 */
[----:B------:R1:W2:Y:S04]  /*1d170*/  SHFL.IDX PT, R13, R22, 0x1, 0x181f ;  /* 0x00381f00160d7f89 */ /* 0x0002a800000e0000 */
[----:B------:R1:W4:Y:S04]  /*1d180*/  SHFL.IDX PT, R12, R28, 0x1, 0x181f ;  /* 0x00381f001c0c7f89 */ /* 0x00032800000e0000 */
[----:B------:R1:W3:Y:S04]  /*1d190*/  SHFL.IDX PT, R14, R23, 0x1, 0x181f ;  /* 0x00381f00170e7f89 */ /* 0x0002e800000e0000 */
[----:B------:R1:W1:Y:S02]  /*1d1a0*/  SHFL.IDX PT, R2, R38, 0x1, 0x181f ;  /* 0x00381f0026027f89 */ /* 0x00026400000e0000 */
.L_x_1441:
[----:B------:R-:W-:Y:S01]  /*1d1b0*/  IADD3 R3, R72, 0x20, RZ ;  /* 0x0000002048037810 */ /* 0x000fe20007ffe0ff */
[----:B------:R-:W-:Y:S01]  /*1d1c0*/  BSSY B0, `(.L_x_1370) ;  /* 0x0000033000007945 */ /* 0x000fe20003800000 */
[----:B------:R-:W-:Y:S01]  /*1d1d0*/  CS2R R52, SRZ ;  /* 0x0000000000347805 */ /* 0x000fe2000001ff00 */
[----:B------:R-:W-:Y:S01]  /*1d1e0*/  CS2R R48, SRZ ;  /* 0x0000000000307805 */ /* 0x000fe2000001ff00 */
[----:B------:R-:W-:Y:S01]  /*1d1f0*/  ISETP.GE.AND P0, PT, R3, R27, PT ;  /* 0x0000001b0300720c */ /* 0x000fe20003f06270 */
[----:B------:R-:W-:Y:S01]  /*1d200*/  CS2R R46, SRZ ;  /* 0x00000000002e7805 */ /* 0x000fe2000001ff00 */
[----:B------:R-:W-:Y:S01]  /*1d210*/  CS2R R56, SRZ ;  /* 0x0000000000387805 */ /* 0x000fe2000001ff00 */
[----:B------:R-:W-:Y:S01]  /*1d220*/  CS2R R54, SRZ ;  /* 0x0000000000367805 */ /* 0x000fe2000001ff00 */
[----:B------:R-:W-:Y:S01]  /*1d230*/  CS2R R50, SRZ ;  /* 0x0000000000327805 */ /* 0x000fe2000001ff00 */
[----:B------:R-:W-:Y:S01]  /*1d240*/  CS2R R44, SRZ ;  /* 0x00000000002c7805 */ /* 0x000fe2000001ff00 */
[----:B---3--:R-:W-:-:S07]  /*1d250*/  IMAD.MOV.U32 R3, RZ, RZ, R14 ;  /* 0x000000ffff037224 */ /* 0x008fce00078e000e */
        /* <DEDUP_REMOVED lines=8> */
[C---:B--2-4-:R-:W-:Y:S02]  /*1d2e0*/  @!P1 IMAD.WIDE R16, R11.reuse, 0x2, R12 ;  /* 0x000000020b109825 */ /* 0x054fe400078e020c */
        /* <DEDUP_REMOVED lines=32> */
.L_x_1371:
[----:B------:R-:W-:Y:S05]  /*1d4f0*/  BSYNC B0 ;  /* 0x0000000000007941 */ /* 0x000fea0003800000 */
.L_x_1370:
[----:B-12--5:R-:W-:Y:S02]  /*1d500*/  IMAD.MOV.U32 R13, RZ, RZ, R62 ;  /* 0x000000ffff0d7224 */ /* 0x026fe400078e003e */
        /* <DEDUP_REMOVED lines=32> */
[----:B------:R1:W2:Y:S02]  /*1d710*/  SHFL.IDX PT, R13, R22, 0x2, 0x181f ;  /* 0x00581f00160d7f89 */ /* 0x0002a400000e0000 */
.L_x_1442:
[----:B------:R-:W-:Y:S05]  /*1d720*/  BRA.DIV ~URZ, `(.L_x_1373) ;  /* 0x00008d027f007947 */ /* 0x000fea000b800000 */
[----:B------:R3:W4:Y:S04]  /*1d730*/  SHFL.IDX PT, R12, R28, 0x2, 0x181f ;  /* 0x00581f001c0c7f89 */ /* 0x00072800000e0000 */
[----:B------:R3:W1:Y:S04]  /*1d740*/  SHFL.IDX PT, R14, R23, 0x2, 0x181f ;  /* 0x00581f00170e7f89 */ /* 0x00066800000e0000 */
[----:B------:R3:W2:Y:S02]  /*1d750*/  SHFL.IDX PT, R2, R38, 0x2, 0x181f ;  /* 0x00581f0026027f89 */ /* 0x0006a400000e0000 */
.L_x_1443:
        /* <DEDUP_REMOVED lines=10> */
[----:B------:R-:W-:Y:S01]  /*1d800*/  CS2R R58, SRZ ;  /* 0x00000000003a7805 */ /* 0x000fe2000001ff00 */
[----:B-1----:R-:W-:-:S06]  /*1d810*/  IMAD.MOV.U32 R3, RZ, RZ, R14 ;  /* 0x000000ffff037224 */ /* 0x002fcc00078e000e */
        /* <DEDUP_REMOVED lines=10> */
[----:B------:R-:W-:Y:S01]  /*1d8c0*/  @!P1 IMAD.WIDE R18, R11, 0x2, R2 ;  /* 0x000000020b129825 */ /* 0x000fe200078e0202 */
        /* <DEDUP_REMOVED lines=30> */
.L_x_1375:
[----:B------:R-:W-:Y:S05]  /*1dab0*/  BSYNC B0 ;  /* 0x0000000000007941 */ /* 0x000fea0003800000 */
.L_x_1374:
[----:B-12--5:R-:W-:Y:S01]  /*1dac0*/  IMAD.MOV.U32 R13, RZ, RZ, R72 ;  /* 0x000000ffff0d7224 */ /* 0x026fe200078e0048 */
[----:B------:R-:W-:Y:S01]  /*1dad0*/  CS2R R88, SRZ ;  /* 0x0000000000587805 */ /* 0x000fe2000001ff00 */
        /* <DEDUP_REMOVED lines=33> */
.L_x_1444:
[----:B------:R-:W-:Y:S01]  /*1dcf0*/  SHF.R.S32.HI R2, RZ, 0x1f, R26 ;  /* 0x0000001fff027819 */ /* 0x000fe2000001141a */
[----:B------:R-:W-:-:S03]  /*1dd00*/  IMAD.SHL.U32 R14, R39, 0x80, RZ ;  /* 0x00000080270e7824 */ /* 0x000fc600078e00ff */
[----:B------:R-:W-:-:S04]  /*1dd10*/  LEA.HI R2, R2, R26, RZ, 0x3 ;  /* 0x0000001a02027211 */ /* 0x000fc800078f18ff */
[----:B------:R-:W-:Y:S01]  /*1dd20*/  LEA.HI.SX32 R14, R2, R14, 0x1d ;  /* 0x0000000e020e7211 */ /* 0x000fe200078feaff */
[----:B------:R-:W-:Y:S05]  /*1dd30*/  BRA.DIV ~URZ, `(.L_x_1377) ;  /* 0x000088d27f007947 */ /* 0x000fea000b800000 */
[----:B------:R4:W1:Y:S04]  /*1dd40*/  SHFL.IDX PT, R12, R28, 0x3, 0x181f ;  /* 0x00781f001c0c7f89 */ /* 0x00086800000e0000 */
[----:B------:R4:W3:Y:S04]  /*1dd50*/  SHFL.IDX PT, R15, R23, 0x3, 0x181f ;  /* 0x00781f00170f7f89 */ /* 0x0008e800000e0000 */
[----:B------:R4:W2:Y:S02]  /*1dd60*/  SHFL.IDX PT, R2, R38, 0x3, 0x181f ;  /* 0x00781f0026027f89 */ /* 0x0008a400000e0000 */
.L_x_1445:
        /* <DEDUP_REMOVED lines=9> */
[----:B---34-:R-:W-:Y:S01]  /*1de00*/  CS2R R38, SRZ ;  /* 0x0000000000267805 */ /* 0x018fe2000001ff00 */
[----:B------:R-:W-:-:S07]  /*1de10*/  IMAD.MOV.U32 R3, RZ, RZ, R15 ;  /* 0x000000ffff037224 */ /* 0x000fce00078e000f */
        /* <DEDUP_REMOVED lines=8> */
[C---:B-12---:R-:W-:Y:S02]  /*1dea0*/  @!P1 IMAD.WIDE R16, R11.reuse, 0x2, R12 ;  /* 0x000000020b109825 */ /* 0x046fe400078e020c */
        /* <DEDUP_REMOVED lines=32> */
.L_x_1379:
[----:B------:R-:W-:Y:S05]  /*1e0b0*/  BSYNC B0 ;  /* 0x0000000000007941 */ /* 0x000fea0003800000 */
.L_x_1378:
[----:B-1----:R-:W-:Y:S01]  /*1e0c0*/  IADD3 R12, R101, -c[0x0][0x20], RZ ;  /* 0x80000800650c7a10 */ /* 0x002fe20007ffe0ff */
[----:B------:R-:W-:-:S04]  /*1e0d0*/  DEPBAR.LE SB0, 0x1 ;  /* 0x000080400000791a */ /* 0x000fc80000000000 */
[----:B--2---:R1:W2:Y:S04]  /*1e0e0*/  LDL.64 R2, [R12+0x20] ;  /* 0x000020000c027983 */ /* 0x0042a80000100a00 */
[----:B-1----:R-:W3:Y:S01]  /*1e0f0*/  LDL.64 R12, [R12+0x28] ;  /* 0x000028000c0c7983 */ /* 0x002ee20000100a00 */
[----:B------:R-:W-:Y:S03]  /*1e100*/  WARPSYNC 0xffffffff ;  /* 0xffffffff00007948 */ /* 0x000fe60003800000 */
[----:B------:R-:W-:Y:S06]  /*1e110*/  BAR.SYNC.DEFER_BLOCKING 0x0 ;  /* 0x0000000000007b1d */ /* 0x000fec0000010000 */
[----:B--2---:R1:W2:Y:S04]  /*1e120*/  LD.E R15, [R2.64] ;  /* 0x00000004020f7980 */ /* 0x0042a8000c101900 */
[----:B---3--:R3:W4:Y:S01]  /*1e130*/  LD.E.64 R22, [R12.64] ;  /* 0x000000040c167980 */ /* 0x008722000c101b00 */
[----:B------:R-:W-:Y:S01]  /*1e140*/  SHF.R.S32.HI R16, RZ, 0x1f, R26 ;  /* 0x0000001fff107819 */ /* 0x000fe2000001141a */
[----:B-1---5:R-:W-:Y:S01]  /*1e150*/  IMAD.MOV.U32 R2, RZ, RZ, R88 ;  /* 0x000000ffff027224 */ /* 0x022fe200078e0058 */
[----:B------:R-:W-:Y:S01]  /*1e160*/  BSSY B1, `(.L_x_1380) ;  /* 0x00000e8000017945 */ /* 0x000fe20003800000 */
[----:B------:R-:W-:-:S02]  /*1e170*/  IMAD.MOV.U32 R3, RZ, RZ, R82 ;  /* 0x000000ffff037224 */ /* 0x000fc400078e0052 */
[----:B------:R-:W-:Y:S01]  /*1e180*/  IMAD.MOV.U32 R14, RZ, RZ, R76 ;  /* 0x000000ffff0e7224 */ /* 0x000fe200078e004c */
[----:B------:R-:W-:Y:S01]  /*1e190*/  PRMT R124, R2, 0x7610, R124 ;  /* 0x00007610027c7816 */ /* 0x000fe2000000007c */
[----:B------:R-:W-:-:S03]  /*1e1a0*/  IMAD.MOV.U32 R2, RZ, RZ, R83 ;  /* 0x000000ffff027224 */ /* 0x000fc600078e0053 */
[----:B------:R-:W-:Y:S02]  /*1e1b0*/  PRMT R101, R101, 0x5410, R14 ;  /* 0x0000541065657816 */ /* 0x000fe4000000000e */
[----:B------:R-:W-:Y:S01]  /*1e1c0*/  PRMT R122, R3, 0x5410, R2 ;  /* 0x00005410037a7816 */ /* 0x000fe20000000002 */
[----:B------:R-:W-:Y:S02]  /*1e1d0*/  IMAD.MOV.U32 R3, RZ, RZ, R78 ;  /* 0x000000ffff037224 */ /* 0x000fe400078e004e */
[----:B------:R-:W-:-:S03]  /*1e1e0*/  IMAD.MOV.U32 R2, RZ, RZ, R79 ;  /* 0x000000ffff027224 */ /* 0x000fc600078e004f */
[----:B------:R-:W-:Y:S02]  /*1e1f0*/  PRMT R119, R3, 0x7610, R119 ;  /* 0x0000761003777816 */ /* 0x000fe40000000077 */
[----:B------:R-:W-:Y:S01]  /*1e200*/  PRMT R120, R120, 0x5410, R2 ;  /* 0x0000541078787816 */ /* 0x000fe20000000002 */
[----:B---3--:R-:W-:Y:S02]  /*1e210*/  IMAD.MOV.U32 R12, RZ, RZ, R89 ;  /* 0x000000ffff0c7224 */ /* 0x008fe400078e0059 */
[----:B------:R-:W-:-:S03]  /*1e220*/  IMAD.SHL.U32 R13, R100, 0x40, RZ ;  /* 0x00000040640d7824 */ /* 0x000fc600078e00ff */
[----:B------:R-:W-:Y:S02]  /*1e230*/  PRMT R124, R124, 0x5410, R12 ;  /* 0x000054107c7c7816 */ /* 0x000fe4000000000c */
[-C--:B------:R-:W-:Y:S02]  /*1e240*/  LEA.HI R12, R16, R26.reuse, RZ, 0x3 ;  /* 0x0000001a100c7211 */ /* 0x080fe400078f18ff */
[----:B------:R-:W-:Y:S01]  /*1e250*/  LOP3.LUT R2, R13, 0x1c0, RZ, 0xc0, !PT ;  /* 0x000001c00d027812 */ /* 0x000fe200078ec0ff */
[----:B------:R-:W-:Y:S01]  /*1e260*/  IMAD.MOV.U32 R13, RZ, RZ, R77 ;  /* 0x000000ffff0d7224 */ /* 0x000fe200078e004d */
[----:B------:R-:W-:Y:S02]  /*1e270*/  LOP3.LUT R12, R12, 0xfffffff8, RZ, 0xc0, !PT ;  /* 0xfffffff80c0c7812 */ /* 0x000fe400078ec0ff */
[----:B------:R-:W-:Y:S02]  /*1e280*/  LEA.HI R16, R16, R26, RZ, 0x6 ;  /* 0x0000001a10107211 */ /* 0x000fe400078f30ff */
[----:B------:R-:W-:Y:S01]  /*1e290*/  PRMT R116, R116, 0x5410, R13 ;  /* 0x0000541074747816 */ /* 0x000fe2000000000d */
[----:B------:R-:W-:-:S02]  /*1e2a0*/  IMAD.IADD R12, R26, 0x1, -R12 ;  /* 0x000000011a0c7824 */ /* 0x000fc400078e0a0c */
[----:B------:R-:W-:Y:S02]  /*1e2b0*/  IMAD.SHL.U32 R14, R16, 0x8, RZ ;  /* 0x00000008100e7824 */ /* 0x000fe400078e00ff */
[----:B------:R-:W-:Y:S02]  /*1e2c0*/  IMAD.SHL.U32 R3, R12, 0x8, RZ ;  /* 0x000000080c037824 */ /* 0x000fe400078e00ff */
[----:B------:R-:W-:-:S03]  /*1e2d0*/  IMAD.MOV.U32 R12, RZ, RZ, R86 ;  /* 0x000000ffff0c7224 */ /* 0x000fc600078e0056 */
[----:B------:R-:W-:Y:S02]  /*1e2e0*/  LOP3.LUT R3, R2, 0x38, R3, 0xf8, !PT ;  /* 0x0000003802037812 */ /* 0x000fe400078ef803 */
[----:B------:R-:W-:Y:S02]  /*1e2f0*/  SHF.R.U32.HI R2, RZ, 0x3, R2 ;  /* 0x00000003ff027819 */ /* 0x000fe40000011602 */
[----:B------:R-:W-:Y:S01]  /*1e300*/  PRMT R123, R12, 0x7610, R123 ;  /* 0x000076100c7b7816 */ /* 0x000fe2000000007b */
[----:B------:R-:W-:Y:S01]  /*1e310*/  IMAD.MOV.U32 R12, RZ, RZ, R87 ;  /* 0x000000ffff0c7224 */ /* 0x000fe200078e0057 */
[----:B------:R-:W-:Y:S01]  /*1e320*/  LOP3.LUT R13, R3, R2, RZ, 0x3c, !PT ;  /* 0x00000002030d7212 */ /* 0x000fe200078e3cff */
[----:B------:R-:W-:Y:S02]  /*1e330*/  IMAD.MOV.U32 R3, RZ, RZ, R84 ;  /* 0x000000ffff037224 */ /* 0x000fe400078e0054 */
[----:B------:R-:W-:Y:S01]  /*1e340*/  IMAD.MOV.U32 R2, RZ, RZ, R85 ;  /* 0x000000ffff027224 */ /* 0x000fe200078e0055 */
[----:B------:R-:W-:Y:S01]  /*1e350*/  PRMT R123, R123, 0x5410, R12 ;  /* 0x000054107b7b7816 */ /* 0x000fe2000000000c */
[----:B------:R-:W-:Y:S01]  /*1e360*/  IMAD.MOV.U32 R12, RZ, RZ, R81 ;  /* 0x000000ffff0c7224 */ /* 0x000fe200078e0051 */
[----:B------:R-:W-:Y:S01]  /*1e370*/  LOP3.LUT R14, R13, 0xfffffe00, R14, 0xf8, !PT ;  /* 0xfffffe000d0e7812 */ /* 0x000fe200078ef80e */
        /* <DEDUP_REMOVED lines=8> */
[----:B--2---:R-:W-:-:S05]  /*1e400*/  IMAD R15, R15, -0x80, R27 ;  /* 0xffffff800f0f7824 */ /* 0x004fca00078e021b */
[----:B------:R-:W-:-:S04]  /*1e410*/  IMNMX R90, R15, 0x80, PT ;  /* 0x000000800f5a7817 */ /* 0x000fc80003800200 */
[----:B------:R-:W-:Y:S01]  /*1e420*/  ISETP.GE.AND P0, PT, R100, R90, PT ;  /* 0x0000005a6400720c */ /* 0x000fe20003f06270 */
[----:B----4-:R-:W-:-:S12]  /*1e430*/  IMAD.WIDE.U32 R22, R14, 0x2, R22 ;  /* 0x000000020e167825 */ /* 0x010fd800078e0016 */
[----:B------:R-:W-:Y:S05]  /*1e440*/  @P0 BRA `(.L_x_1381) ;  /* 0x00000b9000000947 */ /* 0x000fea0003800000 */
[----:B------:R-:W-:Y:S01]  /*1e450*/  ISETP.GE.AND P0, PT, R11, R29, PT ;  /* 0x0000001d0b00720c */ /* 0x000fe20003f06270 */
[----:B------:R-:W-:-:S12]  /*1e460*/  BSSY B0, `(.L_x_1382) ;  /* 0x000002c000007945 */ /* 0x000fd80003800000 */
[----:B------:R-:W-:Y:S05]  /*1e470*/  @P0 BRA `(.L_x_1383) ;  /* 0x000002a000000947 */ /* 0x000fea0003800000 */
[----:B------:R-:W2:Y:S01]  /*1e480*/  LD.E.128 R12, [R22.64] ;  /* 0x00000004160c7980 */ /* 0x000ea2000c101d00 */
[--C-:B------:R-:W-:Y:S01]  /*1e490*/  SHF.R.U64 R24, R24, 0x10, R25.reuse ;  /* 0x0000001018187819 */ /* 0x100fe20000001219 */
[--C-:B------:R-:W-:Y:S01]  /*1e4a0*/  HADD2.F32 R16, -RZ, R91.reuse.H1_H1 ;  /* 0x3000005bff107230 */ /* 0x100fe20000004100 */
[----:B------:R-:W-:Y:S02]  /*1e4b0*/  SHF.R.U32.HI R18, RZ, 0x10, R25 ;  /* 0x00000010ff127819 */ /* 0x000fe40000011619 */
[--C-:B------:R-:W-:Y:S01]  /*1e4c0*/  SHF.R.U64 R25, R20, 0x10, R21.reuse ;  /* 0x0000001014197819 */ /* 0x100fe20000001215 */
[----:B------:R-:W-:Y:S01]  /*1e4d0*/  HADD2.F32 R20, -RZ, R91.H0_H0 ;  /* 0x2000005bff147230 */ /* 0x000fe20000004100 */
[----:B------:R-:W-:Y:S01]  /*1e4e0*/  SHF.R.U32.HI R21, RZ, 0x10, R21 ;  /* 0x00000010ff157819 */ /* 0x000fe20000011615 */
[----:B------:R-:W-:Y:S02]  /*1e4f0*/  HADD2.F32 R26, -RZ, R18.H0_H0 ;  /* 0x20000012ff1a7230 */ /* 0x000fe40000004100 */
[----:B------:R-:W-:-:S02]  /*1e500*/  HADD2.F32 R25, -RZ, R25.H0_H0 ;  /* 0x20000019ff197230 */ /* 0x000fc40000004100 */
[----:B------:R-:W-:Y:S02]  /*1e510*/  HADD2.F32 R28, -RZ, R21.H0_H0 ;  /* 0x20000015ff1c7230 */ /* 0x000fe40000004100 */
[----:B------:R-:W-:Y:S02]  /*1e520*/  HADD2.F32 R24, -RZ, R24.H0_H0 ;  /* 0x20000018ff187230 */ /* 0x000fe40000004100 */
[--C-:B--2---:R-:W-:Y:S02]  /*1e530*/  HADD2.F32 R2, -RZ, R15.reuse.H1_H1 ;  /* 0x3000000fff027230 */ /* 0x104fe40000004100 */
[----:B------:R-:W-:Y:S02]  /*1e540*/  HADD2.F32 R17, -RZ, R15.H0_H0 ;  /* 0x2000000fff117230 */ /* 0x000fe40000004100 */
[--C-:B------:R-:W-:Y:S01]  /*1e550*/  HADD2.F32 R3, -RZ, R12.reuse.H1_H1 ;  /* 0x3000000cff037230 */ /* 0x100fe20000004100 */
[C---:B------:R-:W-:Y:S01]  /*1e560*/  FMUL.FTZ R21, R2.reuse, R28 ;  /* 0x0000001c02157220 */ /* 0x040fe20000410000 */
[----:B------:R-:W-:Y:S01]  /*1e570*/  HADD2.F32 R19, -RZ, R12.H0_H0 ;  /* 0x2000000cff137230 */ /* 0x000fe20000004100 */
[-C--:B------:R-:W-:Y:S01]  /*1e580*/  FMUL.FTZ R2, R2, R26.reuse ;  /* 0x0000001a02027220 */ /* 0x080fe20000410000 */
[--C-:B------:R-:W-:Y:S01]  /*1e590*/  HADD2.F32 R18, -RZ, R14.reuse.H0_H0 ;  /* 0x2000000eff127230 */ /* 0x100fe20000004100 */
[C---:B------:R-:W-:Y:S01]  /*1e5a0*/  FFMA.FTZ R26, R17.reuse, R26, -R21 ;  /* 0x0000001a111a7223 */ /* 0x040fe20000010815 */
[--C-:B------:R-:W-:Y:S01]  /*1e5b0*/  HADD2.F32 R15, -RZ, R13.reuse.H0_H0 ;  /* 0x2000000dff0f7230 */ /* 0x100fe20000004100 */
[----:B------:R-:W-:Y:S01]  /*1e5c0*/  FFMA.FTZ R21, R17, R28, R2 ;  /* 0x0000001c11157223 */ /* 0x000fe20000010002 */
[----:B------:R-:W-:Y:S01]  /*1e5d0*/  HADD2.F32 R12, -RZ, R13.H1_H1 ;  /* 0x3000000dff0c7230 */ /* 0x000fe20000004100 */
[C---:B------:R-:W-:Y:S01]  /*1e5e0*/  FMUL.FTZ R27, R3.reuse, R20 ;  /* 0x00000014031b7220 */ /* 0x040fe20000410000 */
[----:B------:R-:W-:Y:S01]  /*1e5f0*/  HADD2.F32 R14, -RZ, R14.H1_H1 ;  /* 0x3000000eff0e7230 */ /* 0x000fe20000004100 */
[-C--:B------:R-:W-:Y:S01]  /*1e600*/  FMUL.FTZ R13, R3, R16.reuse ;  /* 0x00000010030d7220 */ /* 0x080fe20000410000 */
[--C-:B------:R-:W-:Y:S01]  /*1e610*/  HADD2.F32 R2, -RZ, R92.reuse.H0_H0 ;  /* 0x2000005cff027230 */ /* 0x100fe20000004100 */
[C---:B------:R-:W-:Y:S01]  /*1e620*/  FFMA.FTZ R27, R19.reuse, R16, -R27 ;  /* 0x00000010131b7223 */ /* 0x040fe2000001081b */
[----:B------:R-:W-:Y:S01]  /*1e630*/  HADD2.F32 R3, -RZ, R92.H1_H1 ;  /* 0x3000005cff037230 */ /* 0x000fe20000004100 */
[----:B------:R-:W-:-:S02]  /*1e640*/  FFMA.FTZ R19, R19, R20, R13 ;  /* 0x0000001413137223 */ /* 0x000fc4000001000d */
[C---:B------:R-:W-:Y:S02]  /*1e650*/  FMUL.FTZ R17, R14.reuse, R2 ;  /* 0x000000020e117220 */ /* 0x040fe40000410000 */
[----:B------:R-:W-:Y:S02]  /*1e660*/  FMUL.FTZ R14, R14, R3 ;  /* 0x000000030e0e7220 */ /* 0x000fe40000410000 */
[C---:B------:R-:W-:Y:S02]  /*1e670*/  FMUL.FTZ R16, R12.reuse, R25 ;  /* 0x000000190c107220 */ /* 0x040fe40000410000 */
[----:B------:R-:W-:Y:S01]  /*1e680*/  FMUL.FTZ R13, R12, R24 ;  /* 0x000000180c0d7220 */ /* 0x000fe20000410000 */
[----:B------:R-:W-:Y:S01]  /*1e690*/  F2FP.PACK_AB R12, R19, R27 ;  /* 0x0000001b130c723e */ /* 0x000fe200000000ff */
[C---:B------:R-:W-:Y:S02]  /*1e6a0*/  FFMA.FTZ R14, R18.reuse, R2, R14 ;  /* 0x00000002120e7223 */ /* 0x040fe4000001000e */
[----:B------:R-:W-:-:S02]  /*1e6b0*/  FFMA.FTZ R3, R18, R3, -R17 ;  /* 0x0000000312037223 */ /* 0x000fc40000010811 */
[C---:B------:R-:W-:Y:S02]  /*1e6c0*/  FFMA.FTZ R2, R15.reuse, R24, -R16 ;  /* 0x000000180f027223 */ /* 0x040fe40000010810 */
[----:B------:R-:W-:Y:S01]  /*1e6d0*/  FFMA.FTZ R13, R15, R25, R13 ;  /* 0x000000190f0d7223 */ /* 0x000fe2000001000d */
[----:B------:R-:W-:Y:S02]  /*1e6e0*/  F2FP.PACK_AB R15, R21, R26 ;  /* 0x0000001a150f723e */ /* 0x000fe400000000ff */
[----:B------:R-:W-:Y:S02]  /*1e6f0*/  F2FP.PACK_AB R14, R14, R3 ;  /* 0x000000030e0e723e */ /* 0x000fe400000000ff */
[----:B------:R-:W-:-:S05]  /*1e700*/  F2FP.PACK_AB R13, R13, R2 ;  /* 0x000000020d0d723e */ /* 0x000fca00000000ff */
[----:B------:R1:W-:Y:S02]  /*1e710*/  ST.E.128 [R22.64], R12 ;  /* 0x0000000c16007985 */ /* 0x0003e4000c101d04 */
.L_x_1383:
[----:B------:R-:W-:Y:S05]  /*1e720*/  BSYNC B0 ;  /* 0x0000000000007941 */ /* 0x000fea0003800000 */
.L_x_1382:
[----:B------:R-:W-:Y:S01]  /*1e730*/  IADD3 R2, R11, 0x20, RZ ;  /* 0x000000200b027810 */ /* 0x000fe20007ffe0ff */
[----:B------:R-:W-:Y:S03]  /*1e740*/  BSSY B0, `(.L_x_1384) ;  /* 0x000002d000007945 */ /* 0x000fe60003800000 */
[----:B------:R-:W-:-:S13]  /*1e750*/  ISETP.GE.AND P0, PT, R2, R29, PT ;  /* 0x0000001d0200720c */ /* 0x000fda0003f06270 */
[----:B------:R-:W-:Y:S05]  /*1e760*/  @P0 BRA `(.L_x_1385) ;  /* 0x000002a000000947 */ /* 0x000fea0003800000 */
[----:B-1----:R-:W2:Y:S01]  /*1e770*/  LD.E.128 R12, [R22.64+0x4000] ;  /* 0x00400004160c7980 */ /* 0x002ea2000c101d00 */
[----:B------:R-:W-:Y:S01]  /*1e780*/  SHF.R.U32.HI R21, RZ, 0x10, R31 ;  /* 0x00000010ff157819 */ /* 0x000fe2000001161f */
[--C-:B------:R-:W-:Y:S01]  /*1e790*/  HADD2.F32 R16, -RZ, R93.reuse.H1_H1 ;  /* 0x3000005dff107230 */ /* 0x100fe20000004100 */
[--C-:B------:R-:W-:Y:S01]  /*1e7a0*/  SHF.R.U32.HI R18, RZ, 0x10, R33.reuse ;  /* 0x00000010ff127819 */ /* 0x100fe20000011621 */
[----:B------:R-:W-:Y:S01]  /*1e7b0*/  HADD2.F32 R20, -RZ, R93.H0_H0 ;  /* 0x2000005dff147230 */ /* 0x000fe20000004100 */
[----:B------:R-:W-:Y:S01]  /*1e7c0*/  SHF.R.U64 R24, R32, 0x10, R33 ;  /* 0x0000001020187819 */ /* 0x000fe20000001221 */
[----:B------:R-:W-:Y:S01]  /*1e7d0*/  HADD2.F32 R28, -RZ, R21.H0_H0 ;  /* 0x20000015ff1c7230 */ /* 0x000fe20000004100 */
[----:B------:R-:W-:Y:S01]  /*1e7e0*/  SHF.R.U64 R25, R30, 0x10, R31 ;  /* 0x000000101e197819 */ /* 0x000fe2000000121f */
[----:B------:R-:W-:Y:S02]  /*1e7f0*/  HADD2.F32 R26, -RZ, R18.H0_H0 ;  /* 0x20000012ff1a7230 */ /* 0x000fe40000004100 */
[----:B------:R-:W-:-:S02]  /*1e800*/  HADD2.F32 R24, -RZ, R24.H0_H0 ;  /* 0x20000018ff187230 */ /* 0x000fc40000004100 */
        /* <DEDUP_REMOVED lines=31> */
[----:B------:R1:W-:Y:S02]  /*1ea00*/  ST.E.128 [R22.64+0x4000], R12 ;  /* 0x0040000c16007985 */ /* 0x0003e4000c101d04 */
.L_x_1385:
[----:B------:R-:W-:Y:S05]  /*1ea10*/  BSYNC B0 ;  /* 0x0000000000007941 */ /* 0x000fea0003800000 */
.L_x_1384:
        /* <DEDUP_REMOVED lines=46> */
.L_x_1387:
[----:B------:R-:W-:Y:S05]  /*1ed00*/  BSYNC B0 ;  /* 0x0000000000007941 */ /* 0x000fea0003800000 */
.L_x_1386:
[----:B------:R-:W-:-:S04]  /*1ed10*/  IADD3 R2, R11, 0x60, RZ ;  /* 0x000000600b027810 */ /* 0x000fc80007ffe0ff */
[----:B------:R-:W-:-:S13]  /*1ed20*/  ISETP.GE.AND P0, PT, R2, R29, PT ;  /* 0x0000001d0200720c */ /* 0x000fda0003f06270 */
[----:B------:R-:W-:Y:S05]  /*1ed30*/  @P0 BRA `(.L_x_1381) ;  /* 0x000002a000000947 */ /* 0x000fea0003800000 */
[----:B-1----:R-:W2:Y:S01]  /*1ed40*/  LD.E.128 R12, [R22.64+0xc000] ;  /* 0x00c00004160c7980 */ /* 0x002ea2000c101d00 */
[----:B------:R-:W-:Y:S01]  /*1ed50*/  SHF.R.U32.HI R21, RZ, 0x10, R43 ;  /* 0x00000010ff157819 */ /* 0x000fe2000001162b */
[----:B------:R-:W-:Y:S01]  /*1ed60*/  HADD2.F32 R16, -RZ, R99.H0_H0 ;  /* 0x20000063ff107230 */ /* 0x000fe20000004100 */
        /* <DEDUP_REMOVED lines=39> */
.L_x_1381:
[----:B------:R-:W-:Y:S05]  /*1efe0*/  BSYNC B1 ;  /* 0x0000000000017941 */ /* 0x000fea0003800000 */
.L_x_1380:
[----:B------:R-:W-:Y:S01]  /*1eff0*/  IADD3 R2, R100, 0x20, RZ ;  /* 0x0000002064027810 */ /* 0x000fe20007ffe0ff */
[----:B------:R-:W-:Y:S03]  /*1f000*/  BSSY B1, `(.L_x_1388) ;  /* 0x00000bc000017945 */ /* 0x000fe60003800000 */
[----:B------:R-:W-:-:S13]  /*1f010*/  ISETP.GE.AND P0, PT, R2, R90, PT ;  /* 0x0000005a0200720c */ /* 0x000fda0003f06270 */
[----:B------:R-:W-:Y:S05]  /*1f020*/  @P0 BRA `(.L_x_1389) ;  /* 0x00000b9000000947 */ /* 0x000fea0003800000 */
[----:B------:R-:W-:Y:S01]  /*1f030*/  ISETP.GE.AND P0, PT, R11, R29, PT ;  /* 0x0000001d0b00720c */ /* 0x000fe20003f06270 */
[----:B------:R-:W-:-:S12]  /*1f040*/  BSSY B0, `(.L_x_1390) ;  /* 0x000002c000007945 */ /* 0x000fd80003800000 */
        /* <DEDUP_REMOVED lines=26> */
[----:B------:R-:W-:Y:S01]  /*1f1f0*/  HADD2.F32 R2, -RZ, R98.H1_H1 ;  /* 0x30000062ff027230 */ /* 0x000fe20000004100 */
        /* <DEDUP_REMOVED lines=16> */
.L_x_1391:
[----:B------:R-:W-:Y:S05]  /*1f300*/  BSYNC B0 ;  /* 0x0000000000007941 */ /* 0x000fea0003800000 */
.L_x_1390:
        /* <DEDUP_REMOVED lines=46> */
.L_x_1393:
[----:B------:R-:W-:Y:S05]  /*1f5f0*/  BSYNC B0 ;  /* 0x0000000000007941 */ /* 0x000fea0003800000 */
.L_x_1392:
        /* <DEDUP_REMOVED lines=46> */
.L_x_1395:
[----:B------:R-:W-:Y:S05]  /*1f8e0*/  BSYNC B0 ;  /* 0x0000000000007941 */ /* 0x000fea0003800000 */
.L_x_1394:
        /* <DEDUP_REMOVED lines=45> */
.L_x_1389:
[----:B------:R-:W-:Y:S05]  /*1fbc0*/  BSYNC B1 ;  /* 0x0000000000017941 */ /* 0x000fea0003800000 */
.L_x_1388:
        /* <DEDUP_REMOVED lines=49> */
.L_x_1399:
[----:B------:R-:W-:Y:S05]  /*1fee0*/  BSYNC B0 ;  /* 0x0000000000007941 */ /* 0x000fea0003800000 */
.L_x_1398:
        /* <DEDUP_REMOVED lines=46> */
.L_x_1401:
[----:B------:R-:W-:Y:S05]  /*201d0*/  BSYNC B0 ;  /* 0x0000000000007941 */ /* 0x000fea0003800000 */
.L_x_1400:
        /* <DEDUP_REMOVED lines=31> */
[----:B------:R-:W-:Y:S01]  /*203d0*/  HADD2.F32 R3, -RZ, R116.H0_H0 ;  /* 0x20000074ff037230 */ /* 0x000fe20000004100 */
        /* <DEDUP_REMOVED lines=14> */
.L_x_1403:
[----:B------:R-:W-:Y:S05]  /*204c0*/  BSYNC B0 ;  /* 0x0000000000007941 */ /* 0x000fea0003800000 */
.L_x_1402:
[----:B------:R-:W-:-:S04]  /*204d0*/  IADD3 R2, R11, 0x60, RZ ;  /* 0x000000600b027810 */ /* 0x000fc80007ffe0ff */
[----:B------:R-:W-:-:S13]  /*204e0*/  ISETP.GE.AND P0, PT, R2, R29, PT ;  /* 0x0000001d0200720c */ /* 0x000fda0003f06270 */
[----:B------:R-:W-:Y:S05]  /*204f0*/  @P0 BRA `(.L_x_1397) ;  /* 0x000002a000000947 */ /* 0x000fea0003800000 */
[----:B-1----:R-:W2:Y:S01]  /*20500*/  LD.E.128 R12, [R22.64+0xe000] ;  /* 0x00e00004160c7980 */ /* 0x002ea2000c101d00 */
[----:B------:R-:W-:Y:S01]  /*20510*/  SHF.R.U32.HI R21, RZ, 0x10, R75 ;  /* 0x00000010ff157819 */ /* 0x000fe2000001164b */
[----:B------:R-:W-:Y:S01]  /*20520*/  HADD2.F32 R16, -RZ, R118.H0_H0 ;  /* 0x20000076ff107230 */ /* 0x000fe20000004100 */
[--C-:B------:R-:W-:Y:S01]  /*20530*/  SHF.R.U32.HI R18, RZ, 0x10, R73.reuse ;  /* 0x00000010ff127819 */ /* 0x100fe20000011649 */
[----:B------:R-:W-:Y:S01]  /*20540*/  HADD2.F32 R20, -RZ, R117.H1_H1 ;  /* 0x30000075ff147230 */ /* 0x000fe20000004100 */
        /* <DEDUP_REMOVED lines=37> */
.L_x_1397:
[----:B------:R-:W-:Y:S05]  /*207a0*/  BSYNC B1 ;  /* 0x0000000000017941 */ /* 0x000fea0003800000 */
.L_x_1396:
[----:B------:R-:W-:Y:S01]  /*207b0*/  IADD3 R2, R100, 0x60, RZ ;  /* 0x0000006064027810 */ /* 0x000fe20007ffe0ff */
[----:B------:R-:W-:-:S03]  /*207c0*/  IMAD.MOV.U32 R3, RZ, RZ, 0x0 ;  /* 0x00000000ff037424 */ /* 0x000fc600078e00ff */
[----:B------:R-:W-:Y:S01]  /*207d0*/  ISETP.GE.AND P0, PT, R2, R90, PT ;  /* 0x0000005a0200720c */ /* 0x000fe20003f06270 */
[----:B------:R-:W-:-:S12]  /*207e0*/  IMAD.MOV.U32 R2, RZ, RZ, R146 ;  /* 0x000000ffff027224 */ /* 0x000fd800078e0092 */
[----:B------:R-:W-:Y:S05]  /*207f0*/  @P0 RET.REL.NODEC R2 `(_ZN7cutlass13device_kernelIN5flash19enable_sm80_to_sm89INS1_16FlashAttnFwdSm80INS1_25CollectiveMainloopFwdSm80ILi8ELi1ELb0EN4cute5tupleIJNS5_1CILi128EEENS7_ILi48EEENS7_ILi256EEEEEELi256ENS_6half_tEfNS_4arch4Sm80ELb0ELb1ELb0ELb1ELb1ELb1ELb1ELb0EEENS1_21CollectiveEpilogueFwdINS6_IJS8_SA_S9_EEENS6_IJNS7_ILi1EEESI_SI_EEESC_SE_Li256ELb1ELb1ELb0ELb0EEENS1_19SingleTileSchedulerILb1ELb0ELb1ELi128EEEEEEEEEvNT_6ParamsE) ;  /* 0xfffdf80002000950 */ /* 0x000fea0003c3ffff */
        /* <DEDUP_REMOVED lines=28> */
[----:B------:R-:W-:Y:S01]  /*209c0*/  HADD2.F32 R2, -RZ, R115.H0_H0 ;  /* 0x20000073ff027230 */ /* 0x000fe20000004100 */
        /* <DEDUP_REMOVED lines=16> */
.L_x_1405:
[----:B------:R-:W-:Y:S05]  /*20ad0*/  BSYNC B0 ;  /* 0x0000000000007941 */ /* 0x000fea0003800000 */
.L_x_1404:
[----:B------:R-:W-:Y:S01]  /*20ae0*/  IADD3 R2, R11, 0x20, RZ ;  /* 0x000000200b027810 */ /* 0x000fe20007ffe0ff */
[----:B------:R-:W-:Y:S03]  /*20af0*/  BSSY B0, `(.L_x_1406) ;  /* 0x000002d000007945 */ /* 0x000fe60003800000 */
        /* <DEDUP_REMOVED lines=44> */
.L_x_1407:
[----:B------:R-:W-:Y:S05]  /*20dc0*/  BSYNC B0 ;  /* 0x0000000000007941 */ /* 0x000fea0003800000 */
.L_x_1406:
        /* <DEDUP_REMOVED lines=46> */
.L_x_1409:
[----:B------:R-:W-:Y:S05]  /*210b0*/  BSYNC B0 ;  /* 0x0000000000007941 */ /* 0x000fea0003800000 */
.L_x_1408:
[----:B------:R-:W-:Y:S01]  /*210c0*/  IADD3 R11, R11, 0x60, RZ ;  /* 0x000000600b0b7810 */ /* 0x000fe20007ffe0ff */
[----:B------:R-:W-:Y:S02]  /*210d0*/  IMAD.MOV.U32 R2, RZ, RZ, R146 ;  /* 0x000000ffff027224 */ /* 0x000fe400078e0092 */
[----:B------:R-:W-:Y:S01]  /*210e0*/  IMAD.MOV.U32 R3, RZ, RZ, 0x0 ;  /* 0x00000000ff037424 */ /* 0x000fe200078e00ff */
[----:B------:R-:W-:-:S13]  /*210f0*/  ISETP.GE.AND P0, PT, R11, R29, PT ;  /* 0x0000001d0b00720c */ /* 0x000fda0003f06270 */
[----:B------:R-:W-:Y:S05]  /*21100*/  @P0 RET.REL.NODEC R2 `(_ZN7cutlass13device_kernelIN5flash19enable_sm80_to_sm89INS1_16FlashAttnFwdSm80INS1_25CollectiveMainloopFwdSm80ILi8ELi1ELb0EN4cute5tupleIJNS5_1CILi128EEENS7_ILi48EEENS7_ILi256EEEEEELi256ENS_6half_tEfNS_4arch4Sm80ELb0ELb1ELb0ELb1ELb1ELb1ELb1ELb0EEENS1_21CollectiveEpilogueFwdINS6_IJS8_SA_S9_EEENS6_IJNS7_ILi1EEESI_SI_EEESC_SE_Li256ELb1ELb1ELb0ELb0EEENS1_19SingleTileSchedulerILb1ELb0ELb1ELi128EEEEEEEEEvNT_6ParamsE) ;  /* 0xfffdeef002000950 */ /* 0x000fea0003c3ffff */
        /* <DEDUP_REMOVED lines=14> */
[CC--:B------:R-:W-:Y:S01]  /*211f0*/  FMUL.FTZ R20, R2.reuse, R27.reuse ;  /* 0x0000001b02147220 */ /* 0x0c0fe20000410000 */
[----:B------:R-:W-:Y:S01]  /*21200*/  HADD2.F32 R18, -RZ, R12.H0_H0 ;  /* 0x2000000cff127230 */ /* 0x000fe20000004100 */
[-C--:B------:R-:W-:Y:S01]  /*21210*/  FMUL.FTZ R2, R2, R26.reuse ;  /* 0x0000001a02027220 */ /* 0x080fe20000410000 */
[--C-:B------:R-:W-:Y:S01]  /*21220*/  HADD2.F32 R15, -RZ, R14.reuse.H0_H0 ;  /* 0x2000000eff0f7230 */ /* 0x100fe20000004100 */
[C---:B------:R-:W-:Y:S01]  /*21230*/  FFMA.FTZ R26, R17.reuse, R26, -R20 ;  /* 0x0000001a111a7223 */ /* 0x040fe20000010814 */
[--C-:B------:R-:W-:Y:S01]  /*21240*/  HADD2.F32 R12, -RZ, R13.reuse.H0_H0 ;  /* 0x2000000dff0c7230 */ /* 0x100fe20000004100 */
[----:B------:R-:W-:Y:S01]  /*21250*/  FFMA.FTZ R20, R17, R27, R2 ;  /* 0x0000001b11147223 */ /* 0x000fe20000010002 */
[----:B------:R-:W-:Y:S01]  /*21260*/  HADD2.F32 R11, -RZ, R13.H1_H1 ;  /* 0x3000000dff0b7230 */ /* 0x000fe20000004100 */
[CC--:B------:R-:W-:Y:S01]  /*21270*/  FMUL.FTZ R25, R3.reuse, R19.reuse ;  /* 0x0000001303197220 */ /* 0x0c0fe20000410000 */
        /* <DEDUP_REMOVED lines=9> */
[----:B------:R-:W-:Y:S02]  /*21310*/  FMUL.FTZ R13, R11, R21 ;  /* 0x000000150b0d7220 */ /* 0x000fe40000410000 */
[C---:B------:R-:W-:Y:S02]  /*21320*/  FFMA.FTZ R14, R15.reuse, R2, R14 ;  /* 0x000000020f0e7223 */ /* 0x040fe4000001000e */
[----:B------:R-:W-:Y:S01]  /*21330*/  FFMA.FTZ R3, R15, R3, -R17 ;  /* 0x000000030f037223 */ /* 0x000fe20000010811 */
[----:B------:R-:W-:Y:S01]  /*21340*/  F2FP.PACK_AB R15, R20, R26 ;  /* 0x0000001a140f723e */ /* 0x000fe200000000ff */
[----:B------:R-:W-:-:S02]  /*21350*/  FFMA.FTZ R2, R12, R21, -R16 ;  /* 0x000000150c027223 */ /* 0x000fc40000010810 */
[----:B------:R-:W-:Y:S01]  /*21360*/  FFMA.FTZ R13, R12, R24, R13 ;  /* 0x000000180c0d7223 */ /* 0x000fe2000001000d */
[----:B------:R-:W-:Y:S02]  /*21370*/  F2FP.PACK_AB R14, R14, R3 ;  /* 0x000000030e0e723e */ /* 0x000fe400000000ff */
[----:B------:R-:W-:Y:S02]  /*21380*/  F2FP.PACK_AB R12, R18, R25 ;  /* 0x00000019120c723e */ /* 0x000fe400000000ff */
[----:B------:R-:W-:Y:S02]  /*21390*/  F2FP.PACK_AB R13, R13, R2 ;  /* 0x000000020d0d723e */ /* 0x000fe400000000ff */
[----:B------:R-:W-:Y:S02]  /*213a0*/  MOV R2, R146 ;  /* 0x0000009200027202 */ /* 0x000fe40000000f00 */
[----:B------:R-:W-:Y:S01]  /*213b0*/  MOV R3, 0x0 ;  /* 0x0000000000037802 */ /* 0x000fe20000000f00 */
[----:B------:R1:W-:Y:S03]  /*213c0*/  ST.E.128 [R22.64+0xf000], R12 ;  /* 0x00f0000c16007985 */ /* 0x0003e6000c101d04 */
[----:B------:R-:W-:Y:S05]  /*213d0*/  RET.REL.NODEC R2 `(_ZN7cutlass13device_kernelIN5flash19enable_sm80_to_sm89INS1_16FlashAttnFwdSm80INS1_25CollectiveMainloopFwdSm80ILi8ELi1ELb0EN4cute5tupleIJNS5_1CILi128EEENS7_ILi48EEENS7_ILi256EEEEEELi256ENS_6half_tEfNS_4arch4Sm80ELb0ELb1ELb0ELb1ELb1ELb1ELb1ELb0EEENS1_21CollectiveEpilogueFwdINS6_IJS8_SA_S9_EEENS6_IJNS7_ILi1EEESI_SI_EEESC_SE_Li256ELb1ELb1ELb0ELb0EEENS1_19SingleTileSchedulerILb1ELb0ELb1ELi128EEEEEEEEEvNT_6ParamsE) ;  /* 0xfffdec2002007950 */ /* 0x000fea0003c3ffff */
.L_x_1364:
        /* <DEDUP_REMOVED lines=9> */
[C---:B------:R-:W-:Y:S02]  /*21470*/  IMAD R17, R2.reuse, R14, R15 ;  /* 0x0000000e02117224 */ /* 0x040fe400078e020f */
[----:B------:R-:W-:-:S04]  /*21480*/  IMAD.WIDE.U32 R14, R2, R11, RZ ;  /* 0x0000000b020e7225 */ /* 0x000fc800078e00ff */
[----:B------:R-:W-:Y:S01]  /*21490*/  IMAD.WIDE.U32 R18, R12, R11, RZ ;  /* 0x0000000b0c127225 */ /* 0x000fe200078e00ff */
[----:B------:R-:W-:-:S03]  /*214a0*/  IADD3 R15, R15, R17, RZ ;  /* 0x000000110f0f7210 */ /* 0x000fc60007ffe0ff */
[----:B------:R-:W-:Y:S01]  /*214b0*/  IMAD R13, R13, R16, RZ ;  /* 0x000000100d0d7224 */ /* 0x000fe200078e02ff */
[----:B------:R-:W-:Y:S01]  /*214c0*/  IADD3 R19, R19, R24, RZ ;  /* 0x0000001813137210 */ /* 0x000fe20007ffe0ff */
[----:B------:R-:W-:Y:S02]  /*214d0*/  IMAD R11, R3, R16, RZ ;  /* 0x00000010030b7224 */ /* 0x000fe400078e02ff */
[----:B------:R-:W-:-:S04]  /*214e0*/  IMAD.WIDE.U32 R14, R16, R2, R14 ;  /* 0x00000002100e7225 */ /* 0x000fc800078e000e */
[----:B------:R-:W-:-:S04]  /*214f0*/  IMAD.WIDE.U32 R18, R16, R12, R18 ;  /* 0x0000000c10127225 */ /* 0x000fc800078e0012 */
[----:B------:R-:W-:Y:S01]  /*21500*/  IMAD R3, R12, R28, R13 ;  /* 0x0000001c0c037224 */ /* 0x000fe200078e020d */
[----:B------:R-:W-:Y:S01]  /*21510*/  LEA R24, P1, R18, R22, 0x1 ;  /* 0x0000001612187211 */ /* 0x000fe200078208ff */
[----:B------:R-:W-:Y:S01]  /*21520*/  IMAD R2, R2, R28, R11 ;  /* 0x0000001c02027224 */ /* 0x000fe200078e020b */
[----:B------:R-:W-:Y:S02]  /*21530*/  LEA R28, P0, R14, R20, 0x1 ;  /* 0x000000140e1c7211 */ /* 0x000fe400078008ff */
[----:B------:R-:W-:Y:S02]  /*21540*/  IADD3 R3, R19, R3, RZ ;  /* 0x0000000313037210 */ /* 0x000fe40007ffe0ff */
[----:B------:R-:W-:Y:S02]  /*21550*/  IADD3 R2, R15, R2, RZ ;  /* 0x000000020f027210 */ /* 0x000fe40007ffe0ff */
[----:B------:R-:W-:Y:S02]  /*21560*/  LEA.HI.X R18, R18, R23, R3, 0x1, P1 ;  /* 0x0000001712127211 */ /* 0x000fe400008f0c03 */
[----:B------:R-:W-:Y:S01]  /*21570*/  LEA.HI.X R19, R14, R21, R2, 0x1, P0 ;  /* 0x000000150e137211 */ /* 0x000fe200000f0c02 */
[----:B------:R-:W-:Y:S05]  /*21580*/  BRA.DIV ~URZ, `(.L_x_1410) ;  /* 0x000051e27f007947 */ /* 0x000fea000b800000 */
[----:B------:R1:W2:Y:S02]  /*21590*/  SHFL.IDX PT, R11, R18, RZ, 0x181f ;  /* 0x00181fff120b7589 */ /* 0x0002a400000e0000 */
.L_x_1446:
[----:B------:R-:W-:Y:S05]  /*215a0*/  BRA.DIV ~URZ, `(.L_x_1411) ;  /* 0x000052427f007947 */ /* 0x000fea000b800000 */
[----:B------:R3:W4:Y:S01]  /*215b0*/  SHFL.IDX PT, R12, R24, RZ, 0x181f ;  /* 0x00181fff180c7589 */ /* 0x00072200000e0000 */
[----:B--2---:R-:W-:-:S03]  /*215c0*/  MOV R13, R11 ;  /* 0x0000000b000d7202 */ /* 0x004fc60000000f00 */
[----:B------:R3:W2:Y:S04]  /*215d0*/  SHFL.IDX PT, R14, R19, RZ, 0x181f ;  /* 0x00181fff130e7589 */ /* 0x0006a800000e0000 */
[----:B------:R3:W1:Y:S02]  /*215e0*/  SHFL.IDX PT, R3, R28, RZ, 0x181f ;  /* 0x00181fff1c037589 */ /* 0x00066400000e0000 */
.L_x_1447:
        /* <DEDUP_REMOVED lines=14> */
[----:B------:R-:W-:-:S02]  /*216d0*/  CS2R R20, SRZ ;  /* 0x0000000000147805 */ /* 0x000fc4000001ff00 */
[----:B------:R-:W-:Y:S01]  /*216e0*/  IMAD.IADD R52, R26, 0x1, -R2 ;  /* 0x000000011a347824 */ /* 0x000fe200078e0a02 */
[----:B-1----:R-:W-:Y:S01]  /*216f0*/  MOV R2, R3 ;  /* 0x0000000300027202 */ /* 0x002fe20000000f00 */
[----:B--2---:R-:W-:Y:S02]  /*21700*/  IMAD.MOV.U32 R3, RZ, RZ, R14 ;  /* 0x000000ffff037224 */ /* 0x004fe400078e000e */
        /* <DEDUP_REMOVED lines=8> */
[----:B------:R-:W-:Y:S01]  /*21790*/  CS2R R20, SRZ ;  /* 0x0000000000147805 */ /* 0x000fe2000001ff00 */
[----:B------:R-:W-:Y:S01]  /*217a0*/  CS2R R46, SRZ ;  /* 0x00000000002e7805 */ /* 0x000fe2000001ff00 */
[----:B------:R-:W-:Y:S01]  /*217b0*/  CS2R R44, SRZ ;  /* 0x00000000002c7805 */ /* 0x000fe2000001ff00 */
[----:B------:R-:W-:Y:S01]  /*217c0*/  CS2R R42, SRZ ;  /* 0x00000000002a7805 */ /* 0x000fe2000001ff00 */
[----:B------:R-:W-:-:S05]  /*217d0*/  CS2R R40, SRZ ;  /* 0x0000000000287805 */ /* 0x000fca000001ff00 */
[----:B----4-:R-:W-:Y:S02]  /*217e0*/  @!P1 IMAD.WIDE R16, R54, 0x2, R12 ;  /* 0x0000000236109825 */ /* 0x010fe400078e020c */
[----:B------:R-:W-:-:S03]  /*217f0*/  @!P0 SHF.R.S32.HI R11, RZ, 0x1f, R14 ;  /* 0x0000001fff0b8819 */ /* 0x000fc6000001140e */
[----:B------:R1:W5:Y:S01]  /*21800*/  @!P1 LD.E.128 R32, [R16.64] ;  /* 0x0000000410209980 */ /* 0x000362000c101d00 */
[----:B------:R-:W-:-:S04]  /*21810*/  @!P0 LEA.HI R11, R11, R14, RZ, 0x3 ;  /* 0x0000000e0b0b8211 */ /* 0x000fc800078f18ff */
[----:B------:R-:W-:-:S05]  /*21820*/  @!P0 LOP3.LUT R11, R11, 0xfffffff8, RZ, 0xc0, !PT ;  /* 0xfffffff80b0b8812 */ /* 0x000fca00078ec0ff */
[----:B------:R-:W-:-:S04]  /*21830*/  @!P0 IMAD.WIDE R14, R11, 0x2, R12 ;  /* 0x000000020b0e8825 */ /* 0x000fc800078e020c */
[--C-:B------:R-:W-:Y:S01]  /*21840*/  @!P0 IMAD.WIDE R12, R11, 0x2, R2.reuse ;  /* 0x000000020b0c8825 */ /* 0x100fe200078e0202 */
[----:B------:R1:W5:Y:S03]  /*21850*/  @!P0 LD.E.128 R44, [R14.64] ;  /* 0x000000040e2c8980 */ /* 0x000366000c101d00 */
[----:B------:R-:W-:Y:S01]  /*21860*/  @!P1 IMAD.WIDE R2, R54, 0x2, R2 ;  /* 0x0000000236029825 */ /* 0x000fe200078e0202 */
[----:B------:R1:W5:Y:S04]  /*21870*/  @!P0 LD.E.128 R40, [R12.64] ;  /* 0x000000040c288980 */ /* 0x000368000c101d00 */
[----:B------:R1:W5:Y:S02]  /*21880*/  @!P1 LD.E.128 R20, [R2.64] ;  /* 0x0000000402149980 */ /* 0x000364000c101d00 */
.L_x_1413:
[----:B------:R-:W-:Y:S05]  /*21890*/  BSYNC B0 ;  /* 0x0000000000007941 */ /* 0x000fea0003800000 */
.L_x_1412:
[----:B-1--45:R-:W-:Y:S02]  /*218a0*/  IMAD.MOV.U32 R12, RZ, RZ, R46 ;  /* 0x000000ffff0c7224 */ /* 0x032fe400078e002e */
[----:B------:R-:W-:-:S02]  /*218b0*/  IMAD.MOV.U32 R3, RZ, RZ, R44 ;  /* 0x000000ffff037224 */ /* 0x000fc400078e002c */
[----:B------:R-:W-:Y:S02]  /*218c0*/  IMAD.MOV.U32 R2, RZ, RZ, R45 ;  /* 0x000000ffff027224 */ /* 0x000fe400078e002d */
[----:B------:R-:W-:Y:S01]  /*218d0*/  IMAD.MOV.U32 R11, RZ, RZ, R47 ;  /* 0x000000ffff0b7224 */ /* 0x000fe200078e002f */
[----:B------:R-:W-:Y:S01]  /*218e0*/  PRMT R116, R3, 0x5410, R12 ;  /* 0x0000541003747816 */ /* 0x000fe2000000000c */
[----:B------:R-:W-:Y:S01]  /*218f0*/  IMAD.MOV.U32 R12, RZ, RZ, R34 ;  /* 0x000000ffff0c7224 */ /* 0x000fe200078e0022 */
        /* <DEDUP_REMOVED lines=12> */
[----:B------:R-:W-:Y:S01]  /*219c0*/  PRMT R115, R3, 0x5410, R12 ;  /* 0x0000541003737816 */ /* 0x000fe2000000000c */
[----:B------:R-:W-:Y:S01]  /*219d0*/  IMAD.MOV.U32 R12, RZ, RZ, R22 ;  /* 0x000000ffff0c7224 */ /* 0x000fe200078e0016 */
[----:B------:R-:W-:Y:S01]  /*219e0*/  PRMT R113, R2, 0x7610, R113 ;  /* 0x0000761002717816 */ /* 0x000fe20000000071 */
[----:B------:R-:W-:Y:S01]  /*219f0*/  IMAD.MOV.U32 R3, RZ, RZ, R20 ;  /* 0x000000ffff037224 */ /* 0x000fe200078e0014 */
[----:B------:R-:W-:Y:S01]  /*21a00*/  PRMT R114, R11, 0x7610, R114 ;  /* 0x000076100b727816 */ /* 0x000fe20000000072 */
[----:B------:R-:W-:Y:S01]  /*21a10*/  IMAD.MOV.U32 R2, RZ, RZ, R21 ;  /* 0x000000ffff027224 */ /* 0x000fe200078e0015 */
[----:B------:R-:W-:Y:S02]  /*21a20*/  MOV R11, R23 ;  /* 0x00000017000b7202 */ /* 0x000fe40000000f00 */
[----:B------:R-:W-:Y:S02]  /*21a30*/  PRMT R102, R3, 0x5410, R12 ;  /* 0x0000541003667816 */ /* 0x000fe4000000000c */
[----:B------:R-:W-:-:S02]  /*21a40*/  PRMT R74, R11, 0x7610, R74 ;  /* 0x000076100b4a7816 */ /* 0x000fc4000000004a */
[----:B------:R-:W-:Y:S01]  /*21a50*/  PRMT R55, R2, 0x7610, R55 ;  /* 0x0000761002377816 */ /* 0x000fe20000000037 */
[----:B------:R-:W-:Y:S05]  /*21a60*/  BRA.DIV ~URZ, `(.L_x_1414) ;  /* 0x00004ef27f007947 */ /* 0x000fea000b800000 */
[----:B------:R1:W2:Y:S04]  /*21a70*/  SHFL.IDX PT, R13, R18, 0x1, 0x181f ;  /* 0x00381f00120d7f89 */ /* 0x0002a800000e0000 */
[----:B------:R1:W4:Y:S04]  /*21a80*/  SHFL.IDX PT, R12, R24, 0x1, 0x181f ;  /* 0x00381f00180c7f89 */ /* 0x00032800000e0000 */
[----:B------:R1:W3:Y:S04]  /*21a90*/  SHFL.IDX PT, R11, R19, 0x1, 0x181f ;  /* 0x00381f00130b7f89 */ /* 0x0002e800000e0000 */
[----:B------:R1:W1:Y:S02]  /*21aa0*/  SHFL.IDX PT, R2, R28, 0x1, 0x181f ;  /* 0x00381f001c027f89 */ /* 0x00026400000e0000 */
.L_x_1448:
        /* <DEDUP_REMOVED lines=23> */
[----:B--2-4-:R-:W-:Y:S02]  /*21c20*/  @!P1 IMAD.WIDE R16, R54, 0x2, R12 ;  /* 0x0000000236109825 */ /* 0x014fe400078e020c */
[----:B------:R-:W-:-:S03]  /*21c30*/  @!P0 SHF.R.S32.HI R11, RZ, 0x1f, R14 ;  /* 0x0000001fff0b8819 */ /* 0x000fc6000001140e */
[----:B------:R2:W5:Y:S01]  /*21c40*/  @!P1 LD.E.128 R56, [R16.64] ;  /* 0x0000000410389980 */ /* 0x000562000c101d00 */
[----:B------:R-:W-:-:S04]  /*21c50*/  @!P0 LEA.HI R11, R11, R14, RZ, 0x3 ;  /* 0x0000000e0b0b8211 */ /* 0x000fc800078f18ff */
[----:B------:R-:W-:-:S05]  /*21c60*/  @!P0 LOP3.LUT R11, R11, 0xfffffff8, RZ, 0xc0, !PT ;  /* 0xfffffff80b0b8812 */ /* 0x000fca00078ec0ff */
[----:B------:R-:W-:-:S04]  /*21c70*/  @!P0 IMAD.WIDE R14, R11, 0x2, R12 ;  /* 0x000000020b0e8825 */ /* 0x000fc800078e020c */
[--C-:B-1----:R-:W-:Y:S01]  /*21c80*/  @!P0 IMAD.WIDE R12, R11, 0x2, R2.reuse ;  /* 0x000000020b0c8825 */ /* 0x102fe200078e0202 */
[----:B------:R2:W5:Y:S03]  /*21c90*/  @!P0 LD.E.128 R68, [R14.64] ;  /* 0x000000040e448980 */ /* 0x000566000c101d00 */
[----:B------:R-:W-:Y:S01]  /*21ca0*/  @!P1 IMAD.WIDE R2, R54, 0x2, R2 ;  /* 0x0000000236029825 */ /* 0x000fe200078e0202 */
[----:B------:R2:W5:Y:S04]  /*21cb0*/  @!P0 LD.E.128 R64, [R12.64] ;  /* 0x000000040c408980 */ /* 0x000568000c101d00 */
[----:B------:R2:W5:Y:S02]  /*21cc0*/  @!P1 LD.E.128 R60, [R2.64] ;  /* 0x00000004023c9980 */ /* 0x000564000c101d00 */
.L_x_1416:
[----:B------:R-:W-:Y:S05]  /*21cd0*/  BSYNC B0 ;  /* 0x0000000000007941 */ /* 0x000fea0003800000 */
.L_x_1415:
[----:B--2-45:R-:W-:Y:S02]  /*21ce0*/  IMAD.MOV.U32 R12, RZ, RZ, R70 ;  /* 0x000000ffff0c7224 */ /* 0x034fe400078e0046 */
[----:B------:R-:W-:-:S02]  /*21cf0*/  IMAD.MOV.U32 R3, RZ, RZ, R68 ;  /* 0x000000ffff037224 */ /* 0x000fc400078e0044 */
[----:B-1----:R-:W-:Y:S02]  /*21d00*/  IMAD.MOV.U32 R2, RZ, RZ, R69 ;  /* 0x000000ffff027224 */ /* 0x002fe400078e0045 */
        /* <DEDUP_REMOVED lines=26> */
[----:B------:R1:W2:Y:S02]  /*21eb0*/  SHFL.IDX PT, R11, R18, 0x2, 0x181f ;  /* 0x00581f00120b7f89 */ /* 0x0002a400000e0000 */
.L_x_1449:
[----:B------:R-:W-:Y:S05]  /*21ec0*/  BRA.DIV ~URZ, `(.L_x_1418) ;  /* 0x00004ce27f007947 */ /* 0x000fea000b800000 */
[----:B------:R3:W4:Y:S01]  /*21ed0*/  SHFL.IDX PT, R12, R24, 0x2, 0x181f ;  /* 0x00581f00180c7f89 */ /* 0x00072200000e0000 */
[----:B--2---:R-:W-:-:S03]  /*21ee0*/  MOV R13, R11 ;  /* 0x0000000b000d7202 */ /* 0x004fc60000000f00 */
[----:B------:R3:W2:Y:S04]  /*21ef0*/  SHFL.IDX PT, R14, R19, 0x2, 0x181f ;  /* 0x00581f00130e7f89 */ /* 0x0006a800000e0000 */
[----:B------:R3:W1:Y:S02]  /*21f00*/  SHFL.IDX PT, R2, R28, 0x2, 0x181f ;  /* 0x00581f001c027f89 */ /* 0x00066400000e0000 */
.L_x_1450:
        /* <DEDUP_REMOVED lines=11> */
[----:B--2---:R-:W-:-:S06]  /*21fc0*/  IMAD.MOV.U32 R3, RZ, RZ, R14 ;  /* 0x000000ffff037224 */ /* 0x004fcc00078e000e */
        /* <DEDUP_REMOVED lines=23> */
.L_x_1420:
[----:B------:R-:W-:Y:S05]  /*22140*/  BSYNC B0 ;  /* 0x0000000000007941 */ /* 0x000fea0003800000 */
.L_x_1419:
[----:B--2-45:R-:W-:Y:S01]  /*22150*/  IMAD.MOV.U32 R12, RZ, RZ, R90 ;  /* 0x000000ffff0c7224 */ /* 0x034fe200078e005a */
[----:B------:R-:W-:Y:S01]  /*22160*/  CS2R R110, SRZ ;  /* 0x00000000006e7805 */ /* 0x000fe2000001ff00 */
        /* <DEDUP_REMOVED lines=29> */
.L_x_1451:
        /* <DEDUP_REMOVED lines=8> */
.L_x_1452:
        /* <DEDUP_REMOVED lines=23> */
[----:B-12---:R-:W-:Y:S02]  /*22530*/  @!P1 IMAD.WIDE R16, R54, 0x2, R12 ;  /* 0x0000000236109825 */ /* 0x006fe400078e020c */
        /* <DEDUP_REMOVED lines=10> */
.L_x_1424:
[----:B------:R-:W-:Y:S05]  /*225e0*/  BSYNC B0 ;  /* 0x0000000000007941 */ /* 0x000fea0003800000 */
.L_x_1423:
[----:B------:R-:W-:Y:S01]  /*225f0*/  IADD3 R11, R101, -c[0x0][0x20], RZ ;  /* 0x80000800650b7a10 */ /* 0x000fe20007ffe0ff */
[----:B------:R-:W-:-:S04]  /*22600*/  DEPBAR.LE SB0, 0x1 ;  /* 0x000080400000791a */ /* 0x000fc80000000000 */
[----:B-12---:R-:W2:Y:S01]  /*22610*/  LDL.64 R2, [R11+0x20] ;  /* 0x000020000b027983 */ /* 0x006ea20000100a00 */
[----:B------:R-:W-:Y:S03]  /*22620*/  WARPSYNC 0xffffffff ;  /* 0xffffffff00007948 */ /* 0x000fe60003800000 */
[----:B------:R-:W-:Y:S06]  /*22630*/  BAR.SYNC.DEFER_BLOCKING 0x0 ;  /* 0x0000000000007b1d */ /* 0x000fec0000010000 */
[----:B------:R1:W3:Y:S04]  /*22640*/  LDL.64 R12, [R11+0x28] ;  /* 0x000028000b0c7983 */ /* 0x0002e80000100a00 */
[----:B--2-4-:R2:W4:Y:S01]  /*22650*/  LD.E R14, [R2.64] ;  /* 0x00000004020e7980 */ /* 0x014522000c101900 */
[----:B-1---5:R-:W-:-:S03]  /*22660*/  IMAD.MOV.U32 R11, RZ, RZ, R111 ;  /* 0x000000ffff0b7224 */ /* 0x022fc600078e006f */
[----:B---3--:R1:W5:Y:S02]  /*22670*/  LD.E.64 R50, [R12.64] ;  /* 0x000000040c327980 */ /* 0x008364000c101b00 */
[----:B------:R-:W-:Y:S01]  /*22680*/  PRMT R138, R138, 0x5410, R11 ;  /* 0x000054108a8a7816 */ /* 0x000fe2000000000b */
[----:B------:R-:W-:Y:S01]  /*22690*/  IMAD.MOV.U32 R11, RZ, RZ, R95 ;  /* 0x000000ffff0b7224 */ /* 0x000fe200078e005f */
[----:B------:R-:W-:Y:S01]  /*226a0*/  BSSY B1, `(.L_x_1425) ;  /* 0x00000f7000017945 */ /* 0x000fe20003800000 */
[----:B--2---:R-:W-:Y:S02]  /*226b0*/  IMAD.MOV.U32 R3, RZ, RZ, R108 ;  /* 0x000000ffff037224 */ /* 0x004fe400078e006c */
[----:B------:R-:W-:-:S05]  /*226c0*/  IMAD.MOV.U32 R2, RZ, RZ, R109 ;  /* 0x000000ffff027224 */ /* 0x000fca00078e006d */
[----:B------:R-:W-:Y:S01]  /*226d0*/  PRMT R137, R137, 0x5410, R2 ;  /* 0x0000541089897816 */ /* 0x000fe20000000002 */
[----:B------:R-:W-:Y:S02]  /*226e0*/  IMAD.MOV.U32 R2, RZ, RZ, R93 ;  /* 0x000000ffff027224 */ /* 0x000fe400078e005d */
[----:B-1----:R-:W-:-:S03]  /*226f0*/  IMAD.MOV.U32 R12, RZ, RZ, R110 ;  /* 0x000000ffff0c7224 */ /* 0x002fc600078e006e */
[----:B------:R-:W-:Y:S02]  /*22700*/  PRMT R101, R101, 0x5410, R2 ;  /* 0x0000541065657816 */ /* 0x000fe40000000002 */
[----:B------:R-:W-:Y:S01]  /*22710*/  PRMT R140, R3, 0x5410, R12 ;  /* 0x00005410038c7816 */ /* 0x000fe2000000000c */
[----:B------:R-:W-:Y:S01]  /*22720*/  IMAD.MOV.U32 R12, RZ, RZ, R94 ;  /* 0x000000ffff0c7224 */ /* 0x000fe200078e005e */
[----:B------:R-:W-:Y:S01]  /*22730*/  MOV R2, R106 ;  /* 0x0000006a00027202 */ /* 0x000fe20000000f00 */
[----:B------:R-:W-:-:S03]  /*22740*/  IMAD.MOV.U32 R3, RZ, RZ, R92 ;  /* 0x000000ffff037224 */ /* 0x000fc600078e005c */
[----:B------:R-:W-:Y:S01]  /*22750*/  PRMT R136, R12, 0x5410, R11 ;  /* 0x000054100c887816 */ /* 0x000fe2000000000b */
[----:B------:R-:W-:Y:S01]  /*22760*/  IMAD.MOV.U32 R11, RZ, RZ, R107 ;  /* 0x000000ffff0b7224 */ /* 0x000fe200078e006b */
[----:B------:R-:W-:Y:S01]  /*22770*/  PRMT R135, R3, 0x7610, R135 ;  /* 0x0000761003877816 */ /* 0x000fe20000000087 */
[----:B------:R-:W-:-:S03]  /*22780*/  IMAD.MOV.U32 R3, RZ, RZ, R104 ;  /* 0x000000ffff037224 */ /* 0x000fc600078e0068 */
[----:B------:R-:W-:Y:S02]  /*22790*/  PRMT R138, R11, 0x7610, R138 ;  /* 0x000076100b8a7816 */ /* 0x000fe4000000008a */
[----:B------:R-:W-:Y:S01]  /*227a0*/  PRMT R139, R3, 0x5410, R2 ;  /* 0x00005410038b7816 */ /* 0x000fe20000000002 */
[----:B------:R-:W-:Y:S01]  /*227b0*/  IMAD.MOV.U32 R2, RZ, RZ, R105 ;  /* 0x000000ffff027224 */ /* 0x000fe200078e0069 */
[----:B------:R-:W-:Y:S01]  /*227c0*/  MOV R11, R99 ;  /* 0x00000063000b7202 */ /* 0x000fe20000000f00 */
[----:B------:R-:W-:-:S03]  /*227d0*/  IMAD.MOV.U32 R3, RZ, RZ, R96 ;  /* 0x000000ffff037224 */ /* 0x000fc600078e0060 */
[----:B------:R-:W-:Y:S01]  /*227e0*/  PRMT R137, R2, 0x7610, R137 ;  /* 0x0000761002897816 */ /* 0x000fe20000000089 */
[----:B------:R-:W-:Y:S01]  /*227f0*/  IMAD.MOV.U32 R2, RZ, RZ, R97 ;  /* 0x000000ffff027224 */ /* 0x000fe200078e0061 */
[----:B------:R-:W-:-:S04]  /*22800*/  PRMT R135, R135, 0x5410, R11 ;  /* 0x0000541087877816 */ /* 0x000fc8000000000b */
[----:B------:R-:W-:Y:S01]  /*22810*/  PRMT R101, R2, 0x7610, R101 ;  /* 0x0000761002657816 */ /* 0x000fe20000000065 */
[----:B----4-:R-:W-:-:S05]  /*22820*/  IMAD R12, R14, -0x80, R25 ;  /* 0xffffff800e0c7824 */ /* 0x010fca00078e0219 */
[----:B------:R-:W-:Y:S01]  /*22830*/  IMNMX R75, R12, 0x80, PT ;  /* 0x000000800c4b7817 */ /* 0x000fe20003800200 */
[----:B------:R-:W-:-:S03]  /*22840*/  IMAD.MOV.U32 R12, RZ, RZ, R98 ;  /* 0x000000ffff0c7224 */ /* 0x000fc600078e0062 */
[----:B------:R-:W-:Y:S02]  /*22850*/  ISETP.GE.AND P0, PT, R100, R75, PT ;  /* 0x0000004b6400720c */ /* 0x000fe40003f06270 */
[----:B------:R-:W-:-:S11]  /*22860*/  PRMT R134, R3, 0x5410, R12 ;  /* 0x0000541003867816 */ /* 0x000fd6000000000c */
[----:B------:R-:W-:Y:S05]  /*22870*/  @P0 BRA `(.L_x_1426) ;  /* 0x00000d9000000947 */ /* 0x000fea0003800000 */
[----:B------:R-:W-:Y:S01]  /*22880*/  ISETP.GE.AND P0, PT, R54, R29, PT ;  /* 0x0000001d3600720c */ /* 0x000fe20003f06270 */
[----:B------:R-:W-:Y:S01]  /*22890*/  IMAD.SHL.U32 R11, R100, 0x40, RZ ;  /* 0x00000040640b7824 */ /* 0x000fe200078e00ff */
[----:B------:R-:W-:Y:S01]  /*228a0*/  SHF.R.S32.HI R2, RZ, 0x1f, R26 ;  /* 0x0000001fff027819 */ /* 0x000fe2000001141a */
[----:B------:R-:W-:Y:S03]  /*228b0*/  BSSY B0, `(.L_x_1427) ;  /* 0x0000069000007945 */ /* 0x000fe60003800000 */
[----:B------:R-:W-:-:S05]  /*228c0*/  LEA.HI R2, R2, R26, RZ, 0x6 ;  /* 0x0000001a02027211 */ /* 0x000fca00078f30ff */
[----:B------:R-:W-:Y:S01]  /*228d0*/  IMAD.SHL.U32 R3, R2, 0x8, RZ ;  /* 0x0000000802037824 */ /* 0x000fe200078e00ff */
[----:B------:R-:W-:-:S04]  /*228e0*/  LOP3.LUT R2, R11, 0x1c0, RZ, 0xc0, !PT ;  /* 0x000001c00b027812 */ /* 0x000fc800078ec0ff */
[----:B------:R-:W-:Y:S01]  /*228f0*/  LOP3.LUT R28, R3, 0xfffffe00, RZ, 0xc0, !PT ;  /* 0xfffffe00031c7812 */ /* 0x000fe200078ec0ff */
[----:B------:R-:W-:Y:S05]  /*22900*/  @P0 BRA `(.L_x_1428) ;  /* 0x0000063000000947 */ /* 0x000fea0003800000 */
[----:B------:R-:W-:Y:S02]  /*22910*/  LEA.HI R12, R29, R52, RZ, 0x1d ;  /* 0x000000341d0c7211 */ /* 0x000fe400078fe8ff */
[----:B------:R-:W-:Y:S02]  /*22920*/  SHF.R.U32.HI R14, RZ, 0x3, R2 ;  /* 0x00000003ff0e7819 */ /* 0x000fe40000011602 */
[----:B------:R-:W-:Y:S02]  /*22930*/  LOP3.LUT R3, R2, 0x38, R54, 0xf8, !PT ;  /* 0x0000003802037812 */ /* 0x000fe400078ef836 */
[----:B------:R-:W-:Y:S02]  /*22940*/  SHF.R.S32.HI R13, RZ, 0x1f, R12 ;  /* 0x0000001fff0d7819 */ /* 0x000fe4000001140c */
[----:B------:R-:W-:Y:S02]  /*22950*/  LOP3.LUT R11, R3, R14, RZ, 0x3c, !PT ;  /* 0x0000000e030b7212 */ /* 0x000fe400078e3cff */
[----:B------:R-:W-:-:S02]  /*22960*/  SHF.L.U32 R3, R12, 0x3, RZ ;  /* 0x000000030c037819 */ /* 0x000fc400000006ff */
[----:B------:R-:W-:Y:S02]  /*22970*/  LEA.HI R12, R13, R12, RZ, 0x3 ;  /* 0x0000000c0d0c7211 */ /* 0x000fe400078f18ff */
[----:B------:R-:W-:Y:S02]  /*22980*/  IADD3 R13, R28, R11, RZ ;  /* 0x0000000b1c0d7210 */ /* 0x000fe40007ffe0ff */
[----:B------:R-:W-:Y:S02]  /*22990*/  LOP3.LUT R11, R2, 0x38, R3, 0xf8, !PT ;  /* 0x00000038020b7812 */ /* 0x000fe400078ef803 */
[----:B------:R-:W-:Y:S01]  /*229a0*/  SHF.L.U32 R3, R12, 0xa, RZ ;  /* 0x0000000a0c037819 */ /* 0x000fe200000006ff */
[----:B-----5:R-:W-:Y:S01]  /*229b0*/  IMAD.WIDE.U32 R38, R13, 0x2, R50 ;  /* 0x000000020d267825 */ /* 0x020fe200078e0032 */
[----:B------:R-:W-:Y:S02]  /*229c0*/  LOP3.LUT R11, R11, R14, RZ, 0x3c, !PT ;  /* 0x0000000e0b0b7212 */ /* 0x000fe400078e3cff */
[----:B------:R-:W-:-:S02]  /*229d0*/  LOP3.LUT R3, R3, 0xffffe000, RZ, 0xc0, !PT ;  /* 0xffffe00003037812 */ /* 0x000fc400078ec0ff */
[----:B------:R-:W2:Y:S02]  /*229e0*/  LD.E.128 R12, [R38.64] ;  /* 0x00000004260c7980 */ /* 0x000ea4000c101d00 */
[----:B------:R-:W-:-:S05]  /*229f0*/  IADD3 R3, R11, R3, R28 ;  /* 0x000000030b037210 */ /* 0x000fca0007ffe01c */
[----:B------:R-:W-:-:S05]  /*22a00*/  IMAD.WIDE.U32 R36, R3, 0x2, R50 ;  /* 0x0000000203247825 */ /* 0x000fca00078e0032 */
[----:B------:R-:W3:Y:S01]  /*22a10*/  LD.E.128 R16, [R36.64] ;  /* 0x0000000424107980 */ /* 0x000ee2000c101d00 */
[--C-:B------:R-:W-:Y:S01]  /*22a20*/  SHF.R.U64 R49, R34, 0x10, R35.reuse ;  /* 0x0000001022317819 */ /* 0x100fe20000001223 */
[----:B------:R-:W-:Y:S01]  /*22a30*/  HADD2.F32 R3, -RZ, R55.H1_H1 ;  /* 0x30000037ff037230 */ /* 0x000fe20000004100 */
[----:B------:R-:W-:Y:S02]  /*22a40*/  SHF.R.U32.HI R34, RZ, 0x10, R35 ;  /* 0x00000010ff227819 */ /* 0x000fe40000011623 */
[----:B------:R-:W-:Y:S02]  /*22a50*/  SHF.R.U64 R53, R32, 0x10, R33 ;  /* 0x0000001020357819 */ /* 0x000fe40000001221 */
[----:B------:R-:W-:Y:S02]  /*22a60*/  SHF.R.U32.HI R31, RZ, 0x10, R21 ;  /* 0x00000010ff1f7819 */ /* 0x000fe40000011615 */
[----:B------:R-:W-:Y:S02]  /*22a70*/  SHF.R.U64 R35, R22, 0x10, R23 ;  /* 0x0000001016237819 */ /* 0x000fe40000001217 */
[----:B------:R-:W-:-:S02]  /*22a80*/  SHF.R.U32.HI R32, RZ, 0x10, R33 ;  /* 0x00000010ff207819 */ /* 0x000fc40000011621 */
[----:B------:R-:W-:Y:S02]  /*22a90*/  SHF.R.U32.HI R30, RZ, 0x10, R23 ;  /* 0x00000010ff1e7819 */ /* 0x000fe40000011617 */
[----:B------:R-:W-:Y:S01]  /*22aa0*/  SHF.R.U64 R48, R20, 0x10, R21 ;  /* 0x0000001014307819 */ /* 0x000fe20000001215 */
[----:B------:R-:W-:Y:S02]  /*22ab0*/  HADD2.F32 R32, -RZ, R32.H0_H0 ;  /* 0x20000020ff207230 */ /* 0x000fe40000004100 */
[--C-:B--2---:R-:W-:Y:S02]  /*22ac0*/  HADD2.F32 R25, -RZ, R12.reuse.H0_H0 ;  /* 0x2000000cff197230 */ /* 0x104fe40000004100 */
[----:B------:R-:W-:Y:S02]  /*22ad0*/  HADD2.F32 R26, -RZ, R12.H1_H1 ;  /* 0x3000000cff1a7230 */ /* 0x000fe40000004100 */
[----:B------:R-:W-:Y:S02]  /*22ae0*/  HADD2.F32 R12, -RZ, R55.H0_H0 ;  /* 0x20000037ff0c7230 */ /* 0x000fe40000004100 */
[----:B------:R-:W-:-:S02]  /*22af0*/  HADD2.F32 R22, -RZ, R13.H0_H0 ;  /* 0x2000000dff167230 */ /* 0x000fc40000004100 */
[--C-:B------:R-:W-:Y:S02]  /*22b00*/  HADD2.F32 R23, -RZ, R14.reuse.H0_H0 ;  /* 0x2000000eff177230 */ /* 0x100fe40000004100 */
[----:B------:R-:W-:Y:S02]  /*22b10*/  HADD2.F32 R27, -RZ, R14.H1_H1 ;  /* 0x3000000eff1b7230 */ /* 0x000fe40000004100 */
[--C-:B---3--:R-:W-:Y:S02]  /*22b20*/  HADD2.F32 R11, -RZ, R17.reuse.H0_H0 ;  /* 0x20000011ff0b7230 */ /* 0x108fe40000004100 */
[----:B------:R-:W-:Y:S02]  /*22b30*/  HADD2.F32 R14, -RZ, R17.H1_H1 ;  /* 0x30000011ff0e7230 */ /* 0x000fe40000004100 */
[----:B------:R-:W-:Y:S01]  /*22b40*/  HADD2.F32 R55, -RZ, R31.H0_H0 ;  /* 0x2000001fff377230 */ /* 0x000fe20000004100 */
[CC--:B------:R-:W-:Y:S01]  /*22b50*/  FMUL.FTZ R33, R11.reuse, R12.reuse ;  /* 0x0000000c0b217220 */ /* 0x0c0fe20000410000 */
[----:B------:R-:W-:Y:S01]  /*22b60*/  HADD2.F32 R21, -RZ, R13.H1_H1 ;  /* 0x3000000dff157230 */ /* 0x000fe20000004100 */
[-C--:B------:R-:W-:Y:S01]  /*22b70*/  FMUL.FTZ R11, R11, R3.reuse ;  /* 0x000000030b0b7220 */ /* 0x080fe20000410000 */
[----:B------:R-:W-:Y:S01]  /*22b80*/  HADD2.F32 R13, -RZ, R19.H0_H0 ;  /* 0x20000013ff0d7230 */ /* 0x000fe20000004100 */
[C---:B------:R-:W-:Y:S01]  /*22b90*/  FFMA.FTZ R73, R22.reuse, R3, -R33 ;  /* 0x0000000316497223 */ /* 0x040fe20000010821 */
[--C-:B------:R-:W-:Y:S01]  /*22ba0*/  HADD2.F32 R3, -RZ, R74.reuse.H0_H0 ;  /* 0x2000004aff037230 */ /* 0x100fe20000004100 */
[----:B------:R-:W-:Y:S01]  /*22bb0*/  FFMA.FTZ R72, R22, R12, R11 ;  /* 0x0000000c16487223 */ /* 0x000fe2000001000b */
[----:B------:R-:W-:Y:S01]  /*22bc0*/  HADD2.F32 R11, -RZ, R74.H1_H1 ;  /* 0x3000004aff0b7230 */ /* 0x000fe20000004100 */
[C---:B------:R-:W-:Y:S01]  /*22bd0*/  FMUL.FTZ R31, R14.reuse, R55 ;  /* 0x000000370e1f7220 */ /* 0x040fe20000410000 */
[--C-:B------:R-:W-:Y:S01]  /*22be0*/  HADD2.F32 R20, -RZ, R15.reuse.H0_H0 ;  /* 0x2000000fff147230 */ /* 0x100fe20000004100 */
[-C--:B------:R-:W-:Y:S01]  /*22bf0*/  FMUL.FTZ R14, R14, R32.reuse ;  /* 0x000000200e0e7220 */ /* 0x080fe20000410000 */
[----:B------:R-:W-:Y:S01]  /*22c00*/  HADD2.F32 R24, -RZ, R15.H1_H1 ;  /* 0x3000000fff187230 */ /* 0x000fe20000004100 */
[C---:B------:R-:W-:Y:S01]  /*22c10*/  FMUL.FTZ R12, R13.reuse, R3 ;  /* 0x000000030d0c7220 */ /* 0x040fe20000410000 */
[----:B------:R-:W-:Y:S01]  /*22c20*/  HADD2.F32 R15, -RZ, R19.H1_H1 ;  /* 0x30000013ff0f7230 */ /* 0x000fe20000004100 */
[----:B------:R-:W-:Y:S01]  /*22c30*/  FMUL.FTZ R13, R13, R11 ;  /* 0x0000000b0d0d7220 */ /* 0x000fe20000410000 */
[----:B------:R-:W-:Y:S01]  /*22c40*/  HADD2.F32 R22, -RZ, R30.H0_H0 ;  /* 0x2000001eff167230 */ /* 0x000fe20000004100 */
[C---:B------:R-:W-:Y:S01]  /*22c50*/  FFMA.FTZ R32, R21.reuse, R32, -R31 ;  /* 0x0000002015207223 */ /* 0x040fe2000001081f */
[--C-:B------:R-:W-:Y:S01]  /*22c60*/  HADD2.F32 R19, -RZ, R16.reuse.H0_H0 ;  /* 0x20000010ff137230 */ /* 0x100fe20000004100 */
[----:B------:R-:W-:Y:S01]  /*22c70*/  FFMA.FTZ R31, R21, R55, R14 ;  /* 0x00000037151f7223 */ /* 0x000fe2000001000e */
[----:B------:R-:W-:Y:S01]  /*22c80*/  HADD2.F32 R17, -RZ, R16.H1_H1 ;  /* 0x30000010ff117230 */ /* 0x000fe20000004100 */
[C---:B------:R-:W-:Y:S01]  /*22c90*/  FFMA.FTZ R55, R20.reuse, R11, -R12 ;  /* 0x0000000b14377223 */ /* 0x040fe2000001080c */
[----:B------:R-:W-:Y:S01]  /*22ca0*/  HADD2.F32 R12, -RZ, R34.H0_H0 ;  /* 0x20000022ff0c7230 */ /* 0x000fe20000004100 */
[----:B------:R-:W-:Y:S01]  /*22cb0*/  FFMA.FTZ R33, R20, R3, R13 ;  /* 0x0000000314217223 */ /* 0x000fe2000001000d */
[----:B------:R-:W-:Y:S01]  /*22cc0*/  HADD2.F32 R11, -RZ, R102.H0_H0 ;  /* 0x20000066ff0b7230 */ /* 0x000fe20000004100 */
[C---:B------:R-:W-:Y:S01]  /*22cd0*/  FMUL.FTZ R3, R15.reuse, R22 ;  /* 0x000000160f037220 */ /* 0x040fe20000410000 */
[--C-:B------:R-:W-:Y:S01]  /*22ce0*/  HADD2.F32 R13, -RZ, R103.reuse.H0_H0 ;  /* 0x20000067ff0d7230 */ /* 0x100fe20000004100 */
[-C--:B------:R-:W-:Y:S01]  /*22cf0*/  FMUL.FTZ R15, R15, R12.reuse ;  /* 0x0000000c0f0f7220 */ /* 0x080fe20000410000 */
[----:B------:R-:W-:Y:S01]  /*22d00*/  HADD2.F32 R16, -RZ, R18.H0_H0 ;  /* 0x20000012ff107230 */ /* 0x000fe20000004100 */
[C---:B------:R-:W-:Y:S01]  /*22d10*/  FFMA.FTZ R30, R24.reuse, R12, -R3 ;  /* 0x0000000c181e7223 */ /* 0x040fe20000010803 */
[----:B------:R-:W-:Y:S01]  /*22d20*/  HADD2.F32 R3, -RZ, R102.H1_H1 ;  /* 0x30000066ff037230 */ /* 0x000fe20000004100 */
[C---:B------:R-:W-:Y:S01]  /*22d30*/  FMUL.FTZ R20, R19.reuse, R11 ;  /* 0x0000000b13147220 */ /* 0x040fe20000410000 */
[----:B------:R-:W-:Y:S01]  /*22d40*/  HADD2.F32 R12, -RZ, R103.H1_H1 ;  /* 0x30000067ff0c7230 */ /* 0x000fe20000004100 */
[----:B------:R-:W-:Y:S01]  /*22d50*/  FMUL.FTZ R19, R19, R13 ;  /* 0x0000000d13137220 */ /* 0x000fe20000410000 */
[----:B------:R-:W-:Y:S01]  /*22d60*/  HADD2.F32 R18, -RZ, R18.H1_H1 ;  /* 0x30000012ff127230 */ /* 0x000fe20000004100 */
[----:B------:R-:W-:Y:S01]  /*22d70*/  FFMA.FTZ R21, R24, R22, R15 ;  /* 0x0000001618157223 */ /* 0x000fe2000001000f */
[----:B------:R-:W-:Y:S01]  /*22d80*/  HADD2.F32 R15, -RZ, R48.H0_H0 ;  /* 0x20000030ff0f7230 */ /* 0x000fe20000004100 */
[----:B------:R-:W-:Y:S01]  /*22d90*/  FFMA.FTZ R22, R25, R11, R19 ;  /* 0x0000000b19167223 */ /* 0x000fe20000010013 */
[----:B------:R-:W-:Y:S01]  /*22da0*/  HADD2.F32 R19, -RZ, R35.H0_H0 ;  /* 0x20000023ff137230 */ /* 0x000fe20000004100 */
[----:B------:R-:W-:-:S02]  /*22db0*/  FMUL.FTZ R14, R16, R3 ;  /* 0x00000003100e7220 */ /* 0x000fc40000410000 */
[----:B------:R-:W-:Y:S01]  /*22dc0*/  FFMA.FTZ R24, R25, R13, -R20 ;  /* 0x0000000d19187223 */ /* 0x000fe20000010814 */
[----:B------:R-:W-:Y:S01]  /*22dd0*/  HADD2.F32 R13, -RZ, R53.H0_H0 ;  /* 0x20000035ff0d7230 */ /* 0x000fe20000004100 */
[-C--:B------:R-:W-:Y:S01]  /*22de0*/  FMUL.FTZ R11, R16, R12.reuse ;  /* 0x0000000c100b7220 */ /* 0x080fe20000410000 */
[----:B------:R-:W-:Y:S01]  /*22df0*/  HADD2.F32 R16, -RZ, R49.H0_H0 ;  /* 0x20000031ff107230 */ /* 0x000fe20000004100 */
[C---:B------:R-:W-:Y:S02]  /*22e00*/  FFMA.FTZ R20, R23.reuse, R12, -R14 ;  /* 0x0000000c17147223 */ /* 0x040fe4000001080e */
[----:B------:R-:W-:Y:S02]  /*22e10*/  FFMA.FTZ R23, R23, R3, R11 ;  /* 0x0000000317177223 */ /* 0x000fe4000001000b */
[----:B------:R-:W-:Y:S02]  /*22e20*/  FMUL.FTZ R12, R17, R15 ;  /* 0x0000000f110c7220 */ /* 0x000fe40000410000 */
[----:B------:R-:W-:-:S02]  /*22e30*/  FMUL.FTZ R14, R18, R19 ;  /* 0x00000013120e7220 */ /* 0x000fc40000410000 */
[----:B------:R-:W-:Y:S01]  /*22e40*/  FMUL.FTZ R11, R17, R13 ;  /* 0x0000000d110b7220 */ /* 0x000fe20000410000 */
[----:B------:R-:W-:Y:S01]  /*22e50*/  F2FP.PACK_AB R17, R32, R73 ;  /* 0x000000492011723e */ /* 0x000fe200000000ff */
[----:B------:R-:W-:Y:S02]  /*22e60*/  FMUL.FTZ R3, R18, R16 ;  /* 0x0000001012037220 */ /* 0x000fe40000410000 */
[C---:B------:R-:W-:Y:S01]  /*22e70*/  FFMA.FTZ R12, R26.reuse, R13, -R12 ;  /* 0x0000000d1a0c7223 */ /* 0x040fe2000001080c */
[----:B------:R-:W-:Y:S01]  /*22e80*/  F2FP.PACK_AB R13, R31, R72 ;  /* 0x000000481f0d723e */ /* 0x000fe200000000ff */
[C---:B------:R-:W-:Y:S02]  /*22e90*/  FFMA.FTZ R14, R27.reuse, R16, -R14 ;  /* 0x000000101b0e7223 */ /* 0x040fe4000001080e */
[----:B------:R-:W-:Y:S01]  /*22ea0*/  FFMA.FTZ R11, R26, R15, R11 ;  /* 0x0000000f1a0b7223 */ /* 0x000fe2000001000b */
[----:B------:R-:W-:Y:S01]  /*22eb0*/  F2FP.PACK_AB R16, R12, R24 ;  /* 0x000000180c10723e */ /* 0x000fe200000000ff */
[----:B------:R-:W-:Y:S01]  /*22ec0*/  FFMA.FTZ R3, R27, R19, R3 ;  /* 0x000000131b037223 */ /* 0x000fe20000010003 */
[----:B------:R-:W-:-:S02]  /*22ed0*/  F2FP.PACK_AB R19, R30, R55 ;  /* 0x000000371e13723e */ /* 0x000fc400000000ff */
[----:B------:R-:W-:Y:S02]  /*22ee0*/  F2FP.PACK_AB R18, R14, R20 ;  /* 0x000000140e12723e */ /* 0x000fe400000000ff */
[----:B------:R-:W-:Y:S02]  /*22ef0*/  F2FP.PACK_AB R15, R21, R33 ;  /* 0x00000021150f723e */ /* 0x000fe400000000ff */
[----:B------:R-:W-:Y:S01]  /*22f00*/  F2FP.PACK_AB R12, R11, R22 ;  /* 0x000000160b0c723e */ /* 0x000fe200000000ff */
[----:B------:R1:W-:Y:S01]  /*22f10*/  ST.E.128 [R38.64], R16 ;  /* 0x0000001026007985 */ /* 0x0003e2000c101d04 */
[----:B------:R-:W-:-:S05]  /*22f20*/  F2FP.PACK_AB R14, R3, R23 ;  /* 0x00000017030e723e */ /* 0x000fca00000000ff */
[----:B------:R1:W-:Y:S02]  /*22f30*/  ST.E.128 [R36.64], R12 ;  /* 0x0000000c24007985 */ /* 0x0003e4000c101d04 */
.L_x_1428:
[----:B------:R-:W-:Y:S05]  /*22f40*/  BSYNC B0 ;  /* 0x0000000000007941 */ /* 0x000fea0003800000 */
.L_x_1427:
[----:B------:R-:W-:-:S04]  /*22f50*/  IADD3 R3, R54, 0x40, RZ ;  /* 0x0000004036037810 */ /* 0x000fc80007ffe0ff */
[----:B------:R-:W-:-:S13]  /*22f60*/  ISETP.GE.AND P0, PT, R3, R29, PT ;  /* 0x0000001d0300720c */ /* 0x000fda0003f06270 */
[----:B------:R-:W-:Y:S05]  /*22f70*/  @P0 BRA `(.L_x_1426) ;  /* 0x0000069000000947 */ /* 0x000fea0003800000 */
[----:B-1----:R-:W-:Y:S02]  /*22f80*/  SHF.R.S32.HI R12, RZ, 0x1f, R3 ;  /* 0x0000001fff0c7819 */ /* 0x002fe40000011403 */
[----:B------:R-:W-:Y:S02]  /*22f90*/  SHF.R.U32.HI R15, RZ, 0x3, R2 ;  /* 0x00000003ff0f7819 */ /* 0x000fe40000011602 */
[CC--:B------:R-:W-:Y:S02]  /*22fa0*/  LEA.HI R11, R12.reuse, R3.reuse, RZ, 0x3 ;  /* 0x000000030c0b7211 */ /* 0x0c0fe400078f18ff */
[----:B------:R-:W-:Y:S02]  /*22fb0*/  LEA.HI R3, R12, R3, RZ, 0x6 ;  /* 0x000000030c037211 */ /* 0x000fe400078f30ff */
[----:B------:R-:W-:Y:S02]  /*22fc0*/  SHF.R.S32.HI R12, RZ, 0x3, R11 ;  /* 0x00000003ff0c7819 */ /* 0x000fe4000001140b */
[----:B------:R-:W-:-:S02]  /*22fd0*/  SHF.L.U32 R13, R3, 0x7, RZ ;  /* 0x00000007030d7819 */ /* 0x000fc400000006ff */
[----:B------:R-:W-:Y:S02]  /*22fe0*/  LEA.HI R3, R29, R12, RZ, 0x1d ;  /* 0x0000000c1d037211 */ /* 0x000fe400078fe8ff */
[----:B------:R-:W-:Y:S02]  /*22ff0*/  LOP3.LUT R12, R2, 0x38, R11, 0xf8, !PT ;  /* 0x00000038020c7812 */ /* 0x000fe400078ef80b */
[----:B------:R-:W-:Y:S02]  /*23000*/  SHF.R.S32.HI R11, RZ, 0x1f, R3 ;  /* 0x0000001fff0b7819 */ /* 0x000fe40000011403 */
[----:B------:R-:W-:Y:S02]  /*23010*/  LOP3.LUT R14, R13, 0xffffe000, RZ, 0xc0, !PT ;  /* 0xffffe0000d0e7812 */ /* 0x000fe400078ec0ff */
[----:B------:R-:W-:Y:S02]  /*23020*/  SHF.L.U32 R13, R3, 0x3, RZ ;  /* 0x00000003030d7819 */ /* 0x000fe400000006ff */
[----:B------:R-:W-:-:S02]  /*23030*/  LEA.HI R3, R11, R3, RZ, 0x3 ;  /* 0x000000030b037211 */ /* 0x000fc400078f18ff */
[----:B------:R-:W-:Y:S02]  /*23040*/  LOP3.LUT R11, R2, 0x38, R13, 0xf8, !PT ;  /* 0x00000038020b7812 */ /* 0x000fe400078ef80d */
[----:B------:R-:W-:Y:S02]  /*23050*/  SHF.L.U32 R2, R3, 0xa, RZ ;  /* 0x0000000a03027819 */ /* 0x000fe400000006ff */
[-C--:B------:R-:W-:Y:S02]  /*23060*/  LOP3.LUT R3, R11, R15.reuse, RZ, 0x3c, !PT ;  /* 0x0000000f0b037212 */ /* 0x080fe400078e3cff */
[----:B------:R-:W-:Y:S02]  /*23070*/  LOP3.LUT R2, R2, 0xffffe000, RZ, 0xc0, !PT ;  /* 0xffffe00002027812 */ /* 0x000fe400078ec0ff */
[----:B------:R-:W-:Y:S02]  /*23080*/  LOP3.LUT R12, R12, R15, RZ, 0x3c, !PT ;  /* 0x0000000f0c0c7212 */ /* 0x000fe400078e3cff */
[----:B------:R-:W-:-:S02]  /*23090*/  IADD3 R2, R3, R2, R28 ;  /* 0x0000000203027210 */ /* 0x000fc40007ffe01c */
[----:B------:R-:W-:-:S03]  /*230a0*/  IADD3 R12, R12, R14, R28 ;  /* 0x0000000e0c0c7210 */ /* 0x000fc60007ffe01c */
[----:B-----5:R-:W-:-:S04]  /*230b0*/  IMAD.WIDE.U32 R34, R2, 0x2, R50 ;  /* 0x0000000202227825 */ /* 0x020fc800078e0032 */
[----:B------:R-:W-:Y:S01]  /*230c0*/  IMAD.WIDE.U32 R36, R12, 0x2, R50 ;  /* 0x000000020c247825 */ /* 0x000fe200078e0032 */
[----:B------:R-:W2:Y:S04]  /*230d0*/  LD.E.128 R16, [R34.64] ;  /* 0x0000000422107980 */ /* 0x000ea8000c101d00 */
[----:B------:R-:W3:Y:S01]  /*230e0*/  LD.E.128 R12, [R36.64] ;  /* 0x00000004240c7980 */ /* 0x000ee2000c101d00 */
[--C-:B------:R-:W-:Y:S02]  /*230f0*/  HADD2.F32 R11, -RZ, R113.reuse.H0_H0 ;  /* 0x20000071ff0b7230 */ /* 0x100fe40000004100 */
[----:B------:R-:W-:Y:S01]  /*23100*/  HADD2.F32 R2, -RZ, R113.H1_H1 ;  /* 0x30000071ff027230 */ /* 0x000fe20000004100 */
[----:B------:R-:W-:Y:S02]  /*23110*/  SHF.R.U32.HI R30, RZ, 0x10, R41 ;  /* 0x00000010ff1e7819 */ /* 0x000fe40000011629 */
[----:B------:R-:W-:-:S02]  /*23120*/  SHF.R.U32.HI R28, RZ, 0x10, R45 ;  /* 0x00000010ff1c7819 */ /* 0x000fc4000001162d */
[--C-:B------:R-:W-:Y:S01]  /*23130*/  SHF.R.U64 R38, R42, 0x10, R43.reuse ;  /* 0x000000102a267819 */ /* 0x100fe2000000122b */
[----:B------:R-:W-:Y:S02]  /*23140*/  HADD2.F32 R30, -RZ, R30.H0_H0 ;  /* 0x2000001eff1e7230 */ /* 0x000fe40000004100 */
[----:B------:R-:W-:Y:S01]  /*23150*/  HADD2.F32 R28, -RZ, R28.H0_H0 ;  /* 0x2000001cff1c7230 */ /* 0x000fe20000004100 */
[----:B------:R-:W-:Y:S02]  /*23160*/  SHF.R.U32.HI R31, RZ, 0x10, R43 ;  /* 0x00000010ff1f7819 */ /* 0x000fe4000001162b */
[----:B------:R-:W-:-:S03]  /*23170*/  SHF.R.U32.HI R32, RZ, 0x10, R47 ;  /* 0x00000010ff207819 */ /* 0x000fc6000001162f */
[----:B------:R-:W-:Y:S01]  /*23180*/  HADD2.F32 R31, -RZ, R31.H0_H0 ;  /* 0x2000001fff1f7230 */ /* 0x000fe20000004100 */
[----:B------:R-:W-:Y:S02]  /*23190*/  SHF.R.U64 R39, R40, 0x10, R41 ;  /* 0x0000001028277819 */ /* 0x000fe40000001229 */
[----:B------:R-:W-:Y:S02]  /*231a0*/  SHF.R.U64 R44, R44, 0x10, R45 ;  /* 0x000000102c2c7819 */ /* 0x000fe4000000122d */
[----:B------:R-:W-:Y:S01]  /*231b0*/  SHF.R.U64 R40, R46, 0x10, R47 ;  /* 0x000000102e287819 */ /* 0x000fe2000000122f */
[----:B--2---:R-:W-:Y:S02]  /*231c0*/  HADD2.F32 R3, -RZ, R17.H0_H0 ;  /* 0x20000011ff037230 */ /* 0x004fe40000004100 */
[----:B---3--:R-:W-:-:S03]  /*231d0*/  HADD2.F32 R22, -RZ, R13.H0_H0 ;  /* 0x2000000dff167230 */ /* 0x008fc60000004100 */
[CC--:B------:R-:W-:Y:S01]  /*231e0*/  FMUL.FTZ R33, R3.reuse, R11.reuse ;  /* 0x0000000b03217220 */ /* 0x0c0fe20000410000 */
[----:B------:R-:W-:Y:S01]  /*231f0*/  HADD2.F32 R21, -RZ, R13.H1_H1 ;  /* 0x3000000dff157230 */ /* 0x000fe20000004100 */
[----:B------:R-:W-:Y:S01]  /*23200*/  FMUL.FTZ R3, R3, R2 ;  /* 0x0000000203037220 */ /* 0x000fe20000410000 */
[----:B------:R-:W-:Y:S02]  /*23210*/  HADD2.F32 R13, -RZ, R17.H1_H1 ;  /* 0x30000011ff0d7230 */ /* 0x000fe40000004100 */
[--C-:B------:R-:W-:Y:S01]  /*23220*/  HADD2.F32 R25, -RZ, R12.reuse.H0_H0 ;  /* 0x2000000cff197230 */ /* 0x100fe20000004100 */
[----:B------:R-:W-:Y:S01]  /*23230*/  FFMA.FTZ R42, R22, R11, R3 ;  /* 0x0000000b162a7223 */ /* 0x000fe20000010003 */
[----:B------:R-:W-:Y:S02]  /*23240*/  HADD2.F32 R26, -RZ, R12.H1_H1 ;  /* 0x3000000cff1a7230 */ /* 0x000fe40000004100 */
[--C-:B------:R-:W-:Y:S02]  /*23250*/  HADD2.F32 R24, -RZ, R14.reuse.H0_H0 ;  /* 0x2000000eff187230 */ /* 0x100fe40000004100 */
[----:B------:R-:W-:-:S02]  /*23260*/  HADD2.F32 R27, -RZ, R14.H1_H1 ;  /* 0x3000000eff1b7230 */ /* 0x000fc40000004100 */
[--C-:B------:R-:W-:Y:S02]  /*23270*/  HADD2.F32 R12, -RZ, R19.reuse.H0_H0 ;  /* 0x20000013ff0c7230 */ /* 0x100fe40000004100 */
[----:B------:R-:W-:Y:S02]  /*23280*/  HADD2.F32 R14, -RZ, R19.H1_H1 ;  /* 0x30000013ff0e7230 */ /* 0x000fe40000004100 */
[--C-:B------:R-:W-:Y:S02]  /*23290*/  HADD2.F32 R20, -RZ, R15.reuse.H0_H0 ;  /* 0x2000000fff147230 */ /* 0x100fe40000004100 */
[----:B------:R-:W-:Y:S02]  /*232a0*/  HADD2.F32 R23, -RZ, R15.H1_H1 ;  /* 0x3000000fff177230 */ /* 0x000fe40000004100 */
[--C-:B------:R-:W-:Y:S02]  /*232b0*/  HADD2.F32 R19, -RZ, R16.reuse.H0_H0 ;  /* 0x20000010ff137230 */ /* 0x100fe40000004100 */
[----:B------:R-:W-:-:S02]  /*232c0*/  HADD2.F32 R17, -RZ, R16.H1_H1 ;  /* 0x30000010ff117230 */ /* 0x000fc40000004100 */
[----:B------:R-:W-:Y:S01]  /*232d0*/  HADD2.F32 R3, -RZ, R114.H1_H1 ;  /* 0x30000072ff037230 */ /* 0x000fe20000004100 */
[----:B------:R-:W-:Y:S01]  /*232e0*/  FFMA.FTZ R43, R22, R2, -R33 ;  /* 0x00000002162b7223 */ /* 0x000fe20000010821 */
[--C-:B------:R-:W-:Y:S02]  /*232f0*/  HADD2.F32 R16, -RZ, R18.reuse.H0_H0 ;  /* 0x20000012ff107230 */ /* 0x100fe40000004100 */
[----:B------:R-:W-:Y:S01]  /*23300*/  HADD2.F32 R15, -RZ, R18.H1_H1 ;  /* 0x30000012ff0f7230 */ /* 0x000fe20000004100 */
[C---:B------:R-:W-:Y:S01]  /*23310*/  FMUL.FTZ R18, R13.reuse, R30 ;  /* 0x0000001e0d127220 */ /* 0x040fe20000410000 */
[----:B------:R-:W-:Y:S01]  /*23320*/  HADD2.F32 R2, -RZ, R114.H0_H0 ;  /* 0x20000072ff027230 */ /* 0x000fe20000004100 */
[-C--:B------:R-:W-:Y:S02]  /*23330*/  FMUL.FTZ R13, R13, R28.reuse ;  /* 0x0000001c0d0d7220 */ /* 0x080fe40000410000 */
[----:B------:R-:W-:Y:S02]  /*23340*/  FMUL.FTZ R11, R12, R3 ;  /* 0x000000030c0b7220 */ /* 0x000fe40000410000 */
[----:B------:R-:W-:-:S02]  /*23350*/  FFMA.FTZ R33, R21, R28, -R18 ;  /* 0x0000001c15217223 */ /* 0x000fc40000010812 */
[----:B------:R-:W-:Y:S01]  /*23360*/  FFMA.FTZ R30, R21, R30, R13 ;  /* 0x0000001e151e7223 */ /* 0x000fe2000001000d */
[----:B------:R-:W-:Y:S01]  /*23370*/  HADD2.F32 R13, -RZ, R32.H0_H0 ;  /* 0x20000020ff0d7230 */ /* 0x000fe20000004100 */
[-C--:B------:R-:W-:Y:S02]  /*23380*/  FMUL.FTZ R18, R12, R2.reuse ;  /* 0x000000020c127220 */ /* 0x080fe40000410000 */
[----:B------:R-:W-:Y:S02]  /*23390*/  FFMA.FTZ R32, R20, R2, R11 ;  /* 0x0000000214207223 */ /* 0x000fe4000001000b */
[----:B------:R-:W-:Y:S02]  /*233a0*/  FMUL.FTZ R2, R14, R31 ;  /* 0x0000001f0e027220 */ /* 0x000fe40000410000 */
[----:B------:R-:W-:Y:S01]  /*233b0*/  FFMA.FTZ R41, R20, R3, -R18 ;  /* 0x0000000314297223 */ /* 0x000fe20000010812 */
[----:B------:R-:W-:Y:S01]  /*233c0*/  HADD2.F32 R3, -RZ, R115.H0_H0 ;  /* 0x20000073ff037230 */ /* 0x000fe20000004100 */
[----:B------:R-:W-:Y:S01]  /*233d0*/  FFMA.FTZ R22, R23, R13, -R2 ;  /* 0x0000000d17167223 */ /* 0x000fe20000010802 */
[----:B------:R-:W-:-:S02]  /*233e0*/  HADD2.F32 R12, -RZ, R116.H0_H0 ;  /* 0x20000074ff0c7230 */ /* 0x000fc40000004100 */
[----:B------:R-:W-:Y:S01]  /*233f0*/  HADD2.F32 R2, -RZ, R115.H1_H1 ;  /* 0x30000073ff027230 */ /* 0x000fe20000004100 */
[C---:B------:R-:W-:Y:S01]  /*23400*/  FMUL.FTZ R18, R19.reuse, R3 ;  /* 0x0000000313127220 */ /* 0x040fe20000410000 */
[----:B------:R-:W-:Y:S01]  /*23410*/  HADD2.F32 R11, -RZ, R116.H1_H1 ;  /* 0x30000074ff0b7230 */ /* 0x000fe20000004100 */
[----:B------:R-:W-:Y:S02]  /*23420*/  FMUL.FTZ R14, R14, R13 ;  /* 0x0000000d0e0e7220 */ /* 0x000fe40000410000 */
[----:B------:R-:W-:Y:S02]  /*23430*/  FMUL.FTZ R19, R19, R12 ;  /* 0x0000000c13137220 */ /* 0x000fe40000410000 */
[----:B------:R-:W-:Y:S02]  /*23440*/  FMUL.FTZ R13, R16, R2 ;  /* 0x00000002100d7220 */ /* 0x000fe40000410000 */
[----:B------:R-:W-:Y:S01]  /*23450*/  FFMA.FTZ R23, R23, R31, R14 ;  /* 0x0000001f17177223 */ /* 0x000fe2000001000e */
[----:B------:R-:W-:Y:S01]  /*23460*/  HADD2.F32 R14, -RZ, R39.H0_H0 ;  /* 0x20000027ff0e7230 */ /* 0x000fe20000004100 */
[----:B------:R-:W-:-:S02]  /*23470*/  FFMA.FTZ R28, R25, R12, -R18 ;  /* 0x0000000c191c7223 */ /* 0x000fc40000010812 */
[----:B------:R-:W-:Y:S01]  /*23480*/  FFMA.FTZ R21, R25, R3, R19 ;  /* 0x0000000319157223 */ /* 0x000fe20000010013 */
[----:B------:R-:W-:Y:S01]  /*23490*/  HADD2.F32 R19, -RZ, R38.H0_H0 ;  /* 0x20000026ff137230 */ /* 0x000fe20000004100 */
[-C--:B------:R-:W-:Y:S01]  /*234a0*/  FMUL.FTZ R3, R16, R11.reuse ;  /* 0x0000000b10037220 */ /* 0x080fe20000410000 */
[----:B------:R-:W-:Y:S01]  /*234b0*/  HADD2.F32 R16, -RZ, R40.H0_H0 ;  /* 0x20000028ff107230 */ /* 0x000fe20000004100 */
[C---:B------:R-:W-:Y:S01]  /*234c0*/  FFMA.FTZ R18, R24.reuse, R11, -R13 ;  /* 0x0000000b18127223 */ /* 0x040fe2000001080d */
[----:B------:R-:W-:Y:S01]  /*234d0*/  HADD2.F32 R13, -RZ, R44.H0_H0 ;  /* 0x2000002cff0d7230 */ /* 0x000fe20000004100 */
[----:B------:R-:W-:Y:S02]  /*234e0*/  FFMA.FTZ R20, R24, R2, R3 ;  /* 0x0000000218147223 */ /* 0x000fe40000010003 */
[----:B------:R-:W-:Y:S02]  /*234f0*/  FMUL.FTZ R12, R17, R14 ;  /* 0x0000000e110c7220 */ /* 0x000fe40000410000 */
[----:B------:R-:W-:-:S02]  /*23500*/  FMUL.FTZ R3, R15, R19 ;  /* 0x000000130f037220 */ /* 0x000fc40000410000 */
[-C--:B------:R-:W-:Y:S02]  /*23510*/  FMUL.FTZ R11, R17, R13.reuse ;  /* 0x0000000d110b7220 */ /* 0x080fe40000410000 */
[-C--:B------:R-:W-:Y:S02]  /*23520*/  FMUL.FTZ R2, R15, R16.reuse ;  /* 0x000000100f027220 */ /* 0x080fe40000410000 */
[C---:B------:R-:W-:Y:S02]  /*23530*/  FFMA.FTZ R12, R26.reuse, R13, -R12 ;  /* 0x0000000d1a0c7223 */ /* 0x040fe4000001080c */
[C---:B------:R-:W-:Y:S02]  /*23540*/  FFMA.FTZ R3, R27.reuse, R16, -R3 ;  /* 0x000000101b037223 */ /* 0x040fe40000010803 */
[----:B------:R-:W-:Y:S02]  /*23550*/  FFMA.FTZ R11, R26, R14, R11 ;  /* 0x0000000e1a0b7223 */ /* 0x000fe4000001000b */
[----:B------:R-:W-:Y:S01]  /*23560*/  FFMA.FTZ R2, R27, R19, R2 ;  /* 0x000000131b027223 */ /* 0x000fe20000010002 */
[----:B------:R-:W-:-:S02]  /*23570*/  F2FP.PACK_AB R17, R33, R43 ;  /* 0x0000002b2111723e */ /* 0x000fc400000000ff */
[----:B------:R-:W-:Y:S02]  /*23580*/  F2FP.PACK_AB R19, R22, R41 ;  /* 0x000000291613723e */ /* 0x000fe400000000ff */
[----:B------:R-:W-:Y:S02]  /*23590*/  F2FP.PACK_AB R16, R12, R28 ;  /* 0x0000001c0c10723e */ /* 0x000fe400000000ff */
[----:B------:R-:W-:Y:S02]  /*235a0*/  F2FP.PACK_AB R18, R3, R18 ;  /* 0x000000120312723e */ /* 0x000fe400000000ff */
[----:B------:R-:W-:Y:S02]  /*235b0*/  F2FP.PACK_AB R13, R30, R42 ;  /* 0x0000002a1e0d723e */ /* 0x000fe400000000ff */
[----:B------:R-:W-:Y:S02]  /*235c0*/  F2FP.PACK_AB R15, R23, R32 ;  /* 0x00000020170f723e */ /* 0x000fe400000000ff */
[----:B------:R-:W-:-:S02]  /*235d0*/  F2FP.PACK_AB R12, R11, R21 ;  /* 0x000000150b0c723e */ /* 0x000fc400000000ff */
[----:B------:R-:W-:Y:S01]  /*235e0*/  F2FP.PACK_AB R14, R2, R20 ;  /* 0x00000014020e723e */ /* 0x000fe200000000ff */
[----:B------:R1:W-:Y:S04]  /*235f0*/  ST.E.128 [R36.64], R16 ;  /* 0x0000001024007985 */ /* 0x0003e8000c101d04 */
[----:B------:R1:W-:Y:S02]  /*23600*/  ST.E.128 [R34.64], R12 ;  /* 0x0000000c22007985 */ /* 0x0003e4000c101d04 */
.L_x_1426:
[----:B------:R-:W-:Y:S05]  /*23610*/  BSYNC B1 ;  /* 0x0000000000017941 */ /* 0x000fea0003800000 */
.L_x_1425:
[----:B------:R-:W-:Y:S01]  /*23620*/  IADD3 R2, R100, 0x20, RZ ;  /* 0x0000002064027810 */ /* 0x000fe20007ffe0ff */
[----:B------:R-:W-:Y:S03]  /*23630*/  BSSY B1, `(.L_x_1429) ;  /* 0x00000db000017945 */ /* 0x000fe60003800000 */
[----:B------:R-:W-:-:S13]  /*23640*/  ISETP.GE.AND P0, PT, R2, R75, PT ;  /* 0x0000004b0200720c */ /* 0x000fda0003f06270 */
[----:B------:R-:W-:Y:S05]  /*23650*/  @P0 BRA `(.L_x_1430) ;  /* 0x00000d8000000947 */ /* 0x000fea0003800000 */
[----:B------:R-:W-:Y:S01]  /*23660*/  ISETP.GE.AND P0, PT, R54, R29, PT ;  /* 0x0000001d3600720c */ /* 0x000fe20003f06270 */
[----:B------:R-:W-:Y:S01]  /*23670*/  IMAD.SHL.U32 R11, R2, 0x40, RZ ;  /* 0x00000040020b7824 */ /* 0x000fe200078e00ff */
[----:B------:R-:W-:Y:S01]  /*23680*/  SHF.R.S32.HI R3, RZ, 0x1f, R2 ;  /* 0x0000001fff037819 */ /* 0x000fe20000011402 */
[----:B------:R-:W-:Y:S03]  /*23690*/  BSSY B0, `(.L_x_1431) ;  /* 0x0000069000007945 */ /* 0x000fe60003800000 */
[----:B------:R-:W-:Y:S02]  /*236a0*/  LEA.HI R2, R3, R2, RZ, 0x3 ;  /* 0x0000000203027211 */ /* 0x000fe400078f18ff */
[----:B------:R-:W-:-:S03]  /*236b0*/  LOP3.LUT R22, R11, 0x1c0, RZ, 0xc0, !PT ;  /* 0x000001c00b167812 */ /* 0x000fc600078ec0ff */
[----:B------:R-:W-:Y:S01]  /*236c0*/  IMAD.SHL.U32 R2, R2, 0x40, RZ ;  /* 0x0000004002027824 */ /* 0x000fe200078e00ff */
[----:B------:R-:W-:-:S04]  /*236d0*/  SHF.R.U32.HI R48, RZ, 0x3, R22 ;  /* 0x00000003ff307819 */ /* 0x000fc80000011616 */
[----:B------:R-:W-:Y:S01]  /*236e0*/  LOP3.LUT R30, R2, 0xfffffe00, RZ, 0xc0, !PT ;  /* 0xfffffe00021e7812 */ /* 0x000fe200078ec0ff */
[----:B------:R-:W-:Y:S05]  /*236f0*/  @P0 BRA `(.L_x_1432) ;  /* 0x0000062000000947 */ /* 0x000fea0003800000 */
[----:B------:R-:W-:Y:S02]  /*23700*/  LEA.HI R11, R29, R52, RZ, 0x1d ;  /* 0x000000341d0b7211 */ /* 0x000fe400078fe8ff */
[----:B------:R-:W-:Y:S02]  /*23710*/  LOP3.LUT R2, R22, 0x38, R54, 0xf8, !PT ;  /* 0x0000003816027812 */ /* 0x000fe400078ef836 */
[----:B-1----:R-:W-:Y:S02]  /*23720*/  SHF.R.S32.HI R12, RZ, 0x1f, R11 ;  /* 0x0000001fff0c7819 */ /* 0x002fe4000001140b */
[----:B------:R-:W-:Y:S02]  /*23730*/  LOP3.LUT R3, R2, R48, RZ, 0x3c, !PT ;  /* 0x0000003002037212 */ /* 0x000fe400078e3cff */
[----:B------:R-:W-:Y:S02]  /*23740*/  SHF.L.U32 R2, R11, 0x3, RZ ;  /* 0x000000030b027819 */ /* 0x000fe400000006ff */
[----:B------:R-:W-:-:S02]  /*23750*/  LEA.HI R11, R12, R11, RZ, 0x3 ;  /* 0x0000000b0c0b7211 */ /* 0x000fc400078f18ff */
[----:B------:R-:W-:Y:S02]  /*23760*/  IADD3 R12, R30, R3, RZ ;  /* 0x000000031e0c7210 */ /* 0x000fe40007ffe0ff */
[----:B------:R-:W-:Y:S02]  /*23770*/  LOP3.LUT R3, R22, 0x38, R2, 0xf8, !PT ;  /* 0x0000003816037812 */ /* 0x000fe400078ef802 */
[----:B------:R-:W-:Y:S01]  /*23780*/  SHF.L.U32 R2, R11, 0xa, RZ ;  /* 0x0000000a0b027819 */ /* 0x000fe200000006ff */
[----:B-----5:R-:W-:Y:S01]  /*23790*/  IMAD.WIDE.U32 R38, R12, 0x2, R50 ;  /* 0x000000020c267825 */ /* 0x020fe200078e0032 */
[----:B------:R-:W-:Y:S02]  /*237a0*/  LOP3.LUT R3, R3, R48, RZ, 0x3c, !PT ;  /* 0x0000003003037212 */ /* 0x000fe400078e3cff */
[----:B------:R-:W-:Y:S02]  /*237b0*/  LOP3.LUT R2, R2, 0xffffe000, RZ, 0xc0, !PT ;  /* 0xffffe00002027812 */ /* 0x000fe400078ec0ff */
[----:B------:R-:W2:Y:S02]  /*237c0*/  LD.E.128 R12, [R38.64] ;  /* 0x00000004260c7980 */ /* 0x000ea4000c101d00 */
[----:B------:R-:W-:-:S05]  /*237d0*/  IADD3 R2, R3, R2, R30 ;  /* 0x0000000203027210 */ /* 0x000fca0007ffe01e */
[----:B------:R-:W-:-:S05]  /*237e0*/  IMAD.WIDE.U32 R34, R2, 0x2, R50 ;  /* 0x0000000202227825 */ /* 0x000fca00078e0032 */
[----:B------:R-:W3:Y:S01]  /*237f0*/  LD.E.128 R16, [R34.64] ;  /* 0x0000000422107980 */ /* 0x000ee2000c101d00 */
[----:B------:R-:W-:Y:S01]  /*23800*/  SHF.R.U32.HI R32, RZ, 0x10, R61 ;  /* 0x00000010ff207819 */ /* 0x000fe2000001163d */
[--C-:B------:R-:W-:Y:S01]  /*23810*/  HADD2.F32 R11, -RZ, R117.reuse.H0_H0 ;  /* 0x20000075ff0b7230 */ /* 0x100fe20000004100 */
[----:B------:R-:W-:Y:S01]  /*23820*/  SHF.R.U32.HI R31, RZ, 0x10, R57 ;  /* 0x00000010ff1f7819 */ /* 0x000fe20000011639 */
[----:B------:R-:W-:Y:S01]  /*23830*/  HADD2.F32 R2, -RZ, R117.H1_H1 ;  /* 0x30000075ff027230 */ /* 0x000fe20000004100 */
[----:B------:R-:W-:Y:S01]  /*23840*/  SHF.R.U32.HI R36, RZ, 0x10, R63 ;  /* 0x00000010ff247819 */ /* 0x000fe2000001163f */
[----:B------:R-:W-:Y:S01]  /*23850*/  HADD2.F32 R32, -RZ, R32.H0_H0 ;  /* 0x20000020ff207230 */ /* 0x000fe20000004100 */
[----:B------:R-:W-:Y:S01]  /*23860*/  SHF.R.U32.HI R33, RZ, 0x10, R59 ;  /* 0x00000010ff217819 */ /* 0x000fe2000001163b */
[----:B------:R-:W-:Y:S01]  /*23870*/  HADD2.F32 R31, -RZ, R31.H0_H0 ;  /* 0x2000001fff1f7230 */ /* 0x000fe20000004100 */
[----:B------:R-:W-:Y:S02]  /*23880*/  SHF.R.U64 R40, R60, 0x10, R61 ;  /* 0x000000103c287819 */ /* 0x000fe4000000123d */
[----:B------:R-:W-:-:S02]  /*23890*/  SHF.R.U64 R42, R62, 0x10, R63 ;  /* 0x000000103e2a7819 */ /* 0x000fc4000000123f */
[----:B------:R-:W-:Y:S02]  /*238a0*/  SHF.R.U64 R41, R56, 0x10, R57 ;  /* 0x0000001038297819 */ /* 0x000fe40000001239 */
[----:B------:R-:W-:Y:S01]  /*238b0*/  SHF.R.U64 R43, R58, 0x10, R59 ;  /* 0x000000103a2b7819 */ /* 0x000fe2000000123b */
[----:B--2---:R-:W-:Y:S02]  /*238c0*/  HADD2.F32 R20, -RZ, R13.H0_H0 ;  /* 0x2000000dff147230 */ /* 0x004fe40000004100 */
[--C-:B------:R-:W-:Y:S02]  /*238d0*/  HADD2.F32 R24, -RZ, R12.reuse.H0_H0 ;  /* 0x2000000cff187230 */ /* 0x100fe40000004100 */
[----:B------:R-:W-:Y:S02]  /*238e0*/  HADD2.F32 R27, -RZ, R12.H1_H1 ;  /* 0x3000000cff1b7230 */ /* 0x000fe40000004100 */
[--C-:B------:R-:W-:Y:S02]  /*238f0*/  HADD2.F32 R26, -RZ, R14.reuse.H0_H0 ;  /* 0x2000000eff1a7230 */ /* 0x100fe40000004100 */
[----:B------:R-:W-:-:S02]  /*23900*/  HADD2.F32 R28, -RZ, R14.H1_H1 ;  /* 0x3000000eff1c7230 */ /* 0x000fc40000004100 */
[----:B------:R-:W-:Y:S02]  /*23910*/  HADD2.F32 R23, -RZ, R15.H0_H0 ;  /* 0x2000000fff177230 */ /* 0x000fe40000004100 */
[--C-:B---3--:R-:W-:Y:S02]  /*23920*/  HADD2.F32 R3, -RZ, R17.reuse.H0_H0 ;  /* 0x20000011ff037230 */ /* 0x108fe40000004100 */
[----:B------:R-:W-:Y:S02]  /*23930*/  HADD2.F32 R12, -RZ, R17.H1_H1 ;  /* 0x30000011ff0c7230 */ /* 0x000fe40000004100 */
[----:B------:R-:W-:Y:S01]  /*23940*/  HADD2.F32 R25, -RZ, R15.H1_H1 ;  /* 0x3000000fff197230 */ /* 0x000fe20000004100 */
[CC--:B------:R-:W-:Y:S01]  /*23950*/  FMUL.FTZ R37, R3.reuse, R11.reuse ;  /* 0x0000000b03257220 */ /* 0x0c0fe20000410000 */
[----:B------:R-:W-:Y:S01]  /*23960*/  HADD2.F32 R21, -RZ, R13.H1_H1 ;  /* 0x3000000dff157230 */ /* 0x000fe20000004100 */
[-C--:B------:R-:W-:Y:S01]  /*23970*/  FMUL.FTZ R3, R3, R2.reuse ;  /* 0x0000000203037220 */ /* 0x080fe20000410000 */
[--C-:B------:R-:W-:Y:S01]  /*23980*/  HADD2.F32 R15, -RZ, R19.reuse.H0_H0 ;  /* 0x20000013ff0f7230 */ /* 0x100fe20000004100 */
[----:B------:R-:W-:Y:S01]  /*23990*/  FFMA.FTZ R47, R20, R2, -R37 ;  /* 0x00000002142f7223 */ /* 0x000fe20000010825 */
[----:B------:R-:W-:Y:S01]  /*239a0*/  HADD2.F32 R14, -RZ, R19.H1_H1 ;  /* 0x30000013ff0e7230 */ /* 0x000fe20000004100 */
[----:B------:R-:W-:Y:S01]  /*239b0*/  FMUL.FTZ R19, R12, R32 ;  /* 0x000000200c137220 */ /* 0x000fe20000410000 */
[----:B------:R-:W-:Y:S01]  /*239c0*/  HADD2.F32 R13, -RZ, R16.H0_H0 ;  /* 0x20000010ff0d7230 */ /* 0x000fe20000004100 */
[----:B------:R-:W-:Y:S01]  /*239d0*/  FFMA.FTZ R46, R20, R11, R3 ;  /* 0x0000000b142e7223 */ /* 0x000fe20000010003 */
[----:B------:R-:W-:Y:S01]  /*239e0*/  HADD2.F32 R2, -RZ, R118.H0_H0 ;  /* 0x20000076ff027230 */ /* 0x000fe20000004100 */
[-C--:B------:R-:W-:Y:S01]  /*239f0*/  FFMA.FTZ R37, R21, R31.reuse, -R19 ;  /* 0x0000001f15257223 */ /* 0x080fe20000010813 */
[--C-:B------:R-:W-:Y:S01]  /*23a00*/  HADD2.F32 R3, -RZ, R119.reuse.H0_H0 ;  /* 0x20000077ff037230 */ /* 0x100fe20000004100 */
[----:B------:R-:W-:Y:S01]  /*23a10*/  FMUL.FTZ R11, R12, R31 ;  /* 0x0000001f0c0b7220 */ /* 0x000fe20000410000 */
[----:B------:R-:W-:Y:S01]  /*23a20*/  HADD2.F32 R17, -RZ, R16.H1_H1 ;  /* 0x30000010ff117230 */ /* 0x000fe20000004100 */
[C---:B------:R-:W-:Y:S01]  /*23a30*/  FMUL.FTZ R19, R13.reuse, R2 ;  /* 0x000000020d137220 */ /* 0x040fe20000410000 */
[----:B------:R-:W-:Y:S01]  /*23a40*/  HADD2.F32 R16, -RZ, R18.H0_H0 ;  /* 0x20000012ff107230 */ /* 0x000fe20000004100 */
[-C--:B------:R-:W-:Y:S01]  /*23a50*/  FMUL.FTZ R13, R13, R3.reuse ;  /* 0x000000030d0d7220 */ /* 0x080fe20000410000 */
[----:B------:R-:W-:Y:S01]  /*23a60*/  HADD2.F32 R12, -RZ, R118.H1_H1 ;  /* 0x30000076ff0c7230 */ /* 0x000fe20000004100 */
[----:B------:R-:W-:Y:S01]  /*23a70*/  FFMA.FTZ R31, R21, R32, R11 ;  /* 0x00000020151f7223 */ /* 0x000fe2000001000b */
[--C-:B------:R-:W-:Y:S01]  /*23a80*/  HADD2.F32 R11, -RZ, R120.reuse.H0_H0 ;  /* 0x20000078ff0b7230 */ /* 0x100fe20000004100 */
[C---:B------:R-:W-:Y:S01]  /*23a90*/  FFMA.FTZ R44, R24.reuse, R2, R13 ;  /* 0x00000002182c7223 */ /* 0x040fe2000001000d */
[----:B------:R-:W-:Y:S01]  /*23aa0*/  HADD2.F32 R2, -RZ, R119.H1_H1 ;  /* 0x30000077ff027230 */ /* 0x000fe20000004100 */
[----:B------:R-:W-:Y:S01]  /*23ab0*/  FFMA.FTZ R45, R24, R3, -R19 ;  /* 0x00000003182d7223 */ /* 0x000fe20000010813 */
[----:B------:R-:W-:Y:S01]  /*23ac0*/  HADD2.F32 R3, -RZ, R120.H1_H1 ;  /* 0x30000078ff037230 */ /* 0x000fe20000004100 */
[C---:B------:R-:W-:Y:S01]  /*23ad0*/  FMUL.FTZ R13, R16.reuse, R12 ;  /* 0x0000000c100d7220 */ /* 0x040fe20000410000 */
[----:B------:R-:W-:Y:S01]  /*23ae0*/  HADD2.F32 R24, -RZ, R36.H0_H0 ;  /* 0x20000024ff187230 */ /* 0x000fe20000004100 */
[-C--:B------:R-:W-:Y:S01]  /*23af0*/  FMUL.FTZ R16, R16, R11.reuse ;  /* 0x0000000b10107220 */ /* 0x080fe20000410000 */
[----:B------:R-:W-:Y:S01]  /*23b00*/  HADD2.F32 R20, -RZ, R33.H0_H0 ;  /* 0x20000021ff147230 */ /* 0x000fe20000004100 */
[----:B------:R-:W-:Y:S01]  /*23b10*/  FFMA.FTZ R32, R26, R11, -R13 ;  /* 0x0000000b1a207223 */ /* 0x000fe2000001080d */
[----:B------:R-:W-:Y:S01]  /*23b20*/  HADD2.F32 R18, -RZ, R18.H1_H1 ;  /* 0x30000012ff127230 */ /* 0x000fe20000004100 */
[C---:B------:R-:W-:Y:S01]  /*23b30*/  FMUL.FTZ R13, R15.reuse, R2 ;  /* 0x000000020f0d7220 */ /* 0x040fe20000410000 */
[----:B------:R-:W-:Y:S01]  /*23b40*/  HADD2.F32 R21, -RZ, R42.H0_H0 ;  /* 0x2000002aff157230 */ /* 0x000fe20000004100 */
[----:B------:R-:W-:-:S02]  /*23b50*/  FMUL.FTZ R15, R15, R3 ;  /* 0x000000030f0f7220 */ /* 0x000fc40000410000 */
[----:B------:R-:W-:Y:S02]  /*23b60*/  FMUL.FTZ R11, R14, R24 ;  /* 0x000000180e0b7220 */ /* 0x000fe40000410000 */
[C---:B------:R-:W-:Y:S02]  /*23b70*/  FFMA.FTZ R19, R23.reuse, R3, -R13 ;  /* 0x0000000317137223 */ /* 0x040fe4000001080d */
[----:B------:R-:W-:Y:S01]  /*23b80*/  FFMA.FTZ R26, R26, R12, R16 ;  /* 0x0000000c1a1a7223 */ /* 0x000fe20000010010 */
[----:B------:R-:W-:Y:S01]  /*23b90*/  HADD2.F32 R16, -RZ, R40.H0_H0 ;  /* 0x20000028ff107230 */ /* 0x000fe20000004100 */
[----:B------:R-:W-:Y:S01]  /*23ba0*/  FFMA.FTZ R23, R23, R2, R15 ;  /* 0x0000000217177223 */ /* 0x000fe2000001000f */
[----:B------:R-:W-:Y:S01]  /*23bb0*/  HADD2.F32 R15, -RZ, R41.H0_H0 ;  /* 0x20000029ff0f7230 */ /* 0x000fe20000004100 */
[-C--:B------:R-:W-:Y:S02]  /*23bc0*/  FMUL.FTZ R3, R14, R20.reuse ;  /* 0x000000140e037220 */ /* 0x080fe40000410000 */
[----:B------:R-:W-:Y:S01]  /*23bd0*/  FFMA.FTZ R2, R25, R20, -R11 ;  /* 0x0000001419027223 */ /* 0x000fe2000001080b */
[----:B------:R-:W-:Y:S01]  /*23be0*/  HADD2.F32 R20, -RZ, R43.H0_H0 ;  /* 0x2000002bff147230 */ /* 0x000fe20000004100 */
[----:B------:R-:W-:-:S02]  /*23bf0*/  FMUL.FTZ R11, R17, R16 ;  /* 0x00000010110b7220 */ /* 0x000fc40000410000 */
[----:B------:R-:W-:Y:S01]  /*23c00*/  FMUL.FTZ R14, R18, R21 ;  /* 0x00000015120e7220 */ /* 0x000fe20000410000 */
[----:B------:R-:W-:Y:S01]  /*23c10*/  F2FP.PACK_AB R19, R2, R19 ;  /* 0x000000130213723e */ /* 0x000fe200000000ff */
[----:B------:R-:W-:Y:S01]  /*23c20*/  FMUL.FTZ R12, R17, R15 ;  /* 0x0000000f110c7220 */ /* 0x000fe20000410000 */
[----:B------:R-:W-:Y:S01]  /*23c30*/  F2FP.PACK_AB R17, R37, R47 ;  /* 0x0000002f2511723e */ /* 0x000fe200000000ff */
[-C--:B------:R-:W-:Y:S02]  /*23c40*/  FMUL.FTZ R13, R18, R20.reuse ;  /* 0x00000014120d7220 */ /* 0x080fe40000410000 */
[----:B------:R-:W-:Y:S02]  /*23c50*/  FFMA.FTZ R11, R27, R15, -R11 ;  /* 0x0000000f1b0b7223 */ /* 0x000fe4000001080b */
[----:B------:R-:W-:Y:S02]  /*23c60*/  FFMA.FTZ R14, R28, R20, -R14 ;  /* 0x000000141c0e7223 */ /* 0x000fe4000001080e */
[----:B------:R-:W-:-:S02]  /*23c70*/  FFMA.FTZ R3, R25, R24, R3 ;  /* 0x0000001819037223 */ /* 0x000fc40000010003 */
[----:B------:R-:W-:Y:S01]  /*23c80*/  FFMA.FTZ R12, R27, R16, R12 ;  /* 0x000000101b0c7223 */ /* 0x000fe2000001000c */
[----:B------:R-:W-:Y:S01]  /*23c90*/  F2FP.PACK_AB R16, R11, R45 ;  /* 0x0000002d0b10723e */ /* 0x000fe200000000ff */
[----:B------:R-:W-:Y:S01]  /*23ca0*/  FFMA.FTZ R20, R28, R21, R13 ;  /* 0x000000151c147223 */ /* 0x000fe2000001000d */
[----:B------:R-:W-:Y:S02]  /*23cb0*/  F2FP.PACK_AB R18, R14, R32 ;  /* 0x000000200e12723e */ /* 0x000fe400000000ff */
[----:B------:R-:W-:Y:S02]  /*23cc0*/  F2FP.PACK_AB R15, R3, R23 ;  /* 0x00000017030f723e */ /* 0x000fe400000000ff */
[----:B------:R-:W-:Y:S01]  /*23cd0*/  F2FP.PACK_AB R13, R31, R46 ;  /* 0x0000002e1f0d723e */ /* 0x000fe200000000ff */
[----:B------:R1:W-:Y:S01]  /*23ce0*/  ST.E.128 [R38.64], R16 ;  /* 0x0000001026007985 */ /* 0x0003e2000c101d04 */
[----:B------:R-:W-:Y:S02]  /*23cf0*/  F2FP.PACK_AB R12, R12, R44 ;  /* 0x0000002c0c0c723e */ /* 0x000fe400000000ff */
[----:B------:R-:W-:-:S05]  /*23d00*/  F2FP.PACK_AB R14, R20, R26 ;  /* 0x0000001a140e723e */ /* 0x000fca00000000ff */
[----:B------:R1:W-:Y:S02]  /*23d10*/  ST.E.128 [R34.64], R12 ;  /* 0x0000000c22007985 */ /* 0x0003e4000c101d04 */
.L_x_1432:
[----:B------:R-:W-:Y:S05]  /*23d20*/  BSYNC B0 ;  /* 0x0000000000007941 */ /* 0x000fea0003800000 */
.L_x_1431:
[----:B------:R-:W-:-:S04]  /*23d30*/  IADD3 R2, R54, 0x40, RZ ;  /* 0x0000004036027810 */ /* 0x000fc80007ffe0ff */
[----:B------:R-:W-:-:S13]  /*23d40*/  ISETP.GE.AND P0, PT, R2, R29, PT ;  /* 0x0000001d0200720c */ /* 0x000fda0003f06270 */
[----:B------:R-:W-:Y:S05]  /*23d50*/  @P0 BRA `(.L_x_1430) ;  /* 0x0000068000000947 */ /* 0x000fea0003800000 */
[----:B------:R-:W-:-:S04]  /*23d60*/  SHF.R.S32.HI R11, RZ, 0x1f, R2 ;  /* 0x0000001fff0b7819 */ /* 0x000fc80000011402 */
[CC--:B------:R-:W-:Y:S02]  /*23d70*/  LEA.HI R3, R11.reuse, R2.reuse, RZ, 0x3 ;  /* 0x000000020b037211 */ /* 0x0c0fe400078f18ff */
[----:B------:R-:W-:Y:S02]  /*23d80*/  LEA.HI R2, R11, R2, RZ, 0x6 ;  /* 0x000000020b027211 */ /* 0x000fe400078f30ff */
[--C-:B------:R-:W-:Y:S02]  /*23d90*/  SHF.R.S32.HI R11, RZ, 0x3, R3.reuse ;  /* 0x00000003ff0b7819 */ /* 0x100fe40000011403 */
[----:B-1----:R-:W-:Y:S02]  /*23da0*/  SHF.L.U32 R12, R2, 0x7, RZ ;  /* 0x00000007020c7819 */ /* 0x002fe400000006ff */
[----:B------:R-:W-:Y:S02]  /*23db0*/  LEA.HI R2, R29, R11, RZ, 0x1d ;  /* 0x0000000b1d027211 */ /* 0x000fe400078fe8ff */
[----:B------:R-:W-:-:S02]  /*23dc0*/  LOP3.LUT R11, R22, 0x38, R3, 0xf8, !PT ;  /* 0x00000038160b7812 */ /* 0x000fc400078ef803 */
[----:B------:R-:W-:Y:S02]  /*23dd0*/  SHF.R.S32.HI R3, RZ, 0x1f, R2 ;  /* 0x0000001fff037819 */ /* 0x000fe40000011402 */
[----:B------:R-:W-:Y:S02]  /*23de0*/  LOP3.LUT R13, R12, 0xffffe000, RZ, 0xc0, !PT ;  /* 0xffffe0000c0d7812 */ /* 0x000fe400078ec0ff */
[----:B------:R-:W-:Y:S02]  /*23df0*/  SHF.L.U32 R12, R2, 0x3, RZ ;  /* 0x00000003020c7819 */ /* 0x000fe400000006ff */
[----:B------:R-:W-:Y:S02]  /*23e00*/  LEA.HI R2, R3, R2, RZ, 0x3 ;  /* 0x0000000203027211 */ /* 0x000fe400078f18ff */
[----:B------:R-:W-:Y:S02]  /*23e10*/  LOP3.LUT R3, R22, 0x38, R12, 0xf8, !PT ;  /* 0x0000003816037812 */ /* 0x000fe400078ef80c */
[----:B------:R-:W-:-:S02]  /*23e20*/  SHF.L.U32 R2, R2, 0xa, RZ ;  /* 0x0000000a02027819 */ /* 0x000fc400000006ff */
[-C--:B------:R-:W-:Y:S02]  /*23e30*/  LOP3.LUT R3, R3, R48.reuse, RZ, 0x3c, !PT ;  /* 0x0000003003037212 */ /* 0x080fe400078e3cff */
[----:B------:R-:W-:Y:S02]  /*23e40*/  LOP3.LUT R2, R2, 0xffffe000, RZ, 0xc0, !PT ;  /* 0xffffe00002027812 */ /* 0x000fe400078ec0ff */
[----:B------:R-:W-:Y:S02]  /*23e50*/  LOP3.LUT R11, R11, R48, RZ, 0x3c, !PT ;  /* 0x000000300b0b7212 */ /* 0x000fe400078e3cff */
[--C-:B------:R-:W-:Y:S02]  /*23e60*/  IADD3 R2, R3, R2, R30.reuse ;  /* 0x0000000203027210 */ /* 0x100fe40007ffe01e */
        /* <DEDUP_REMOVED lines=8> */
[----:B------:R-:W-:-:S03]  /*23ef0*/  SHF.R.U32.HI R28, RZ, 0x10, R69 ;  /* 0x00000010ff1c7819 */ /* 0x000fc60000011645 */
[----:B------:R-:W-:Y:S02]  /*23f00*/  HADD2.F32 R30, -RZ, R30.H0_H0 ;  /* 0x2000001eff1e7230 */ /* 0x000fe40000004100 */
[----:B------:R-:W-:Y:S01]  /*23f10*/  HADD2.F32 R28, -RZ, R28.H0_H0 ;  /* 0x2000001cff1c7230 */ /* 0x000fe20000004100 */
[----:B------:R-:W-:Y:S02]  /*23f20*/  SHF.R.U32.HI R31, RZ, 0x10, R67 ;  /* 0x00000010ff1f7819 */ /* 0x000fe40000011643 */
[----:B------:R-:W-:-:S03]  /*23f30*/  SHF.R.U32.HI R32, RZ, 0x10, R71 ;  /* 0x00000010ff207819 */ /* 0x000fc60000011647 */
[----:B------:R-:W-:Y:S01]  /*23f40*/  HADD2.F32 R31, -RZ, R31.H0_H0 ;  /* 0x2000001fff1f7230 */ /* 0x000fe20000004100 */
[----:B------:R-:W-:Y:S02]  /*23f50*/  SHF.R.U64 R38, R64, 0x10, R65 ;  /* 0x0000001040267819 */ /* 0x000fe40000001241 */
        /* <DEDUP_REMOVED lines=72> */
.L_x_1430:
[----:B------:R-:W-:Y:S05]  /*243e0*/  BSYNC B1 ;  /* 0x0000000000017941 */ /* 0x000fea0003800000 */
.L_x_1429:
[----:B------:R-:W-:Y:S01]  /*243f0*/  IADD3 R2, R100, 0x40, RZ ;  /* 0x0000004064027810 */ /* 0x000fe20007ffe0ff */
[----:B------:R-:W-:Y:S03]  /*24400*/  BSSY B1, `(.L_x_1433) ;  /* 0x00000db000017945 */ /* 0x000fe60003800000 */
[----:B------:R-:W-:-:S13]  /*24410*/  ISETP.GE.AND P0, PT, R2, R75, PT ;  /* 0x0000004b0200720c */ /* 0x000fda0003f06270 */
[----:B------:R-:W-:Y:S05]  /*24420*/  @P0 BRA `(.L_x_1434) ;  /* 0x00000d8000000947 */ /* 0x000fea0003800000 */
[----:B------:R-:W-:Y:S01]  /*24430*/  ISETP.GE.AND P0, PT, R54, R29, PT ;  /* 0x0000001d3600720c */ /* 0x000fe20003f06270 */
[----:B------:R-:W-:Y:S01]  /*24440*/  IMAD.SHL.U32 R11, R2, 0x40, RZ ;  /* 0x00000040020b7824 */ /* 0x000fe200078e00ff */
[----:B------:R-:W-:Y:S01]  /*24450*/  SHF.R.S32.HI R3, RZ, 0x1f, R2 ;  /* 0x0000001fff037819 */ /* 0x000fe20000011402 */
[----:B------:R-:W-:Y:S01]  /*24460*/  BSSY B0, `(.L_x_1435) ;  /* 0x000006a000007945 */ /* 0x000fe20003800000 */
[----:B------:R-:W-:Y:S02]  /*24470*/  SHF.R.U32.HI R48, RZ, 0x3, R29 ;  /* 0x00000003ff307819 */ /* 0x000fe4000001161d */
[----:B------:R-:W-:Y:S02]  /*24480*/  LEA.HI R2, R3, R2, RZ, 0x3 ;  /* 0x0000000203027211 */ /* 0x000fe400078f18ff */
[----:B------:R-:W-:-:S03]  /*24490*/  LOP3.LUT R21, R11, 0x1c0, RZ, 0xc0, !PT ;  /* 0x000001c00b157812 */ /* 0x000fc600078ec0ff */
[----:B------:R-:W-:Y:S01]  /*244a0*/  IMAD.SHL.U32 R2, R2, 0x40, RZ ;  /* 0x0000004002027824 */ /* 0x000fe200078e00ff */
[----:B------:R-:W-:-:S04]  /*244b0*/  SHF.R.U32.HI R49, RZ, 0x3, R21 ;  /* 0x00000003ff317819 */ /* 0x000fc80000011615 */
[----:B------:R-:W-:Y:S01]  /*244c0*/  LOP3.LUT R30, R2, 0xfffffe00, RZ, 0xc0, !PT ;  /* 0xfffffe00021e7812 */ /* 0x000fe200078ec0ff */
[----:B------:R-:W-:Y:S05]  /*244d0*/  @P0 BRA `(.L_x_1436) ;  /* 0x0000062000000947 */ /* 0x000fea0003800000 */
[----:B------:R-:W-:Y:S02]  /*244e0*/  IADD3 R11, R52, R48, RZ ;  /* 0x00000030340b7210 */ /* 0x000fe40007ffe0ff */
        /* <DEDUP_REMOVED lines=97> */
.L_x_1436:
[----:B------:R-:W-:Y:S05]  /*24b00*/  BSYNC B0 ;  /* 0x0000000000007941 */ /* 0x000fea0003800000 */
.L_x_1435:
[----:B------:R-:W-:-:S04]  /*24b10*/  IADD3 R3, R54, 0x40, RZ ;  /* 0x0000004036037810 */ /* 0x000fc80007ffe0ff */
[----:B------:R-:W-:-:S13]  /*24b20*/  ISETP.GE.AND P0, PT, R3, R29, PT ;  /* 0x0000001d0300720c */ /* 0x000fda0003f06270 */
[----:B------:R-:W-:Y:S05]  /*24b30*/  @P0 BRA `(.L_x_1434) ;  /* 0x0000067000000947 */ /* 0x000fea0003800000 */
[----:B------:R-:W-:-:S04]  /*24b40*/  SHF.R.S32.HI R11, RZ, 0x1f, R3 ;  /* 0x0000001fff0b7819 */ /* 0x000fc80000011403 */
[CC--:B------:R-:W-:Y:S02]  /*24b50*/  LEA.HI R2, R11.reuse, R3.reuse, RZ, 0x6 ;  /* 0x000000030b027211 */ /* 0x0c0fe400078f30ff */
[----:B------:R-:W-:Y:S02]  /*24b60*/  LEA.HI R3, R11, R3, RZ, 0x3 ;  /* 0x000000030b037211 */ /* 0x000fe400078f18ff */
[----:B------:R-:W-:Y:S02]  /*24b70*/  SHF.L.U32 R11, R2, 0x7, RZ ;  /* 0x00000007020b7819 */ /* 0x000fe400000006ff */
[----:B------:R-:W-:Y:S02]  /*24b80*/  LEA.HI.SX32 R2, R3, R48, 0x1d ;  /* 0x0000003003027211 */ /* 0x000fe400078feaff */
[----:B-1----:R-:W-:Y:S02]  /*24b90*/  LOP3.LUT R12, R21, 0x38, R3, 0xf8, !PT ;  /* 0x00000038150c7812 */ /* 0x002fe400078ef803 */
[----:B------:R-:W-:-:S02]  /*24ba0*/  SHF.R.S32.HI R3, RZ, 0x1f, R2 ;  /* 0x0000001fff037819 */ /* 0x000fc40000011402 */
[----:B------:R-:W-:Y:S02]  /*24bb0*/  LOP3.LUT R13, R11, 0xffffe000, RZ, 0xc0, !PT ;  /* 0xffffe0000b0d7812 */ /* 0x000fe400078ec0ff */
[----:B------:R-:W-:Y:S02]  /*24bc0*/  LOP3.LUT R11, R12, R49, RZ, 0x3c, !PT ;  /* 0x000000310c0b7212 */ /* 0x000fe400078e3cff */
[----:B------:R-:W-:Y:S02]  /*24bd0*/  SHF.L.U32 R12, R2, 0x3, RZ ;  /* 0x00000003020c7819 */ /* 0x000fe400000006ff */
[----:B------:R-:W-:Y:S02]  /*24be0*/  LEA.HI R2, R3, R2, RZ, 0x3 ;  /* 0x0000000203027211 */ /* 0x000fe400078f18ff */
[----:B------:R-:W-:Y:S02]  /*24bf0*/  LOP3.LUT R3, R21, 0x38, R12, 0xf8, !PT ;  /* 0x0000003815037812 */ /* 0x000fe400078ef80c */
[----:B------:R-:W-:-:S02]  /*24c00*/  SHF.L.U32 R2, R2, 0xa, RZ ;  /* 0x0000000a02027819 */ /* 0x000fc400000006ff */
[----:B------:R-:W-:Y:S02]  /*24c10*/  LOP3.LUT R3, R3, R49, RZ, 0x3c, !PT ;  /* 0x0000003103037212 */ /* 0x000fe400078e3cff */
[----:B------:R-:W-:Y:S02]  /*24c20*/  LOP3.LUT R2, R2, 0xffffe000, RZ, 0xc0, !PT ;  /* 0xffffe00002027812 */ /* 0x000fe400078ec0ff */
[--C-:B------:R-:W-:Y:S02]  /*24c30*/  IADD3 R11, R11, R13, R30.reuse ;  /* 0x0000000d0b0b7210 */ /* 0x100fe40007ffe01e */
[----:B------:R-:W-:-:S03]  /*24c40*/  IADD3 R2, R3, R2, R30 ;  /* 0x0000000203027210 */ /* 0x000fc60007ffe01e */
[----:B-----5:R-:W-:-:S04]  /*24c50*/  IMAD.WIDE.U32 R36, R11, 0x2, R50 ;  /* 0x000000020b247825 */ /* 0x020fc800078e0032 */
[----:B------:R-:W-:Y:S01]  /*24c60*/  IMAD.WIDE.U32 R34, R2, 0x2, R50 ;  /* 0x0000000202227825 */ /* 0x000fe200078e0032 */
[----:B------:R-:W2:Y:S04]  /*24c70*/  LD.E.128 R12, [R36.64] ;  /* 0x00000004240c7980 */ /* 0x000ea8000c101d00 */
[----:B------:R-:W3:Y:S01]  /*24c80*/  LD.E.128 R16, [R34.64] ;  /* 0x0000000422107980 */ /* 0x000ee2000c101d00 */
[--C-:B------:R-:W-:Y:S01]  /*24c90*/  HADD2.F32 R11, -RZ, R130.reuse.H0_H0 ;  /* 0x20000082ff0b7230 */ /* 0x100fe20000004100 */
[----:B------:R-:W-:Y:S01]  /*24ca0*/  SHF.R.U32.HI R30, RZ, 0x10, R87 ;  /* 0x00000010ff1e7819 */ /* 0x000fe20000011657 */
[----:B------:R-:W-:Y:S01]  /*24cb0*/  HADD2.F32 R2, -RZ, R130.H1_H1 ;  /* 0x30000082ff027230 */ /* 0x000fe20000004100 */
[----:B------:R-:W-:Y:S02]  /*24cc0*/  SHF.R.U32.HI R28, RZ, 0x10, R91 ;  /* 0x00000010ff1c7819 */ /* 0x000fe4000001165b */
[----:B------:R-:W-:Y:S01]  /*24cd0*/  SHF.R.U32.HI R31, RZ, 0x10, R85 ;  /* 0x00000010ff1f7819 */ /* 0x000fe20000011655 */
[----:B------:R-:W-:Y:S01]  /*24ce0*/  HADD2.F32 R30, -RZ, R30.H0_H0 ;  /* 0x2000001eff1e7230 */ /* 0x000fe20000004100 */
[----:B------:R-:W-:Y:S01]  /*24cf0*/  SHF.R.U32.HI R32, RZ, 0x10, R89 ;  /* 0x00000010ff207819 */ /* 0x000fe20000011659 */
[----:B------:R-:W-:Y:S01]  /*24d00*/  HADD2.F32 R28, -RZ, R28.H0_H0 ;  /* 0x2000001cff1c7230 */ /* 0x000fe20000004100 */
[----:B------:R-:W-:-:S02]  /*24d10*/  SHF.R.U64 R40, R86, 0x10, R87 ;  /* 0x0000001056287819 */ /* 0x000fc40000001257 */
[----:B------:R-:W-:Y:S02]  /*24d20*/  SHF.R.U64 R38, R84, 0x10, R85 ;  /* 0x0000001054267819 */ /* 0x000fe40000001255 */
[----:B------:R-:W-:Y:S02]  /*24d30*/  SHF.R.U64 R41, R90, 0x10, R91 ;  /* 0x000000105a297819 */ /* 0x000fe4000000125b */
[----:B------:R-:W-:Y:S01]  /*24d40*/  SHF.R.U64 R39, R88, 0x10, R89 ;  /* 0x0000001058277819 */ /* 0x000fe20000001259 */
[----:B--2---:R-:W-:Y:S02]  /*24d50*/  HADD2.F32 R21, -RZ, R15.H0_H0 ;  /* 0x2000000fff157230 */ /* 0x004fe40000004100 */
[--C-:B------:R-:W-:Y:S02]  /*24d60*/  HADD2.F32 R25, -RZ, R12.reuse.H0_H0 ;  /* 0x2000000cff197230 */ /* 0x100fe40000004100 */
[----:B---3--:R-:W-:Y:S02]  /*24d70*/  HADD2.F32 R3, -RZ, R19.H0_H0 ;  /* 0x20000013ff037230 */ /* 0x008fe40000004100 */
[----:B------:R-:W-:-:S02]  /*24d80*/  HADD2.F32 R26, -RZ, R12.H1_H1 ;  /* 0x3000000cff1a7230 */ /* 0x000fc40000004100 */
[----:B------:R-:W-:Y:S01]  /*24d90*/  HADD2.F32 R12, -RZ, R19.H1_H1 ;  /* 0x30000013ff0c7230 */ /* 0x000fe20000004100 */
[CC--:B------:R-:W-:Y:S01]  /*24da0*/  FMUL.FTZ R33, R3.reuse, R11.reuse ;  /* 0x0000000b03217220 */ /* 0x0c0fe20000410000 */
[----:B------:R-:W-:Y:S01]  /*24db0*/  HADD2.F32 R20, -RZ, R15.H1_H1 ;  /* 0x3000000fff147230 */ /* 0x000fe20000004100 */
[-C--:B------:R-:W-:Y:S01]  /*24dc0*/  FMUL.FTZ R3, R3, R2.reuse ;  /* 0x0000000203037220 */ /* 0x080fe20000410000 */
[--C-:B------:R-:W-:Y:S01]  /*24dd0*/  HADD2.F32 R22, -RZ, R13.reuse.H0_H0 ;  /* 0x2000000dff167230 */ /* 0x100fe20000004100 */
[C---:B------:R-:W-:Y:S01]  /*24de0*/  FFMA.FTZ R43, R21.reuse, R2, -R33 ;  /* 0x00000002152b7223 */ /* 0x040fe20000010821 */
[----:B------:R-:W-:Y:S01]  /*24df0*/  HADD2.F32 R24, -RZ, R13.H1_H1 ;  /* 0x3000000dff187230 */ /* 0x000fe20000004100 */
[----:B------:R-:W-:Y:S01]  /*24e00*/  FFMA.FTZ R42, R21, R11, R3 ;  /* 0x0000000b152a7223 */ /* 0x000fe20000010003 */
[--C-:B------:R-:W-:Y:S02]  /*24e10*/  HADD2.F32 R13, -RZ, R17.reuse.H0_H0 ;  /* 0x20000011ff0d7230 */ /* 0x100fe40000004100 */
[----:B------:R-:W-:-:S02]  /*24e20*/  HADD2.F32 R15, -RZ, R17.H1_H1 ;  /* 0x30000011ff0f7230 */ /* 0x000fc40000004100 */
[----:B------:R-:W-:Y:S02]  /*24e30*/  HADD2.F32 R3, -RZ, R131.H1_H1 ;  /* 0x30000083ff037230 */ /* 0x000fe40000004100 */
[--C-:B------:R-:W-:Y:S02]  /*24e40*/  HADD2.F32 R23, -RZ, R14.reuse.H0_H0 ;  /* 0x2000000eff177230 */ /* 0x100fe40000004100 */
[----:B------:R-:W-:Y:S01]  /*24e50*/  HADD2.F32 R27, -RZ, R14.H1_H1 ;  /* 0x3000000eff1b7230 */ /* 0x000fe20000004100 */
[----:B------:R-:W-:Y:S01]  /*24e60*/  FMUL.FTZ R11, R13, R3 ;  /* 0x000000030d0b7220 */ /* 0x000fe20000410000 */
[--C-:B------:R-:W-:Y:S02]  /*24e70*/  HADD2.F32 R19, -RZ, R16.reuse.H0_H0 ;  /* 0x20000010ff137230 */ /* 0x100fe40000004100 */
[----:B------:R-:W-:Y:S02]  /*24e80*/  HADD2.F32 R17, -RZ, R16.H1_H1 ;  /* 0x30000010ff117230 */ /* 0x000fe40000004100 */
[----:B------:R-:W-:-:S02]  /*24e90*/  HADD2.F32 R16, -RZ, R18.H0_H0 ;  /* 0x20000012ff107230 */ /* 0x000fc40000004100 */
[----:B------:R-:W-:Y:S01]  /*24ea0*/  HADD2.F32 R14, -RZ, R18.H1_H1 ;  /* 0x30000012ff0e7230 */ /* 0x000fe20000004100 */
[C---:B------:R-:W-:Y:S01]  /*24eb0*/  FMUL.FTZ R18, R12.reuse, R30 ;  /* 0x0000001e0c127220 */ /* 0x040fe20000410000 */
[----:B------:R-:W-:Y:S01]  /*24ec0*/  HADD2.F32 R2, -RZ, R131.H0_H0 ;  /* 0x20000083ff027230 */ /* 0x000fe20000004100 */
[-C--:B------:R-:W-:Y:S01]  /*24ed0*/  FMUL.FTZ R12, R12, R28.reuse ;  /* 0x0000001c0c0c7220 */ /* 0x080fe20000410000 */
[----:B------:R-:W-:Y:S01]  /*24ee0*/  HADD2.F32 R21, -RZ, R31.H0_H0 ;  /* 0x2000001fff157230 */ /* 0x000fe20000004100 */
[C---:B------:R-:W-:Y:S02]  /*24ef0*/  FFMA.FTZ R33, R20.reuse, R28, -R18 ;  /* 0x0000001c14217223 */ /* 0x040fe40000010812 */
[----:B------:R-:W-:Y:S01]  /*24f00*/  FMUL.FTZ R18, R13, R2 ;  /* 0x000000020d127220 */ /* 0x000fe20000410000 */
[----:B------:R-:W-:Y:S01]  /*24f10*/  HADD2.F32 R13, -RZ, R32.H0_H0 ;  /* 0x20000020ff0d7230 */ /* 0x000fe20000004100 */
[----:B------:R-:W-:Y:S01]  /*24f20*/  FFMA.FTZ R28, R20, R30, R12 ;  /* 0x0000001e141c7223 */ /* 0x000fe2000001000c */
[--C-:B------:R-:W-:Y:S01]  /*24f30*/  HADD2.F32 R12, -RZ, R133.reuse.H0_H0 ;  /* 0x20000085ff0c7230 */ /* 0x100fe20000004100 */
[----:B------:R-:W-:Y:S01]  /*24f40*/  FFMA.FTZ R30, R22, R2, R11 ;  /* 0x00000002161e7223 */ /* 0x000fe2000001000b */
[----:B------:R-:W-:Y:S01]  /*24f50*/  HADD2.F32 R11, -RZ, R133.H1_H1 ;  /* 0x30000085ff0b7230 */ /* 0x000fe20000004100 */
[----:B------:R-:W-:-:S02]  /*24f60*/  FMUL.FTZ R2, R15, R21 ;  /* 0x000000150f027220 */ /* 0x000fc40000410000 */
[----:B------:R-:W-:Y:S01]  /*24f70*/  FFMA.FTZ R31, R22, R3, -R18 ;  /* 0x00000003161f7223 */ /* 0x000fe20000010812 */
[--C-:B------:R-:W-:Y:S01]  /*24f80*/  HADD2.F32 R3, -RZ, R132.reuse.H0_H0 ;  /* 0x20000084ff037230 */ /* 0x100fe20000004100 */
[-C--:B------:R-:W-:Y:S01]  /*24f90*/  FFMA.FTZ R22, R24, R13.reuse, -R2 ;  /* 0x0000000d18167223 */ /* 0x080fe20000010802 */
[----:B------:R-:W-:Y:S01]  /*24fa0*/  HADD2.F32 R2, -RZ, R132.H1_H1 ;  /* 0x30000084ff027230 */ /* 0x000fe20000004100 */
[----:B------:R-:W-:Y:S02]  /*24fb0*/  FMUL.FTZ R15, R15, R13 ;  /* 0x0000000d0f0f7220 */ /* 0x000fe40000410000 */
[C---:B------:R-:W-:Y:S02]  /*24fc0*/  FMUL.FTZ R18, R19.reuse, R3 ;  /* 0x0000000313127220 */ /* 0x040fe40000410000 */
[----:B------:R-:W-:Y:S02]  /*24fd0*/  FMUL.FTZ R19, R19, R12 ;  /* 0x0000000c13137220 */ /* 0x000fe40000410000 */
[----:B------:R-:W-:-:S02]  /*24fe0*/  FMUL.FTZ R13, R16, R2 ;  /* 0x00000002100d7220 */ /* 0x000fc40000410000 */
[----:B------:R-:W-:Y:S01]  /*24ff0*/  FFMA.FTZ R20, R24, R21, R15 ;  /* 0x0000001518147223 */ /* 0x000fe2000001000f */
[----:B------:R-:W-:Y:S01]  /*25000*/  HADD2.F32 R15, -RZ, R38.H0_H0 ;  /* 0x20000026ff0f7230 */ /* 0x000fe20000004100 */
[C---:B------:R-:W-:Y:S02]  /*25010*/  FFMA.FTZ R24, R25.reuse, R12, -R18 ;  /* 0x0000000c19187223 */ /* 0x040fe40000010812 */
[----:B------:R-:W-:Y:S01]  /*25020*/  FFMA.FTZ R21, R25, R3, R19 ;  /* 0x0000000319157223 */ /* 0x000fe20000010013 */
[----:B------:R-:W-:Y:S01]  /*25030*/  HADD2.F32 R19, -RZ, R40.H0_H0 ;  /* 0x20000028ff137230 */ /* 0x000fe20000004100 */
[-C--:B------:R-:W-:Y:S01]  /*25040*/  FMUL.FTZ R3, R16, R11.reuse ;  /* 0x0000000b10037220 */ /* 0x080fe20000410000 */
[----:B------:R-:W-:Y:S01]  /*25050*/  HADD2.F32 R16, -RZ, R41.H0_H0 ;  /* 0x20000029ff107230 */ /* 0x000fe20000004100 */
[C---:B------:R-:W-:Y:S01]  /*25060*/  FFMA.FTZ R18, R23.reuse, R11, -R13 ;  /* 0x0000000b17127223 */ /* 0x040fe2000001080d */
[----:B------:R-:W-:Y:S01]  /*25070*/  HADD2.F32 R13, -RZ, R39.H0_H0 ;  /* 0x20000027ff0d7230 */ /* 0x000fe20000004100 */
[----:B------:R-:W-:-:S02]  /*25080*/  FFMA.FTZ R23, R23, R2, R3 ;  /* 0x0000000217177223 */ /* 0x000fc40000010003 */
[C---:B------:R-:W-:Y:S02]  /*25090*/  FMUL.FTZ R12, R17.reuse, R15 ;  /* 0x0000000f110c7220 */ /* 0x040fe40000410000 */
[----:B------:R-:W-:Y:S02]  /*250a0*/  FMUL.FTZ R3, R14, R19 ;  /* 0x000000130e037220 */ /* 0x000fe40000410000 */
[----:B------:R-:W-:Y:S01]  /*250b0*/  FMUL.FTZ R11, R17, R13 ;  /* 0x0000000d110b7220 */ /* 0x000fe20000410000 */
[----:B------:R-:W-:Y:S01]  /*250c0*/  F2FP.PACK_AB R17, R22, R31 ;  /* 0x0000001f1611723e */ /* 0x000fe200000000ff */
[----:B------:R-:W-:Y:S02]  /*250d0*/  FMUL.FTZ R2, R14, R16 ;  /* 0x000000100e027220 */ /* 0x000fe40000410000 */
[----:B------:R-:W-:Y:S01]  /*250e0*/  FFMA.FTZ R12, R26, R13, -R12 ;  /* 0x0000000d1a0c7223 */ /* 0x000fe2000001080c */
[----:B------:R-:W-:Y:S01]  /*250f0*/  F2FP.PACK_AB R13, R20, R30 ;  /* 0x0000001e140d723e */ /* 0x000fe200000000ff */
[----:B------:R-:W-:-:S02]  /*25100*/  FFMA.FTZ R3, R27, R16, -R3 ;  /* 0x000000101b037223 */ /* 0x000fc40000010803 */
[----:B------:R-:W-:Y:S01]  /*25110*/  FFMA.FTZ R11, R26, R15, R11 ;  /* 0x0000000f1a0b7223 */ /* 0x000fe2000001000b */
[----:B------:R-:W-:Y:S01]  /*25120*/  F2FP.PACK_AB R16, R12, R24 ;  /* 0x000000180c10723e */ /* 0x000fe200000000ff */
[----:B------:R-:W-:Y:S01]  /*25130*/  FFMA.FTZ R2, R27, R19, R2 ;  /* 0x000000131b027223 */ /* 0x000fe20000010002 */
[----:B------:R-:W-:Y:S02]  /*25140*/  F2FP.PACK_AB R19, R33, R43 ;  /* 0x0000002b2113723e */ /* 0x000fe400000000ff */
[----:B------:R-:W-:Y:S02]  /*25150*/  F2FP.PACK_AB R18, R3, R18 ;  /* 0x000000120312723e */ /* 0x000fe400000000ff */
[----:B------:R-:W-:Y:S02]  /*25160*/  F2FP.PACK_AB R15, R28, R42 ;  /* 0x0000002a1c0f723e */ /* 0x000fe400000000ff */
[----:B------:R-:W-:Y:S01]  /*25170*/  F2FP.PACK_AB R12, R11, R21 ;  /* 0x000000150b0c723e */ /* 0x000fe200000000ff */
[----:B------:R1:W-:Y:S01]  /*25180*/  ST.E.128 [R36.64], R16 ;  /* 0x0000001024007985 */ /* 0x0003e2000c101d04 */
[----:B------:R-:W-:-:S05]  /*25190*/  F2FP.PACK_AB R14, R2, R23 ;  /* 0x00000017020e723e */ /* 0x000fca00000000ff */
[----:B------:R1:W-:Y:S02]  /*251a0*/  ST.E.128 [R34.64], R12 ;  /* 0x0000000c22007985 */ /* 0x0003e4000c101d04 */
.L_x_1434:
[----:B------:R-:W-:Y:S05]  /*251b0*/  BSYNC B1 ;  /* 0x0000000000017941 */ /* 0x000fea0003800000 */
.L_x_1433:
[----:B------:R-:W-:Y:S01]  /*251c0*/  IADD3 R2, R100, 0x60, RZ ;  /* 0x0000006064027810 */ /* 0x000fe20007ffe0ff */
[----:B-1----:R-:W-:Y:S02]  /*251d0*/  IMAD.MOV.U32 R12, RZ, RZ, R146 ;  /* 0x000000ffff0c7224 */ /* 0x002fe400078e0092 */
[----:B------:R-:W-:Y:S01]  /*251e0*/  IMAD.MOV.U32 R13, RZ, RZ, 0x0 ;  /* 0x00000000ff0d7424 */ /* 0x000fe200078e00ff */
[----:B------:R-:W-:-:S13]  /*251f0*/  ISETP.GE.AND P0, PT, R2, R75, PT ;  /* 0x0000004b0200720c */ /* 0x000fda0003f06270 */
[----:B------:R-:W-:Y:S05]  /*25200*/  @P0 RET.REL.NODEC R12 `(_ZN7cutlass13device_kernelIN5flash19enable_sm80_to_sm89INS1_16FlashAttnFwdSm80INS1_25CollectiveMainloopFwdSm80ILi8ELi1ELb0EN4cute5tupleIJNS5_1CILi128EEENS7_ILi48EEENS7_ILi256EEEEEELi256ENS_6half_tEfNS_4arch4Sm80ELb0ELb1ELb0ELb1ELb1ELb1ELb1ELb0EEENS1_21CollectiveEpilogueFwdINS6_IJS8_SA_S9_EEENS6_IJNS7_ILi1EEESI_SI_EEESC_SE_Li256ELb1ELb1ELb0ELb0EEENS1_19SingleTileSchedulerILb1ELb0ELb1ELi128EEEEEEEEEvNT_6ParamsE) ;  /* 0xfffdadf00c000950 */ /* 0x000fea0003c3ffff */
        /* <DEDUP_REMOVED lines=13> */
[----:B------:R-:W-:Y:S02]  /*252e0*/  SHF.R.S32.HI R12, RZ, 0x1f, R11 ;  /* 0x0000001fff0c7819 */ /* 0x000fe4000001140b */
        /* <DEDUP_REMOVED lines=79> */
[-C--:B------:R-:W-:Y:S01]  /*257e0*/  FMUL.FTZ R12, R17, R15.reuse ;  /* 0x0000000f110c7220 */ /* 0x080fe20000410000 */
        /* <DEDUP_REMOVED lines=15> */
.L_x_1438:
[----:B------:R-:W-:Y:S05]  /*258e0*/  BSYNC B0 ;  /* 0x0000000000007941 */ /* 0x000fea0003800000 */
.L_x_1437:
[----:B------:R-:W-:Y:S01]  /*258f0*/  IADD3 R2, R54, 0x40, RZ ;  /* 0x0000004036027810 */ /* 0x000fe20007ffe0ff */
[----:B-1----:R-:W-:Y:S02]  /*25900*/  IMAD.MOV.U32 R12, RZ, RZ, R146 ;  /* 0x000000ffff0c7224 */ /* 0x002fe400078e0092 */
[----:B------:R-:W-:Y:S01]  /*25910*/  IMAD.MOV.U32 R13, RZ, RZ, 0x0 ;  /* 0x00000000ff0d7424 */ /* 0x000fe200078e00ff */
[----:B------:R-:W-:-:S13]  /*25920*/  ISETP.GE.AND P0, PT, R2, R29, PT ;  /* 0x0000001d0200720c */ /* 0x000fda0003f06270 */
[----:B------:R-:W-:Y:S05]  /*25930*/  @P0 RET.REL.NODEC R12 `(_ZN7cutlass13device_kernelIN5flash19enable_sm80_to_sm89INS1_16FlashAttnFwdSm80INS1_25CollectiveMainloopFwdSm80ILi8ELi1ELb0EN4cute5tupleIJNS5_1CILi128EEENS7_ILi48EEENS7_ILi256EEEEEELi256ENS_6half_tEfNS_4arch4Sm80ELb0ELb1ELb0ELb1ELb1ELb1ELb1ELb0EEENS1_21CollectiveEpilogueFwdINS6_IJS8_SA_S9_EEENS6_IJNS7_ILi1EEESI_SI_EEESC_SE_Li256ELb1ELb1ELb0ELb0EEENS1_19SingleTileSchedulerILb1ELb0ELb1ELi128EEEEEEEEEvNT_6ParamsE) ;  /* 0xfffda6c00c000950 */ /* 0x000fea0003c3ffff */
[----:B------:R-:W-:-:S04]  /*25940*/  SHF.R.S32.HI R3, RZ, 0x1f, R2 ;  /* 0x0000001fff037819 */ /* 0x000fc80000011402 */
[CC--:B------:R-:W-:Y:S02]  /*25950*/  LEA.HI R11, R3.reuse, R2.reuse, RZ, 0x6 ;  /* 0x00000002030b7211 */ /* 0x0c0fe400078f30ff */
[----:B------:R-:W-:Y:S02]  /*25960*/  LEA.HI R3, R3, R2, RZ, 0x3 ;  /* 0x0000000203037211 */ /* 0x000fe400078f18ff */
[----:B------:R-:W-:Y:S02]  /*25970*/  SHF.L.U32 R11, R11, 0x7, RZ ;  /* 0x000000070b0b7819 */ /* 0x000fe400000006ff */
[----:B------:R-:W-:Y:S02]  /*25980*/  LEA.HI.SX32 R2, R3, R41, 0x1d ;  /* 0x0000002903027211 */ /* 0x000fe400078feaff */
[----:B------:R-:W-:Y:S02]  /*25990*/  LOP3.LUT R12, R21, 0x38, R3, 0xf8, !PT ;  /* 0x00000038150c7812 */ /* 0x000fe400078ef803 */
        /* <DEDUP_REMOVED lines=23> */
[----:B------:R-:W-:Y:S01]  /*25b10*/  SHF.R.U64 R38, R104, 0x10, R105 ;  /* 0x0000001068267819 */ /* 0x000fe20000001269 */
[----:B------:R-:W-:Y:S01]  /*25b20*/  HADD2.F32 R30, -RZ, R30.H0_H0 ;  /* 0x2000001eff1e7230 */ /* 0x000fe20000004100 */
[----:B------:R-:W-:Y:S01]  /*25b30*/  SHF.R.U64 R36, R106, 0x10, R107 ;  /* 0x000000106a247819 */ /* 0x000fe2000000126b */
[----:B------:R-:W-:Y:S01]  /*25b40*/  HADD2.F32 R31, -RZ, R31.H0_H0 ;  /* 0x2000001fff1f7230 */ /* 0x000fe20000004100 */
[----:B------:R-:W-:-:S02]  /*25b50*/  SHF.R.U64 R39, R108, 0x10, R109 ;  /* 0x000000106c277819 */ /* 0x000fc4000000126d */
[----:B------:R-:W-:Y:S01]  /*25b60*/  SHF.R.U64 R37, R110, 0x10, R111 ;  /* 0x000000106e257819 */ /* 0x000fe2000000126f */
[--C-:B--2---:R-:W-:Y:S02]  /*25b70*/  HADD2.F32 R25, -RZ, R12.reuse.H0_H0 ;  /* 0x2000000cff197230 */ /* 0x104fe40000004100 */
[----:B------:R-:W-:Y:S02]  /*25b80*/  HADD2.F32 R27, -RZ, R12.H1_H1 ;  /* 0x3000000cff1b7230 */ /* 0x000fe40000004100 */
[----:B---3--:R-:W-:Y:S02]  /*25b90*/  HADD2.F32 R3, -RZ, R17.H0_H0 ;  /* 0x20000011ff037230 */ /* 0x008fe40000004100 */
[--C-:B------:R-:W-:Y:S02]  /*25ba0*/  HADD2.F32 R24, -RZ, R14.reuse.H0_H0 ;  /* 0x2000000eff187230 */ /* 0x100fe40000004100 */
[----:B------:R-:W-:Y:S02]  /*25bb0*/  HADD2.F32 R26, -RZ, R14.H1_H1 ;  /* 0x3000000eff1a7230 */ /* 0x000fe40000004100 */
[----:B------:R-:W-:-:S02]  /*25bc0*/  HADD2.F32 R22, -RZ, R13.H0_H0 ;  /* 0x2000000dff167230 */ /* 0x000fc40000004100 */
[--C-:B------:R-:W-:Y:S02]  /*25bd0*/  HADD2.F32 R12, -RZ, R19.reuse.H0_H0 ;  /* 0x20000013ff0c7230 */ /* 0x100fe40000004100 */
[----:B------:R-:W-:Y:S01]  /*25be0*/  HADD2.F32 R14, -RZ, R19.H1_H1 ;  /* 0x30000013ff0e7230 */ /* 0x000fe20000004100 */
[CC--:B------:R-:W-:Y:S01]  /*25bf0*/  FMUL.FTZ R19, R3.reuse, R11.reuse ;  /* 0x0000000b03137220 */ /* 0x0c0fe20000410000 */
[----:B------:R-:W-:Y:S01]  /*25c00*/  HADD2.F32 R21, -RZ, R13.H1_H1 ;  /* 0x3000000dff157230 */ /* 0x000fe20000004100 */
[-C--:B------:R-:W-:Y:S01]  /*25c10*/  FMUL.FTZ R3, R3, R2.reuse ;  /* 0x0000000203037220 */ /* 0x080fe20000410000 */
[----:B------:R-:W-:Y:S01]  /*25c20*/  HADD2.F32 R13, -RZ, R17.H1_H1 ;  /* 0x30000011ff0d7230 */ /* 0x000fe20000004100 */
[C---:B------:R-:W-:Y:S01]  /*25c30*/  FFMA.FTZ R42, R22.reuse, R2, -R19 ;  /* 0x00000002162a7223 */ /* 0x040fe20000010813 */
[--C-:B------:R-:W-:Y:S01]  /*25c40*/  HADD2.F32 R2, -RZ, R138.reuse.H0_H0 ;  /* 0x2000008aff027230 */ /* 0x100fe20000004100 */
[----:B------:R-:W-:Y:S01]  /*25c50*/  FFMA.FTZ R41, R22, R11, R3 ;  /* 0x0000000b16297223 */ /* 0x000fe20000010003 */
[----:B------:R-:W-:Y:S01]  /*25c60*/  HADD2.F32 R3, -RZ, R138.H1_H1 ;  /* 0x3000008aff037230 */ /* 0x000fe20000004100 */
[C---:B------:R-:W-:Y:S01]  /*25c70*/  FMUL.FTZ R19, R13.reuse, R29 ;  /* 0x0000001d0d137220 */ /* 0x040fe20000410000 */
[--C-:B------:R-:W-:Y:S01]  /*25c80*/  HADD2.F32 R20, -RZ, R15.reuse.H0_H0 ;  /* 0x2000000fff147230 */ /* 0x100fe20000004100 */
[C---:B------:R-:W-:Y:S01]  /*25c90*/  FMUL.FTZ R11, R12.reuse, R2 ;  /* 0x000000020c0b7220 */ /* 0x040fe20000410000 */
[----:B------:R-:W-:Y:S01]  /*25ca0*/  HADD2.F32 R23, -RZ, R15.H1_H1 ;  /* 0x3000000fff177230 */ /* 0x000fe20000004100 */
[----:B------:R-:W-:Y:S01]  /*25cb0*/  FMUL.FTZ R12, R12, R3 ;  /* 0x000000030c0c7220 */ /* 0x000fe20000410000 */
[----:B------:R-:W-:Y:S01]  /*25cc0*/  HADD2.F32 R15, -RZ, R18.H0_H0 ;  /* 0x20000012ff0f7230 */ /* 0x000fe20000004100 */
[-C--:B------:R-:W-:Y:S01]  /*25cd0*/  FMUL.FTZ R13, R13, R28.reuse ;  /* 0x0000001c0d0d7220 */ /* 0x080fe20000410000 */
[--C-:B------:R-:W-:Y:S01]  /*25ce0*/  HADD2.F32 R17, -RZ, R16.reuse.H0_H0 ;  /* 0x20000010ff117230 */ /* 0x100fe20000004100 */
[----:B------:R-:W-:Y:S01]  /*25cf0*/  FFMA.FTZ R40, R21, R28, -R19 ;  /* 0x0000001c15287223 */ /* 0x000fe20000010813 */
[----:B------:R-:W-:Y:S01]  /*25d00*/  HADD2.F32 R16, -RZ, R16.H1_H1 ;  /* 0x30000010ff107230 */ /* 0x000fe20000004100 */
[----:B------:R-:W-:Y:S01]  /*25d10*/  FFMA.FTZ R28, R20, R2, R12 ;  /* 0x00000002141c7223 */ /* 0x000fe2000001000c */
[----:B------:R-:W-:Y:S01]  /*25d20*/  HADD2.F32 R12, -RZ, R140.H0_H0 ;  /* 0x2000008cff0c7230 */ /* 0x000fe20000004100 */
[C---:B------:R-:W-:Y:S01]  /*25d30*/  FMUL.FTZ R2, R14.reuse, R30 ;  /* 0x0000001e0e027220 */ /* 0x040fe20000410000 */
[----:B------:R-:W-:Y:S01]  /*25d40*/  HADD2.F32 R18, -RZ, R18.H1_H1 ;  /* 0x30000012ff127230 */ /* 0x000fe20000004100 */
[----:B------:R-:W-:-:S02]  /*25d50*/  FMUL.FTZ R14, R14, R31 ;  /* 0x0000001f0e0e7220 */ /* 0x000fc40000410000 */
[----:B------:R-:W-:Y:S02]  /*25d60*/  FFMA.FTZ R22, R21, R29, R13 ;  /* 0x0000001d15167223 */ /* 0x000fe4000001000d */
[C---:B------:R-:W-:Y:S01]  /*25d70*/  FFMA.FTZ R31, R23.reuse, R31, -R2 ;  /* 0x0000001f171f7223 */ /* 0x040fe20000010802 */
[--C-:B------:R-:W-:Y:S01]  /*25d80*/  HADD2.F32 R2, -RZ, R139.reuse.H1_H1 ;  /* 0x3000008bff027230 */ /* 0x100fe20000004100 */
[----:B------:R-:W-:Y:S01]  /*25d90*/  FFMA.FTZ R29, R20, R3, -R11 ;  /* 0x00000003141d7223 */ /* 0x000fe2000001080b */
[----:B------:R-:W-:Y:S01]  /*25da0*/  HADD2.F32 R3, -RZ, R139.H0_H0 ;  /* 0x2000008bff037230 */ /* 0x000fe20000004100 */
[----:B------:R-:W-:Y:S01]  /*25db0*/  FFMA.FTZ R23, R23, R30, R14 ;  /* 0x0000001e17177223 */ /* 0x000fe2000001000e */
[----:B------:R-:W-:Y:S01]  /*25dc0*/  HADD2.F32 R11, -RZ, R140.H1_H1 ;  /* 0x3000008cff0b7230 */ /* 0x000fe20000004100 */
[----:B------:R-:W-:Y:S01]  /*25dd0*/  FMUL.FTZ R13, R15, R2 ;  /* 0x000000020f0d7220 */ /* 0x000fe20000410000 */
[----:B------:R-:W-:Y:S01]  /*25de0*/  HADD2.F32 R14, -RZ, R36.H0_H0 ;  /* 0x20000024ff0e7230 */ /* 0x000fe20000004100 */
[----:B------:R-:W-:-:S02]  /*25df0*/  FMUL.FTZ R19, R17, R3 ;  /* 0x0000000311137220 */ /* 0x000fc40000410000 */
[-C--:B------:R-:W-:Y:S01]  /*25e00*/  FFMA.FTZ R20, R24, R11.reuse, -R13 ;  /* 0x0000000b18147223 */ /* 0x080fe2000001080d */
[----:B------:R-:W-:Y:S01]  /*25e10*/  HADD2.F32 R13, -RZ, R38.H0_H0 ;  /* 0x20000026ff0d7230 */ /* 0x000fe20000004100 */
[-C--:B------:R-:W-:Y:S02]  /*25e20*/  FMUL.FTZ R17, R17, R12.reuse ;  /* 0x0000000c11117220 */ /* 0x080fe40000410000 */
[----:B------:R-:W-:Y:S01]  /*25e30*/  FFMA.FTZ R21, R25, R12, -R19 ;  /* 0x0000000c19157223 */ /* 0x000fe20000010813 */
[----:B------:R-:W-:Y:S01]  /*25e40*/  HADD2.F32 R12, -RZ, R39.H0_H0 ;  /* 0x20000027ff0c7230 */ /* 0x000fe20000004100 */
[----:B------:R-:W-:Y:S01]  /*25e50*/  FMUL.FTZ R15, R15, R11 ;  /* 0x0000000b0f0f7220 */ /* 0x000fe20000410000 */
[----:B------:R-:W-:Y:S01]  /*25e60*/  HADD2.F32 R11, -RZ, R37.H0_H0 ;  /* 0x20000025ff0b7230 */ /* 0x000fe20000004100 */
[----:B------:R-:W-:Y:S01]  /*25e70*/  FFMA.FTZ R25, R25, R3, R17 ;  /* 0x0000000319197223 */ /* 0x000fe20000010011 */
[----:B------:R-:W-:Y:S01]  /*25e80*/  F2FP.PACK_AB R17, R40, R42 ;  /* 0x0000002a2811723e */ /* 0x000fe200000000ff */
[----:B------:R-:W-:Y:S01]  /*25e90*/  FFMA.FTZ R24, R24, R2, R15 ;  /* 0x0000000218187223 */ /* 0x000fe2000001000f */
[----:B------:R-:W-:Y:S01]  /*25ea0*/  F2FP.PACK_AB R19, R31, R29 ;  /* 0x0000001d1f13723e */ /* 0x000fe200000000ff */
[----:B------:R-:W-:Y:S01]  /*25eb0*/  FMUL.FTZ R2, R18, R14 ;  /* 0x0000000e12027220 */ /* 0x000fe20000410000 */
[----:B------:R-:W-:Y:S01]  /*25ec0*/  F2FP.PACK_AB R15, R23, R28 ;  /* 0x0000001c170f723e */ /* 0x000fe200000000ff */
[----:B------:R-:W-:-:S02]  /*25ed0*/  FMUL.FTZ R3, R16, R13 ;  /* 0x0000000d10037220 */ /* 0x000fc40000410000 */
[-C--:B------:R-:W-:Y:S02]  /*25ee0*/  FMUL.FTZ R18, R18, R11.reuse ;  /* 0x0000000b12127220 */ /* 0x080fe40000410000 */
[-C--:B------:R-:W-:Y:S02]  /*25ef0*/  FMUL.FTZ R16, R16, R12.reuse ;  /* 0x0000000c10107220 */ /* 0x080fe40000410000 */
[C---:B------:R-:W-:Y:S02]  /*25f00*/  FFMA.FTZ R2, R26.reuse, R11, -R2 ;  /* 0x0000000b1a027223 */ /* 0x040fe40000010802 */
[C---:B------:R-:W-:Y:S02]  /*25f10*/  FFMA.FTZ R3, R27.reuse, R12, -R3 ;  /* 0x0000000c1b037223 */ /* 0x040fe40000010803 */
[----:B------:R-:W-:Y:S01]  /*25f20*/  FFMA.FTZ R14, R26, R14, R18 ;  /* 0x0000000e1a0e7223 */ /* 0x000fe20000010012 */
[----:B------:R-:W-:Y:S01]  /*25f30*/  F2FP.PACK_AB R18, R2, R20 ;  /* 0x000000140212723e */ /* 0x000fe200000000ff */
[----:B------:R-:W-:Y:S01]  /*25f40*/  FFMA.FTZ R12, R27, R13, R16 ;  /* 0x0000000d1b0c7223 */ /* 0x000fe20000010010 */
[----:B------:R-:W-:-:S02]  /*25f50*/  F2FP.PACK_AB R16, R3, R21 ;  /* 0x000000150310723e */ /* 0x000fc400000000ff */
[----:B------:R-:W-:Y:S02]  /*25f60*/  F2FP.PACK_AB R13, R22, R41 ;  /* 0x00000029160d723e */ /* 0x000fe400000000ff */
[----:B------:R-:W-:Y:S01]  /*25f70*/  F2FP.PACK_AB R14, R14, R24 ;  /* 0x000000180e0e723e */ /* 0x000fe200000000ff */
[----:B------:R1:W-:Y:S01]  /*25f80*/  ST.E.128 [R34.64], R16 ;  /* 0x0000001022007985 */ /* 0x0003e2000c101d04 */
[----:B------:R-:W-:Y:S02]  /*25f90*/  F2FP.PACK_AB R12, R12, R25 ;  /* 0x000000190c0c723e */ /* 0x000fe400000000ff */
[----:B------:R-:W-:Y:S02]  /*25fa0*/  MOV R2, R146 ;  /* 0x0000009200027202 */ /* 0x000fe40000000f00 */
[----:B------:R-:W-:Y:S01]  /*25fb0*/  MOV R3, 0x0 ;  /* 0x0000000000037802 */ /* 0x000fe20000000f00 */
[----:B------:R1:W-:Y:S03]  /*25fc0*/  ST.E.128 [R32.64], R12 ;  /* 0x0000000c20007985 */ /* 0x0003e6000c101d04 */
[----:B------:R-:W-:Y:S05]  /*25fd0*/  RET.REL.NODEC R2 `(_ZN7cutlass13device_kernelIN5flash19enable_sm80_to_sm89INS1_16FlashAttnFwdSm80INS1_25CollectiveMainloopFwdSm80ILi8ELi1ELb0EN4cute5tupleIJNS5_1CILi128EEENS7_ILi48EEENS7_ILi256EEEEEELi256ENS_6half_tEfNS_4arch4Sm80ELb0ELb1ELb0ELb1ELb1ELb1ELb1ELb0EEENS1_21CollectiveEpilogueFwdINS6_IJS8_SA_S9_EEENS6_IJNS7_ILi1EEESI_SI_EEESC_SE_Li256ELb1ELb1ELb0ELb0EEENS1_19SingleTileSchedulerILb1ELb0ELb1ELi128EEEEEEEEEvNT_6ParamsE) ;  /* 0xfffda02002007950 */ /* 0x000fea0003c3ffff */
.L_x_1365:
        /* <DEDUP_REMOVED lines=8> */
.L_x_1366:
[----:B------:R-:W-:Y:S01]  /*26060*/  IMAD.MOV.U32 R184, RZ, RZ, R28 ;  /* 0x000000ffffb87224 */ /* 0x000fe200078e001c */
[----:B------:R-:W-:Y:S01]  /*26070*/  MOV R3, 0x181f ;  /* 0x0000181f00037802 */ /* 0x000fe20000000f00 */
[----:B------:R-:W-:Y:S01]  /*26080*/  IMAD.MOV.U32 R187, RZ, RZ, RZ ;  /* 0x000000ffffbb7224 */ /* 0x000fe200078e00ff */
[----:B------:R-:W-:Y:S02]  /*26090*/  MOV R189, 0xffffffff ;  /* 0xffffffff00bd7802 */ /* 0x000fe40000000f00 */
[----:B------:R-:W-:Y:S02]  /*260a0*/  MOV R2, 0x260c0 ;  /* 0x000260c000027802 */ /* 0x000fe40000000f00 */
[----:B-12---:R-:W-:Y:S05]  /*260b0*/  CALL.REL.NOINC `($__internal_6_$__cuda_sm70_shflsync_idx_p) ;  /* 0x00000ea000007944 */ /* 0x006fea0003c00000 */
[----:B------:R-:W-:Y:S01]  /*260c0*/  IMAD.MOV.U32 R184, RZ, RZ, R23 ;  /* 0x000000ffffb87224 */ /* 0x000fe200078e0017 */
[----:B------:R-:W-:Y:S01]  /*260d0*/  MOV R3, 0x181f ;  /* 0x0000181f00037802 */ /* 0x000fe20000000f00 */
[----:B------:R-:W-:Y:S01]  /*260e0*/  IMAD.MOV.U32 R187, RZ, RZ, RZ ;  /* 0x000000ffffbb7224 */ /* 0x000fe200078e00ff */
[----:B------:R-:W-:Y:S01]  /*260f0*/  MOV R12, R188 ;  /* 0x000000bc000c7202 */ /* 0x000fe20000000f00 */
[----:B------:R-:W-:Y:S01]  /*26100*/  IMAD.MOV.U32 R189, RZ, RZ, -0x1 ;  /* 0xffffffffffbd7424 */ /* 0x000fe200078e00ff */
[----:B------:R-:W-:-:S02]  /*26110*/  MOV R13, R11 ;  /* 0x0000000b000d7202 */ /* 0x000fc40000000f00 */
[----:B------:R-:W-:Y:S02]  /*26120*/  MOV R2, 0x26140 ;  /* 0x0002614000027802 */ /* 0x000fe40000000f00 */
[----:B------:R-:W-:Y:S05]  /*26130*/  CALL.REL.NOINC `($__internal_6_$__cuda_sm70_shflsync_idx_p) ;  /* 0x00000e2000007944 */ /* 0x000fea0003c00000 */
[----:B------:R-:W-:Y:S01]  /*26140*/  IMAD.MOV.U32 R14, RZ, RZ, R188 ;  /* 0x000000ffff0e7224 */ /* 0x000fe200078e00bc */
[----:B------:R-:W-:Y:S01]  /*26150*/  MOV R184, R38 ;  /* 0x0000002600b87202 */ /* 0x000fe20000000f00 */
[----:B------:R-:W-:Y:S01]  /*26160*/  IMAD.MOV.U32 R187, RZ, RZ, RZ ;  /* 0x000000ffffbb7224 */ /* 0x000fe200078e00ff */
[----:B------:R-:W-:Y:S01]  /*26170*/  MOV R3, 0x181f ;  /* 0x0000181f00037802 */ /* 0x000fe20000000f00 */
[----:B------:R-:W-:Y:S01]  /*26180*/  IMAD.MOV.U32 R189, RZ, RZ, -0x1 ;  /* 0xffffffffffbd7424 */ /* 0x000fe200078e00ff */
[----:B------:R-:W-:Y:S02]  /*26190*/  MOV R2, 0x261b0 ;  /* 0x000261b000027802 */ /* 0x000fe40000000f00 */
[----:B------:R-:W-:Y:S05]  /*261a0*/  CALL.REL.NOINC `($__internal_6_$__cuda_sm70_shflsync_idx_p) ;  /* 0x00000db000007944 */ /* 0x000fea0003c00000 */
[----:B------:R-:W-:Y:S01]  /*261b0*/  MOV R2, R188 ;  /* 0x000000bc00027202 */ /* 0x000fe20000000f00 */
[----:B------:R-:W-:Y:S05]  /*261c0*/  BRA `(.L_x_1440) ;  /* 0xffff69d000007947 */ /* 0x000fea000383ffff */
.L_x_1369:
[----:B------:R-:W-:Y:S01]  /*261d0*/  IMAD.MOV.U32 R184, RZ, RZ, R22 ;  /* 0x000000ffffb87224 */ /* 0x000fe200078e0016 */
[----:B------:R-:W-:Y:S01]  /*261e0*/  MOV R3, 0x181f ;  /* 0x0000181f00037802 */ /* 0x000fe20000000f00 */
[----:B------:R-:W-:Y:S01]  /*261f0*/  IMAD.MOV.U32 R187, RZ, RZ, 0x1 ;  /* 0x00000001ffbb7424 */ /* 0x000fe200078e00ff */
[----:B------:R-:W-:Y:S02]  /*26200*/  MOV R189, 0xffffffff ;  /* 0xffffffff00bd7802 */ /* 0x000fe40000000f00 */
[----:B------:R-:W-:-:S02]  /*26210*/  MOV R2, 0x26230 ;  /* 0x0002623000027802 */ /* 0x000fc40000000f00 */
[----:B---3--:R-:W-:Y:S05]  /*26220*/  CALL.REL.NOINC `($__internal_6_$__cuda_sm70_shflsync_idx_p) ;  /* 0x00000d3000007944 */ /* 0x008fea0003c00000 */
        /* <DEDUP_REMOVED lines=8> */
[----:B------:R-:W-:Y:S01]  /*262b0*/  IMAD.MOV.U32 R184, RZ, RZ, R23 ;  /* 0x000000ffffb87224 */ /* 0x000fe200078e0017 */
[----:B------:R-:W-:Y:S01]  /*262c0*/  MOV R3, 0x181f ;  /* 0x0000181f00037802 */ /* 0x000fe20000000f00 */
[----:B------:R-:W-:Y:S01]  /*262d0*/  IMAD.MOV.U32 R187, RZ, RZ, 0x1 ;  /* 0x00000001ffbb7424 */ /* 0x000fe200078e00ff */
[----:B------:R-:W-:Y:S01]  /*262e0*/  MOV R12, R188 ;  /* 0x000000bc000c7202 */ /* 0x000fe20000000f00 */
[----:B------:R-:W-:Y:S01]  /*262f0*/  IMAD.MOV.U32 R189, RZ, RZ, -0x1 ;  /* 0xffffffffffbd7424 */ /* 0x000fe200078e00ff */
[----:B------:R-:W-:-:S02]  /*26300*/  MOV R2, 0x26320 ;  /* 0x0002632000027802 */ /* 0x000fc40000000f00 */
[----:B------:R-:W-:Y:S05]  /*26310*/  CALL.REL.NOINC `($__internal_6_$__cuda_sm70_shflsync_idx_p) ;  /* 0x00000c4000007944 */ /* 0x000fea0003c00000 */
        /* <DEDUP_REMOVED lines=9> */
.L_x_1372:
[----:B------:R-:W-:Y:S01]  /*263b0*/  IMAD.MOV.U32 R184, RZ, RZ, R22 ;  /* 0x000000ffffb87224 */ /* 0x000fe200078e0016 */
[----:B------:R-:W-:Y:S01]  /*263c0*/  MOV R3, 0x181f ;  /* 0x0000181f00037802 */ /* 0x000fe20000000f00 */
[----:B------:R-:W-:Y:S01]  /*263d0*/  IMAD.MOV.U32 R187, RZ, RZ, 0x2 ;  /* 0x00000002ffbb7424 */ /* 0x000fe200078e00ff */
[----:B------:R-:W-:-:S02]  /*263e0*/  MOV R189, 0xffffffff ;  /* 0xffffffff00bd7802 */ /* 0x000fc40000000f00 */
[----:B------:R-:W-:Y:S02]  /*263f0*/  MOV R2, 0x26410 ;  /* 0x0002641000027802 */ /* 0x000fe40000000f00 */
[----:B------:R-:W-:Y:S05]  /*26400*/  CALL.REL.NOINC `($__internal_6_$__cuda_sm70_shflsync_idx_p) ;  /* 0x00000b5000007944 */ /* 0x000fea0003c00000 */
[----:B------:R-:W-:Y:S01]  /*26410*/  MOV R13, R188 ;  /* 0x000000bc000d7202 */ /* 0x000fe20000000f00 */
[----:B------:R-:W-:Y:S05]  /*26420*/  BRA `(.L_x_1442) ;  /* 0xffff72f000007947 */ /* 0x000fea000383ffff */
.L_x_1373:
[----:B------:R-:W-:Y:S01]  /*26430*/  IMAD.MOV.U32 R184, RZ, RZ, R28 ;  /* 0x000000ffffb87224 */ /* 0x000fe200078e001c */
[----:B------:R-:W-:Y:S01]  /*26440*/  MOV R3, 0x181f ;  /* 0x0000181f00037802 */ /* 0x000fe20000000f00 */
[----:B------:R-:W-:Y:S01]  /*26450*/  IMAD.MOV.U32 R187, RZ, RZ, 0x2 ;  /* 0x00000002ffbb7424 */ /* 0x000fe200078e00ff */
[----:B------:R-:W-:Y:S02]  /*26460*/  MOV R189, 0xffffffff ;  /* 0xffffffff00bd7802 */ /* 0x000fe40000000f00 */
[----:B------:R-:W-:Y:S02]  /*26470*/  MOV R2, 0x26490 ;  /* 0x0002649000027802 */ /* 0x000fe40000000f00 */
[----:B-12---:R-:W-:Y:S05]  /*26480*/  CALL.REL.NOINC `($__internal_6_$__cuda_sm70_shflsync_idx_p) ;  /* 0x00000ad000007944 */ /* 0x006fea0003c00000 */
[----:B------:R-:W-:Y:S01]  /*26490*/  IMAD.MOV.U32 R184, RZ, RZ, R23 ;  /* 0x000000ffffb87224 */ /* 0x000fe200078e0017 */
[----:B------:R-:W-:Y:S01]  /*264a0*/  MOV R187, 0x2 ;  /* 0x0000000200bb7802 */ /* 0x000fe20000000f00 */
[----:B------:R-:W-:Y:S01]  /*264b0*/  IMAD.MOV.U32 R3, RZ, RZ, 0x181f ;  /* 0x0000181fff037424 */ /* 0x000fe200078e00ff */
[----:B------:R-:W-:Y:S01]  /*264c0*/  MOV R189, 0xffffffff ;  /* 0xffffffff00bd7802 */ /* 0x000fe20000000f00 */
[----:B------:R-:W-:Y:S01]  /*264d0*/  IMAD.MOV.U32 R12, RZ, RZ, R188 ;  /* 0x000000ffff0c7224 */ /* 0x000fe200078e00bc */
        /* <DEDUP_REMOVED lines=11> */
.L_x_1376:
[----:B------:R-:W-:Y:S01]  /*26590*/  IMAD.MOV.U32 R184, RZ, RZ, R22 ;  /* 0x000000ffffb87224 */ /* 0x000fe200078e0016 */
[----:B------:R-:W-:Y:S01]  /*265a0*/  MOV R3, 0x181f ;  /* 0x0000181f00037802 */ /* 0x000fe20000000f00 */
[----:B------:R-:W-:Y:S01]  /*265b0*/  IMAD.MOV.U32 R187, RZ, RZ, 0x3 ;  /* 0x00000003ffbb7424 */ /* 0x000fe200078e00ff */
[----:B------:R-:W-:-:S02]  /*265c0*/  MOV R189, 0xffffffff ;  /* 0xffffffff00bd7802 */ /* 0x000fc40000000f00 */
[----:B------:R-:W-:Y:S02]  /*265d0*/  MOV R2, 0x265f0 ;  /* 0x000265f000027802 */ /* 0x000fe40000000f00 */
[----:B---3--:R-:W-:Y:S05]  /*265e0*/  CALL.REL.NOINC `($__internal_6_$__cuda_sm70_shflsync_idx_p) ;  /* 0x0000097000007944 */ /* 0x008fea0003c00000 */
[----:B------:R-:W-:Y:S01]  /*265f0*/  MOV R13, R188 ;  /* 0x000000bc000d7202 */ /* 0x000fe20000000f00 */
[----:B------:R-:W-:Y:S05]  /*26600*/  BRA `(.L_x_1444) ;  /* 0xffff76e000007947 */ /* 0x000fea000383ffff */
.L_x_1377:
[----:B------:R-:W-:Y:S01]  /*26610*/  IMAD.MOV.U32 R184, RZ, RZ, R28 ;  /* 0x000000ffffb87224 */ /* 0x000fe200078e001c */
[----:B------:R-:W-:Y:S01]  /*26620*/  MOV R3, 0x181f ;  /* 0x0000181f00037802 */ /* 0x000fe20000000f00 */
[----:B------:R-:W-:Y:S01]  /*26630*/  IMAD.MOV.U32 R187, RZ, RZ, 0x3 ;  /* 0x00000003ffbb7424 */ /* 0x000fe200078e00ff */
[----:B------:R-:W-:Y:S02]  /*26640*/  MOV R189, 0xffffffff ;  /* 0xffffffff00bd7802 */ /* 0x000fe40000000f00 */
[----:B------:R-:W-:Y:S02]  /*26650*/  MOV R2, 0x26670 ;  /* 0x0002667000027802 */ /* 0x000fe40000000f00 */
[----:B-123--:R-:W-:Y:S05]  /*26660*/  CALL.REL.NOINC `($__internal_6_$__cuda_sm70_shflsync_idx_p) ;  /* 0x000008f000007944 */ /* 0x00efea0003c00000 */
        /* <DEDUP_REMOVED lines=16> */
.L_x_1410:
        /* <DEDUP_REMOVED lines=8> */
.L_x_1411:
        /* <DEDUP_REMOVED lines=23> */
.L_x_1414:
        /* <DEDUP_REMOVED lines=29> */
.L_x_1417:
        /* <DEDUP_REMOVED lines=8> */
.L_x_1418:
        /* <DEDUP_REMOVED lines=9> */
[----:B------:R-:W-:Y:S01]  /*26c40*/  MOV R12, R188 ;  /* 0x000000bc000c7202 */ /* 0x000fe20000000f00 */
[----:B------:R-:W-:Y:S01]  /*26c50*/  IMAD.MOV.U32 R189, RZ, RZ, -0x1 ;  /* 0xffffffffffbd7424 */ /* 0x000fe200078e00ff */
[----:B------:R-:W-:-:S02]  /*26c60*/  MOV R13, R11 ;  /* 0x0000000b000d7202 */ /* 0x000fc40000000f00 */
[----:B------:R-:W-:Y:S02]  /*26c70*/  MOV R2, 0x26c90 ;  /* 0x00026c9000027802 */ /* 0x000fe40000000f00 */
[----:B------:R-:W-:Y:S05]  /*26c80*/  CALL.REL.NOINC `($__internal_6_$__cuda_sm70_shflsync_idx_p) ;  /* 0x000002d000007944 */ /* 0x000fea0003c00000 */
        /* <DEDUP_REMOVED lines=9> */
.L_x_1421:
[----:B------:R-:W-:Y:S01]  /*26d20*/  IMAD.MOV.U32 R184, RZ, RZ, R18 ;  /* 0x000000ffffb87224 */ /* 0x000fe200078e0012 */
[----:B------:R-:W-:Y:S01]  /*26d30*/  MOV R3, 0x181f ;  /* 0x0000181f00037802 */ /* 0x000fe20000000f00 */
[----:B------:R-:W-:Y:S01]  /*26d40*/  IMAD.MOV.U32 R187, RZ, RZ, 0x3 ;  /* 0x00000003ffbb7424 */ /* 0x000fe200078e00ff */
[----:B------:R-:W-:Y:S02]  /*26d50*/  MOV R189, 0xffffffff ;  /* 0xffffffff00bd7802 */ /* 0x000fe40000000f00 */
[----:B------:R-:W-:-:S02]  /*26d60*/  MOV R2, 0x26d80 ;  /* 0x00026d8000027802 */ /* 0x000fc40000000f00 */
[----:B---3--:R-:W-:Y:S05]  /*26d70*/  CALL.REL.NOINC `($__internal_6_$__cuda_sm70_shflsync_idx_p) ;  /* 0x000001e000007944 */ /* 0x008fea0003c00000 */
[----:B------:R-:W-:Y:S01]  /*26d80*/  MOV R13, R188 ;  /* 0x000000bc000d7202 */ /* 0x000fe20000000f00 */
[----:B------:R-:W-:Y:S05]  /*26d90*/  BRA `(.L_x_1451) ;  /* 0xffffb5a000007947 */ /* 0x000fea000383ffff */
.L_x_1422:
[----:B------:R-:W-:Y:S01]  /*26da0*/  IMAD.MOV.U32 R184, RZ, RZ, R24 ;  /* 0x000000ffffb87224 */ /* 0x000fe200078e0018 */
[----:B------:R-:W-:Y:S01]  /*26db0*/  MOV R3, 0x181f ;  /* 0x0000181f00037802 */ /* 0x000fe20000000f00 */
[----:B------:R-:W-:Y:S01]  /*26dc0*/  IMAD.MOV.U32 R187, RZ, RZ, 0x3 ;  /* 0x00000003ffbb7424 */ /* 0x000fe200078e00ff */
[----:B------:R-:W-:-:S02]  /*26dd0*/  MOV R189, 0xffffffff ;  /* 0xffffffff00bd7802 */ /* 0x000fc40000000f00 */
[----:B------:R-:W-:Y:S02]  /*26de0*/  MOV R2, 0x26e00 ;  /* 0x00026e0000027802 */ /* 0x000fe40000000f00 */
[----:B-123--:R-:W-:Y:S05]  /*26df0*/  CALL.REL.NOINC `($__internal_6_$__cuda_sm70_shflsync_idx_p) ;  /* 0x0000016000007944 */ /* 0x00efea0003c00000 */
[----:B------:R-:W-:Y:S01]  /*26e00*/  IMAD.MOV.U32 R184, RZ, RZ, R19 ;  /* 0x000000ffffb87224 */ /* 0x000fe200078e0013 */
[----:B------:R-:W-:Y:S01]  /*26e10*/  MOV R187, 0x3 ;  /* 0x0000000300bb7802 */ /* 0x000fe20000000f00 */
[----:B------:R-:W-:Y:S01]  /*26e20*/  IMAD.MOV.U32 R3, RZ, RZ, 0x181f ;  /* 0x0000181fff037424 */ /* 0x000fe200078e00ff */
[----:B------:R-:W-:Y:S01]  /*26e30*/  MOV R189, 0xffffffff ;  /* 0xffffffff00bd7802 */ /* 0x000fe20000000f00 */
[----:B------:R-:W-:Y:S01]  /*26e40*/  IMAD.MOV.U32 R12, RZ, RZ, R188 ;  /* 0x000000ffff0c7224 */ /* 0x000fe200078e00bc */
[----:B------:R-:W-:Y:S02]  /*26e50*/  MOV R2, 0x26e70 ;  /* 0x00026e7000027802 */ /* 0x000fe40000000f00 */
        /* <DEDUP_REMOVED lines=10> */
        .weak           $__internal_5_$__cuda_sm70_shflsync_bfly_p
        .type           $__internal_5_$__cuda_sm70_shflsync_bfly_p,@function
        .size           $__internal_5_$__cuda_sm70_shflsync_bfly_p,($__internal_6_$__cuda_sm70_shflsync_idx_p - $__internal_5_$__cuda_sm70_shflsync_bfly_p)
$__internal_5_$__cuda_sm70_shflsync_bfly_p:
[----:B------:R-:W-:Y:S02]  /*26f00*/  MOV R154, 0xffffffff ;  /* 0xffffffff009a7802 */ /* 0x000fe40000000f00 */
[----:B------:R-:W-:-:S02]  /*26f10*/  MOV R3, 0x1f ;  /* 0x0000001f00037802 */ /* 0x000fc40000000f00 */
[----:B------:R-:W-:Y:S04]  /*26f20*/  WARPSYNC R154 ;  /* 0x0000009a00007348 */ /* 0x000fe80003800000 */
[----:B------:R1:W2:Y:S02]  /*26f30*/  SHFL.BFLY PT, R0, R4, R0, R3 ;  /* 0x0c00000004007389 */ /* 0x0002a400000e0003 */
[----:B-1----:R-:W-:-:S04]  /*26f40*/  MOV R3, 0x0 ;  /* 0x0000000000037802 */ /* 0x002fc80000000f00 */
[----:B--2---:R-:W-:Y:S05]  /*26f50*/  RET.REL.NODEC R2 `(_ZN7cutlass13device_kernelIN5flash19enable_sm80_to_sm89INS1_16FlashAttnFwdSm80INS1_25CollectiveMainloopFwdSm80ILi8ELi1ELb0EN4cute5tupleIJNS5_1CILi128EEENS7_ILi48EEENS7_ILi256EEEEEELi256ENS_6half_tEfNS_4arch4Sm80ELb0ELb1ELb0ELb1ELb1ELb1ELb1ELb0EEENS1_21CollectiveEpilogueFwdINS6_IJS8_SA_S9_EEENS6_IJNS7_ILi1EEESI_SI_EEESC_SE_Li256ELb1ELb1ELb0ELb0EEENS1_19SingleTileSchedulerILb1ELb0ELb1ELi128EEEEEEEEEvNT_6ParamsE) ;  /* 0xfffd90a002007950 */ /* 0x004fea0003c3ffff */
        .weak           $__internal_6_$__cuda_sm70_shflsync_idx_p
        .type           $__internal_6_$__cuda_sm70_shflsync_idx_p,@function
        .size           $__internal_6_$__cuda_sm70_shflsync_idx_p,(.L_x_1785 - $__internal_6_$__cuda_sm70_shflsync_idx_p)
$__internal_6_$__cuda_sm70_shflsync_idx_p:
[----:B------:R-:W-:Y:S04]  /*26f60*/  WARPSYNC R189 ;  /* 0x000000bd00007348 */ /* 0x000fe80003800000 */
[----:B------:R1:W2:Y:S02]  /*26f70*/  SHFL.IDX PT, R188, R184, R187, R3 ;  /* 0x000000bbb8bc7389 */ /* 0x0002a400000e0003 */
[----:B-1----:R-:W-:-:S04]  /*26f80*/  MOV R3, 0x0 ;  /* 0x0000000000037802 */ /* 0x002fc80000000f00 */
[----:B--2---:R-:W-:Y:S05]  /*26f90*/  RET.REL.NODEC R2 `(_ZN7cutlass13device_kernelIN5flash19enable_sm80_to_sm89INS1_16FlashAttnFwdSm80INS1_25CollectiveMainloopFwdSm80ILi8ELi1ELb0EN4cute5tupleIJNS5_1CILi128EEENS7_ILi48EEENS7_ILi256EEEEEELi256ENS_6half_tEfNS_4arch4Sm80ELb0ELb1ELb0ELb1ELb1ELb1ELb1ELb0EEENS1_21CollectiveEpilogueFwdINS6_IJS8_SA_S9_EEENS6_IJNS7_ILi1EEESI_SI_EEESC_SE_Li256ELb1ELb1ELb0ELb0EEENS1_19SingleTileSchedulerILb1ELb0ELb1ELi128EEEEEEEEEvNT_6ParamsE) ;  /* 0xfffd906002007950 */ /* 0x004fea0003c3ffff */
.L_x_1453:
        /* <DEDUP_REMOVED lines=14> */
.L_x_1785:


//--------------------- .text._ZN7cutlass13device_kernelIN5flash19enable_sm80_to_sm89INS1_16FlashAttnFwdSm80INS1_25CollectiveMainloopFwdSm80ILi8ELi1ELb0EN4cute5tupleIJNS5_1CILi128EEENS7_ILi96EEENS7_ILi256EEEEEELi256ENS_6half_tEfNS_4arch4Sm80ELb1ELb0ELb0ELb0ELb1ELb0ELb1ELb0EEENS1_21CollectiveEpilogueFwdINS6_IJS8_SA_S9_EEENS6_IJNS7_ILi1EEESI_SI_EEESC_SE_Li256ELb0ELb1ELb0ELb0EEENS1_30DynamicPersistentTileSchedulerILi256ELi256ELb0ELb1ELb0EEEEEEEEEvNT_6ParamsE --------------------------
	.section	.text._ZN7cutlass13device_kernelIN5flash19enable_sm80_to_sm89INS1_16FlashAttnFwdSm80INS1_25CollectiveMainloopFwdSm80ILi8ELi1ELb0EN4cute5tupleIJNS5_1CILi128EEENS7_ILi96EEENS7_ILi256EEEEEELi256ENS_6half_tEfNS_4arch4Sm80ELb1ELb0ELb0ELb0ELb1ELb0ELb1ELb0EEENS1_21CollectiveEpilogueFwdINS6_IJS8_SA_S9_EEENS6_IJNS7_ILi1EEESI_SI_EEESC_SE_Li256ELb0ELb1ELb0ELb0EEENS1_30DynamicPersistentTileSchedulerILi256ELi256ELb0ELb1ELb0EEEEEEEEEvNT_6ParamsE,"ax",@progbits
	.sectioninfo	@"SHI_REGISTERS=255"
	.align	128
.text._ZN7cutlass13device_kernelIN5flash19enable_sm80_to_sm89INS1_16FlashAttnFwdSm80INS1_25CollectiveMainloopFwdSm80ILi8ELi1ELb0EN4cute5tupleIJNS5_1CILi128EEENS7_ILi96EEENS7_ILi256EEEEEELi256ENS_6half_tEfNS_4arch4Sm80ELb1ELb0ELb0ELb0ELb1ELb0ELb1ELb0EEENS1_21CollectiveEpilogueFwdINS6_IJS8_SA_S9_EEENS6_IJNS7_ILi1EEESI_SI_EEESC_SE_Li256ELb0ELb1ELb0ELb0EEENS1_30DynamicPersistentTileSchedulerILi256ELi256ELb0ELb1ELb0EEEEEEEEEvNT_6ParamsE:
        .type           _ZN7cutlass13device_kernelIN5flash19enable_sm80_to_sm89INS1_16FlashAttnFwdSm80INS1_25CollectiveMainloopFwdSm80ILi8ELi1ELb0EN4cute5tupleIJNS5_1CILi128EEENS7_ILi96EEENS7_ILi256EEEEEELi256ENS_6half_tEfNS_4arch4Sm80ELb1ELb0ELb0ELb0ELb1ELb0ELb1ELb0EEENS1_21CollectiveEpilogueFwdINS6_IJS8_SA_S9_EEENS6_IJNS7_ILi1EEESI_SI_EEESC_SE_Li256ELb0ELb1ELb0ELb0EEENS1_30DynamicPersistentTileSchedulerILi256ELi256ELb0ELb1ELb0EEEEEEEEEvNT_6ParamsE,@function
        .size           _ZN7cutlass13device_kernelIN5flash19enable_sm80_to_sm89INS1_16FlashAttnFwdSm80INS1_25CollectiveMainloopFwdSm80ILi8ELi1ELb0EN4cute5tupleIJNS5_1CILi128EEENS7_ILi96EEENS7_ILi256EEEEEELi256ENS_6half_tEfNS_4arch4Sm80ELb1ELb0ELb0ELb0ELb1ELb0ELb1ELb0EEENS1_21CollectiveEpilogueFwdINS6_IJS8_SA_S9_EEENS6_IJNS7_ILi1EEESI_SI_EEESC_SE_Li256ELb0ELb1ELb0ELb0EEENS1_30DynamicPersistentTileSchedulerILi256ELi256ELb0ELb1ELb0EEEEEEEEEvNT_6ParamsE,(.L_x_1789 - _ZN7cutlass13device_kernelIN5flash19enable_sm80_to_sm89INS1_16FlashAttnFwdSm80INS1_25CollectiveMainloopFwdSm80ILi8ELi1ELb0EN4cute5tupleIJNS5_1CILi128EEENS7_ILi96EEENS7_ILi256EEEEEELi256ENS_6half_tEfNS_4arch4Sm80ELb1ELb0ELb0ELb0ELb1ELb0ELb1ELb0EEENS1_21CollectiveEpilogueFwdINS6_IJS8_SA_S9_EEENS6_IJNS7_ILi1EEESI_SI_EEESC_SE_Li256ELb0ELb1ELb0ELb0EEENS1_30DynamicPersistentTileSchedulerILi256ELi256ELb0ELb1ELb0EEEEEEEEEvNT_6ParamsE)
        .other          _ZN7cutlass13device_kernelIN5flash19enable_sm80_to_sm89INS1_16FlashAttnFwdSm80INS1_25CollectiveMainloopFwdSm80ILi8ELi1ELb0EN4cute5tupleIJNS5_1CILi128EEENS7_ILi96EEENS7_ILi256EEEEEELi256ENS_6half_tEfNS_4arch4Sm80ELb1ELb0ELb0ELb0ELb1ELb0ELb1ELb0EEENS1_21CollectiveEpilogueFwdINS6_IJS8_SA_S9_EEENS6_IJNS7_ILi1EEESI_SI_EEESC_SE_Li256ELb0ELb1ELb0ELb0EEENS1_30DynamicPersistentTileSchedulerILi256ELi256ELb0ELb1ELb0EEEEEEEEEvNT_6ParamsE,@"STO_CUDA_ENTRY STV_DEFAULT"
_ZN7cutlass13device_kernelIN5flash19enable_sm80_to_sm89INS1_16FlashAttnFwdSm80INS1_25CollectiveMainloopFwdSm80ILi8ELi1ELb0EN4cute5tupleIJNS5_1CILi128EEENS7_ILi96EEENS7_ILi256EEEEEELi256ENS_6half_tEfNS_4arch4Sm80ELb1ELb0ELb0ELb0ELb1ELb0ELb1ELb0EEENS1_21CollectiveEpilogueFwdINS6_IJS8_SA_S9_EEENS6_IJNS7_ILi1EEESI_SI_EEESC_SE_Li256ELb0ELb1ELb0ELb0EEENS1_30DynamicPersistentTileSchedulerILi256ELi256ELb0ELb1ELb0EEEEEEEEEvNT_6ParamsE:
        /* <DEDUP_REMOVED lines=20> */
[----:B------:R-:W-:Y:S01]  /*0140*/  LOP3.LUT R4, R8, 0xfffffff8, RZ, 0xc0, !PT ;  /* 0xfffffff808047812 */ /* 0x000fe200078ec0ff */
[----:B------:R-:W-:Y:S01]  /*0150*/  IMAD.SHL.U32 R5, R18, 0x40, RZ ;  /* 0x0000004012057824 */ /* 0x000fe200078e00ff */
[----:B------:R-:W-:Y:S02]  /*0160*/  LOP3.LUT R0, R0, 0xfffffffe, RZ, 0xc0, !PT ;  /* 0xfffffffe00007812 */ /* 0x000fe400078ec0ff */
[-C--:B------:R-:W-:Y:S01]  /*0170*/  LEA.HI R10, R13, R19.reuse, RZ, 0x2 ;  /* 0x000000130d0a7211 */ /* 0x080fe200078f10ff */
[----:B------:R-:W-:Y:S01]  /*0180*/  IMAD.IADD R17, R19, 0x1, -R4 ;  /* 0x0000000113117824 */ /* 0x000fe200078e0a04 */
[----:B------:R-:W-:Y:S01]  /*0190*/  LEA.HI R9, R13, R19, RZ, 0x5 ;  /* 0x000000130d097211 */ /* 0x000fe200078f28ff */
[----:B------:R-:W-:Y:S01]  /*01a0*/  IMAD.IADD R12, R3, 0x1, -R0 ;  /* 0x00000001030c7824 */ /* 0x000fe200078e0a00 */
[----:B------:R-:W-:Y:S01]  /*01b0*/  LOP3.LUT R0, R2, 0xfffffff0, RZ, 0xc0, !PT ;  /* 0xfffffff002007812 */ /* 0x000fe200078ec0ff */
[----:B------:R-:W-:Y:S01]  /*01c0*/  IMAD.SHL.U32 R245, R17, 0x8, RZ ;  /* 0x0000000811f57824 */ /* 0x000fe200078e00ff */
[----:B------:R-:W-:-:S02]  /*01d0*/  SHF.R.S32.HI R7, RZ, 0x2, R10 ;  /* 0x00000002ff077819 */ /* 0x000fc4000001140a */
[----:B------:R-:W-:Y:S01]  /*01e0*/  SHF.R.S32.HI R3, RZ, 0x1f, R10 ;  /* 0x0000001fff037819 */ /* 0x000fe2000001140a */
[----:B------:R-:W-:Y:S01]  /*01f0*/  IMAD.IADD R2, R19, 0x1, -R0 ;  /* 0x0000000113027824 */ /* 0x000fe200078e0a00 */
[----:B------:R-:W-:Y:S01]  /*0200*/  LOP3.LUT R0, R5, 0x1c0, RZ, 0xc0, !PT ;  /* 0x000001c005007812 */ /* 0x000fe200078ec0ff */
[----:B------:R-:W-:Y:S01]  /*0210*/  IMAD.SHL.U32 R5, R17, 0x40, RZ ;  /* 0x0000004011057824 */ /* 0x000fe200078e00ff */
[----:B------:R-:W-:Y:S02]  /*0220*/  LEA.HI R3, R3, R7, RZ, 0x3 ;  /* 0x0000000703037211 */ /* 0x000fe400078f18ff */
[----:B------:R-:W-:Y:S02]  /*0230*/  SHF.R.U32.HI R4, RZ, 0x3, R0 ;  /* 0x00000003ff047819 */ /* 0x000fe40000011600 */
[----:B------:R-:W-:Y:S02]  /*0240*/  LOP3.LUT R0, R0, 0x38, R245, 0xf8, !PT ;  /* 0x0000003800007812 */ /* 0x000fe400078ef8f5 */
[----:B------:R-:W-:-:S02]  /*0250*/  SHF.R.S32.HI R6, RZ, 0x1f, R2 ;  /* 0x0000001fff067819 */ /* 0x000fc40000011402 */
[----:B------:R-:W-:Y:S02]  /*0260*/  LOP3.LUT R3, R3, 0xfffffff8, RZ, 0xc0, !PT ;  /* 0xfffffff803037812 */ /* 0x000fe400078ec0ff */
[----:B------:R-:W-:Y:S02]  /*0270*/  LOP3.LUT R11, R0, R4, RZ, 0x3c, !PT ;  /* 0x00000004000b7212 */ /* 0x000fe400078e3cff */
[----:B------:R-:W-:Y:S01]  /*0280*/  LOP3.LUT R0, R5, 0x1c0, RZ, 0xc0, !PT ;  /* 0x000001c005007812 */ /* 0x000fe200078ec0ff */
[----:B------:R-:W-:Y:S01]  /*0290*/  IMAD.IADD R7, R7, 0x1, -R3 ;  /* 0x0000000107077824 */ /* 0x000fe200078e0a03 */
[----:B------:R-:W-:Y:S02]  /*02a0*/  LEA.HI R232, R6, R2, RZ, 0x3 ;  /* 0x0000000206e87211 */ /* 0x000fe400078f18ff */
[----:B------:R-:W-:Y:S02]  /*02b0*/  LOP3.LUT R6, R0, 0x8, R8, 0xf8, !PT ;  /* 0x0000000800067812 */ /* 0x000fe400078ef808 */
[----:B------:R-:W-:-:S02]  /*02c0*/  SHF.R.U32.HI R4, RZ, 0x3, R0 ;  /* 0x00000003ff047819 */ /* 0x000fc40000011600 */
[C---:B------:R-:W-:Y:S01]  /*02d0*/  LOP3.LUT R5, R232.reuse, 0xfffffff8, RZ, 0xc0, !PT ;  /* 0xfffffff8e8057812 */ /* 0x040fe200078ec0ff */
[----:B------:R-:W-:Y:S01]  /*02e0*/  IMAD.SHL.U32 R232, R232, 0x40, RZ ;  /* 0x00000040e8e87824 */ /* 0x000fe200078e00ff */
[----:B------:R-:W-:Y:S02]  /*02f0*/  LOP3.LUT R0, R9, 0xffffffe0, RZ, 0xc0, !PT ;  /* 0xffffffe009007812 */ /* 0x000fe400078ec0ff */
[----:B------:R-:W-:Y:S01]  /*0300*/  LOP3.LUT R3, R7, 0x1, RZ, 0xc0, !PT ;  /* 0x0000000107037812 */ /* 0x000fe200078ec0ff */
[----:B------:R-:W-:Y:S01]  /*0310*/  IMAD.IADD R8, R2, 0x1, -R5 ;  /* 0x0000000102087824 */ /* 0x000fe200078e0a05 */
[--C-:B------:R-:W-:Y:S01]  /*0320*/  SHF.R.S32.HI R239, RZ, 0x5, R9.reuse ;  /* 0x00000005ffef7819 */ /* 0x100fe20000011409 */
[----:B------:R-:W-:Y:S01]  /*0330*/  IMAD.IADD R16, R19, 0x1, -R0 ;  /* 0x0000000113107824 */ /* 0x000fe200078e0a00 */
[----:B------:R-:W-:Y:S02]  /*0340*/  SHF.R.S32.HI R2, RZ, 0x1f, R9 ;  /* 0x0000001fff027819 */ /* 0x000fe40000011409 */
[----:B------:R-:W-:-:S02]  /*0350*/  ISETP.NE.U32.AND P0, PT, R3, 0x1, PT ;  /* 0x000000010300780c */ /* 0x000fc40003f05070 */
[----:B------:R-:W-:Y:S02]  /*0360*/  LOP3.LUT R3, R10, 0xfffffffc, RZ, 0xc0, !PT ;  /* 0xfffffffc0a037812 */ /* 0x000fe400078ec0ff */
[----:B------:R-:W-:Y:S01]  /*0370*/  LEA.HI R0, R2, R239, RZ, 0x3 ;  /* 0x000000ef02007211 */ /* 0x000fe200078f18ff */
[----:B------:R-:W-:Y:S01]  /*0380*/  IMAD.SHL.U32 R2, R8, 0x40, RZ ;  /* 0x0000004008027824 */ /* 0x000fe200078e00ff */
[----:B------:R-:W-:Y:S02]  /*0390*/  SHF.R.S32.HI R10, RZ, 0x1f, R16 ;  /* 0x0000001fff0a7819 */ /* 0x000fe40000011410 */
[----:B------:R-:W-:Y:S01]  /*03a0*/  LOP3.LUT R229, R6, R4, RZ, 0x3c, !PT ;  /* 0x0000000406e57212 */ /* 0x000fe200078e3cff */
[----:B------:R-:W-:Y:S01]  /*03b0*/  IMAD.SHL.U32 R6, R12, 0x8, RZ ;  /* 0x000000080c067824 */ /* 0x000fe200078e00ff */
[----:B------:R-:W-:Y:S01]  /*03c0*/  LOP3.LUT R4, R0, 0xffffff8, RZ, 0xc0, !PT ;  /* 0x0ffffff800047812 */ /* 0x000fe200078ec0ff */
[----:B------:R-:W-:Y:S01]  /*03d0*/  IMAD.IADD R0, R19, 0x1, -R3 ;  /* 0x0000000113007824 */ /* 0x000fe200078e0a03 */
[----:B------:R-:W-:Y:S01]  /*03e0*/  LEA.HI R10, R10, R16, RZ, 0x2 ;  /* 0x000000100a0a7211 */ /* 0x000fe200078f10ff */
[----:B------:R-:W-:Y:S01]  /*03f0*/  IMAD R229, R12, 0x200, R229 ;  /* 0x000002000ce57824 */ /* 0x000fe200078e02e5 */
[----:B------:R-:W-:Y:S01]  /*0400*/  LOP3.LUT R2, R2, 0x1c0, RZ, 0xc0, !PT ;  /* 0x000001c002027812 */ /* 0x000fe200078ec0ff */
[C---:B------:R-:W-:Y:S01]  /*0410*/  IMAD.IADD R4, R239.reuse, 0x1, -R4 ;  /* 0x00000001ef047824 */ /* 0x040fe200078e0a04 */
[----:B------:R-:W-:Y:S01]  /*0420*/  SHF.R.S32.HI R3, RZ, 0x2, R10 ;  /* 0x00000002ff037819 */ /* 0x000fe2000001140a */
[----:B------:R-:W-:Y:S01]  /*0430*/  IMAD.SHL.U32 R239, R239, 0x400, RZ ;  /* 0x00000400efef7824 */ /* 0x000fe200078e00ff */
[----:B------:R-:W-:-:S02]  /*0440*/  LOP3.LUT R6, R2, 0x8, R6, 0xf8, !PT ;  /* 0x0000000802067812 */ /* 0x000fc400078ef806 */
[----:B------:R-:W-:Y:S01]  /*0450*/  SHF.R.U32.HI R5, RZ, 0x3, R2 ;  /* 0x00000003ff057819 */ /* 0x000fe20000011602 */
[----:B------:R-:W-:Y:S01]  /*0460*/  IMAD R15, R4, 0x10, R3 ;  /* 0x00000010040f7824 */ /* 0x000fe200078e0203 */
[----:B------:R-:W-:Y:S01]  /*0470*/  LEA.HI R2, R0, R0, RZ, 0x1 ;  /* 0x0000000000027211 */ /* 0x000fe200078f08ff */
[----:B------:R-:W-:Y:S01]  /*0480*/  IMAD.SHL.U32 R3, R7, 0x40, RZ ;  /* 0x0000004007037824 */ /* 0x000fe200078e00ff */
[----:B------:R-:W-:Y:S02]  /*0490*/  LOP3.LUT R5, R6, R5, RZ, 0x3c, !PT ;  /* 0x0000000506057212 */ /* 0x000fe400078e3cff */
[----:B------:R-:W-:Y:S01]  /*04a0*/  LOP3.LUT R2, R2, 0x1ffffffe, RZ, 0xc0, !PT ;  /* 0x1ffffffe02027812 */ /* 0x000fe200078ec0ff */
[----:B------:R-:W-:Y:S01]  /*04b0*/  STL [R1+0x7c], R15 ;  /* 0x00007c0f01007387 */ /* 0x000fe20000100800 */
[----:B------:R-:W-:Y:S02]  /*04c0*/  LOP3.LUT R3, R3, 0x1c0, RZ, 0xc0, !PT ;  /* 0x000001c003037812 */ /* 0x000fe400078ec0ff */
[----:B------:R-:W-:Y:S01]  /*04d0*/  LOP3.LUT R232, R232, 0xfffffe00, RZ, 0xc0, !PT ;  /* 0xfffffe00e8e87812 */ /* 0x000fe200078ec0ff */
[C---:B------:R-:W-:Y:S01]  /*04e0*/  IMAD.IADD R6, R0.reuse, 0x1, -R2 ;  /* 0x0000000100067824 */ /* 0x040fe200078e0a02 */
[----:B------:R-:W-:Y:S01]  /*04f0*/  STL [R1+0x54], R14 ;  /* 0x0000540e01007387 */ /* 0x000fe20000100800 */
[----:B------:R-:W-:Y:S01]  /*0500*/  IMAD R2, R0, 0x2, R239 ;  /* 0x0000000200027824 */ /* 0x000fe200078e02ef */
[----:B------:R-:W-:-:S02]  /*0510*/  LEA.HI R0, R3, R3, RZ, 0x1d ;  /* 0x0000000303007211 */ /* 0x000fc400078fe8ff */
[----:B------:R-:W-:Y:S02]  /*0520*/  IADD3 R252, R245, 0x40, RZ ;  /* 0x00000040f5fc7810 */ /* 0x000fe40007ffe0ff */
[----:B------:R-:W-:Y:S01]  /*0530*/  R2P PR, R7, 0x6 ;  /* 0x0000000607007804 */ /* 0x000fe20000000000 */
[----:B------:R-:W-:Y:S01]  /*0540*/  IMAD.IADD R4, R2, 0x1, R0 ;  /* 0x0000000102047824 */ /* 0x000fe200078e0200 */
[----:B------:R-:W-:Y:S02]  /*0550*/  LEA.HI R0, R13, R19, RZ, 0x7 ;  /* 0x000000130d007211 */ /* 0x000fe400078f38ff */
[----:B------:R-:W-:Y:S02]  /*0560*/  IADD3 R251, R245, 0x80, RZ ;  /* 0x00000080f5fb7810 */ /* 0x000fe40007ffe0ff */
[----:B------:R-:W-:Y:S01]  /*0570*/  SHF.R.S32.HI R2, RZ, 0x7, R0 ;  /* 0x00000007ff027819 */ /* 0x000fe20000011400 */
[----:B------:R-:W-:Y:S01]  /*0580*/  IMAD R0, R17, 0x20, R18 ;  /* 0x0000002011007824 */ /* 0x000fe200078e0212 */
[----:B------:R-:W-:-:S02]  /*0590*/  IADD3 R2, R245, 0xc0, RZ ;  /* 0x000000c0f5027810 */ /* 0x000fc40007ffe0ff */
[CC--:B------:R-:W-:Y:S02]  /*05a0*/  IADD3 R239, R5.reuse, R232.reuse, R239 ;  /* 0x000000e805ef7210 */ /* 0x0c0fe40007ffe0ef */
[----:B------:R1:W-:Y:S01]  /*05b0*/  STL [R1+0x10], R0 ;  /* 0x0000100001007387 */ /* 0x0003e20000100800 */
[----:B------:R-:W-:Y:S02]  /*05c0*/  LOP3.LUT R232, R5, R232, RZ, 0xfc, !PT ;  /* 0x000000e805e87212 */ /* 0x000fe400078efcff */
[----:B------:R-:W-:Y:S02]  /*05d0*/  SHF.R.S32.HI R5, RZ, 0x1f, R245 ;  /* 0x0000001fff057819 */ /* 0x000fe400000114f5 */
[----:B------:R-:W-:Y:S02]  /*05e0*/  SHF.R.S32.HI R3, RZ, 0x1f, R252 ;  /* 0x0000001fff037819 */ /* 0x000fe400000114fc */
[----:B------:R-:W-:Y:S02]  /*05f0*/  SHF.R.S32.HI R5, RZ, 0x1f, R251 ;  /* 0x0000001fff057819 */ /* 0x000fe400000114fb */
[----:B------:R-:W-:-:S02]  /*0600*/  SHF.R.S32.HI R3, RZ, 0x1f, R2 ;  /* 0x0000001fff037819 */ /* 0x000fc40000011402 */
[----:B------:R-:W-:Y:S02]  /*0610*/  SEL R2, R233, 0xffffffe0, !P1 ;  /* 0xffffffe0e9027807 */ /* 0x000fe40004800000 */
[----:B------:R-:W-:Y:S02]  /*0620*/  LEA R5, R4, 0x80, 0x1 ;  /* 0x0000008004057811 */ /* 0x000fe400078e08ff */
[----:B------:R-:W-:Y:S02]  /*0630*/  SEL R3, R234, 0xffffffc0, !P2 ;  /* 0xffffffc0ea037807 */ /* 0x000fe40005000000 */
[C---:B------:R-:W-:Y:S02]  /*0640*/  IADD3 R4, R5.reuse, -0x10, RZ ;  /* 0xfffffff005047810 */ /* 0x040fe40007ffe0ff */
[----:B------:R-:W-:Y:S02]  /*0650*/  @P0 IADD3 R4, R5, 0x10, RZ ;  /* 0x0000001005040810 */ /* 0x000fe40007ffe0ff */
[----:B------:R-:W-:-:S02]  /*0660*/  LEA.HI R9, R13, R19, RZ, 0x6 ;  /* 0x000000130d097211 */ /* 0x000fc400078f30ff */
[----:B------:R-:W-:Y:S02]  /*0670*/  LOP3.LUT P4, RZ, R8, 0x2, RZ, 0xc0, !PT ;  /* 0x0000000208ff7812 */ /* 0x000fe4000788c0ff */
[----:B-1----:R-:W-:Y:S01]  /*0680*/  LOP3.LUT R0, R10, 0x7ffffffc, RZ, 0xc0, !PT ;  /* 0x7ffffffc0a007812 */ /* 0x002fe200078ec0ff */
[----:B------:R-:W-:Y:S01]  /*0690*/  IMAD.SHL.U32 R9, R9, 0x8, RZ ;  /* 0x0000000809097824 */ /* 0x000fe200078e00ff */
[----:B------:R-:W-:Y:S02]  /*06a0*/  LOP3.LUT P3, RZ, R8, 0x4, RZ, 0xc0, !PT ;  /* 0x0000000408ff7812 */ /* 0x000fe4000786c0ff */
[----:B------:R-:W-:Y:S01]  /*06b0*/  SEL R233, R233, 0xffffffe0, !P4 ;  /* 0xffffffe0e9e97807 */ /* 0x000fe20006000000 */
[----:B------:R-:W-:Y:S01]  /*06c0*/  IMAD.IADD R0, R16, 0x1, -R0 ;  /* 0x0000000110007824 */ /* 0x000fe200078e0a00 */
[----:B------:R-:W-:Y:S02]  /*06d0*/  LEA R239, R239, 0x18100, 0x1 ;  /* 0x00018100efef7811 */ /* 0x000fe400078e08ff */
[----:B------:R-:W-:Y:S01]  /*06e0*/  LEA R232, R232, 0x100, 0x1 ;  /* 0x00000100e8e87811 */ /* 0x000fe200078e08ff */
[----:B------:R-:W-:Y:S01]  /*06f0*/  IMAD.SHL.U32 R7, R0, 0x2, RZ ;  /* 0x0000000200077824 */ /* 0x000fe200078e00ff */
[----:B------:R-:W-:Y:S01]  /*0700*/  SEL R234, R234, 0xffffffc0, !P3 ;  /* 0xffffffc0eaea7807 */ /* 0x000fe20005800000 */
[----:B------:R-:W-:Y:S01]  /*0710*/  IMAD R0, R6, 0x8, R15 ;  /* 0x0000000806007824 */ /* 0x000fe200078e020f */
[----:B------:R-:W-:Y:S01]  /*0720*/  LOP3.LUT R9, R11, 0x7ffffe00, R9, 0xf8, !PT ;  /* 0x7ffffe000b097812 */ /* 0x000fe200078ef809 */
[----:B------:R-:W-:Y:S01]  /*0730*/  IMAD.IADD R6, R5, 0x1, R3 ;  /* 0x0000000105067824 */ /* 0x000fe200078e0203 */
[----:B------:R-:W-:Y:S01]  /*0740*/  STL [R1+0x50], R7 ;  /* 0x0000500701007387 */ /* 0x000fe20000100800 */
[----:B------:R-:W-:Y:S01]  /*0750*/  IMAD.IADD R240, R239, 0x1, R233 ;  /* 0x00000001eff07824 */ /* 0x000fe200078e02e9 */
[----:B------:R-:W-:Y:S01]  /*0760*/  LEA R229, R229, 0xc100, 0x1 ;  /* 0x0000c100e5e57811 */ /* 0x000fe200078e08ff */
[----:B------:R-:W-:Y:S01]  /*0770*/  IMAD.IADD R233, R233, 0x1, R232 ;  /* 0x00000001e9e97824 */ /* 0x000fe200078e02e8 */
[----:B------:R1:W-:Y:S01]  /*0780*/  STL [R1+0x4c], R0 ;  /* 0x00004c0001007387 */ /* 0x0003e20000100800 */
[----:B------:R-:W-:-:S02]  /*0790*/  IMAD.IADD R242, R239, 0x1, R234 ;  /* 0x00000001eff27824 */ /* 0x000fc400078e02ea */
[----:B------:R-:W-:Y:S01]  /*07a0*/  IMAD.IADD R235, R234, 0x1, R232 ;  /* 0x00000001eaeb7824 */ /* 0x000fe200078e02e8 */
[----:B------:R-:W-:Y:S01]  /*07b0*/  STL [R1+0x58], R5 ;  /* 0x0000580501007387 */ /* 0x000fe20000100800 */
[----:B------:R-:W-:Y:S02]  /*07c0*/  IMAD.IADD R241, R240, 0x1, R234 ;  /* 0x00000001f0f17824 */ /* 0x000fe400078e02ea */
[----:B------:R-:W-:Y:S02]  /*07d0*/  IMAD.SHL.U32 R243, R9, 0x2, RZ ;  /* 0x0000000209f37824 */ /* 0x000fe400078e00ff */
[----:B------:R-:W-:Y:S02]  /*07e0*/  IMAD.IADD R234, R234, 0x1, R233 ;  /* 0x00000001eaea7824 */ /* 0x000fe400078e02e9 */
[----:B-1----:R-:W-:-:S05]  /*07f0*/  IMAD.IADD R0, R5, 0x1, R2 ;  /* 0x0000000105007824 */ /* 0x002fca00078e0202 */
[----:B------:R1:W-:Y:S04]  /*0800*/  STL [R1+0x64], R0 ;  /* 0x0000640001007387 */ /* 0x0003e80000100800 */
[----:B------:R-:W-:Y:S01]  /*0810*/  STL [R1+0x74], R6 ;  /* 0x0000740601007387 */ /* 0x000fe20000100800 */
[----:B-1----:R-:W-:-:S05]  /*0820*/  IMAD.IADD R0, R0, 0x1, R3 ;  /* 0x0000000100007824 */ /* 0x002fca00078e0203 */
[----:B------:R1:W-:Y:S04]  /*0830*/  STL [R1+0x70], R0 ;  /* 0x0000700001007387 */ /* 0x0003e80000100800 */
[----:B------:R-:W-:Y:S01]  /*0840*/  STL [R1+0x5c], R4 ;  /* 0x00005c0401007387 */ /* 0x000fe20000100800 */
[--C-:B-1----:R-:W-:Y:S02]  /*0850*/  IMAD.IADD R0, R2, 0x1, R4.reuse ;  /* 0x0000000102007824 */ /* 0x102fe400078e0204 */
[----:B------:R-:W-:-:S05]  /*0860*/  IMAD.IADD R2, R3, 0x1, R4 ;  /* 0x0000000103027824 */ /* 0x000fca00078e0204 */
[----:B------:R-:W-:Y:S04]  /*0870*/  STL [R1+0x6c], R2 ;  /* 0x00006c0201007387 */ /* 0x000fe80000100800 */
[----:B------:R1:W-:Y:S02]  /*0880*/  STL [R1+0x60], R0 ;  /* 0x0000600001007387 */ /* 0x0003e40000100800 */
[----:B-1----:R-:W-:-:S05]  /*0890*/  IMAD.IADD R0, R0, 0x1, R3 ;  /* 0x0000000100007824 */ /* 0x002fca00078e0203 */
[----:B------:R1:W-:Y:S02]  /*08a0*/  STL [R1+0x68], R0 ;  /* 0x0000680001007387 */ /* 0x0003e40000100800 */
.L_x_1527:
[----:B------:R-:W2:Y:S01]  /*08b0*/  LDL R4, [R1+0x54] ;  /* 0x0000540001047983 */ /* 0x000ea20000100800 */
[----:B-1----:R-:W-:Y:S01]  /*08c0*/  IMAD.MOV.U32 R0, RZ, RZ, c[0x0][0x560] ;  /* 0x00015800ff007624 */ /* 0x002fe200078e00ff */
        /* <DEDUP_REMOVED lines=17> */
.L_x_1455:
[----:B------:R-:W-:-:S04]  /*09e0*/  MOV R0, c[0x0][0x554] ;  /* 0x0001550000007a02 */ /* 0x000fc80000000f00 */
[----:B------:R-:W-:Y:S02]  /*09f0*/  ISETP.NE.AND P0, PT, R0, 0x1, PT ;  /* 0x000000010000780c */ /* 0x000fe40003f05270 */
[----:B------:R-:W-:-:S11]  /*0a00*/  MOV R0, R2 ;  /* 0x0000000200007202 */ /* 0x000fd60000000f00 */
[----:B------:R-:W-:-:S05]  /*0a10*/  @P0 IMAD.HI.U32 R4, R2, c[0x0][0x558], RZ ;  /* 0x0001560002040a27 */ /* 0x000fca00078e00ff */
[----:B------:R-:W-:-:S05]  /*0a20*/  @P0 SHF.R.U32.HI R0, RZ, c[0x0][0x55c], R4 ;  /* 0x00015700ff000a19 */ /* 0x000fca0000011604 */
[----:B------:R-:W-:Y:S02]  /*0a30*/  IMAD R4, R0, c[0x0][0x554], RZ ;  /* 0x0001550000047a24 */ /* 0x000fe400078e02ff */
.L_x_1456:
[----:B------:R-:W-:Y:S05]  /*0a40*/  BSYNC B0 ;  /* 0x0000000000007941 */ /* 0x000fea0003800000 */
.L_x_1454:
        /* <DEDUP_REMOVED lines=13> */
[----:B------:R-:W-:Y:S04]  /*0b20*/  STL [R1+0x44], R12 ;  /* 0x0000440c01007387 */ /* 0x000fe80000100800 */
[----:B------:R1:W2:Y:S01]  /*0b30*/  @P0 LDG.E R6, [R2.64] ;  /* 0x0000000602060981 */ /* 0x0002a2000c1e1900 */
[----:B------:R-:W-:Y:S01]  /*0b40*/  IMAD.MOV.U32 R4, RZ, RZ, c[0x0][0x2c4] ;  /* 0x0000b100ff047624 */ /* 0x000fe200078e00ff */
[----:B------:R-:W-:Y:S01]  /*0b50*/  IADD3 R0, R0, c[0x0][0x53c], RZ ;  /* 0x00014f0000007a10 */ /* 0x000fe20007ffe0ff */
[----:B------:R-:W-:Y:S01]  /*0b60*/  CS2R R130, SRZ ;  /* 0x0000000000827805 */ /* 0x000fe2000001ff00 */
[----:B------:R-:W-:Y:S01]  /*0b70*/  CS2R R128, SRZ ;  /* 0x0000000000807805 */ /* 0x000fe2000001ff00 */
[----:B------:R-:W-:Y:S01]  /*0b80*/  CS2R R126, SRZ ;  /* 0x00000000007e7805 */ /* 0x000fe2000001ff00 */
[----:B------:R-:W-:Y:S01]  /*0b90*/  ISETP.NE.AND P2, PT, R4, 0x1, PT ;  /* 0x000000010400780c */ /* 0x000fe20003f45270 */
[----:B------:R-:W-:Y:S01]  /*0ba0*/  IMAD.MOV.U32 R4, RZ, RZ, c[0x0][0x168] ;  /* 0x00005a00ff047624 */ /* 0x000fe200078e00ff */
[----:B------:R-:W-:Y:S01]  /*0bb0*/  SHF.L.U32 R55, R0, 0x7, RZ ;  /* 0x0000000700377819 */ /* 0x000fe200000006ff */
[----:B------:R-:W-:Y:S01]  /*0bc0*/  CS2R R124, SRZ ;  /* 0x00000000007c7805 */ /* 0x000fe2000001ff00 */
[----:B------:R-:W-:Y:S01]  /*0bd0*/  IMAD.MOV.U32 R122, RZ, RZ, RZ ;  /* 0x000000ffff7a7224 */ /* 0x000fe200078e00ff */
[----:B------:R-:W-:Y:S01]  /*0be0*/  CS2R R120, SRZ ;  /* 0x0000000000787805 */ /* 0x000fe2000001ff00 */
[----:B------:R-:W-:Y:S01]  /*0bf0*/  IADD3 R0, R55, 0x7f, RZ ;  /* 0x0000007f37007810 */ /* 0x000fe20007ffe0ff */
[----:B------:R-:W-:Y:S01]  /*0c00*/  STL [R1+0x40], R55 ;  /* 0x0000403701007387 */ /* 0x000fe20000100800 */
[----:B------:R-:W-:Y:S01]  /*0c10*/  IADD3 R4, -R4, 0x60, RZ ;  /* 0x0000006004047810 */ /* 0x000fe20007ffe1ff */
[----:B------:R-:W-:Y:S01]  /*0c20*/  CS2R R116, SRZ ;  /* 0x0000000000747805 */ /* 0x000fe2000001ff00 */
[----:B------:R-:W-:Y:S01]  /*0c30*/  MOV R118, RZ ;  /* 0x000000ff00767202 */ /* 0x000fe20000000f00 */
[----:B------:R-:W-:Y:S01]  /*0c40*/  CS2R R8, SRZ ;  /* 0x0000000000087805 */ /* 0x000fe2000001ff00 */
[----:B------:R-:W-:Y:S01]  /*0c50*/  IMAD.MOV.U32 R114, RZ, RZ, RZ ;  /* 0x000000ffff727224 */ /* 0x000fe200078e00ff */
[----:B------:R-:W-:Y:S01]  /*0c60*/  CS2R R10, SRZ ;  /* 0x00000000000a7805 */ /* 0x000fe2000001ff00 */
[----:B------:R-:W-:Y:S01]  /*0c70*/  IMAD.MOV.U32 R112, RZ, RZ, RZ ;  /* 0x000000ffff707224 */ /* 0x000fe200078e00ff */
[----:B------:R-:W-:Y:S01]  /*0c80*/  MOV R110, RZ ;  /* 0x000000ff006e7202 */ /* 0x000fe20000000f00 */
[----:B------:R-:W-:Y:S01]  /*0c90*/  CS2R R108, SRZ ;  /* 0x00000000006c7805 */ /* 0x000fe2000001ff00 */
[----:B------:R-:W-:Y:S01]  /*0ca0*/  IMAD.MOV.U32 R13, RZ, RZ, RZ ;  /* 0x000000ffff0d7224 */ /* 0x000fe200078e00ff */
[----:B------:R-:W-:Y:S01]  /*0cb0*/  CS2R R14, SRZ ;  /* 0x00000000000e7805 */ /* 0x000fe2000001ff00 */
[----:B-1----:R-:W-:Y:S01]  /*0cc0*/  IMAD.MOV.U32 R2, RZ, RZ, c[0x0][0x2ac] ;  /* 0x0000ab00ff027624 */ /* 0x002fe200078e00ff */
[----:B------:R-:W-:Y:S01]  /*0cd0*/  MOV R104, RZ ;  /* 0x000000ff00687202 */ /* 0x000fe20000000f00 */
[----:B------:R-:W-:Y:S01]  /*0ce0*/  @P2 IMAD.HI.U32 R3, R0, c[0x0][0x2c8], RZ ;  /* 0x0000b20000032a27 */ /* 0x000fe200078e00ff */
[----:B------:R-:W-:Y:S01]  /*0cf0*/  CS2R R16, SRZ ;  /* 0x0000000000107805 */ /* 0x000fe2000001ff00 */
[----:B------:R-:W-:Y:S01]  /*0d00*/  MOV R98, RZ ;  /* 0x000000ff00627202 */ /* 0x000fe20000000f00 */
[----:B------:R-:W-:Y:S01]  /*0d10*/  CS2R R18, SRZ ;  /* 0x0000000000127805 */ /* 0x000fe2000001ff00 */
[----:B------:R-:W-:Y:S01]  /*0d20*/  IMAD.MOV.U32 R106, RZ, RZ, RZ ;  /* 0x000000ffff6a7224 */ /* 0x000fe200078e00ff */
[----:B------:R-:W-:Y:S01]  /*0d30*/  @P2 SHF.R.U32.HI R0, RZ, c[0x0][0x2cc], R3 ;  /* 0x0000b300ff002a19 */ /* 0x000fe20000011603 */
[----:B------:R-:W-:Y:S01]  /*0d40*/  IMAD.MOV.U32 R102, RZ, RZ, RZ ;  /* 0x000000ffff667224 */ /* 0x000fe200078e00ff */
[----:B------:R-:W-:Y:S01]  /*0d50*/  MOV R94, RZ ;  /* 0x000000ff005e7202 */ /* 0x000fe20000000f00 */
        /* <DEDUP_REMOVED lines=36> */
[----:B------:R-:W-:Y:S01]  /*0fa0*/  IMAD.MOV.U32 R162, RZ, RZ, RZ ;  /* 0x000000ffffa27224 */ /* 0x000fe200078e00ff */
[----:B------:R-:W-:Y:S01]  /*0fb0*/  CS2R R46, SRZ ;  /* 0x00000000002e7805 */ /* 0x000fe2000001ff00 */
[----:B------:R-:W-:Y:S01]  /*0fc0*/  MOV R158, RZ ;  /* 0x000000ff009e7202 */ /* 0x000fe20000000f00 */
[----:B------:R-:W-:Y:S01]  /*0fd0*/  CS2R R48, SRZ ;  /* 0x0000000000307805 */ /* 0x000fe2000001ff00 */
[----:B------:R-:W-:Y:S01]  /*0fe0*/  IMAD.MOV.U32 R154, RZ, RZ, RZ ;  /* 0x000000ffff9a7224 */ /* 0x000fe200078e00ff */
        /* <DEDUP_REMOVED lines=20> */
[----:B--2---:R1:W-:Y:S02]  /*1130*/  STL [R1+0x18], R6 ;  /* 0x0000180601007387 */ /* 0x0043e40000100800 */
[----:B-1----:R-:W-:-:S02]  /*1140*/  IMAD R6, R2, c[0x0][0x1d0], RZ ;  /* 0x0000740002067a24 */ /* 0x002fc400078e02ff */
[----:B------:R-:W-:-:S03]  /*1150*/  IMAD R2, R2, c[0x0][0x1d0], R4 ;  /* 0x0000740002027a24 */ /* 0x000fc600078e0204 */
[----:B------:R-:W-:Y:S02]  /*1160*/  IADD3 R3, R6, 0x5f, RZ ;  /* 0x0000005f06037810 */ /* 0x000fe40007ffe0ff */
[----:B------:R-:W-:-:S03]  /*1170*/  IADD3 R2, R2, R0, RZ ;  /* 0x0000000002027210 */ /* 0x000fc60007ffe0ff */
[----:B------:R-:W-:-:S04]  /*1180*/  IMAD.HI R0, R3, 0x2aaaaaab, RZ ;  /* 0x2aaaaaab03007827 */ /* 0x000fc800078e02ff */
[----:B------:R-:W-:Y:S01]  /*1190*/  IMAD.HI R4, R2, 0x2aaaaaab, RZ ;  /* 0x2aaaaaab02047827 */ /* 0x000fe200078e02ff */
[----:B------:R-:W-:-:S03]  /*11a0*/  SHF.R.U32.HI R2, RZ, 0x1f, R0 ;  /* 0x0000001fff027819 */ /* 0x000fc60000011600 */
[----:B------:R-:W-:Y:S01]  /*11b0*/  IMAD.MOV R3, RZ, RZ, -R12 ;  /* 0x000000ffff037224 */ /* 0x000fe200078e0a0c */
[----:B------:R-:W-:Y:S02]  /*11c0*/  SHF.R.U32.HI R6, RZ, 0x1f, R4 ;  /* 0x0000001fff067819 */ /* 0x000fe40000011604 */
[----:B------:R-:W-:Y:S01]  /*11d0*/  LEA.HI.SX32 R0, R0, R2, 0x1c ;  /* 0x0000000200007211 */ /* 0x000fe200078fe2ff */
[----:B------:R-:W-:Y:S01]  /*11e0*/  IMAD R52, R3, c[0x0][0x548], R5 ;  /* 0x0001520003347a24 */ /* 0x000fe200078e0205 */
[----:B------:R-:W-:Y:S01]  /*11f0*/  LEA.HI.SX32 R2, R4, R6, 0x1c ;  /* 0x0000000604027211 */ /* 0x000fe200078fe2ff */
[----:B------:R-:W-:Y:S01]  /*1200*/  IMAD.MOV.U32 R6, RZ, RZ, RZ ;  /* 0x000000ffff067224 */ /* 0x000fe200078e00ff */
[----:B------:R-:W-:Y:S02]  /*1210*/  CS2R R4, SRZ ;  /* 0x0000000000047805 */ /* 0x000fe4000001ff00 */
[----:B------:R-:W-:Y:S01]  /*1220*/  IMNMX R54, R0, R2, PT ;  /* 0x0000000200367217 */ /* 0x000fe20003800200 */
[----:B------:R1:W-:Y:S01]  /*1230*/  STL [R1+0x48], R52 ;  /* 0x0000483401007387 */ /* 0x0003e20000100800 */
[----:B------:R-:W-:-:S02]  /*1240*/  PRMT R0, RZ, 0x7610, R0 ;  /* 0x00007610ff007816 */ /* 0x000fc40000000000 */
[----:B------:R-:W-:Y:S01]  /*1250*/  ISETP.GE.AND P0, PT, R54, 0x1, PT ;  /* 0x000000013600780c */ /* 0x000fe20003f06270 */
[----:B------:R1:W-:-:S12]  /*1260*/  STL [R1+0xc], R54 ;  /* 0x00000c3601007387 */ /* 0x0003d80000100800 */
[----:B------:R-:W-:Y:S05]  /*1270*/  @!P0 BRA `(.L_x_1457) ;  /* 0x00010cd000008947 */ /* 0x000fea0003800000 */
[----:B-1----:R-:W2:Y:S01]  /*1280*/  LDL R54, [R1+0x10] ;  /* 0x0000100001367983 */ /* 0x002ea20000100800 */
[----:B------:R-:W-:-:S04]  /*1290*/  ISETP.NE.U32.AND P0, PT, RZ, c[0x0][0x340], PT ;  /* 0x0000d000ff007a0c */ /* 0x000fc80003f05070 */
[----:B------:R-:W-:-:S13]  /*12a0*/  ISETP.NE.AND.EX P0, PT, RZ, c[0x0][0x344], PT, P0 ;  /* 0x0000d100ff007a0c */ /* 0x000fda0003f05300 */
[----:B------:R-:W-:-:S05]  /*12b0*/  @P0 MOV R2, 0x4 ;  /* 0x0000000400020802 */ /* 0x000fca0000000f00 */
[----:B------:R-:W-:-:S05]  /*12c0*/  @P0 IMAD.WIDE R2, R12, R2, c[0x0][0x340] ;  /* 0x0000d0000c020625 */ /* 0x000fca00078e0202 */
[----:B------:R1:W5:Y:S01]  /*12d0*/  @P0 LDG.E R14, [R2.64] ;  /* 0x00000006020e0981 */ /* 0x000362000c1e1900 */
[----:B------:R-:W-:Y:S02]  /*12e0*/  SHF.R.S32.HI R15, RZ, 0x1f, R52 ;  /* 0x0000001fff0f7819 */ /* 0x000fe40000011434 */
[----:B------:R-:W-:Y:S02]  /*12f0*/  SHF.R.S32.HI R6, RZ, 0x1f, R12 ;  /* 0x0000001fff067819 */ /* 0x000fe4000001140c */
[----:B------:R-:W-:Y:S01]  /*1300*/  ISETP.GE.AND P6, PT, R245, c[0x0][0x198], PT ;  /* 0x00006600f5007a0c */ /* 0x000fe20003fc6270 */
[----:B------:R-:W-:Y:S01]  /*1310*/  IMAD R0, R15, c[0x0][0x1b8], RZ ;  /* 0x00006e000f007a24 */ /* 0x000fe200078e02ff */
[----:B------:R-:W-:Y:S02]  /*1320*/  ISETP.GE.AND P5, PT, R252, c[0x0][0x198], PT ;  /* 0x00006600fc007a0c */ /* 0x000fe40003fa6270 */
[----:B------:R-:W-:Y:S01]  /*1330*/  ISETP.GE.AND P4, PT, R251, c[0x0][0x198], PT ;  /* 0x00006600fb007a0c */ /* 0x000fe20003f86270 */
[----:B------:R-:W-:-:S02]  /*1340*/  IMAD R5, R52, c[0x0][0x1bc], R0 ;  /* 0x00006f0034057a24 */ /* 0x000fc400078e0200 */
[----:B-1----:R-:W-:Y:S01]  /*1350*/  IMAD.WIDE.U32 R2, R52, c[0x0][0x1b8], RZ ;  /* 0x00006e0034027a25 */ /* 0x002fe200078e00ff */
[----:B------:R-:W-:-:S04]  /*1360*/  IADD3 R52, R245, 0xc0, RZ ;  /* 0x000000c0f5347810 */ /* 0x000fc80007ffe0ff */
[----:B------:R-:W-:Y:S01]  /*1370*/  IADD3 R3, R3, R5, RZ ;  /* 0x0000000503037210 */ /* 0x000fe20007ffe0ff */
[----:B------:R-:W-:Y:S01]  /*1380*/  IMAD R5, R6, c[0x0][0x1c0], RZ ;  /* 0x0000700006057a24 */ /* 0x000fe200078e02ff */
[----:B------:R-:W-:-:S03]  /*1390*/  ISETP.GE.AND P3, PT, R52, c[0x0][0x198], PT ;  /* 0x0000660034007a0c */ /* 0x000fc60003f66270 */
[C---:B------:R-:W-:Y:S02]  /*13a0*/  IMAD R6, R12.reuse, c[0x0][0x1c4], R5 ;  /* 0x000071000c067a24 */ /* 0x040fe400078e0205 */
[----:B------:R-:W-:-:S05]  /*13b0*/  IMAD.WIDE.U32 R2, R12, c[0x0][0x1c0], R2 ;  /* 0x000070000c027a25 */ /* 0x000fca00078e0002 */
[----:B------:R-:W-:Y:S02]  /*13c0*/  IADD3 R3, R3, R6, RZ ;  /* 0x0000000603037210 */ /* 0x000fe40007ffe0ff */
[----:B--2---:R-:W-:-:S05]  /*13d0*/  IADD3 R4, R54, R55, RZ ;  /* 0x0000003736047210 */ /* 0x004fca0007ffe0ff */
[----:B------:R-:W-:-:S04]  /*13e0*/  @P2 IMAD.HI.U32 R7, R4, c[0x0][0x2c8], RZ ;  /* 0x0000b20004072a27 */ /* 0x000fc800078e00ff */
[----:B------:R-:W-:Y:S01]  /*13f0*/  IMAD.MOV.U32 R0, RZ, RZ, R4 ;  /* 0x000000ffff007224 */ /* 0x000fe200078e0004 */
[----:B------:R-:W-:-:S04]  /*1400*/  @P2 SHF.R.U32.HI R0, RZ, c[0x0][0x2cc], R7 ;  /* 0x0000b300ff002a19 */ /* 0x000fc80000011607 */
[--C-:B------:R-:W-:Y:S01]  /*1410*/  SHF.R.S32.HI R7, RZ, 0x1f, R0.reuse ;  /* 0x0000001fff077819 */ /* 0x100fe20000011400 */
[----:B------:R-:W-:Y:S02]  /*1420*/  IMAD.MOV R5, RZ, RZ, -R0 ;  /* 0x000000ffff057224 */ /* 0x000fe400078e0a00 */
[----:B------:R-:W-:-:S04]  /*1430*/  IMAD.WIDE.U32 R2, R0, c[0x0][0x1b0], R2 ;  /* 0x00006c0000027a25 */ /* 0x000fc800078e0002 */
[----:B------:R-:W-:Y:S02]  /*1440*/  IMAD R4, R5, c[0x0][0x2c4], R4 ;  /* 0x0000b10005047a24 */ /* 0x000fe400078e0204 */
[----:B------:R-:W-:-:S04]  /*1450*/  IMAD R5, R7, c[0x0][0x1b0], RZ ;  /* 0x00006c0007057a24 */ /* 0x000fc800078e02ff */
[----:B------:R-:W-:Y:S01]  /*1460*/  IMAD R6, R0, c[0x0][0x1b4], R5 ;  /* 0x00006d0000067a24 */ /* 0x000fe200078e0205 */
[----:B------:R-:W-:Y:S01]  /*1470*/  SHF.R.S32.HI R5, RZ, 0x1f, R4 ;  /* 0x0000001fff057819 */ /* 0x000fe20000011404 */
[----:B------:R-:W-:Y:S02]  /*1480*/  @!P0 IMAD.MOV.U32 R14, RZ, RZ, R12 ;  /* 0x000000ffff0e8224 */ /* 0x000fe400078e000c */
[----:B------:R-:W-:Y:S02]  /*1490*/  IMAD.IADD R3, R3, 0x1, R6 ;  /* 0x0000000103037824 */ /* 0x000fe400078e0206 */
[----:B------:R-:W-:Y:S02]  /*14a0*/  IMAD R0, R5, c[0x0][0x1a8], RZ ;  /* 0x00006a0005007a24 */ /* 0x000fe400078e02ff */
[----:B------:R-:W-:-:S04]  /*14b0*/  IMAD.WIDE.U32 R2, R4, c[0x0][0x1a8], R2 ;  /* 0x00006a0004027a25 */ /* 0x000fc800078e0002 */
[----:B------:R-:W-:Y:S01]  /*14c0*/  IMAD R0, R4, c[0x0][0x1ac], R0 ;  /* 0x00006b0004007a24 */ /* 0x000fe200078e0200 */
[----:B------:R-:W-:-:S04]  /*14d0*/  LEA R13, P1, R2, c[0x0][0x160], 0x1 ;  /* 0x00005800020d7a11 */ /* 0x000fc800078208ff */
[----:B------:R-:W-:-:S04]  /*14e0*/  IADD3 R0, R3, R0, RZ ;  /* 0x0000000003007210 */ /* 0x000fc80007ffe0ff */
[----:B------:R-:W-:Y:S01]  /*14f0*/  LEA.HI.X R5, R2, c[0x0][0x164], R0, 0x1, P1 ;  /* 0x0000590002057a11 */ /* 0x000fe200008f0c00 */
[----:B------:R-:W-:Y:S05]  /*1500*/  BRA.DIV ~URZ, `(.L_x_1458) ;  /* 0x00012f327f007947 */ /* 0x000fea000b800000 */
[----:B------:R1:W2:Y:S02]  /*1510*/  SHFL.IDX PT, R4, R5, RZ, 0x181f ;  /* 0x00181fff05047589 */ /* 0x0002a400000e0000 */
.L_x_1528:
[----:B------:R-:W-:Y:S05]  /*1520*/  BRA.DIV ~URZ, `(.L_x_1459) ;  /* 0x00012f827f007947 */ /* 0x000fea000b800000 */
[----:B------:R3:W4:Y:S02]  /*1530*/  SHFL.IDX PT, R0, R13, RZ, 0x181f ;  /* 0x00181fff0d007589 */ /* 0x00072400000e0000 */
.L_x_1529:
[----:B---3--:R-:W3:Y:S04]  /*1540*/  LDL R3, [R1+0x40] ;  /* 0x0000400001037983 */ /* 0x008ee80000100800 */
[----:B------:R-:W1:Y:S01]  /*1550*/  S2R R6, SR_TID.X ;  /* 0x0000000000067919 */ /* 0x000e620000002100 */
[----:B------:R-:W-:-:S04]  /*1560*/  IMAD.MOV.U32 R16, RZ, RZ, c[0x0][0x2c4] ;  /* 0x0000b100ff107624 */ /* 0x000fc800078e00ff */
[----:B------:R-:W-:Y:S01]  /*1570*/  IMAD R16, R16, c[0x0][0x168], RZ ;  /* 0x00005a0010107a24 */ /* 0x000fe200078e02ff */
[----:B-1----:R-:W-:-:S04]  /*1580*/  SHF.R.S32.HI R2, RZ, 0x1f, R6 ;  /* 0x0000001fff027819 */ /* 0x002fc80000011406 */
[----:B------:R-:W-:-:S04]  /*1590*/  LEA.HI R2, R2, R6, RZ, 0x3 ;  /* 0x0000000602027211 */ /* 0x000fc800078f18ff */
[----:B------:R-:W-:Y:S01]  /*15a0*/  SHF.R.S32.HI R2, RZ, 0x3, R2 ;  /* 0x00000003ff027819 */ /* 0x000fe20000011402 */
[----:B------:R-:W-:Y:S04]  /*15b0*/  BSSY B0, `(.L_x_1460) ;  /* 0x0000019000007945 */ /* 0x000fe80003800000 */
[----:B---3--:R-:W-:-:S05]  /*15c0*/  IMAD.IADD R12, R2, 0x1, R3 ;  /* 0x00000001020c7824 */ /* 0x008fca00078e0203 */
[----:B------:R-:W-:-:S13]  /*15d0*/  ISETP.GE.AND P0, PT, R12, R16, PT ;  /* 0x000000100c00720c */ /* 0x000fda0003f06270 */
[----:B------:R-:W-:Y:S05]  /*15e0*/  @P0 BRA `(.L_x_1461) ;  /* 0x0000015000000947 */ /* 0x000fea0003800000 */
[----:B------:R-:W-:Y:S02]  /*15f0*/  SHF.R.S32.HI R2, RZ, 0x1f, R245 ;  /* 0x0000001fff027819 */ /* 0x000fe400000114f5 */
[CC--:B----4-:R-:W-:Y:S02]  /*1600*/  LEA R10, P0, R245.reuse, R0.reuse, 0x1 ;  /* 0x00000000f50a7211 */ /* 0x0d0fe400078008ff */
[----:B------:R-:W-:Y:S02]  /*1610*/  LEA R8, P2, R252, R0, 0x1 ;  /* 0x00000000fc087211 */ /* 0x000fe400078408ff */
[C---:B--2---:R-:W-:Y:S02]  /*1620*/  LEA.HI.X R11, R245.reuse, R4, R2, 0x1, P0 ;  /* 0x00000004f50b7211 */ /* 0x044fe400000f0c02 */
[----:B------:R-:W-:Y:S02]  /*1630*/  SHF.R.S32.HI R2, RZ, 0x1f, R252 ;  /* 0x0000001fff027819 */ /* 0x000fe400000114fc */
[C---:B------:R-:W-:Y:S01]  /*1640*/  IADD3 R17, R245.reuse, 0xc0, RZ ;  /* 0x000000c0f5117810 */ /* 0x040fe20007ffe0ff */
[----:B------:R-:W-:Y:S01]  /*1650*/  @!PT LDS RZ, [RZ] ;  /* 0x00000000fffff984 */ /* 0x000fe20000000800 */
[----:B------:R-:W-:Y:S01]  /*1660*/  @!PT LDS RZ, [RZ] ;  /* 0x00000000fffff984 */ /* 0x000fe20000000800 */
[----:B------:R-:W-:Y:S01]  /*1670*/  @!PT LDS RZ, [RZ] ;  /* 0x00000000fffff984 */ /* 0x000fe20000000800 */
[----:B------:R1:W-:Y:S01]  /*1680*/  LDGSTS.E.BYPASS.LTC128B.128 [R243+0x18100], [R10.64], !P6 ;  /* 0x181000000af37fae */ /* 0x0003e2000f101d46 */
[----:B------:R-:W-:-:S02]  /*1690*/  IADD3 R18, R245, 0xc0, RZ ;  /* 0x000000c0f5127810 */ /* 0x000fc40007ffe0ff */
[----:B------:R-:W-:Y:S02]  /*16a0*/  LEA R6, P1, R251, R0, 0x1 ;  /* 0x00000000fb067211 */ /* 0x000fe400078208ff */
[----:B------:R-:W-:Y:S02]  /*16b0*/  SHF.R.S32.HI R19, RZ, 0x1f, R251 ;  /* 0x0000001fff137819 */ /* 0x000fe400000114fb */
[----:B------:R-:W-:Y:S02]  /*16c0*/  LEA.HI.X R9, R252, R4, R2, 0x1, P2 ;  /* 0x00000004fc097211 */ /* 0x000fe400010f0c02 */
[----:B------:R-:W-:Y:S02]  /*16d0*/  SHF.R.S32.HI R18, RZ, 0x1f, R18 ;  /* 0x0000001fff127819 */ /* 0x000fe40000011412 */
[----:B------:R-:W-:Y:S01]  /*16e0*/  LEA R2, P0, R17, R0, 0x1 ;  /* 0x0000000011027211 */ /* 0x000fe200078008ff */
[----:B------:R1:W-:Y:S01]  /*16f0*/  LDGSTS.E.BYPASS.LTC128B.128 [R243+0x1c100], [R8.64], !P5 ;  /* 0x1c10000008f37fae */ /* 0x0003e2000e901d46 */
[----:B------:R-:W-:-:S02]  /*1700*/  LEA.HI.X R7, R251, R4, R19, 0x1, P1 ;  /* 0x00000004fb077211 */ /* 0x000fc400008f0c13 */
[----:B------:R-:W-:-:S03]  /*1710*/  LEA.HI.X R3, R17, R4, R18, 0x1, P0 ;  /* 0x0000000411037211 */ /* 0x000fc600000f0c12 */
[----:B------:R1:W-:Y:S04]  /*1720*/  LDGSTS.E.BYPASS.LTC128B.128 [R243+0x20100], [R6.64], !P4 ;  /* 0x2010000006f37fae */ /* 0x0003e8000e101d46 */
[----:B------:R1:W-:Y:S02]  /*1730*/  LDGSTS.E.BYPASS.LTC128B.128 [R243+0x24100], [R2.64], !P3 ;  /* 0x2410000002f37fae */ /* 0x0003e4000d901d46 */
.L_x_1461:
[----:B------:R-:W-:Y:S05]  /*1740*/  BSYNC B0 ;  /* 0x0000000000007941 */ /* 0x000fea0003800000 */
.L_x_1460:
[----:B------:R-:W-:Y:S05]  /*1750*/  BRA.DIV ~URZ, `(.L_x_1462) ;  /* 0x00012dc27f007947 */ /* 0x000fea000b800000 */
[----:B--2---:R2:W3:Y:S04]  /*1760*/  SHFL.IDX PT, R4, R5, 0x1, 0x181f ;  /* 0x00381f0005047f89 */ /* 0x0044e800000e0000 */
[----:B----4-:R2:W4:Y:S02]  /*1770*/  SHFL.IDX PT, R0, R13, 0x1, 0x181f ;  /* 0x00381f000d007f89 */ /* 0x01052400000e0000 */
.L_x_1530:
[----:B-1----:R-:W-:Y:S01]  /*1780*/  IADD3 R2, R12, 0x20, RZ ;  /* 0x000000200c027810 */ /* 0x002fe20007ffe0ff */
[----:B------:R-:W-:Y:S03]  /*1790*/  BSSY B0, `(.L_x_1463) ;  /* 0x0000018000007945 */ /* 0x000fe60003800000 */
[----:B------:R-:W-:-:S13]  /*17a0*/  ISETP.GE.AND P0, PT, R2, R16, PT ;  /* 0x000000100200720c */ /* 0x000fda0003f06270 */
[----:B------:R-:W-:Y:S05]  /*17b0*/  @P0 BRA `(.L_x_1464) ;  /* 0x0000015000000947 */ /* 0x000fea0003800000 */
[----:B------:R-:W-:Y:S02]  /*17c0*/  SHF.R.S32.HI R3, RZ, 0x1f, R245 ;  /* 0x0000001fff037819 */ /* 0x000fe400000114f5 */
[C---:B----4-:R-:W-:Y:S02]  /*17d0*/  LEA R10, P0, R245.reuse, R0, 0x1 ;  /* 0x00000000f50a7211 */ /* 0x050fe400078008ff */
[C---:B------:R-:W-:Y:S02]  /*17e0*/  IADD3 R17, R245.reuse, 0xc0, RZ ;  /* 0x000000c0f5117810 */ /* 0x040fe40007ffe0ff */
[C---:B------:R-:W-:Y:S02]  /*17f0*/  IADD3 R18, R245.reuse, 0xc0, RZ ;  /* 0x000000c0f5127810 */ /* 0x040fe40007ffe0ff */
[----:B---3--:R-:W-:Y:S02]  /*1800*/  LEA.HI.X R11, R245, R4, R3, 0x1, P0 ;  /* 0x00000004f50b7211 */ /* 0x008fe400000f0c03 */
[----:B------:R-:W-:-:S02]  /*1810*/  LEA R8, P2, R252, R0, 0x1 ;  /* 0x00000000fc087211 */ /* 0x000fc400078408ff */
[----:B------:R-:W-:Y:S01]  /*1820*/  SHF.R.S32.HI R3, RZ, 0x1f, R252 ;  /* 0x0000001fff037819 */ /* 0x000fe200000114fc */
[----:B------:R-:W-:Y:S01]  /*1830*/  @!PT LDS RZ, [RZ] ;  /* 0x00000000fffff984 */ /* 0x000fe20000000800 */
[----:B------:R-:W-:Y:S01]  /*1840*/  @!PT LDS RZ, [RZ] ;  /* 0x00000000fffff984 */ /* 0x000fe20000000800 */
[----:B------:R-:W-:Y:S01]  /*1850*/  @!PT LDS RZ, [RZ] ;  /* 0x00000000fffff984 */ /* 0x000fe20000000800 */
[----:B------:R1:W-:Y:S01]  /*1860*/  LDGSTS.E.BYPASS.LTC128B.128 [R243+0x19100], [R10.64], !P6 ;  /* 0x191000000af37fae */ /* 0x0003e2000f101d46 */
[-C--:B------:R-:W-:Y:S02]  /*1870*/  LEA R6, P1, R251, R0.reuse, 0x1 ;  /* 0x00000000fb067211 */ /* 0x080fe400078208ff */
[----:B------:R-:W-:Y:S02]  /*1880*/  SHF.R.S32.HI R19, RZ, 0x1f, R251 ;  /* 0x0000001fff137819 */ /* 0x000fe400000114fb */
[----:B------:R-:W-:Y:S02]  /*1890*/  SHF.R.S32.HI R18, RZ, 0x1f, R18 ;  /* 0x0000001fff127819 */ /* 0x000fe40000011412 */
[----:B------:R-:W-:Y:S02]  /*18a0*/  LEA R2, P0, R17, R0, 0x1 ;  /* 0x0000000011027211 */ /* 0x000fe400078008ff */
[----:B------:R-:W-:-:S02]  /*18b0*/  LEA.HI.X R9, R252, R4, R3, 0x1, P2 ;  /* 0x00000004fc097211 */ /* 0x000fc400010f0c03 */
[-C--:B------:R-:W-:Y:S02]  /*18c0*/  LEA.HI.X R7, R251, R4.reuse, R19, 0x1, P1 ;  /* 0x00000004fb077211 */ /* 0x080fe400008f0c13 */
[----:B------:R-:W-:Y:S01]  /*18d0*/  LEA.HI.X R3, R17, R4, R18, 0x1, P0 ;  /* 0x0000000411037211 */ /* 0x000fe200000f0c12 */
[----:B------:R1:W-:Y:S04]  /*18e0*/  LDGSTS.E.BYPASS.LTC128B.128 [R243+0x1d100], [R8.64], !P5 ;  /* 0x1d10000008f37fae */ /* 0x0003e8000e901d46 */
[----:B------:R1:W-:Y:S04]  /*18f0*/  LDGSTS.E.BYPASS.LTC128B.128 [R243+0x21100], [R6.64], !P4 ;  /* 0x2110000006f37fae */ /* 0x0003e8000e101d46 */
[----:B------:R1:W-:Y:S02]  /*1900*/  LDGSTS.E.BYPASS.LTC128B.128 [R243+0x25100], [R2.64], !P3 ;  /* 0x2510000002f37fae */ /* 0x0003e4000d901d46 */
.L_x_1464:
[----:B------:R-:W-:Y:S05]  /*1910*/  BSYNC B0 ;  /* 0x0000000000007941 */ /* 0x000fea0003800000 */
.L_x_1463:
[----:B------:R-:W-:Y:S05]  /*1920*/  BRA.DIV ~URZ, `(.L_x_1465) ;  /* 0x00012cc27f007947 */ /* 0x000fea000b800000 */
[----:B---3--:R3:W1:Y:S02]  /*1930*/  SHFL.IDX PT, R4, R5, 0x2, 0x181f ;  /* 0x00581f0005047f89 */ /* 0x00866400000e0000 */
.L_x_1531:
[----:B------:R-:W-:Y:S05]  /*1940*/  BRA.DIV ~URZ, `(.L_x_1466) ;  /* 0x00012d127f007947 */ /* 0x000fea000b800000 */
[----:B----4-:R4:W2:Y:S02]  /*1950*/  SHFL.IDX PT, R0, R13, 0x2, 0x181f ;  /* 0x00581f000d007f89 */ /* 0x0108a400000e0000 */
.L_x_1532:
[----:B-1----:R-:W-:Y:S01]  /*1960*/  IADD3 R2, R12, 0x40, RZ ;  /* 0x000000400c027810 */ /* 0x002fe20007ffe0ff */
[----:B------:R-:W-:Y:S03]  /*1970*/  BSSY B0, `(.L_x_1467) ;  /* 0x0000018000007945 */ /* 0x000fe60003800000 */
[----:B------:R-:W-:-:S13]  /*1980*/  ISETP.GE.AND P0, PT, R2, R16, PT ;  /* 0x000000100200720c */ /* 0x000fda0003f06270 */
[----:B------:R-:W-:Y:S05]  /*1990*/  @P0 BRA `(.L_x_1468) ;  /* 0x0000015000000947 */ /* 0x000fea0003800000 */
[----:B------:R-:W-:Y:S02]  /*19a0*/  SHF.R.S32.HI R3, RZ, 0x1f, R245 ;  /* 0x0000001fff037819 */ /* 0x000fe400000114f5 */
[C---:B--2---:R-:W-:Y:S02]  /*19b0*/  LEA R10, P0, R245.reuse, R0, 0x1 ;  /* 0x00000000f50a7211 */ /* 0x044fe400078008ff */
[C---:B------:R-:W-:Y:S02]  /*19c0*/  IADD3 R17, R245.reuse, 0xc0, RZ ;  /* 0x000000c0f5117810 */ /* 0x040fe40007ffe0ff */
[C---:B------:R-:W-:Y:S02]  /*19d0*/  IADD3 R18, R245.reuse, 0xc0, RZ ;  /* 0x000000c0f5127810 */ /* 0x040fe40007ffe0ff */
[----:B------:R-:W-:Y:S02]  /*19e0*/  LEA.HI.X R11, R245, R4, R3, 0x1, P0 ;  /* 0x00000004f50b7211 */ /* 0x000fe400000f0c03 */
        /* <DEDUP_REMOVED lines=16> */
.L_x_1468:
[----:B------:R-:W-:Y:S05]  /*1af0*/  BSYNC B0 ;  /* 0x0000000000007941 */ /* 0x000fea0003800000 */
.L_x_1467:
[----:B------:R-:W-:Y:S05]  /*1b00*/  BRA.DIV ~URZ, `(.L_x_1469) ;  /* 0x00012bc27f007947 */ /* 0x000fea000b800000 */
[----:B------:R1:W3:Y:S04]  /*1b10*/  SHFL.IDX PT, R4, R5, 0x3, 0x181f ;  /* 0x00781f0005047f89 */ /* 0x0002e800000e0000 */
[----:B--2---:R1:W2:Y:S02]  /*1b20*/  SHFL.IDX PT, R0, R13, 0x3, 0x181f ;  /* 0x00781f000d007f89 */ /* 0x0042a400000e0000 */
.L_x_1533:
[----:B-1----:R-:W-:Y:S01]  /*1b30*/  IADD3 R2, R12, 0x60, RZ ;  /* 0x000000600c027810 */ /* 0x002fe20007ffe0ff */
[----:B-----5:R-:W-:Y:S01]  /*1b40*/  IMAD.WIDE.U32 R158, R14, c[0x0][0x2b0], RZ ;  /* 0x0000ac000e9e7a25 */ /* 0x020fe200078e00ff */
[----:B------:R-:W-:-:S02]  /*1b50*/  SHF.R.S32.HI R20, RZ, 0x1f, R245 ;  /* 0x0000001fff147819 */ /* 0x000fc400000114f5 */
[----:B------:R-:W-:Y:S02]  /*1b60*/  ISETP.GE.AND P0, PT, R2, R16, PT ;  /* 0x000000100200720c */ /* 0x000fe40003f06270 */
[----:B------:R-:W-:Y:S01]  /*1b70*/  SHF.R.S32.HI R19, RZ, 0x1f, R252 ;  /* 0x0000001fff137819 */ /* 0x000fe200000114fc */
[----:B------:R1:W-:Y:S01]  /*1b80*/  STL.64 [R1+0x28], R158 ;  /* 0x0000289e01007387 */ /* 0x0003e20000100a00 */
[----:B------:R-:W-:Y:S02]  /*1b90*/  SHF.R.S32.HI R18, RZ, 0x1f, R251 ;  /* 0x0000001fff127819 */ /* 0x000fe400000114fb */
[C---:B------:R-:W-:Y:S02]  /*1ba0*/  IADD3 R28, R245.reuse, 0xc0, RZ ;  /* 0x000000c0f51c7810 */ /* 0x040fe40007ffe0ff */
[----:B------:R-:W-:-:S04]  /*1bb0*/  IADD3 R17, R245, 0xc0, RZ ;  /* 0x000000c0f5117810 */ /* 0x000fc80007ffe0ff */
[----:B------:R-:W-:Y:S02]  /*1bc0*/  SHF.R.S32.HI R17, RZ, 0x1f, R17 ;  /* 0x0000001fff117819 */ /* 0x000fe40000011411 */
[----:B--2---:R-:W-:-:S04]  /*1bd0*/  @!P0 LEA R10, P1, R245, R0, 0x1 ;  /* 0x00000000f50a8211 */ /* 0x004fc800078208ff */
[----:B---3--:R-:W-:Y:S02]  /*1be0*/  @!P0 LEA.HI.X R11, R245, R4, R20, 0x1, P1 ;  /* 0x00000004f50b8211 */ /* 0x008fe400008f0c14 */
[----:B------:R-:W-:-:S03]  /*1bf0*/  @!P0 LEA R8, P1, R252, R0, 0x1 ;  /* 0x00000000fc088211 */ /* 0x000fc600078208ff */
[----:B------:R-:W-:Y:S01]  /*1c00*/  @!PT LDS RZ, [RZ] ;  /* 0x00000000fffff984 */ /* 0x000fe20000000800 */
[----:B------:R-:W-:Y:S01]  /*1c10*/  @!PT LDS RZ, [RZ] ;  /* 0x00000000fffff984 */ /* 0x000fe20000000800 */
[----:B------:R-:W-:Y:S01]  /*1c20*/  @!PT LDS RZ, [RZ] ;  /* 0x00000000fffff984 */ /* 0x000fe20000000800 */
[----:B------:R1:W-:Y:S01]  /*1c30*/  @!P0 LDGSTS.E.BYPASS.LTC128B.128 [R243+0x1b100], [R10.64], !P6 ;  /* 0x1b1000000af38fae */ /* 0x0003e2000f101d46 */
[----:B------:R-:W-:Y:S02]  /*1c40*/  @!P0 LEA.HI.X R9, R252, R4, R19, 0x1, P1 ;  /* 0x00000004fc098211 */ /* 0x000fe400008f0c13 */
[----:B------:R-:W-:-:S03]  /*1c50*/  @!P0 LEA R6, P1, R251, R0, 0x1 ;  /* 0x00000000fb068211 */ /* 0x000fc600078208ff */
[----:B------:R1:W-:Y:S01]  /*1c60*/  @!P0 LDGSTS.E.BYPASS.LTC128B.128 [R243+0x1f100], [R8.64], !P5 ;  /* 0x1f10000008f38fae */ /* 0x0003e2000e901d46 */
[----:B------:R-:W-:Y:S02]  /*1c70*/  @!P0 LEA.HI.X R7, R251, R4, R18, 0x1, P1 ;  /* 0x00000004fb078211 */ /* 0x000fe400008f0c12 */
[C---:B------:R-:W-:Y:S02]  /*1c80*/  @!P0 LEA R2, P1, R28.reuse, R0, 0x1 ;  /* 0x000000001c028211 */ /* 0x040fe400078208ff */
[----:B------:R-:W-:Y:S01]  /*1c90*/  SHF.R.S32.HI R0, RZ, 0x1f, R14 ;  /* 0x0000001fff007819 */ /* 0x000fe2000001140e */
[----:B------:R1:W-:Y:S01]  /*1ca0*/  @!P0 LDGSTS.E.BYPASS.LTC128B.128 [R243+0x23100], [R6.64], !P4 ;  /* 0x2310000006f38fae */ /* 0x0003e2000e101d46 */
[----:B------:R-:W-:-:S03]  /*1cb0*/  @!P0 LEA.HI.X R3, R28, R4, R17, 0x1, P1 ;  /* 0x000000041c038211 */ /* 0x000fc600008f0c11 */
[----:B------:R-:W-:Y:S02]  /*1cc0*/  IMAD R0, R0, c[0x0][0x2b0], RZ ;  /* 0x0000ac0000007a24 */ /* 0x000fe400078e02ff */
[----:B------:R1:W-:Y:S02]  /*1cd0*/  @!P0 LDGSTS.E.BYPASS.LTC128B.128 [R243+0x27100], [R2.64], !P3 ;  /* 0x2710000002f38fae */ /* 0x0003e4000d901d46 */
[----:B------:R-:W-:Y:S02]  /*1ce0*/  IMAD R0, R14, c[0x0][0x2b4], R0 ;  /* 0x0000ad000e007a24 */ /* 0x000fe400078e0200 */
[----:B------:R-:W0:Y:S01]  /*1cf0*/  LDGDEPBAR ;  /* 0x00000000000079af */ /* 0x000e220000000000 */
[----:B------:R-:W-:Y:S01]  /*1d00*/  WARPSYNC 0xffffffff ;  /* 0xffffffff00007948 */ /* 0x000fe20003800000 */
[----:B------:R-:W-:-:S05]  /*1d10*/  IMAD.IADD R155, R159, 0x1, R0 ;  /* 0x000000019f9b7824 */ /* 0x000fca00078e0200 */
[----:B------:R1:W-:Y:S02]  /*1d20*/  STL [R1+0x38], R155 ;  /* 0x0000389b01007387 */ /* 0x0003e40000100800 */
[----:B------:R-:W2:Y:S04]  /*1d30*/  LDL R163, [R1+0xc] ;  /* 0x00000c0001a37983 */ /* 0x000ea80000100800 */
[----:B------:R-:W3:Y:S04]  /*1d40*/  LDL R160, [R1+0x10] ;  /* 0x0000100001a07983 */ /* 0x000ee80000100800 */
[----:B------:R-:W5:Y:S01]  /*1d50*/  LDL R161, [R1+0x18] ;  /* 0x0000180001a17983 */ /* 0x000f620000100800 */
[----:B-1----:R-:W-:Y:S02]  /*1d60*/  IMAD.MOV.U32 R6, RZ, RZ, 0x60 ;  /* 0x00000060ff067424 */ /* 0x002fe400078e00ff */
[----:B------:R-:W-:Y:S01]  /*1d70*/  IMAD.MOV.U32 R162, RZ, RZ, c[0x0][0x2b8] ;  /* 0x0000ae00ffa27624 */ /* 0x000fe200078e00ff */
[----:B----4-:R-:W4:Y:S01]  /*1d80*/  LDL R21, [R1+0x48] ;  /* 0x0000480001157983 */ /* 0x010f220000100800 */
[----:B------:R-:W-:-:S03]  /*1d90*/  IMAD.MOV.U32 R5, RZ, RZ, c[0x0][0x2ac] ;  /* 0x0000ab00ff057624 */ /* 0x000fc600078e00ff */
[----:B------:R-:W-:Y:S01]  /*1da0*/  ISETP.NE.AND P1, PT, R162, 0x1, PT ;  /* 0x00000001a200780c */ /* 0x000fe20003f25270 */
[----:B------:R-:W-:Y:S02]  /*1db0*/  IMAD R5, R5, c[0x0][0x1d0], RZ ;  /* 0x0000740005057a24 */ /* 0x000fe400078e02ff */
[----:B------:R-:W-:Y:S01]  /*1dc0*/  IMAD.MOV.U32 R246, RZ, RZ, RZ ;  /* 0x000000fffff67224 */ /* 0x000fe200078e00ff */
[----:B------:R-:W-:Y:S01]  /*1dd0*/  BAR.SYNC.DEFER_BLOCKING 0x0 ;  /* 0x0000000000007b1d */ /* 0x000fe20000010000 */
[----:B--2---:R-:W-:-:S04]  /*1de0*/  IMAD R149, R163, R6, -0x60 ;  /* 0xffffffa0a3957424 */ /* 0x004fc800078e0206 */
[----:B---3--:R-:W-:-:S05]  /*1df0*/  IMAD.IADD R2, R160, 0x1, R149 ;  /* 0x00000001a0027824 */ /* 0x008fca00078e0295 */
[C---:B------:R-:W-:Y:S01]  /*1e00*/  ISETP.GE.AND P0, PT, R2.reuse, R5, PT ;  /* 0x000000050200720c */ /* 0x040fe20003f06270 */
[----:B-----5:R-:W-:-:S03]  /*1e10*/  IMAD.IADD R2, R2, 0x1, R161 ;  /* 0x0000000102027824 */ /* 0x020fc600078e02a1 */
        /* <DEDUP_REMOVED lines=9> */
[----:B------:R-:W-:-:S04]  /*1eb0*/  IMAD.MOV R0, RZ, RZ, -R0 ;  /* 0x000000ffff007224 */ /* 0x000fc800078e0a00 */
[----:B------:R-:W-:Y:S01]  /*1ec0*/  IMAD R248, R0, c[0x0][0x2b8], R2 ;  /* 0x0000ae0000f87a24 */ /* 0x000fe200078e0202 */
[----:B------:R-:W3:Y:S04]  /*1ed0*/  S2R R13, SR_TID.X ;  /* 0x00000000000d7919 */ /* 0x000ee80000002100 */
[----:B------:R-:W-:Y:S01]  /*1ee0*/  SHF.R.S32.HI R10, RZ, 0x1f, R248 ;  /* 0x0000001fff0a7819 */ /* 0x000fe200000114f8 */
[----:B------:R-:W-:-:S04]  /*1ef0*/  IMAD.WIDE.U32 R2, R248, c[0x0][0x1e0], RZ ;  /* 0x00007800f8027a25 */ /* 0x000fc800078e00ff */
[----:B------:R-:W-:-:S04]  /*1f00*/  IMAD R0, R10, c[0x0][0x1e0], RZ ;  /* 0x000078000a007a24 */ /* 0x000fc800078e02ff */
[----:B------:R-:W-:-:S04]  /*1f10*/  IMAD R0, R248, c[0x0][0x1e4], R0 ;  /* 0x00007900f8007a24 */ /* 0x000fc800078e0200 */
[----:B------:R-:W-:Y:S02]  /*1f20*/  IMAD.IADD R3, R3, 0x1, R0 ;  /* 0x0000000103037824 */ /* 0x000fe400078e0200 */
[----:B------:R-:W-:Y:S02]  /*1f30*/  IMAD R0, R15, c[0x0][0x1e8], RZ ;  /* 0x00007a000f007a24 */ /* 0x000fe400078e02ff */
[----:B----4-:R-:W-:-:S04]  /*1f40*/  IMAD.WIDE.U32 R156, R21, c[0x0][0x1e8], RZ ;  /* 0x00007a00159c7a25 */ /* 0x010fc800078e00ff */
[----:B------:R-:W-:Y:S01]  /*1f50*/  IMAD R0, R21, c[0x0][0x1ec], R0 ;  /* 0x00007b0015007a24 */ /* 0x000fe200078e0200 */
[----:B---3--:R-:W-:-:S03]  /*1f60*/  SHF.R.S32.HI R7, RZ, 0x1f, R13 ;  /* 0x0000001fff077819 */ /* 0x008fc6000001140d */
[----:B------:R-:W-:Y:S01]  /*1f70*/  IMAD.IADD R154, R157, 0x1, R0 ;  /* 0x000000019d9a7824 */ /* 0x000fe200078e0200 */
[----:B------:R-:W-:Y:S01]  /*1f80*/  LEA.HI R7, R7, R13, RZ, 0x3 ;  /* 0x0000000d07077211 */ /* 0x000fe200078f18ff */
[----:B------:R-:W-:Y:S02]  /*1f90*/  IMAD.MOV.U32 R148, RZ, RZ, c[0x0][0x2ac] ;  /* 0x0000ab00ff947624 */ /* 0x000fe400078e00ff */
[----:B-1----:R-:W-:Y:S01]  /*1fa0*/  IMAD R5, R163, -0x60, R6 ;  /* 0xffffffa0a3057824 */ /* 0x002fe200078e0206 */
[----:B------:R-:W-:-:S03]  /*1fb0*/  SHF.R.S32.HI R7, RZ, 0x3, R7 ;  /* 0x00000003ff077819 */ /* 0x000fc60000011407 */
[----:B------:R-:W-:-:S04]  /*1fc0*/  IMAD R148, R148, c[0x0][0x1d0], R5 ;  /* 0x0000740094947a24 */ /* 0x000fc800078e0205 */
[----:B------:R-:W-:Y:S02]  /*1fd0*/  IMAD.IADD R26, R148, 0x1, -R7 ;  /* 0x00000001941a7824 */ /* 0x000fe400078e0a07 */
[----:B------:R-:W-:Y:S01]  /*1fe0*/  IMAD.WIDE.U32 R22, R21, c[0x0][0x210], RZ ;  /* 0x0000840015167a25 */ /* 0x000fe200078e00ff */
[----:B------:R-:W-:Y:S04]  /*1ff0*/  STL.64 [R1+0x20], R156 ;  /* 0x0000209c01007387 */ /* 0x000fe80000100a00 */
[----:B------:R-:W-:Y:S04]  /*2000*/  STL [R1+0x1c], R154 ;  /* 0x00001c9a01007387 */ /* 0x000fe80000100800 */
[----:B------:R-:W-:Y:S01]  /*2010*/  STL.64 [R1+0x30], R22 ;  /* 0x0000301601007387 */ /* 0x000fe20000100a00 */
[----:B------:R-:W-:-:S02]  /*2020*/  IMAD.SHL.U32 R151, R252, 0x2, RZ ;  /* 0x00000002fc977824 */ /* 0x000fc400078e00ff */
[----:B------:R-:W-:Y:S01]  /*2030*/  IMAD.SHL.U32 R152, R251, 0x2, RZ ;  /* 0x00000002fb987824 */ /* 0x000fe200078e00ff */
[C---:B------:R-:W-:Y:S01]  /*2040*/  SHF.L.U64.HI R144, R245.reuse, 0x1, R20 ;  /* 0x00000001f5907819 */ /* 0x040fe20000010214 */
[----:B------:R-:W-:Y:S01]  /*2050*/  IMAD.SHL.U32 R150, R245, 0x2, RZ ;  /* 0x00000002f5967824 */ /* 0x000fe200078e00ff */
[----:B------:R-:W-:Y:S02]  /*2060*/  SHF.L.U64.HI R145, R252, 0x1, R19 ;  /* 0x00000001fc917819 */ /* 0x000fe40000010213 */
[----:B------:R-:W-:Y:S02]  /*2070*/  SHF.L.U64.HI R146, R251, 0x1, R18 ;  /* 0x00000001fb927819 */ /* 0x000fe40000010212 */
[----:B------:R-:W-:Y:S01]  /*2080*/  IADD3 R228, R229, 0x20, RZ ;  /* 0x00000020e5e47810 */ /* 0x000fe20007ffe0ff */
[C---:B------:R-:W-:Y:S01]  /*2090*/  IMAD.SHL.U32 R153, R28.reuse, 0x2, RZ ;  /* 0x000000021c997824 */ /* 0x040fe200078e00ff */
[----:B------:R-:W-:Y:S02]  /*20a0*/  SHF.L.U64.HI R147, R28, 0x1, R17 ;  /* 0x000000011c937819 */ /* 0x000fe40000010211 */
[----:B--2---:R-:W-:Y:S01]  /*20b0*/  SHF.R.S32.HI R12, RZ, 0x1f, R246 ;  /* 0x0000001fff0c7819 */ /* 0x004fe200000114f6 */
[----:B------:R-:W-:-:S04]  /*20c0*/  IMAD.WIDE.U32 R2, R246, c[0x0][0x1f0], R2 ;  /* 0x00007c00f6027a25 */ /* 0x000fc800078e0002 */
[----:B------:R-:W-:Y:S01]  /*20d0*/  IMAD R4, R12, c[0x0][0x1f0], RZ ;  /* 0x00007c000c047a24 */ /* 0x000fe200078e02ff */
[----:B------:R-:W-:-:S03]  /*20e0*/  IADD3 R0, P0, R2, R156, RZ ;  /* 0x0000009c02007210 */ /* 0x000fc60007f1e0ff */
[----:B------:R-:W-:-:S05]  /*20f0*/  IMAD R4, R246, c[0x0][0x1f4], R4 ;  /* 0x00007d00f6047a24 */ /* 0x000fca00078e0204 */
[----:B------:R-:W-:Y:S02]  /*2100*/  IADD3.X R2, R154, R3, R4, P0, !PT ;  /* 0x000000039a027210 */ /* 0x000fe400007fe404 */
[----:B------:R-:W-:-:S04]  /*2110*/  LEA R9, P0, R0, c[0x0][0x1c8], 0x1 ;  /* 0x0000720000097a11 */ /* 0x000fc800078008ff */
[----:B------:R-:W-:Y:S02]  /*2120*/  LEA.HI.X R13, R0, c[0x0][0x1cc], R2, 0x1, P0 ;  /* 0x00007300000d7a11 */ /* 0x000fe400000f0c02 */
[----:B------:R-:W1:Y:S01]  /*2130*/  SHFL.IDX PT, R0, R9, RZ, 0x181f ;  /* 0x00181fff09007589 */ /* 0x000e6200000e0000 */
[----:B------:R-:W-:-:S03]  /*2140*/  ISETP.GE.AND P0, PT, R26, 0x1, PT ;  /* 0x000000011a00780c */ /* 0x000fc60003f06270 */
[----:B------:R-:W2:Y:S04]  /*2150*/  SHFL.IDX PT, R2, R13, RZ, 0x181f ;  /* 0x00181fff0d027589 */ /* 0x000ea800000e0000 */
[----:B------:R-:W3:Y:S06]  /*2160*/  SHFL.IDX PT, R8, R9, 0x1, 0x181f ;  /* 0x00381f0009087f89 */ /* 0x000eec00000e0000 */
[----:B------:R-:W-:-:S02]  /*2170*/  @P0 ISETP.GE.AND P3, PT, R245, c[0x0][0x1d4], PT ;  /* 0x00007500f5000a0c */ /* 0x000fc40003f66270 */
[C---:B------:R-:W-:Y:S01]  /*2180*/  @P0 ISETP.GE.AND P4, PT, R252.reuse, c[0x0][0x1d4], PT ;  /* 0x00007500fc000a0c */ /* 0x040fe20003f86270 */
[----:B------:R-:W4:Y:S01]  /*2190*/  SHFL.IDX PT, R11, R13, 0x1, 0x181f ;  /* 0x00381f000d0b7f89 */ /* 0x000f2200000e0000 */
[CC--:B-1----:R-:W-:Y:S02]  /*21a0*/  @P0 LEA R4, P2, R245.reuse, R0.reuse, 0x1 ;  /* 0x00000000f5040211 */ /* 0x0c2fe400078408ff */
[C---:B------:R-:W-:Y:S02]  /*21b0*/  @P0 LEA R6, P1, R252.reuse, R0, 0x1 ;  /* 0x00000000fc060211 */ /* 0x040fe400078208ff */
[-C--:B--2---:R-:W-:Y:S02]  /*21c0*/  @P0 LEA.HI.X R5, R245, R2.reuse, R20, 0x1, P2 ;  /* 0x00000002f5050211 */ /* 0x084fe400010f0c14 */
[----:B------:R-:W-:Y:S02]  /*21d0*/  @P0 LEA.HI.X R7, R252, R2, R19, 0x1, P1 ;  /* 0x00000002fc070211 */ /* 0x000fe400008f0c13 */
[----:B------:R-:W-:Y:S01]  /*21e0*/  ISETP.GE.AND P1, PT, R26, 0x21, PT ;  /* 0x000000211a00780c */ /* 0x000fe20003f26270 */
[----:B------:R1:W-:Y:S01]  /*21f0*/  @P0 LDGSTS.E.BYPASS.LTC128B.128 [R243+0xc100], [R4.64], !P3 ;  /* 0x0c10000004f30fae */ /* 0x0003e2000d901d46 */
[----:B------:R-:W-:-:S03]  /*2200*/  @P0 ISETP.GE.AND P5, PT, R251, c[0x0][0x1d4], PT ;  /* 0x00007500fb000a0c */ /* 0x000fc60003fa6270 */
[----:B------:R2:W-:Y:S01]  /*2210*/  @P0 LDGSTS.E.BYPASS.LTC128B.128 [R243+0xf100], [R6.64], !P4 ;  /* 0x0f10000006f30fae */ /* 0x0005e2000e101d46 */
[----:B------:R-:W-:Y:S02]  /*2220*/  @P0 ISETP.GE.AND P4, PT, R28, c[0x0][0x1d4], PT ;  /* 0x000075001c000a0c */ /* 0x000fe40003f86270 */
[----:B-1----:R-:W-:-:S04]  /*2230*/  @P0 LEA R4, P2, R251, R0, 0x1 ;  /* 0x00000000fb040211 */ /* 0x002fc800078408ff */
[----:B------:R-:W-:Y:S02]  /*2240*/  @P0 LEA.HI.X R5, R251, R2, R18, 0x1, P2 ;  /* 0x00000002fb050211 */ /* 0x000fe400010f0c12 */
[----:B--2---:R-:W-:-:S03]  /*2250*/  @P0 LEA R6, P2, R28, R0, 0x1 ;  /* 0x000000001c060211 */ /* 0x004fc600078408ff */
[----:B------:R3:W-:Y:S01]  /*2260*/  @P0 LDGSTS.E.BYPASS.LTC128B.128 [R243+0x12100], [R4.64], !P5 ;  /* 0x1210000004f30fae */ /* 0x0007e2000e901d46 */
[----:B------:R-:W-:Y:S02]  /*2270*/  @P0 LEA.HI.X R7, R28, R2, R17, 0x1, P2 ;  /* 0x000000021c070211 */ /* 0x000fe400010f0c11 */
[C---:B------:R-:W-:Y:S01]  /*2280*/  @P1 ISETP.GE.AND P2, PT, R245.reuse, c[0x0][0x1d4], PT ;  /* 0x00007500f5001a0c */ /* 0x040fe20003f46270 */
[----:B------:R-:W-:Y:S02]  /*2290*/  IMAD R0, R10, c[0x0][0x208], RZ ;  /* 0x000082000a007a24 */ /* 0x000fe400078e02ff */
[----:B------:R1:W-:Y:S01]  /*22a0*/  @P0 LDGSTS.E.BYPASS.LTC128B.128 [R243+0x15100], [R6.64], !P4 ;  /* 0x1510000006f30fae */ /* 0x0003e2000e101d46 */
[----:B------:R-:W-:Y:S01]  /*22b0*/  @P1 ISETP.GE.AND P4, PT, R252, c[0x0][0x1d4], PT ;  /* 0x00007500fc001a0c */ /* 0x000fe20003f86270 */
[----:B------:R-:W-:Y:S02]  /*22c0*/  IMAD.WIDE.U32 R2, R248, c[0x0][0x208], RZ ;  /* 0x00008200f8027a25 */ /* 0x000fe400078e00ff */
[----:B------:R-:W-:Y:S01]  /*22d0*/  SHFL.IDX PT, R10, R13, 0x2, 0x181f ;  /* 0x00581f000d0a7f89 */ /* 0x000fe200000e0000 */
[----:B---3--:R-:W-:-:S04]  /*22e0*/  @P1 LEA R4, P3, R245, R8, 0x1 ;  /* 0x00000008f5041211 */ /* 0x008fc800078608ff */
[----:B----4-:R-:W-:Y:S01]  /*22f0*/  @P1 LEA.HI.X R5, R245, R11, R20, 0x1, P3 ;  /* 0x0000000bf5051211 */ /* 0x010fe200018f0c14 */
[----:B-1----:R-:W-:Y:S02]  /*2300*/  IMAD R7, R248, c[0x0][0x20c], R0 ;  /* 0x00008300f8077a24 */ /* 0x002fe400078e0200 */
[----:B------:R-:W1:Y:S01]  /*2310*/  SHFL.IDX PT, R0, R9, 0x2, 0x181f ;  /* 0x00581f0009007f89 */ /* 0x000e6200000e0000 */
[----:B------:R-:W-:-:S03]  /*2320*/  @P1 LEA R6, P0, R252, R8, 0x1 ;  /* 0x00000008fc061211 */ /* 0x000fc600078008ff */
[----:B------:R2:W-:Y:S01]  /*2330*/  @P1 LDGSTS.E.BYPASS.LTC128B.128 [R243+0xd100], [R4.64], !P2 ;  /* 0x0d10000004f31fae */ /* 0x0005e2000d101d46 */
[----:B------:R-:W-:Y:S01]  /*2340*/  @P1 ISETP.GE.AND P2, PT, R251, c[0x0][0x1d4], PT ;  /* 0x00007500fb001a0c */ /* 0x000fe20003f46270 */
[----:B------:R-:W-:Y:S01]  /*2350*/  IMAD.IADD R3, R3, 0x1, R7 ;  /* 0x0000000103037824 */ /* 0x000fe200078e0207 */
[----:B------:R-:W-:Y:S02]  /*2360*/  @P1 LEA.HI.X R7, R252, R11, R19, 0x1, P0 ;  /* 0x0000000bfc071211 */ /* 0x000fe400000f0c13 */
[----:B------:R-:W-:-:S03]  /*2370*/  ISETP.GE.AND P0, PT, R26, 0x41, PT ;  /* 0x000000411a00780c */ /* 0x000fc60003f06270 */
[----:B------:R3:W-:Y:S01]  /*2380*/  @P1 LDGSTS.E.BYPASS.LTC128B.128 [R243+0x10100], [R6.64], !P4 ;  /* 0x1010000006f31fae */ /* 0x0007e2000e101d46 */
[----:B------:R-:W-:Y:S01]  /*2390*/  @P1 ISETP.GE.AND P4, PT, R28, c[0x0][0x1d4], PT ;  /* 0x000075001c001a0c */ /* 0x000fe20003f86270 */
[----:B------:R-:W-:Y:S01]  /*23a0*/  IMAD.WIDE.U32 R2, R246, c[0x0][0x218], R2 ;  /* 0x00008600f6027a25 */ /* 0x000fe200078e0002 */
[----:B--2---:R-:W-:-:S04]  /*23b0*/  @P1 LEA R4, P3, R251, R8, 0x1 ;  /* 0x00000008fb041211 */ /* 0x004fc800078608ff */
[----:B------:R-:W-:Y:S01]  /*23c0*/  @P1 LEA.HI.X R5, R251, R11, R18, 0x1, P3 ;  /* 0x0000000bfb051211 */ /* 0x000fe200018f0c12 */
[----:B---3--:R-:W-:-:S04]  /*23d0*/  IMAD R6, R15, c[0x0][0x210], RZ ;  /* 0x000084000f067a24 */ /* 0x008fc800078e02ff */
[----:B------:R2:W-:Y:S02]  /*23e0*/  @P1 LDGSTS.E.BYPASS.LTC128B.128 [R243+0x13100], [R4.64], !P2 ;  /* 0x1310000004f31fae */ /* 0x0005e4000d101d46 */
[----:B--2---:R-:W-:Y:S01]  /*23f0*/  IMAD R5, R21, c[0x0][0x214], R6 ;  /* 0x0000850015057a24 */ /* 0x004fe200078e0206 */
[----:B------:R-:W-:Y:S01]  /*2400*/  @P1 LEA R6, P3, R28, R8, 0x1 ;  /* 0x000000081c061211 */ /* 0x000fe200078608ff */
[----:B------:R-:W-:Y:S01]  /*2410*/  IMAD R8, R12, c[0x0][0x218], RZ ;  /* 0x000086000c087a24 */ /* 0x000fe200078e02ff */
[C---:B-1----:R-:W-:Y:S02]  /*2420*/  @P0 LEA R4, P2, R245.reuse, R0, 0x1 ;  /* 0x00000000f5040211 */ /* 0x042fe400078408ff */
[----:B------:R-:W-:Y:S02]  /*2430*/  @P1 LEA.HI.X R7, R28, R11, R17, 0x1, P3 ;  /* 0x0000000b1c071211 */ /* 0x000fe400018f0c11 */
[----:B------:R-:W-:Y:S01]  /*2440*/  @P0 ISETP.GE.AND P3, PT, R245, c[0x0][0x1d4], PT ;  /* 0x00007500f5000a0c */ /* 0x000fe20003f66270 */
[----:B------:R-:W-:Y:S01]  /*2450*/  IMAD.IADD R9, R23, 0x1, R5 ;  /* 0x0000000117097824 */ /* 0x000fe200078e0205 */
[----:B------:R-:W-:Y:S01]  /*2460*/  @P0 LEA.HI.X R5, R245, R10, R20, 0x1, P2 ;  /* 0x0000000af5050211 */ /* 0x000fe200010f0c14 */
[----:B------:R-:W-:Y:S01]  /*2470*/  IMAD R8, R246, c[0x0][0x21c], R8 ;  /* 0x00008700f6087a24 */ /* 0x000fe200078e0208 */
[----:B------:R-:W-:Y:S01]  /*2480*/  IADD3 R2, P2, R2, R22, RZ ;  /* 0x0000001602027210 */ /* 0x000fe20007f5e0ff */
[----:B------:R-:W1:Y:S03]  /*2490*/  S2R R21, SR_TID.X ;  /* 0x0000000000157919 */ /* 0x000e660000002100 */
[----:B------:R-:W-:Y:S01]  /*24a0*/  IADD3.X R3, R9, R3, R8, P2, !PT ;  /* 0x0000000309037210 */ /* 0x000fe200017fe408 */
[----:B------:R2:W-:Y:S01]  /*24b0*/  @P1 LDGSTS.E.BYPASS.LTC128B.128 [R243+0x16100], [R6.64], !P4 ;  /* 0x1610000006f31fae */ /* 0x0005e2000e101d46 */
[----:B------:R-:W-:-:S02]  /*24c0*/  @P0 LEA R8, P2, R252, R0, 0x1 ;  /* 0x00000000fc080211 */ /* 0x000fc400078408ff */
[----:B------:R-:W-:Y:S01]  /*24d0*/  LEA R13, P1, R2, c[0x0][0x1f8], 0x1 ;  /* 0x00007e00020d7a11 */ /* 0x000fe200078208ff */
[----:B------:R3:W-:Y:S01]  /*24e0*/  STL [R1+0x3c], R9 ;  /* 0x00003c0901007387 */ /* 0x0007e20000100800 */
[----:B------:R-:W-:Y:S02]  /*24f0*/  @P0 ISETP.GE.AND P4, PT, R252, c[0x0][0x1d4], PT ;  /* 0x00007500fc000a0c */ /* 0x000fe40003f86270 */
[----:B------:R-:W-:Y:S01]  /*2500*/  LEA.HI.X R27, R2, c[0x0][0x1fc], R3, 0x1, P1 ;  /* 0x00007f00021b7a11 */ /* 0x000fe200008f0c03 */
[----:B------:R4:W-:Y:S01]  /*2510*/  @P0 LDGSTS.E.BYPASS.LTC128B.128 [R243+0xe100], [R4.64], !P3 ;  /* 0x0e10000004f30fae */ /* 0x0009e2000d901d46 */
[----:B------:R-:W-:Y:S02]  /*2520*/  @P0 ISETP.GE.AND P1, PT, R28, c[0x0][0x1d4], PT ;  /* 0x000075001c000a0c */ /* 0x000fe40003f26270 */
[----:B--2---:R-:W-:Y:S02]  /*2530*/  @P0 LEA R6, P3, R251, R0, 0x1 ;  /* 0x00000000fb060211 */ /* 0x004fe400078608ff */
[----:B---3--:R-:W-:-:S02]  /*2540*/  @P0 LEA.HI.X R9, R252, R10, R19, 0x1, P2 ;  /* 0x0000000afc090211 */ /* 0x008fc400010f0c13 */
[C---:B------:R-:W-:Y:S02]  /*2550*/  @P0 ISETP.GE.AND P2, PT, R251.reuse, c[0x0][0x1d4], PT ;  /* 0x00007500fb000a0c */ /* 0x040fe40003f46270 */
[----:B------:R-:W-:Y:S01]  /*2560*/  @P0 LEA.HI.X R7, R251, R10, R18, 0x1, P3 ;  /* 0x0000000afb070211 */ /* 0x000fe200018f0c12 */
[----:B------:R2:W-:Y:S01]  /*2570*/  @P0 LDGSTS.E.BYPASS.LTC128B.128 [R243+0x11100], [R8.64], !P4 ;  /* 0x1110000008f30fae */ /* 0x0005e2000e101d46 */
[----:B----4-:R-:W-:-:S04]  /*2580*/  @P0 LEA R4, P3, R28, R0, 0x1 ;  /* 0x000000001c040211 */ /* 0x010fc800078608ff */
[----:B------:R-:W-:Y:S02]  /*2590*/  @P0 LEA.HI.X R5, R28, R10, R17, 0x1, P3 ;  /* 0x0000000a1c050211 */ /* 0x000fe400018f0c11 */
[----:B-1----:R-:W-:-:S03]  /*25a0*/  SHF.R.S32.HI R14, RZ, 0x1f, R21 ;  /* 0x0000001fff0e7819 */ /* 0x002fc60000011415 */
[----:B------:R1:W-:Y:S04]  /*25b0*/  @P0 LDGSTS.E.BYPASS.LTC128B.128 [R243+0x14100], [R6.64], !P2 ;  /* 0x1410000006f30fae */ /* 0x0003e8000d101d46 */
[----:B------:R1:W-:Y:S04]  /*25c0*/  @P0 LDGSTS.E.BYPASS.LTC128B.128 [R243+0x17100], [R4.64], !P1 ;  /* 0x1710000004f30fae */ /* 0x0003e8000c901d46 */
[----:B------:R-:W0:Y:S01]  /*25d0*/  LDGDEPBAR ;  /* 0x00000000000079af */ /* 0x000e220000000000 */
[----:B------:R-:W-:-:S03]  /*25e0*/  LEA.HI R14, R14, R21, RZ, 0x3 ;  /* 0x000000150e0e7211 */ /* 0x000fc600078f18ff */
[----:B------:R-:W3:Y:S01]  /*25f0*/  SHFL.IDX PT, R0, R13, RZ, 0x181f ;  /* 0x00181fff0d007589 */ /* 0x000ee200000e0000 */
[----:B------:R-:W-:-:S03]  /*2600*/  LOP3.LUT R14, R14, 0xfffffff8, RZ, 0xc0, !PT ;  /* 0xfffffff80e0e7812 */ /* 0x000fc600078ec0ff */
[----:B------:R-:W4:Y:S04]  /*2610*/  SHFL.IDX PT, R2, R27, RZ, 0x181f ;  /* 0x00181fff1b027589 */ /* 0x000f2800000e0000 */
[----:B------:R-:W5:Y:S01]  /*2620*/  SHFL.IDX PT, R12, R13, 0x1, 0x181f ;  /* 0x00381f000d0c7f89 */ /* 0x000f6200000e0000 */
[----:B------:R-:W-:-:S03]  /*2630*/  IMAD.IADD R14, R21, 0x1, -R14 ;  /* 0x00000001150e7824 */ /* 0x000fc600078e0a0e */
[----:B------:R-:W1:Y:S02]  /*2640*/  SHFL.IDX PT, R3, R27, 0x1, 0x181f ;  /* 0x00381f001b037f89 */ /* 0x000e6400000e0000 */
[----:B------:R-:W-:Y:S01]  /*2650*/  R2P PR, R14, 0x6 ;  /* 0x000000060e007804 */ /* 0x000fe20000000000 */
[----:B------:R-:W-:-:S04]  /*2660*/  DEPBAR.LE SB0, 0x1 ;  /* 0x000080400000791a */ /* 0x000fc80000000000 */
[----:B------:R-:W-:-:S04]  /*2670*/  DEPBAR.LE SB0, 0x0 ;  /* 0x000080000000791a */ /* 0x000fc80000000000 */
[----:B------:R-:W-:Y:S01]  /*2680*/  BAR.SYNC.DEFER_BLOCKING 0x0 ;  /* 0x0000000000007b1d */ /* 0x000fe20000010000 */
[CC--:B---3--:R-:W-:Y:S02]  /*2690*/  IADD3 R20, P0, R0.reuse, R151.reuse, RZ ;  /* 0x0000009700147210 */ /* 0x0c8fe40007f1e0ff */
[----:B------:R-:W-:Y:S02]  /*26a0*/  IADD3 R18, P4, R0, R152, RZ ;  /* 0x0000009800127210 */ /* 0x000fe40007f9e0ff */
[----:B------:R-:W-:Y:S01]  /*26b0*/  @P1 IADD3 R228, R229, -0x20, RZ ;  /* 0xffffffe0e5e41810 */ /* 0x000fe20007ffe0ff */
[----:B----4-:R-:W-:Y:S01]  /*26c0*/  IMAD.X R21, R2, 0x1, R145, P0 ;  /* 0x0000000102157824 */ /* 0x010fe200000e0691 */
[----:B-----5:R-:W-:Y:S01]  /*26d0*/  IADD3 R14, P1, R12, R150, RZ ;  /* 0x000000960c0e7210 */ /* 0x020fe20007f3e0ff */
[----:B------:R-:W-:Y:S01]  /*26e0*/  IMAD.X R19, R2, 0x1, R146, P4 ;  /* 0x0000000102137824 */ /* 0x000fe200020e0692 */
[----:B------:R-:W-:Y:S02]  /*26f0*/  IADD3 R24, P0, R12, R151, RZ ;  /* 0x000000970c187210 */ /* 0x000fe40007f1e0ff */
[----:B------:R-:W-:-:S02]  /*2700*/  ISETP.GE.AND P5, PT, R245, c[0x0][0x1d4], PT ;  /* 0x00007500f5007a0c */ /* 0x000fc40003fa6270 */
[----:B------:R-:W-:Y:S01]  /*2710*/  ISETP.GE.AND P4, PT, R252, c[0x0][0x1d4], PT ;  /* 0x00007500fc007a0c */ /* 0x000fe20003f86270 */
[C-C-:B-1----:R-:W-:Y:S01]  /*2720*/  IMAD.X R15, R3.reuse, 0x1, R144.reuse, P1 ;  /* 0x00000001030f7824 */ /* 0x142fe200008e0690 */
[----:B------:R-:W-:Y:S01]  /*2730*/  IADD3 R22, P3, R0, R150, RZ ;  /* 0x0000009600167210 */ /* 0x000fe20007f7e0ff */
[----:B------:R-:W-:Y:S01]  /*2740*/  IMAD.X R25, R3, 0x1, R145, P0 ;  /* 0x0000000103197824 */ /* 0x000fe200000e0691 */
[C---:B------:R-:W-:Y:S02]  /*2750*/  ISETP.LT.OR P1, PT, R26.reuse, 0x1, P5 ;  /* 0x000000011a00780c */ /* 0x040fe40002f21670 */
[----:B------:R-:W-:Y:S01]  /*2760*/  ISETP.LT.OR P0, PT, R26, 0x1, P4 ;  /* 0x000000011a00780c */ /* 0x000fe20002701670 */
[----:B------:R-:W-:Y:S01]  /*2770*/  IMAD.X R23, R2, 0x1, R144, P3 ;  /* 0x0000000102177824 */ /* 0x000fe200018e0690 */
[----:B------:R-:W-:Y:S01]  /*2780*/  IADD3 R16, P3, R0, R153, RZ ;  /* 0x0000009900107210 */ /* 0x000fe20007f7e0ff */
[----:B------:R-:W-:Y:S04]  /*2790*/  LDSM.16.M88.4 R4, [R239] ;  /* 0x00000000ef04783b */ /* 0x000fe80000000200 */
[----:B------:R-:W-:Y:S01]  /*27a0*/  IMAD.X R17, R2, 0x1, R147, P3 ;  /* 0x0000000102117824 */ /* 0x000fe200018e0693 */
[----:B------:R-:W-:Y:S01]  /*27b0*/  ISETP.GE.AND P3, PT, R251, c[0x0][0x1d4], PT ;  /* 0x00007500fb007a0c */ /* 0x000fe20003f66270 */
[----:B------:R-:W-:Y:S04]  /*27c0*/  LDSM.16.M88.4 R32, [R229] ;  /* 0x00000000e520783b */ /* 0x000fe80000000200 */
[----:B------:R-:W-:Y:S04]  /*27d0*/  LDSM.16.M88.4 R40, [R229+0x800] ;  /* 0x00080000e528783b */ /* 0x000fe80000000200 */
[----:B------:R-:W-:Y:S04]  /*27e0*/  LDSM.16.M88.4 R56, [R229+0x1000] ;  /* 0x00100000e538783b */ /* 0x000fe80000000200 */
[----:B------:R-:W-:Y:S04]  /*27f0*/  LDSM.16.M88.4 R48, [R229+0x1800] ;  /* 0x00180000e530783b */ /* 0x000fe80000000200 */
[----:B------:R-:W-:Y:S04]  /*2800*/  LDSM.16.M88.4 R68, [R229+0x2000] ;  /* 0x00200000e544783b */ /* 0x000fe80000000200 */
[----:B------:R-:W-:Y:S04]  /*2810*/  LDSM.16.M88.4 R72, [R229+0x2800] ;  /* 0x00280000e548783b */ /* 0x000fe80000000200 */
[----:B--2---:R-:W-:Y:S04]  /*2820*/  LDSM.16.M88.4 R8, [R240] ;  /* 0x00000000f008783b */ /* 0x004fe80000000200 */
[----:B------:R-:W-:Y:S04]  /*2830*/  LDSM.16.M88.4 R64, [R228] ;  /* 0x00000000e440783b */ /* 0x000fe80000000200 */
[----:B------:R-:W-:Y:S04]  /*2840*/  LDSM.16.M88.4 R60, [R228+0x800] ;  /* 0x00080000e43c783b */ /* 0x000fe80000000200 */
[----:B------:R-:W-:Y:S04]  /*2850*/  LDSM.16.M88.4 R80, [R228+0x1000] ;  /* 0x00100000e450783b */ /* 0x000fe80000000200 */
[----:B------:R-:W-:Y:S04]  /*2860*/  LDSM.16.M88.4 R112, [R228+0x1800] ;  /* 0x00180000e470783b */ /* 0x000fe80000000200 */
[----:B------:R-:W-:Y:S04]  /*2870*/  LDSM.16.M88.4 R116, [R228+0x2000] ;  /* 0x00200000e474783b */ /* 0x000fe80000000200 */
[----:B------:R-:W-:Y:S04]  /*2880*/  LDSM.16.M88.4 R120, [R228+0x2800] ;  /* 0x00280000e478783b */ /* 0x000fe80000000200 */
[----:B------:R-:W-:Y:S01]  /*2890*/  @!PT LDS RZ, [RZ] ;  /* 0x00000000fffff984 */ /* 0x000fe20000000800 */
[----:B------:R-:W-:Y:S01]  /*28a0*/  @!PT LDS RZ, [RZ] ;  /* 0x00000000fffff984 */ /* 0x000fe20000000800 */
[----:B------:R-:W-:Y:S01]  /*28b0*/  @!PT LDS RZ, [RZ] ;  /* 0x00000000fffff984 */ /* 0x000fe20000000800 */
[----:B------:R1:W-:Y:S04]  /*28c0*/  LDGSTS.E.BYPASS.LTC128B.128 [R243+0x100], [R22.64], !P1 ;  /* 0x0010000016f37fae */ /* 0x0003e8000c901d46 */
[----:B------:R1:W-:Y:S01]  /*28d0*/  LDGSTS.E.BYPASS.LTC128B.128 [R243+0x3100], [R20.64], !P0 ;  /* 0x0310000014f37fae */ /* 0x0003e2000c101d46 */
[----:B------:R-:W-:-:S02]  /*28e0*/  ISETP.LT.OR P0, PT, R26, 0x1, P3 ;  /* 0x000000011a00780c */ /* 0x000fc40001f01670 */
[----:B------:R-:W-:-:S11]  /*28f0*/  ISETP.GE.AND P1, PT, R28, c[0x0][0x1d4], PT ;  /* 0x000075001c007a0c */ /* 0x000fd60003f26270 */
[----:B------:R2:W-:Y:S01]  /*2900*/  LDGSTS.E.BYPASS.LTC128B.128 [R243+0x6100], [R18.64], !P0 ;  /* 0x0610000012f37fae */ /* 0x0005e2000c101d46 */
[----:B------:R-:W-:-:S13]  /*2910*/  ISETP.LT.OR P0, PT, R26, 0x1, P1 ;  /* 0x000000011a00780c */ /* 0x000fda0000f01670 */
[----:B------:R3:W-:Y:S04]  /*2920*/  LDGSTS.E.BYPASS.LTC128B.128 [R243+0x9100], [R16.64], !P0 ;  /* 0x0910000010f37fae */ /* 0x0007e8000c101d46 */
[----:B------:R-:W4:Y:S01]  /*2930*/  SHFL.IDX PT, R0, R13, 0x2, 0x181f ;  /* 0x00581f000d007f89 */ /* 0x000f2200000e0000 */
[----:B---3--:R-:W-:-:S05]  /*2940*/  IADD3 R16, P0, R12, R152, RZ ;  /* 0x000000980c107210 */ /* 0x008fca0007f1e0ff */
[----:B------:R-:W-:Y:S01]  /*2950*/  IMAD.X R17, R3, 0x1, R146, P0 ;  /* 0x0000000103117824 */ /* 0x000fe200000e0692 */
[----:B------:R-:W-:Y:S01]  /*2960*/  ISETP.LT.OR P0, PT, R26, 0x21, P5 ;  /* 0x000000211a00780c */ /* 0x000fe20002f01670 */
[----:B------:R-:W3:-:S12]  /*2970*/  SHFL.IDX PT, R2, R27, 0x2, 0x181f ;  /* 0x00581f001b027f89 */ /* 0x000ed800000e0000 */
[----:B------:R5:W-:Y:S02]  /*2980*/  LDGSTS.E.BYPASS.LTC128B.128 [R243+0x1100], [R14.64], !P0 ;  /* 0x011000000ef37fae */ /* 0x000be4000c101d46 */
[----:B-----5:R-:W-:-:S05]  /*2990*/  IADD3 R14, P0, R12, R153, RZ ;  /* 0x000000990c0e7210 */ /* 0x020fca0007f1e0ff */
[----:B------:R-:W-:Y:S01]  /*29a0*/  IMAD.X R15, R3, 0x1, R147, P0 ;  /* 0x00000001030f7824 */ /* 0x000fe200000e0693 */
[----:B------:R-:W-:-:S13]  /*29b0*/  ISETP.LT.OR P0, PT, R26, 0x21, P4 ;  /* 0x000000211a00780c */ /* 0x000fda0002701670 */
[----:B------:R5:W-:Y:S01]  /*29c0*/  LDGSTS.E.BYPASS.LTC128B.128 [R243+0x4100], [R24.64], !P0 ;  /* 0x0410000018f37fae */ /* 0x000be2000c101d46 */
[----:B----4-:R-:W-:-:S05]  /*29d0*/  IADD3 R12, P0, R0, R150, RZ ;  /* 0x00000096000c7210 */ /* 0x010fca0007f1e0ff */
[----:B---3--:R-:W-:Y:S01]  /*29e0*/  IMAD.X R13, R2, 0x1, R144, P0 ;  /* 0x00000001020d7824 */ /* 0x008fe200000e0690 */
[----:B------:R-:W-:-:S13]  /*29f0*/  ISETP.LT.OR P0, PT, R26, 0x21, P3 ;  /* 0x000000211a00780c */ /* 0x000fda0001f01670 */
[----:B------:R3:W-:Y:S01]  /*2a00*/  LDGSTS.E.BYPASS.LTC128B.128 [R243+0x7100], [R16.64], !P0 ;  /* 0x0710000010f37fae */ /* 0x0007e2000c101d46 */
[----:B------:R-:W-:Y:S01]  /*2a10*/  HMMA.16816.F32 R36, R4, R32, RZ ;  /* 0x000000200424723c */ /* 0x000fe200000018ff */
[----:B---3--:R-:W-:-:S05]  /*2a20*/  IADD3 R16, P0, R0, R151, RZ ;  /* 0x0000009700107210 */ /* 0x008fca0007f1e0ff */
[----:B------:R-:W-:Y:S01]  /*2a30*/  IMAD.X R17, R2, 0x1, R145, P0 ;  /* 0x0000000102117824 */ /* 0x000fe200000e0691 */
[C---:B------:R-:W-:Y:S01]  /*2a40*/  ISETP.LT.OR P0, PT, R26.reuse, 0x21, P1 ;  /* 0x000000211a00780c */ /* 0x040fe20000f01670 */
[C---:B------:R-:W-:Y:S11]  /*2a50*/  HMMA.16816.F32 R32, R4.reuse, R34, RZ ;  /* 0x000000220420723c */ /* 0x040ff600000018ff */
[----:B------:R-:W-:Y:S01]  /*2a60*/  @!UPT UIADD3 URZ, URZ, URZ, URZ ;  /* 0x0000003f3f3ff290 */ /* 0x000fe2000fffe03f */
[----:B------:R3:W-:Y:S01]  /*2a70*/  LDGSTS.E.BYPASS.LTC128B.128 [R243+0xa100], [R14.64], !P0 ;  /* 0x0a1000000ef37fae */ /* 0x0007e2000c101d46 */
[C---:B------:R-:W-:Y:S01]  /*2a80*/  ISETP.LT.OR P4, PT, R26.reuse, 0x41, P4 ;  /* 0x000000411a00780c */ /* 0x040fe20002781670 */
[----:B------:R-:W-:Y:S01]  /*2a90*/  IMAD.MOV.U32 R3, RZ, RZ, 0x40 ;  /* 0x00000040ff037424 */ /* 0x000fe200078e00ff */
[C---:B------:R-:W-:Y:S01]  /*2aa0*/  ISETP.LT.OR P3, PT, R26.reuse, 0x41, P3 ;  /* 0x000000411a00780c */ /* 0x040fe20001f61670 */
[----:B------:R-:W-:Y:S01]  /*2ab0*/  HMMA.16816.F32 R28, R4, R40, RZ ;  /* 0x00000028041c723c */ /* 0x000fe200000018ff */
[----:B------:R-:W-:Y:S02]  /*2ac0*/  ISETP.LT.OR P1, PT, R26, 0x41, P1 ;  /* 0x000000411a00780c */ /* 0x000fe40000f21670 */
[----:B---3--:R-:W-:-:S05]  /*2ad0*/  IADD3 R14, P0, R0, R152, RZ ;  /* 0x00000098000e7210 */ /* 0x008fca0007f1e0ff */
[----:B------:R-:W-:Y:S01]  /*2ae0*/  IMAD.X R15, R2, 0x1, R146, P0 ;  /* 0x00000001020f7824 */ /* 0x000fe200000e0692 */
[----:B------:R-:W-:Y:S01]  /*2af0*/  ISETP.LT.OR P0, PT, R26, 0x41, P5 ;  /* 0x000000411a00780c */ /* 0x000fe20002f01670 */
[C---:B-1----:R-:W-:Y:S08]  /*2b00*/  HMMA.16816.F32 R20, R4.reuse, R42, RZ ;  /* 0x0000002a0414723c */ /* 0x042ff000000018ff */
[C---:B------:R-:W-:Y:S04]  /*2b10*/  HMMA.16816.F32 R40, R4.reuse, R56, RZ ;  /* 0x000000380428723c */ /* 0x040fe800000018ff */
[----:B------:R1:W-:Y:S04]  /*2b20*/  LDGSTS.E.BYPASS.LTC128B.128 [R243+0x2100], [R12.64], !P0 ;  /* 0x021000000cf37fae */ /* 0x0003e8000c101d46 */
[C---:B------:R-:W-:Y:S01]  /*2b30*/  HMMA.16816.F32 R52, R4.reuse, R48, RZ ;  /* 0x000000300434723c */ /* 0x040fe200000018ff */
[----:B------:R2:W-:Y:S04]  /*2b40*/  LDGSTS.E.BYPASS.LTC128B.128 [R243+0x5100], [R16.64], !P4 ;  /* 0x0510000010f37fae */ /* 0x0005e8000e101d46 */
[----:B------:R1:W-:Y:S03]  /*2b50*/  LDGSTS.E.BYPASS.LTC128B.128 [R243+0x8100], [R14.64], !P3 ;  /* 0x081000000ef37fae */ /* 0x0003e6000d901d46 */
[C---:B------:R-:W-:Y:S08]  /*2b60*/  HMMA.16816.F32 R44, R4.reuse, R68, RZ ;  /* 0x00000044042c723c */ /* 0x040ff000000018ff */
[C---:B------:R-:W-:Y:S08]  /*2b70*/  HMMA.16816.F32 R56, R4.reuse, R58, RZ ;  /* 0x0000003a0438723c */ /* 0x040ff000000018ff */
[C---:B------:R-:W-:Y:S08]  /*2b80*/  HMMA.16816.F32 R48, R4.reuse, R50, RZ ;  /* 0x000000320430723c */ /* 0x040ff000000018ff */
[C---:B------:R-:W-:Y:S08]  /*2b90*/  HMMA.16816.F32 R68, R4.reuse, R70, RZ ;  /* 0x000000460444723c */ /* 0x040ff000000018ff */
[C---:B------:R-:W-:Y:S08]  /*2ba0*/  HMMA.16816.F32 R108, R4.reuse, R72, RZ ;  /* 0x00000048046c723c */ /* 0x040ff000000018ff */
[----:B------:R-:W-:Y:S07]  /*2bb0*/  HMMA.16816.F32 R104, R4, R74, RZ ;  /* 0x0000004a0468723c */ /* 0x000fee00000018ff */
[----:B------:R-:W-:-:S02]  /*2bc0*/  IADD3 R4, P0, R0, R153, RZ ;  /* 0x0000009900047210 */ /* 0x000fc40007f1e0ff */
[----:B------:R-:W-:-:S03]  /*2bd0*/  SEL R0, R3, 0xffffffc0, !P2 ;  /* 0xffffffc003007807 */ /* 0x000fc60005000000 */
[----:B------:R-:W-:Y:S02]  /*2be0*/  IMAD.X R5, R2, 0x1, R147, P0 ;  /* 0x0000000102057824 */ /* 0x000fe400000e0693 */
[----:B------:R-:W-:Y:S01]  /*2bf0*/  IMAD.IADD R231, R229, 0x1, R0 ;  /* 0x00000001e5e77824 */ /* 0x000fe200078e0200 */
[C---:B------:R-:W-:Y:S02]  /*2c00*/  HMMA.16816.F32 R100, R8.reuse, R64, R36 ;  /* 0x000000400864723c */ /* 0x040fe40000001824 */
[----:B------:R3:W-:Y:S06]  /*2c10*/  LDGSTS.E.BYPASS.LTC128B.128 [R243+0xb100], [R4.64], !P1 ;  /* 0x0b10000004f37fae */ /* 0x0007ec000c901d46 */
[----:B------:R-:W-:Y:S01]  /*2c20*/  HMMA.16816.F32 R96, R8, R66, R32 ;  /* 0x000000420860723c */ /* 0x000fe20000001820 */
[----:B------:R-:W-:Y:S01]  /*2c30*/  LDSM.16.M88.4 R64, [R231] ;  /* 0x00000000e740783b */ /* 0x000fe20000000200 */
[----:B------:R-:W-:-:S03]  /*2c40*/  IADD3 R2, R228, 0x9000, RZ ;  /* 0x00009000e4027810 */ /* 0x000fc60007ffe0ff */
[----:B------:R-:W-:Y:S03]  /*2c50*/  LDSM.16.M88.4 R76, [R231+0x800] ;  /* 0x00080000e74c783b */ /* 0x000fe60000000200 */
[C---:B------:R-:W-:Y:S01]  /*2c60*/  HMMA.16816.F32 R84, R8.reuse, R80, R40 ;  /* 0x000000500854723c */ /* 0x040fe20000001828 */
[----:B--2---:R-:W-:Y:S04]  /*2c70*/  LDSM.16.M88.4 R16, [R241] ;  /* 0x00000000f110783b */ /* 0x004fe80000000200 */
[----:B------:R-:W-:Y:S03]  /*2c80*/  LDSM.16.M88.4 R128, [R228+0xb800] ;  /* 0x00b80000e480783b */ /* 0x000fe60000000200 */
[----:B------:R-:W-:Y:S01]  /*2c90*/  HMMA.16816.F32 R92, R8, R60, R28 ;  /* 0x0000003c085c723c */ /* 0x000fe2000000181c */
[----:B------:R-:W-:Y:S04]  /*2ca0*/  LDSM.16.M88.4 R124, [R231+0xa800] ;  /* 0x00a80000e77c783b */ /* 0x000fe80000000200 */
[----:B---3--:R-:W2:Y:S01]  /*2cb0*/  LDSM.16.M88.4 R4, [R242] ;  /* 0x00000000f204783b */ /* 0x008ea20000000200 */
[----:B------:R-:W-:-:S02]  /*2cc0*/  IMAD.IADD R230, R2, 0x1, R0 ;  /* 0x0000000102e67824 */ /* 0x000fc400078e0200 */
[C---:B------:R-:W-:Y:S01]  /*2cd0*/  HMMA.16816.F32 R80, R8.reuse, R82, R56 ;  /* 0x000000520850723c */ /* 0x040fe20000001838 */
[----:B------:R-:W-:Y:S04]  /*2ce0*/  LDSM.16.M88.4 R32, [R231+0x2000] ;  /* 0x00200000e720783b */ /* 0x000fe80000000200 */
[----:B------:R-:W-:Y:S03]  /*2cf0*/  LDSM.16.M88.4 R36, [R230+-0x9000] ;  /* 0xff700000e624783b */ /* 0x000fe60000000200 */
[C---:B------:R-:W-:Y:S01]  /*2d00*/  HMMA.16816.F32 R56, R8.reuse, R114, R48 ;  /* 0x000000720838723c */ /* 0x040fe20000001830 */
[----:B------:R-:W3:Y:S04]  /*2d10*/  LDSM.16.M88.4 R48, [R231+0x1800] ;  /* 0x00180000e730783b */ /* 0x000ee80000000200 */
[----:B------:R-:W4:Y:S03]  /*2d20*/  LDSM.16.M88.4 R28, [R231+0x2800] ;  /* 0x00280000e71c783b */ /* 0x000f260000000200 */
[C---:B------:R-:W-:Y:S01]  /*2d30*/  HMMA.16816.F32 R88, R8.reuse, R62, R20 ;  /* 0x0000003e0858723c */ /* 0x040fe20000001814 */
[----:B------:R-:W1:Y:S04]  /*2d40*/  LDSM.16.M88.4 R60, [R231+0x1000] ;  /* 0x00100000e73c783b */ /* 0x000e680000000200 */
[----:B------:R-:W-:Y:S03]  /*2d50*/  LDSM.16.M88.4 R140, [R231+0x9000] ;  /* 0x00900000e78c783b */ /* 0x000fe60000000200 */
[C---:B------:R-:W-:Y:S01]  /*2d60*/  HMMA.16816.F32 R72, R8.reuse, R112, R52 ;  /* 0x000000700848723c */ /* 0x040fe20000001834 */
[----:B------:R-:W-:Y:S04]  /*2d70*/  LDSM.16.M88.4 R132, [R231+0xb000] ;  /* 0x00b00000e784783b */ /* 0x000fe80000000200 */
[----:B------:R-:W-:Y:S03]  /*2d80*/  LDSM.16.M88.4 R136, [R231+0xb800] ;  /* 0x00b80000e788783b */ /* 0x000fe60000000200 */
[C---:B------:R-:W-:Y:S01]  /*2d90*/  HMMA.16816.F32 R44, R8.reuse, R116, R44 ;  /* 0x00000074082c723c */ /* 0x040fe2000000182c */
[----:B------:R-:W0:Y:S07]  /*2da0*/  LDGDEPBAR ;  /* 0x00000000000079af */ /* 0x000e2e0000000000 */
[C---:B------:R-:W-:Y:S01]  /*2db0*/  HMMA.16816.F32 R40, R8.reuse, R118, R68 ;  /* 0x000000760828723c */ /* 0x040fe20000001844 */
[----:B------:R-:W4:Y:S07]  /*2dc0*/  LDSM.16.M88.4 R68, [R230+-0x7800] ;  /* 0xff880000e644783b */ /* 0x000f2e0000000200 */
[C---:B-----5:R-:W-:Y:S01]  /*2dd0*/  HMMA.16816.F32 R24, R8.reuse, R120, R108 ;  /* 0x000000780818723c */ /* 0x060fe2000000186c */
[----:B------:R-:W5:Y:S07]  /*2de0*/  LDSM.16.M88.4 R108, [R230+-0x8800] ;  /* 0xff780000e66c783b */ /* 0x000f6e0000000200 */
[----:B------:R-:W-:Y:S01]  /*2df0*/  HMMA.16816.F32 R20, R8, R122, R104 ;  /* 0x0000007a0814723c */ /* 0x000fe20000001868 */
[----:B------:R-:W-:Y:S07]  /*2e00*/  LDSM.16.M88.4 R104, [R228+0x3000] ;  /* 0x00300000e468783b */ /* 0x000fee0000000200 */
[C---:B--2---:R-:W-:Y:S01]  /*2e10*/  HMMA.16816.F32 R8, R4.reuse, R66, R96 ;  /* 0x000000420408723c */ /* 0x044fe20000001860 */
[----:B------:R-:W-:Y:S07]  /*2e20*/  LDSM.16.M88.4 R96, [R230+-0x8000] ;  /* 0xff800000e660783b */ /* 0x000fee0000000200 */
[C---:B-1----:R-:W-:Y:S01]  /*2e30*/  HMMA.16816.F32 R12, R4.reuse, R64, R100 ;  /* 0x00000040040c723c */ /* 0x042fe20000001864 */
[----:B------:R-:W1:Y:S07]  /*2e40*/  LDSM.16.M88.4 R100, [R230+-0x7000] ;  /* 0xff900000e664783b */ /* 0x000e6e0000000200 */
[C---:B---3--:R-:W-:Y:S08]  /*2e50*/  HMMA.16816.F32 R72, R4.reuse, R48, R72 ;  /* 0x000000300448723c */ /* 0x048ff00000001848 */
[C---:B------:R-:W-:Y:S08]  /*2e60*/  HMMA.16816.F32 R52, R4.reuse, R76, R92 ;  /* 0x0000004c0434723c */ /* 0x040ff0000000185c */
[C---:B------:R-:W-:Y:S08]  /*2e70*/  HMMA.16816.F32 R64, R4.reuse, R78, R88 ;  /* 0x0000004e0440723c */ /* 0x040ff00000001858 */
[C---:B------:R-:W-:Y:S08]  /*2e80*/  HMMA.16816.F32 R56, R4.reuse, R50, R56 ;  /* 0x000000320438723c */ /* 0x040ff00000001838 */
[C---:B------:R-:W-:Y:S01]  /*2e90*/  HMMA.16816.F32 R48, R4.reuse, R32, R44 ;  /* 0x000000200430723c */ /* 0x040fe2000000182c */
[----:B------:R-:W-:Y:S07]  /*2ea0*/  LDSM.16.M88.4 R44, [R229+0x3800] ;  /* 0x00380000e52c783b */ /* 0x000fee0000000200 */
[----:B------:R-:W-:Y:S08]  /*2eb0*/  HMMA.16816.F32 R88, R4, R34, R40 ;  /* 0x000000220458723c */ /* 0x000ff00000001828 */
[----:B------:R-:W-:Y:S01]  /*2ec0*/  HMMA.16816.F32 R32, R16, R38, R8 ;  /* 0x000000261020723c */ /* 0x000fe20000001808 */
[----:B------:R-:W2:Y:S07]  /*2ed0*/  LDSM.16.M88.4 R8, [R230+-0x6800] ;  /* 0xff980000e608783b */ /* 0x000eae0000000200 */
[C---:B----4-:R-:W-:Y:S01]  /*2ee0*/  HMMA.16816.F32 R92, R4.reuse, R28, R24 ;  /* 0x0000001c045c723c */ /* 0x050fe20000001818 */
[----:B------:R-:W-:Y:S07]  /*2ef0*/  LDSM.16.M88.4 R24, [R229+0x3000] ;  /* 0x00300000e518783b */ /* 0x000fee0000000200 */
[C---:B------:R-:W-:Y:S08]  /*2f00*/  HMMA.16816.F32 R84, R4.reuse, R60, R84 ;  /* 0x0000003c0454723c */ /* 0x040ff00000001854 */
[C---:B------:R-:W-:Y:S01]  /*2f10*/  HMMA.16816.F32 R76, R4.reuse, R62, R80 ;  /* 0x0000003e044c723c */ /* 0x040fe20000001850 */
[----:B------:R-:W-:Y:S07]  /*2f20*/  LDSM.16.M88.4 R60, [R229+0x4800] ;  /* 0x00480000e53c783b */ /* 0x000fee0000000200 */
[----:B------:R-:W-:Y:S01]  /*2f30*/  HMMA.16816.F32 R28, R4, R30, R20 ;  /* 0x0000001e041c723c */ /* 0x000fe20000001814 */
[----:B------:R-:W3:Y:S07]  /*2f40*/  LDSM.16.M88.4 R4, [R239+0x4000] ;  /* 0x00400000ef04783b */ /* 0x000eee0000000200 */
[C---:B------:R-:W-:Y:S08]  /*2f50*/  HMMA.16816.F32 R72, R16.reuse, R68, R72 ;  /* 0x000000441048723c */ /* 0x040ff00000001848 */
[C---:B-----5:R-:W-:Y:S08]  /*2f60*/  HMMA.16816.F32 R40, R16.reuse, R108, R52 ;  /* 0x0000006c1028723c */ /* 0x060ff00000001834 */
[C---:B------:R-:W-:Y:S01]  /*2f70*/  HMMA.16816.F32 R68, R16.reuse, R70, R56 ;  /* 0x000000461044723c */ /* 0x040fe20000001838 */
[----:B------:R-:W4:Y:S07]  /*2f80*/  LDSM.16.M88.4 R56, [R229+0x5000] ;  /* 0x00500000e538783b */ /* 0x000f2e0000000200 */
[C---:B-1----:R-:W-:Y:S08]  /*2f90*/  HMMA.16816.F32 R52, R16.reuse, R100, R48 ;  /* 0x000000641034723c */ /* 0x042ff00000001830 */
[C---:B------:R-:W-:Y:S01]  /*2fa0*/  HMMA.16816.F32 R20, R16.reuse, R36, R12 ;  /* 0x000000241014723c */ /* 0x040fe2000000180c */
[----:B------:R-:W-:Y:S07]  /*2fb0*/  LDSM.16.M88.4 R12, [R240+0x4000] ;  /* 0x00400000f00c783b */ /* 0x000fee0000000200 */
[C---:B------:R-:W-:Y:S01]  /*2fc0*/  HMMA.16816.F32 R48, R16.reuse, R102, R88 ;  /* 0x000000661030723c */ /* 0x040fe20000001858 */
[----:B------:R-:W1:Y:S04]  /*2fd0*/  LDSM.16.M88.4 R88, [R229+0x5800] ;  /* 0x00580000e558783b */ /* 0x000e680000000200 */
[----:B------:R-:W-:Y:S03]  /*2fe0*/  LDSM.16.M88.4 R100, [R228+0x4000] ;  /* 0x00400000e464783b */ /* 0x000fe60000000200 */
[C---:B------:R-:W-:Y:S01]  /*2ff0*/  HMMA.16816.F32 R36, R16.reuse, R110, R64 ;  /* 0x0000006e1024723c */ /* 0x040fe20000001840 */
[----:B------:R-:W5:Y:S04]  /*3000*/  LDSM.16.M88.4 R64, [R229+0x4000] ;  /* 0x00400000e540783b */ /* 0x000f680000000200 */
[----:B------:R-:W-:Y:S03]  /*3010*/  LDSM.16.M88.4 R108, [R228+0x4800] ;  /* 0x00480000e46c783b */ /* 0x000fe60000000200 */
[C---:B--2---:R-:W-:Y:S08]  /*3020*/  HMMA.16816.F32 R28, R16.reuse, R10, R28 ;  /* 0x0000000a101c723c */ /* 0x044ff0000000181c */
[C---:B------:R-:W-:Y:S08]  /*3030*/  HMMA.16816.F32 R80, R16.reuse, R96, R84 ;  /* 0x000000601050723c */ /* 0x040ff00000001854 */
[C---:B------:R-:W-:Y:S01]  /*3040*/  HMMA.16816.F32 R76, R16.reuse, R98, R76 ;  /* 0x00000062104c723c */ /* 0x040fe2000000184c */
[----:B------:R-:W2:Y:S07]  /*3050*/  LDSM.16.M88.4 R96, [R228+0x3800] ;  /* 0x00380000e460783b */ /* 0x000eae0000000200 */
[----:B------:R-:W-:Y:S08]  /*3060*/  HMMA.16816.F32 R84, R16, R8, R92 ;  /* 0x000000081054723c */ /* 0x000ff0000000185c */
[C---:B---3--:R-:W-:Y:S08]  /*3070*/  HMMA.16816.F32 R20, R4.reuse, R24, R20 ;  /* 0x000000180414723c */ /* 0x048ff00000001814 */
[C---:B------:R-:W-:Y:S01]  /*3080*/  HMMA.16816.F32 R16, R4.reuse, R26, R32 ;  /* 0x0000001a0410723c */ /* 0x040fe20000001820 */
[----:B------:R-:W-:Y:S07]  /*3090*/  LDSM.16.M88.4 R24, [R231+0x3000] ;  /* 0x00300000e718783b */ /* 0x000fee0000000200 */
[C---:B------:R-:W-:Y:S08]  /*30a0*/  HMMA.16816.F32 R92, R4.reuse, R62, R68 ;  /* 0x0000003e045c723c */ /* 0x040ff00000001844 */
[C---:B------:R-:W-:Y:S01]  /*30b0*/  HMMA.16816.F32 R32, R4.reuse, R44, R40 ;  /* 0x0000002c0420723c */ /* 0x040fe20000001828 */
[----:B------:R-:W3:Y:S07]  /*30c0*/  LDSM.16.M88.4 R40, [R228+0x5000] ;  /* 0x00500000e428783b */ /* 0x000eee0000000200 */
[C---:B----4-:R-:W-:Y:S08]  /*30d0*/  HMMA.16816.F32 R68, R4.reuse, R56, R52 ;  /* 0x000000380444723c */ /* 0x050ff00000001834 */
[C---:B------:R-:W-:Y:S08]  /*30e0*/  HMMA.16816.F32 R56, R4.reuse, R58, R48 ;  /* 0x0000003a0438723c */ /* 0x040ff00000001830 */
[C---:B------:R-:W-:Y:S08]  /*30f0*/  HMMA.16816.F32 R8, R4.reuse, R46, R36 ;  /* 0x0000002e0408723c */ /* 0x040ff00000001824 */
[C---:B-1----:R-:W-:Y:S01]  /*3100*/  HMMA.16816.F32 R48, R4.reuse, R90, R28 ;  /* 0x0000005a0430723c */ /* 0x042fe2000000181c */
[----:B------:R-:W1:Y:S07]  /*3110*/  LDSM.16.M88.4 R28, [R228+0x5800] ;  /* 0x00580000e41c783b */ /* 0x000e6e0000000200 */
[C---:B-----5:R-:W-:Y:S08]  /*3120*/  HMMA.16816.F32 R80, R4.reuse, R64, R80 ;  /* 0x000000400450723c */ /* 0x060ff00000001850 */
[C---:B------:R-:W-:Y:S01]  /*3130*/  HMMA.16816.F32 R76, R4.reuse, R66, R76 ;  /* 0x00000042044c723c */ /* 0x040fe2000000184c */
[----:B------:R-:W-:Y:S07]  /*3140*/  LDSM.16.M88.4 R64, [R231+0x4000] ;  /* 0x00400000e740783b */ /* 0x000fee0000000200 */
[C---:B------:R-:W-:Y:S08]  /*3150*/  HMMA.16816.F32 R72, R4.reuse, R60, R72 ;  /* 0x0000003c0448723c */ /* 0x040ff00000001848 */
[----:B------:R-:W-:Y:S01]  /*3160*/  HMMA.16816.F32 R52, R4, R88, R84 ;  /* 0x000000580434723c */ /* 0x000fe20000001854 */
[----:B------:R-:W-:Y:S07]  /*3170*/  LDSM.16.M88.4 R4, [R242+0x4000] ;  /* 0x00400000f204783b */ /* 0x000fee0000000200 */
[C---:B------:R-:W-:Y:S01]  /*3180*/  HMMA.16816.F32 R44, R12.reuse, R104, R20 ;  /* 0x000000680c2c723c */ /* 0x040fe20000001814 */
[----:B------:R-:W4:Y:S07]  /*3190*/  LDSM.16.M88.4 R20, [R231+0x3800] ;  /* 0x00380000e714783b */ /* 0x000f2e0000000200 */
[C---:B------:R-:W-:Y:S01]  /*31a0*/  HMMA.16816.F32 R36, R12.reuse, R106, R16 ;  /* 0x0000006a0c24723c */ /* 0x040fe20000001810 */
[----:B------:R-:W-:Y:S07]  /*31b0*/  LDSM.16.M88.4 R104, [R230+-0x5800] ;  /* 0xffa80000e668783b */ /* 0x000fee0000000200 */
[C---:B--2---:R-:W-:Y:S01]  /*31c0*/  HMMA.16816.F32 R16, R12.reuse, R98, R8 ;  /* 0x000000620c10723c */ /* 0x044fe20000001808 */
[----:B------:R-:W-:Y:S07]  /*31d0*/  LDSM.16.M88.4 R8, [R241+0x4000] ;  /* 0x00400000f108783b */ /* 0x000fee0000000200 */
[C---:B------:R-:W-:Y:S01]  /*31e0*/  HMMA.16816.F32 R88, R12.reuse, R110, R92 ;  /* 0x0000006e0c58723c */ /* 0x040fe2000000185c */
[----:B------:R-:W2:Y:S07]  /*31f0*/  LDSM.16.M88.4 R92, [R231+0x5800] ;  /* 0x00580000e75c783b */ /* 0x000eae0000000200 */
[C---:B------:R-:W-:Y:S01]  /*3200*/  HMMA.16816.F32 R60, R12.reuse, R100, R80 ;  /* 0x000000640c3c723c */ /* 0x040fe20000001850 */
[----:B------:R-:W5:Y:S07]  /*3210*/  LDSM.16.M88.4 R80, [R231+0x4800] ;  /* 0x00480000e750783b */ /* 0x000f6e0000000200 */
[C---:B------:R-:W-:Y:S01]  /*3220*/  HMMA.16816.F32 R32, R12.reuse, R96, R32 ;  /* 0x000000600c20723c */ /* 0x040fe20000001820 */
[----:B------:R-:W2:Y:S07]  /*3230*/  LDSM.16.M88.4 R96, [R231+0x5000] ;  /* 0x00500000e760783b */ /* 0x000eae0000000200 */
[C---:B---3--:R-:W-:Y:S08]  /*3240*/  HMMA.16816.F32 R84, R12.reuse, R40, R68 ;  /* 0x000000280c54723c */ /* 0x048ff00000001844 */
[C---:B------:R-:W-:Y:S08]  /*3250*/  HMMA.16816.F32 R68, R12.reuse, R42, R56 ;  /* 0x0000002a0c44723c */ /* 0x040ff00000001838 */
[C---:B-1----:R-:W-:Y:S08]  /*3260*/  HMMA.16816.F32 R40, R12.reuse, R28, R52 ;  /* 0x0000001c0c28723c */ /* 0x042ff00000001834 */
[C---:B------:R-:W-:Y:S01]  /*3270*/  HMMA.16816.F32 R72, R12.reuse, R108, R72 ;  /* 0x0000006c0c48723c */ /* 0x040fe20000001848 */
[----:B------:R-:W1:Y:S07]  /*3280*/  LDSM.16.M88.4 R108, [R230+-0x6000] ;  /* 0xffa00000e66c783b */ /* 0x000e6e0000000200 */
[C---:B------:R-:W-:Y:S08]  /*3290*/  HMMA.16816.F32 R56, R12.reuse, R30, R48 ;  /* 0x0000001e0c38723c */ /* 0x040ff00000001830 */
[----:B------:R-:W-:Y:S08]  /*32a0*/  HMMA.16816.F32 R76, R12, R102, R76 ;  /* 0x000000660c4c723c */ /* 0x000ff0000000184c */
[C---:B----4-:R-:W-:Y:S01]  /*32b0*/  HMMA.16816.F32 R12, R4.reuse, R22, R16 ;  /* 0x00000016040c723c */ /* 0x050fe20000001810 */
[----:B------:R-:W-:Y:S07]  /*32c0*/  LDSM.16.M88.4 R16, [R230+-0x4000] ;  /* 0xffc00000e610783b */ /* 0x000fee0000000200 */
[C---:B------:R-:W-:Y:S08]  /*32d0*/  HMMA.16816.F32 R52, R4.reuse, R24, R44 ;  /* 0x000000180434723c */ /* 0x040ff0000000182c */
[C---:B------:R-:W-:Y:S01]  /*32e0*/  HMMA.16816.F32 R44, R4.reuse, R20, R32 ;  /* 0x00000014042c723c */ /* 0x040fe20000001820 */
[----:B------:R-:W-:Y:S07]  /*32f0*/  LDSM.16.M88.4 R20, [R230+-0x4800] ;  /* 0xffb80000e614783b */ /* 0x000fee0000000200 */
[C---:B--2---:R-:W-:Y:S01]  /*3300*/  HMMA.16816.F32 R100, R4.reuse, R92, R40 ;  /* 0x0000005c0464723c */ /* 0x044fe20000001828 */
[----:B------:R-:W2:Y:S07]  /*3310*/  LDSM.16.M88.4 R40, [R230+-0x5000] ;  /* 0xffb00000e628783b */ /* 0x000eae0000000200 */
[C---:B------:R-:W-:Y:S08]  /*3320*/  HMMA.16816.F32 R48, R4.reuse, R26, R36 ;  /* 0x0000001a0430723c */ /* 0x040ff00000001824 */
[C---:B-----5:R-:W-:Y:S01]  /*3330*/  HMMA.16816.F32 R28, R4.reuse, R80, R72 ;  /* 0x00000050041c723c */ /* 0x060fe20000001848 */
[----:B------:R-:W-:Y:S07]  /*3340*/  LDSM.16.M88.4 R72, [R229+0x6000] ;  /* 0x00600000e548783b */ /* 0x000fee0000000200 */
[C---:B------:R-:W-:Y:S08]  /*3350*/  HMMA.16816.F32 R24, R4.reuse, R82, R88 ;  /* 0x000000520418723c */ /* 0x040ff00000001858 */
[C---:B------:R-:W-:Y:S08]  /*3360*/  HMMA.16816.F32 R84, R4.reuse, R96, R84 ;  /* 0x000000600454723c */ /* 0x040ff00000001854 */
[C---:B------:R-:W-:Y:S08]  /*3370*/  HMMA.16816.F32 R80, R4.reuse, R98, R68 ;  /* 0x000000620450723c */ /* 0x040ff00000001844 */
[C---:B------:R-:W-:Y:S01]  /*3380*/  HMMA.16816.F32 R96, R4.reuse, R94, R56 ;  /* 0x0000005e0460723c */ /* 0x040fe20000001838 */
[----:B------:R-:W3:Y:S07]  /*3390*/  LDSM.16.M88.4 R56, [R230+-0x3800] ;  /* 0xffc80000e638783b */ /* 0x000eee0000000200 */
[C---:B------:R-:W-:Y:S08]  /*33a0*/  HMMA.16816.F32 R36, R4.reuse, R64, R60 ;  /* 0x000000400424723c */ /* 0x040ff0000000183c */
[----:B------:R-:W-:Y:S01]  /*33b0*/  HMMA.16816.F32 R32, R4, R66, R76 ;  /* 0x000000420420723c */ /* 0x000fe2000000184c */
[----:B------:R-:W4:Y:S07]  /*33c0*/  LDSM.16.M88.4 R4, [R239+0x8000] ;  /* 0x00800000ef04783b */ /* 0x000f2e0000000200 */
[C---:B------:R-:W-:Y:S01]  /*33d0*/  HMMA.16816.F32 R76, R8.reuse, R106, R12 ;  /* 0x0000006a084c723c */ /* 0x040fe2000000180c */
[----:B------:R-:W5:Y:S07]  /*33e0*/  LDSM.16.M88.4 R12, [R229+0x6800] ;  /* 0x00680000e50c783b */ /* 0x000f6e0000000200 */
[C---:B-1----:R-:W-:Y:S01]  /*33f0*/  HMMA.16816.F32 R92, R8.reuse, R108, R52 ;  /* 0x0000006c085c723c */ /* 0x042fe20000001834 */
[----:B------:R-:W-:Y:S07]  /*3400*/  LDSM.16.M88.4 R52, [R229+0x7000] ;  /* 0x00700000e534783b */ /* 0x000fee0000000200 */
[C---:B------:R-:W-:Y:S01]  /*3410*/  HMMA.16816.F32 R88, R8.reuse, R104, R44 ;  /* 0x000000680858723c */ /* 0x040fe2000000182c */
[----:B------:R-:W-:Y:S07]  /*3420*/  LDSM.16.M88.4 R44, [R229+0x8000] ;  /* 0x00800000e52c783b */ /* 0x000fee0000000200 */
[C---:B--2---:R-:W-:Y:S08]  /*3430*/  HMMA.16816.F32 R64, R8.reuse, R40, R36 ;  /* 0x000000280840723c */ /* 0x044ff00000001824 */
[C---:B------:R-:W-:Y:S08]  /*3440*/  HMMA.16816.F32 R68, R8.reuse, R42, R32 ;  /* 0x0000002a0844723c */ /* 0x040ff00000001820 */
[C---:B------:R-:W-:Y:S08]  /*3450*/  HMMA.16816.F32 R108, R8.reuse, R110, R48 ;  /* 0x0000006e086c723c */ /* 0x040ff00000001830 */
[C---:B------:R-:W-:Y:S01]  /*3460*/  HMMA.16816.F32 R40, R8.reuse, R22, R24 ;  /* 0x000000160828723c */ /* 0x040fe20000001818 */
[----:B------:R-:W1:Y:S07]  /*3470*/  LDSM.16.M88.4 R24, [R229+0x7800] ;  /* 0x00780000e518783b */ /* 0x000e6e0000000200 */
[C---:B------:R-:W-:Y:S08]  /*3480*/  HMMA.16816.F32 R48, R8.reuse, R16, R84 ;  /* 0x000000100830723c */ /* 0x040ff00000001854 */
[C---:B------:R-:W-:Y:S01]  /*3490*/  HMMA.16816.F32 R36, R8.reuse, R18, R80 ;  /* 0x000000120824723c */ /* 0x040fe20000001850 */
[----:B------:R-:W-:Y:S07]  /*34a0*/  LDSM.16.M88.4 R80, [R228+0x8000] ;  /* 0x00800000e450783b */ /* 0x000fee0000000200 */
[C---:B------:R-:W-:Y:S01]  /*34b0*/  HMMA.16816.F32 R60, R8.reuse, R20, R28 ;  /* 0x00000014083c723c */ /* 0x040fe2000000181c */
[----:B------:R-:W2:Y:S04]  /*34c0*/  LDSM.16.M88.4 R20, [R229+0x8800] ;  /* 0x00880000e514783b */ /* 0x000ea80000000200 */
[----:B------:R-:W-:Y:S03]  /*34d0*/  LDSM.16.M88.4 R28, [R228+0x6000] ;  /* 0x00600000e41c783b */ /* 0x000fe60000000200 */
[C---:B---3--:R-:W-:Y:S08]  /*34e0*/  HMMA.16816.F32 R32, R8.reuse, R56, R100 ;  /* 0x000000380820723c */ /* 0x048ff00000001864 */
[----:B------:R-:W-:Y:S08]  /*34f0*/  HMMA.16816.F32 R16, R8, R58, R96 ;  /* 0x0000003a0810723c */ /* 0x000ff00000001860 */
[C---:B----4-:R-:W-:Y:S08]  /*3500*/  HMMA.16816.F32 R8, R4.reuse, R72, R92 ;  /* 0x000000480408723c */ /* 0x050ff0000000185c */
[C---:B-----5:R-:W-:Y:S08]  /*3510*/  HMMA.16816.F32 R100, R4.reuse, R12, R88 ;  /* 0x0000000c0464723c */ /* 0x060ff00000001858 */
[C---:B------:R-:W-:Y:S01]  /*3520*/  HMMA.16816.F32 R92, R4.reuse, R14, R76 ;  /* 0x0000000e045c723c */ /* 0x040fe2000000184c */
[----:B------:R-:W3:Y:S04]  /*3530*/  LDSM.16.M88.4 R12, [R240+0x8000] ;  /* 0x00800000f00c783b */ /* 0x000ee80000000200 */
[----:B------:R-:W-:Y:S03]  /*3540*/  LDSM.16.M88.4 R76, [R228+0x7000] ;  /* 0x00700000e44c783b */ /* 0x000fe60000000200 */
[C---:B------:R-:W-:Y:S01]  /*3550*/  HMMA.16816.F32 R56, R4.reuse, R74, R108 ;  /* 0x0000004a0438723c */ /* 0x040fe2000000186c */
[----:B------:R-:W4:Y:S07]  /*3560*/  LDSM.16.M88.4 R72, [R228+0x7800] ;  /* 0x00780000e448783b */ /* 0x000f2e0000000200 */
[C---:B-1----:R-:W-:Y:S01]  /*3570*/  HMMA.16816.F32 R108, R4.reuse, R24, R60 ;  /* 0x00000018046c723c */ /* 0x042fe2000000183c */
[----:B------:R-:W-:Y:S07]  /*3580*/  LDSM.16.M88.4 R60, [R231+0x6000] ;  /* 0x00600000e73c783b */ /* 0x000fee0000000200 */
[C---:B------:R-:W-:Y:S01]  /*3590*/  HMMA.16816.F32 R104, R4.reuse, R26, R40 ;  /* 0x0000001a0468723c */ /* 0x040fe20000001828 */
[----:B------:R-:W1:Y:S04]  /*35a0*/  LDSM.16.M88.4 R24, [R228+0x6800] ;  /* 0x00680000e418783b */ /* 0x000e680000000200 */
[----:B------:R-:W-:Y:S03]  /*35b0*/  LDSM.16.M88.4 R40, [R231+0x7800] ;  /* 0x00780000e728783b */ /* 0x000fe60000000200 */
[C---:B------:R-:W-:Y:S08]  /*35c0*/  HMMA.16816.F32 R116, R4.reuse, R52, R64 ;  /* 0x000000340474723c */ /* 0x040ff00000001840 */
[C---:B------:R-:W-:Y:S01]  /*35d0*/  HMMA.16816.F32 R112, R4.reuse, R54, R68 ;  /* 0x000000360470723c */ /* 0x040fe20000001844 */
[----:B------:R-:W-:Y:S07]  /*35e0*/  LDSM.16.M88.4 R68, [R228+0x8800] ;  /* 0x00880000e444783b */ /* 0x000fee0000000200 */
[C---:B------:R-:W-:Y:S01]  /*35f0*/  HMMA.16816.F32 R96, R4.reuse, R44, R48 ;  /* 0x0000002c0460723c */ /* 0x040fe20000001830 */
[----:B------:R-:W-:Y:S07]  /*3600*/  LDSM.16.M88.4 R48, [R231+0x6800] ;  /* 0x00680000e730783b */ /* 0x000fee0000000200 */
[C---:B------:R-:W-:Y:S01]  /*3610*/  HMMA.16816.F32 R88, R4.reuse, R46, R36 ;  /* 0x0000002e0458723c */ /* 0x040fe20000001824 */
[----:B------:R-:W-:Y:S07]  /*3620*/  LDSM.16.M88.4 R44, [R231+0x7000] ;  /* 0x00700000e72c783b */ /* 0x000fee0000000200 */
[C---:B--2---:R-:W-:Y:S08]  /*3630*/  HMMA.16816.F32 R84, R4.reuse, R20, R32 ;  /* 0x000000140454723c */ /* 0x044ff00000001820 */
[----:B------:R-:W-:Y:S08]  /*3640*/  HMMA.16816.F32 R64, R4, R22, R16 ;  /* 0x000000160440723c */ /* 0x000ff00000001810 */
[C---:B---3--:R-:W-:Y:S01]  /*3650*/  HMMA.16816.F32 R4, R12.reuse, R28, R8 ;  /* 0x0000001c0c04723c */ /* 0x048fe20000001808 */
[----:B------:R-:W2:Y:S07]  /*3660*/  LDSM.16.M88.4 R8, [R242+0x8000] ;  /* 0x00800000f208783b */ /* 0x000eae0000000200 */
[C---:B------:R-:W-:Y:S08]  /*3670*/  HMMA.16816.F32 R56, R12.reuse, R30, R56 ;  /* 0x0000001e0c38723c */ /* 0x040ff00000001838 */
[C---:B----4-:R-:W-:Y:S01]  /*3680*/  HMMA.16816.F32 R20, R12.reuse, R74, R104 ;  /* 0x0000004a0c14723c */ /* 0x050fe20000001868 */
[----:B------:R-:W-:Y:S07]  /*3690*/  LDSM.16.M88.4 R104, [R229+0x9800] ;  /* 0x00980000e568783b */ /* 0x000fee0000000200 */
[C---:B-1----:R-:W-:Y:S01]  /*36a0*/  HMMA.16816.F32 R52, R12.reuse, R24, R100 ;  /* 0x000000180c34723c */ /* 0x042fe20000001864 */
[----:B------:R-:W1:Y:S07]  /*36b0*/  LDSM.16.M88.4 R100, [R231+0x8800] ;  /* 0x00880000e764783b */ /* 0x000e6e0000000200 */
[C---:B------:R-:W-:Y:S08]  /*36c0*/  HMMA.16816.F32 R36, R12.reuse, R26, R92 ;  /* 0x0000001a0c24723c */ /* 0x040ff0000000185c */
[C---:B------:R-:W-:Y:S08]  /*36d0*/  HMMA.16816.F32 R16, R12.reuse, R80, R96 ;  /* 0x000000500c10723c */ /* 0x040ff00000001860 */
[----:B------:R-:W-:Y:S08]  /*36e0*/  HMMA.16816.F32 R88, R12, R82, R88 ;  /* 0x000000520c58723c */ /* 0x000ff00000001858 */
[C---:B--2---:R-:W-:Y:S01]  /*36f0*/  HMMA.16816.F32 R80, R8.reuse, R60, R4 ;  /* 0x0000003c0850723c */ /* 0x044fe20000001804 */
[----:B------:R-:W-:Y:S07]  /*3700*/  LDSM.16.M88.4 R4, [R241+0x8000] ;  /* 0x00800000f104783b */ /* 0x000fee0000000200 */
[----:B------:R-:W-:Y:S08]  /*3710*/  HMMA.16816.F32 R56, R8, R62, R56 ;  /* 0x0000003e0838723c */ /* 0x000ff00000001838 */
[----:B------:R-:W-:Y:S01]  /*3720*/  HMMA.16816.F32 R32, R12, R76, R116 ;  /* 0x0000004c0c20723c */ /* 0x000fe20000001874 */
[----:B------:R-:W2:Y:S07]  /*3730*/  LDSM.16.M88.4 R116, [R231+0x8000] ;  /* 0x00800000e774783b */ /* 0x000eae0000000200 */
[----:B------:R-:W-:Y:S01]  /*3740*/  HMMA.16816.F32 R60, R8, R42, R20 ;  /* 0x0000002a083c723c */ /* 0x000fe20000001814 */
[----:B------:R-:W3:Y:S07]  /*3750*/  LDSM.16.M88.4 R20, [R230+-0x2800] ;  /* 0xffd80000e614783b */ /* 0x000eee0000000200 */
[C---:B------:R-:W-:Y:S01]  /*3760*/  HMMA.16816.F32 R24, R12.reuse, R72, R108 ;  /* 0x000000480c18723c */ /* 0x040fe2000000186c */
[----:B------:R-:W-:Y:S07]  /*3770*/  LDSM.16.M88.4 R108, [R229+0x9000] ;  /* 0x00900000e56c783b */ /* 0x000fee0000000200 */
[C---:B------:R-:W-:Y:S01]  /*3780*/  HMMA.16816.F32 R28, R12.reuse, R78, R112 ;  /* 0x0000004e0c1c723c */ /* 0x040fe20000001870 */
[----:B------:R-:W-:Y:S07]  /*3790*/  LDSM.16.M88.4 R112, [R229+0xa000] ;  /* 0x00a00000e570783b */ /* 0x000fee0000000200 */
[----:B------:R-:W-:Y:S01]  /*37a0*/  HMMA.16816.F32 R96, R12, R68, R84 ;  /* 0x000000440c60723c */ /* 0x000fe20000001854 */
[----:B------:R-:W-:Y:S07]  /*37b0*/  LDSM.16.M88.4 R84, [R230+-0x3000] ;  /* 0xffd00000e654783b */ /* 0x000fee0000000200 */
[----:B------:R-:W-:Y:S08]  /*37c0*/  HMMA.16816.F32 R52, R8, R48, R52 ;  /* 0x000000300834723c */ /* 0x000ff00000001834 */
[----:B------:R-:W-:Y:S01]  /*37d0*/  HMMA.16816.F32 R92, R12, R70, R64 ;  /* 0x000000460c5c723c */ /* 0x000fe20000001840 */
[----:B------:R-:W-:Y:S07]  /*37e0*/  LDSM.16.M88.4 R12, [R239+0xc000] ;  /* 0x00c00000ef0c783b */ /* 0x000fee0000000200 */
[C---:B------:R-:W-:Y:S01]  /*37f0*/  HMMA.16816.F32 R76, R8.reuse, R50, R36 ;  /* 0x00000032084c723c */ /* 0x040fe20000001824 */
[----:B------:R-:W4:Y:S04]  /*3800*/  LDSM.16.M88.4 R48, [R230+-0x2000] ;  /* 0xffe00000e630783b */ /* 0x000f280000000200 */
[----:B------:R-:W5:Y:S03]  /*3810*/  LDSM.16.M88.4 R36, [R230+-0x800] ;  /* 0xfff80000e624783b */ /* 0x000f660000000200 */
[C---:B------:R-:W-:Y:S01]  /*3820*/  HMMA.16816.F32 R64, R8.reuse, R40, R24 ;  /* 0x000000280840723c */ /* 0x040fe20000001818 */
[----:B------:R-:W-:Y:S07]  /*3830*/  LDSM.16.M88.4 R40, [R230+-0x1000] ;  /* 0xfff00000e628783b */ /* 0x000fee0000000200 */
[C---:B------:R-:W-:Y:S08]  /*3840*/  HMMA.16816.F32 R72, R8.reuse, R44, R32 ;  /* 0x0000002c0848723c */ /* 0x040ff00000001820 */
[C---:B------:R-:W-:Y:S01]  /*3850*/  HMMA.16816.F32 R68, R8.reuse, R46, R28 ;  /* 0x0000002e0844723c */ /* 0x040fe2000000181c */
[----:B------:R-:W4:Y:S07]  /*3860*/  LDSM.16.M88.4 R44, [R230+-0x1800] ;  /* 0xffe80000e62c783b */ /* 0x000f2e0000000200 */
[C---:B-1----:R-:W-:Y:S08]  /*3870*/  HMMA.16816.F32 R24, R8.reuse, R100, R96 ;  /* 0x000000640818723c */ /* 0x042ff00000001860 */
[----:B--2---:R-:W-:Y:S08]  /*3880*/  HMMA.16816.F32 R32, R8, R116, R16 ;  /* 0x000000740820723c */ /* 0x004ff00000001810 */
[----:B---3--:R-:W-:Y:S08]  /*3890*/  HMMA.16816.F32 R52, R4, R20, R52 ;  /* 0x000000140434723c */ /* 0x008ff00000001834 */
[----:B------:R-:W-:Y:S08]  /*38a0*/  HMMA.16816.F32 R16, R8, R102, R92 ;  /* 0x000000660810723c */ /* 0x000ff0000000185c */
[----:B------:R-:W-:Y:S08]  /*38b0*/  HMMA.16816.F32 R20, R4, R22, R76 ;  /* 0x000000160414723c */ /* 0x000ff0000000184c */
[----:B------:R-:W-:Y:S08]  /*38c0*/  HMMA.16816.F32 R28, R8, R118, R88 ;  /* 0x00000076081c723c */ /* 0x000ff00000001858 */
[C---:B----4-:R-:W-:Y:S08]  /*38d0*/  HMMA.16816.F32 R96, R4.reuse, R48, R72 ;  /* 0x000000300460723c */ /* 0x050ff00000001848 */
[C---:B------:R-:W-:Y:S08]  /*38e0*/  HMMA.16816.F32 R100, R4.reuse, R50, R68 ;  /* 0x000000320464723c */ /* 0x040ff00000001844 */
[C---:B-----5:R-:W-:Y:S01]  /*38f0*/  HMMA.16816.F32 R92, R4.reuse, R36, R24 ;  /* 0x00000024045c723c */ /* 0x060fe20000001818 */
[----:B------:R-:W1:Y:S07]  /*3900*/  LDSM.16.M88.4 R24, [R229+0xa800] ;  /* 0x00a80000e518783b */ /* 0x000e6e0000000200 */
[C---:B------:R-:W-:Y:S08]  /*3910*/  HMMA.16816.F32 R8, R4.reuse, R84, R80 ;  /* 0x000000540408723c */ /* 0x040ff00000001850 */
[----:B------:R-:W-:Y:S08]  /*3920*/  HMMA.16816.F32 R56, R4, R86, R56 ;  /* 0x000000560438723c */ /* 0x000ff00000001838 */
[----:B------:R-:W-:Y:S08]  /*3930*/  HMMA.16816.F32 R72, R12, R104, R52 ;  /* 0x000000680c48723c */ /* 0x000ff00000001834 */
[----:B------:R-:W-:Y:S01]  /*3940*/  HMMA.16816.F32 R84, R4, R38, R16 ;  /* 0x000000260454723c */ /* 0x000fe20000001810 */
[----:B------:R-:W2:Y:S04]  /*3950*/  LDSM.16.M88.4 R16, [R229+0xb000] ;  /* 0x00b00000e510783b */ /* 0x000ea80000000200 */
[----:B------:R-:W-:Y:S03]  /*3960*/  LDSM.16.M88.4 R36, [R228+0x9000] ;  /* 0x00900000e424783b */ /* 0x000fe60000000200 */
[----:B------:R-:W-:Y:S01]  /*3970*/  HMMA.16816.F32 R52, R12, R106, R20 ;  /* 0x0000006a0c34723c */ /* 0x000fe20000001814 */
[----:B------:R-:W3:Y:S07]  /*3980*/  LDSM.16.M88.4 R20, [R229+0xb800] ;  /* 0x00b80000e514783b */ /* 0x000eee0000000200 */
[C---:B------:R-:W-:Y:S01]  /*3990*/  HMMA.16816.F32 R68, R4.reuse, R44, R64 ;  /* 0x0000002c0444723c */ /* 0x040fe20000001840 */
[----:B------:R-:W-:Y:S07]  /*39a0*/  LDSM.16.M88.4 R64, [R228+0x9800] ;  /* 0x00980000e440783b */ /* 0x000fee0000000200 */
[C---:B------:R-:W-:Y:S01]  /*39b0*/  HMMA.16816.F32 R88, R4.reuse, R46, R60 ;  /* 0x0000002e0458723c */ /* 0x040fe2000000183c */
[----:B------:R-:W-:Y:S07]  /*39c0*/  LDSM.16.M88.4 R60, [R228+0xa000] ;  /* 0x00a00000e43c783b */ /* 0x000fee0000000200 */
[C---:B------:R-:W-:Y:S08]  /*39d0*/  HMMA.16816.F32 R32, R4.reuse, R40, R32 ;  /* 0x000000280420723c */ /* 0x040ff00000001820 */
[----:B------:R-:W-:Y:S01]  /*39e0*/  HMMA.16816.F32 R28, R4, R42, R28 ;  /* 0x0000002a041c723c */ /* 0x000fe2000000181c */
[----:B------:R-:W4:Y:S07]  /*39f0*/  LDSM.16.M88.4 R4, [R240+0xc000] ;  /* 0x00c00000f004783b */ /* 0x000f2e0000000200 */
[C---:B------:R-:W-:Y:S01]  /*3a00*/  HMMA.16816.F32 R44, R12.reuse, R114, R100 ;  /* 0x000000720c2c723c */ /* 0x040fe20000001864 */
[----:B------:R-:W5:Y:S07]  /*3a10*/  LDSM.16.M88.4 R100, [R228+0xa800] ;  /* 0x00a80000e464783b */ /* 0x000f6e0000000200 */
[C---:B------:R-:W-:Y:S01]  /*3a20*/  HMMA.16816.F32 R76, R12.reuse, R110, R56 ;  /* 0x0000006e0c4c723c */ /* 0x040fe20000001838 */
[----:B------:R-:W3:Y:S07]  /*3a30*/  LDSM.16.M88.4 R56, [R228+0xb000] ;  /* 0x00b00000e438783b */ /* 0x000eee0000000200 */
[C---:B------:R-:W-:Y:S01]  /*3a40*/  HMMA.16816.F32 R80, R12.reuse, R108, R8 ;  /* 0x0000006c0c50723c */ /* 0x040fe20000001808 */
[----:B------:R-:W-:Y:S07]  /*3a50*/  LDSM.16.M88.4 R8, [R242+0xc000] ;  /* 0x00c00000f208783b */ /* 0x000fee0000000200 */
[C---:B------:R-:W-:Y:S01]  /*3a60*/  HMMA.16816.F32 R48, R12.reuse, R112, R96 ;  /* 0x000000700c30723c */ /* 0x040fe20000001860 */
[----:B------:R-:W4:Y:S07]  /*3a70*/  LDSM.16.M88.4 R96, [R231+0xa000] ;  /* 0x00a00000e760783b */ /* 0x000f2e0000000200 */
[C---:B-1----:R-:W-:Y:S08]  /*3a80*/  HMMA.16816.F32 R68, R12.reuse, R24, R68 ;  /* 0x000000180c44723c */ /* 0x042ff00000001844 */
[C---:B------:R-:W-:Y:S08]  /*3a90*/  HMMA.16816.F32 R40, R12.reuse, R26, R88 ;  /* 0x0000001a0c28723c */ /* 0x040ff00000001858 */
[C---:B--2---:R-:W-:Y:S08]  /*3aa0*/  HMMA.16816.F32 R32, R12.reuse, R16, R32 ;  /* 0x000000100c20723c */ /* 0x044ff00000001820 */
[C---:B------:R-:W-:Y:S08]  /*3ab0*/  HMMA.16816.F32 R28, R12.reuse, R18, R28 ;  /* 0x000000120c1c723c */ /* 0x040ff0000000181c */
[C---:B---3--:R-:W-:Y:S08]  /*3ac0*/  HMMA.16816.F32 R24, R12.reuse, R20, R92 ;  /* 0x000000140c18723c */ /* 0x048ff0000000185c */
[----:B------:R-:W-:Y:S01]  /*3ad0*/  HMMA.16816.F32 R12, R12, R22, R84 ;  /* 0x000000160c0c723c */ /* 0x000fe20000001854 */
[----:B------:R-:W1:Y:S07]  /*3ae0*/  LDSM.16.M88.4 R20, [R231+0x9800] ;  /* 0x00980000e714783b */ /* 0x000e6e0000000200 */
[C---:B----4-:R-:W-:Y:S01]  /*3af0*/  HMMA.16816.F32 R16, R4.reuse, R36, R80 ;  /* 0x000000240410723c */ /* 0x050fe20000001850 */
[----:B------:R-:W-:Y:S07]  /*3b00*/  LDSM.16.M88.4 R80, [R230] ;  /* 0x00000000e650783b */ /* 0x000fee0000000200 */
[C---:B------:R-:W-:Y:S08]  /*3b10*/  HMMA.16816.F32 R116, R4.reuse, R38, R76 ;  /* 0x000000260474723c */ /* 0x040ff0000000184c */
[C---:B------:R-:W-:Y:S08]  /*3b20*/  HMMA.16816.F32 R36, R4.reuse, R60, R48 ;  /* 0x0000003c0424723c */ /* 0x040ff00000001830 */
[C---:B------:R-:W-:Y:S01]  /*3b30*/  HMMA.16816.F32 R108, R4.reuse, R62, R44 ;  /* 0x0000003e046c723c */ /* 0x040fe2000000182c */
[----:B------:R-:W-:Y:S07]  /*3b40*/  LDSM.16.M88.4 R60, [R230+0x2000] ;  /* 0x00200000e63c783b */ /* 0x000fee0000000200 */
[C---:B-----5:R-:W-:Y:S01]  /*3b50*/  HMMA.16816.F32 R104, R4.reuse, R100, R68 ;  /* 0x000000640468723c */ /* 0x060fe20000001844 */
[----:B------:R-:W-:Y:S07]  /*3b60*/  LDSM.16.M88.4 R68, [R230+0x1000] ;  /* 0x00100000e644783b */ /* 0x000fee0000000200 */
[C---:B------:R-:W-:Y:S01]  /*3b70*/  HMMA.16816.F32 R120, R4.reuse, R64, R72 ;  /* 0x000000400478723c */ /* 0x040fe20000001848 */
[----:B------:R-:W-:Y:S07]  /*3b80*/  LDSM.16.M88.4 R72, [R230+0x800] ;  /* 0x00080000e648783b */ /* 0x000fee0000000200 */
[C---:B------:R-:W-:Y:S01]  /*3b90*/  HMMA.16816.F32 R112, R4.reuse, R66, R52 ;  /* 0x000000420470723c */ /* 0x040fe20000001834 */
[----:B------:R-:W-:Y:S07]  /*3ba0*/  LDSM.16.M88.4 R64, [R230+0x1800] ;  /* 0x00180000e640783b */ /* 0x000fee0000000200 */
[C---:B------:R-:W-:Y:S08]  /*3bb0*/  HMMA.16816.F32 R100, R4.reuse, R102, R40 ;  /* 0x000000660464723c */ /* 0x040ff00000001828 */
[C---:B------:R-:W-:Y:S08]  /*3bc0*/  HMMA.16816.F32 R92, R4.reuse, R56, R32 ;  /* 0x00000038045c723c */ /* 0x040ff00000001820 */
[C---:B------:R-:W-:Y:S01]  /*3bd0*/  HMMA.16816.F32 R88, R4.reuse, R58, R28 ;  /* 0x0000003a0458723c */ /* 0x040fe2000000181c */
[----:B------:R-:W-:Y:S07]  /*3be0*/  LDSM.16.M88.4 R56, [R230+0x2800] ;  /* 0x00280000e638783b */ /* 0x000fee0000000200 */
[C---:B------:R-:W-:Y:S08]  /*3bf0*/  HMMA.16816.F32 R84, R4.reuse, R128, R24 ;  /* 0x000000800454723c */ /* 0x040ff00000001818 */
[----:B------:R-:W-:Y:S01]  /*3c00*/  HMMA.16816.F32 R76, R4, R130, R12 ;  /* 0x00000082044c723c */ /* 0x000fe2000000180c */
[----:B------:R-:W2:Y:S01]  /*3c10*/  LDSM.16.M88.4 R4, [R241+0xc000] ;  /* 0x00c00000f104783b */ /* 0x000ea20000000200 */
[----:B------:R-:W-:Y:S01]  /*3c20*/  ISETP.GE.AND P0, PT, R163, 0x2, PT ;  /* 0x00000002a300780c */ /* 0x000fe20003f06270 */
[----:B------:R-:W-:-:S05]  /*3c30*/  DEPBAR.LE SB0, 0x0 ;  /* 0x000080000000791a */ /* 0x000fca0000000000 */
[C---:B------:R-:W-:Y:S08]  /*3c40*/  HMMA.16816.F32 R36, R8.reuse, R96, R36 ;  /* 0x000000600824723c */ /* 0x040ff00000001824 */
[C---:B------:R-:W-:Y:S08]  /*3c50*/  HMMA.16816.F32 R32, R8.reuse, R98, R108 ;  /* 0x000000620820723c */ /* 0x040ff0000000186c */
[C---:B------:R-:W-:Y:S08]  /*3c60*/  HMMA.16816.F32 R28, R8.reuse, R124, R104 ;  /* 0x0000007c081c723c */ /* 0x040ff00000001868 */
[C---:B------:R-:W-:Y:S08]  /*3c70*/  HMMA.16816.F32 R52, R8.reuse, R140, R16 ;  /* 0x0000008c0834723c */ /* 0x040ff00000001810 */
[C---:B-1----:R-:W-:Y:S08]  /*3c80*/  HMMA.16816.F32 R44, R8.reuse, R20, R120 ;  /* 0x00000014082c723c */ /* 0x042ff00000001878 */
[C---:B------:R-:W-:Y:S08]  /*3c90*/  HMMA.16816.F32 R40, R8.reuse, R22, R112 ;  /* 0x000000160828723c */ /* 0x040ff00000001870 */
[C---:B------:R-:W-:Y:S08]  /*3ca0*/  HMMA.16816.F32 R24, R8.reuse, R126, R100 ;  /* 0x0000007e0818723c */ /* 0x040ff00000001864 */
[C---:B------:R-:W-:Y:S08]  /*3cb0*/  HMMA.16816.F32 R48, R8.reuse, R142, R116 ;  /* 0x0000008e0830723c */ /* 0x040ff00000001874 */
[C---:B------:R-:W-:Y:S08]  /*3cc0*/  HMMA.16816.F32 R20, R8.reuse, R132, R92 ;  /* 0x000000840814723c */ /* 0x040ff0000000185c */
[C---:B------:R-:W-:Y:S08]  /*3cd0*/  HMMA.16816.F32 R16, R8.reuse, R134, R88 ;  /* 0x000000860810723c */ /* 0x040ff00000001858 */
[C---:B------:R-:W-:Y:S08]  /*3ce0*/  HMMA.16816.F32 R12, R8.reuse, R136, R84 ;  /* 0x00000088080c723c */ /* 0x040ff00000001854 */
[----:B------:R-:W-:Y:S01]  /*3cf0*/  HMMA.16816.F32 R8, R8, R138, R76 ;  /* 0x0000008a0808723c */ /* 0x000fe2000000184c */
[----:B------:R-:W-:Y:S07]  /*3d00*/  BSSY B0, `(.L_x_1470) ;  /* 0x0000070000007945 */ /* 0x000fee0003800000 */
[C---:B--2---:R-:W-:Y:S01]  /*3d10*/  HMMA.16816.F32 R36, R4.reuse, R68, R36 ;  /* 0x000000440424723c */ /* 0x044fe20000001824 */
[----:B------:R-:W-:Y:S07]  /*3d20*/  BAR.SYNC.DEFER_BLOCKING 0x0 ;  /* 0x0000000000007b1d */ /* 0x000fee0000010000 */
[----:B------:R-:W-:Y:S01]  /*3d30*/  HMMA.16816.F32 R68, R4, R70, R32 ;  /* 0x000000460444723c */ /* 0x000fe20000001820 */
[----:B------:R-:W-:-:S07]  /*3d40*/  ISETP.GT.AND P6, PT, R160, 0x5f, PT ;  /* 0x0000005fa000780c */ /* 0x000fce0003fc4270 */
        /* <DEDUP_REMOVED lines=10> */
[----:B------:R-:W-:Y:S07]  /*3df0*/  @!UPT UIADD3 URZ, URZ, URZ, URZ ;  /* 0x0000003f3f3ff290 */ /* 0x000fee000fffe03f */
[----:B------:R-:W-:Y:S11]  /*3e00*/  @!P0 BRA `(.L_x_1471) ;  /* 0x000005f000008947 */ /* 0x000ff60003800000 */
        /* <DEDUP_REMOVED lines=28> */
[----:B------:R1:W2:Y:S02]  /*3fd0*/  SHFL.IDX PT, R4, R22, RZ, 0x181f ;  /* 0x00181fff16047589 */ /* 0x0002a400000e0000 */
.L_x_1534:
[----:B------:R-:W-:Y:S05]  /*3fe0*/  BRA.DIV ~URZ, `(.L_x_1473) ;  /* 0x000108227f007947 */ /* 0x000fea000b800000 */
[----:B------:R-:W3:Y:S01]  /*3ff0*/  SHFL.IDX PT, R3, R23, RZ, 0x181f ;  /* 0x00181fff17037589 */ /* 0x000ee200000e0000 */
[C---:B------:R-:W-:Y:S02]  /*4000*/  IADD3 R72, R245.reuse, 0xc0, RZ ;  /* 0x000000c0f5487810 */ /* 0x040fe40007ffe0ff */
[----:B------:R-:W-:Y:S01]  /*4010*/  ISETP.GE.AND P3, PT, R245, c[0x0][0x1d4], PT ;  /* 0x00007500f5007a0c */ /* 0x000fe20003f66270 */
[----:B------:R-:W4:Y:S03]  /*4020*/  SHFL.IDX PT, R0, R23, 0x1, 0x181f ;  /* 0x00381f0017007f89 */ /* 0x000f2600000e0000 */
[----:B------:R-:W-:Y:S01]  /*4030*/  SEL R5, RZ, 0x10, P3 ;  /* 0x00000010ff057807 */ /* 0x000fe20001800000 */
[----:B------:R-:W5:Y:S01]  /*4040*/  SHFL.IDX PT, R2, R22, 0x1, 0x181f ;  /* 0x00381f0016027f89 */ /* 0x000f6200000e0000 */
[----:B---3--:R-:W-:-:S02]  /*4050*/  IADD3 R20, P0, R3, R150, RZ ;  /* 0x0000009603147210 */ /* 0x008fc40007f1e0ff */
[C---:B------:R-:W-:Y:S02]  /*4060*/  IADD3 R18, P2, R3.reuse, R151, RZ ;  /* 0x0000009703127210 */ /* 0x040fe40007f5e0ff */
[----:B------:R-:W-:Y:S01]  /*4070*/  IADD3 R14, P1, R3, R153, RZ ;  /* 0x00000099030e7210 */ /* 0x000fe20007f3e0ff */
[--C-:B--2---:R-:W-:Y:S01]  /*4080*/  IMAD.X R21, R4, 0x1, R144.reuse, P0 ;  /* 0x0000000104157824 */ /* 0x104fe200000e0690 */
[----:B----4-:R-:W-:Y:S01]  /*4090*/  IADD3 R12, P0, R0, R150, RZ ;  /* 0x00000096000c7210 */ /* 0x010fe20007f1e0ff */
[----:B------:R-:W-:Y:S01]  /*40a0*/  IMAD.X R19, R4, 0x1, R145, P2 ;  /* 0x0000000104137824 */ /* 0x000fe200010e0691 */
[----:B------:R-:W-:Y:S01]  /*40b0*/  IADD3 R10, P2, R0, R151, RZ ;  /* 0x00000097000a7210 */ /* 0x000fe20007f5e0ff */
[----:B------:R-:W-:Y:S01]  /*40c0*/  IMAD.X R15, R4, 0x1, R147, P1 ;  /* 0x00000001040f7824 */ /* 0x000fe200008e0693 */
[-C--:B------:R-:W-:Y:S01]  /*40d0*/  IADD3 R8, P1, R0, R152.reuse, RZ ;  /* 0x0000009800087210 */ /* 0x080fe20007f3e0ff */
[----:B-----5:R-:W-:Y:S01]  /*40e0*/  IMAD.X R13, R2, 0x1, R144, P0 ;  /* 0x00000001020d7824 */ /* 0x020fe200000e0690 */
[----:B------:R-:W-:Y:S01]  /*40f0*/  IADD3 R6, P0, R0, R153, RZ ;  /* 0x0000009900067210 */ /* 0x000fe20007f1e0ff */
[----:B------:R-:W-:Y:S01]  /*4100*/  IMAD.X R11, R2, 0x1, R145, P2 ;  /* 0x00000001020b7824 */ /* 0x000fe200010e0691 */
[----:B------:R-:W-:Y:S01]  /*4110*/  ISETP.GE.AND P2, PT, R252, c[0x0][0x1d4], PT ;  /* 0x00007500fc007a0c */ /* 0x000fe20003f46270 */
[C---:B------:R-:W-:Y:S01]  /*4120*/  IMAD.X R9, R2.reuse, 0x1, R146, P1 ;  /* 0x0000000102097824 */ /* 0x040fe200008e0692 */
[----:B------:R-:W-:Y:S01]  /*4130*/  ISETP.GE.AND P1, PT, R251, c[0x0][0x1d4], PT ;  /* 0x00007500fb007a0c */ /* 0x000fe20003f26270 */
[----:B------:R-:W-:Y:S01]  /*4140*/  IMAD.X R7, R2, 0x1, R147, P0 ;  /* 0x0000000102077824 */ /* 0x000fe200000e0693 */
[----:B------:R-:W-:Y:S01]  /*4150*/  ISETP.GE.AND P0, PT, R72, c[0x0][0x1d4], PT ;  /* 0x0000750048007a0c */ /* 0x000fe20003f06270 */
[----:B------:R2:W-:Y:S01]  /*4160*/  LDGSTS.E.BYPASS.LTC128B.128 [R243+0xc100], [R20.64], !P3 ;  /* 0x0c10000014f37fae */ /* 0x0005e2000d901d46 */
[----:B------:R-:W-:-:S03]  /*4170*/  IADD3 R16, P4, R3, R152, RZ ;  /* 0x0000009803107210 */ /* 0x000fc60007f9e0ff */
[----:B------:R2:W3:Y:S02]  /*4180*/  SHFL.IDX PT, R0, R23, 0x2, 0x181f ;  /* 0x00581f0017007f89 */ /* 0x0004e400000e0000 */
[----:B------:R-:W-:Y:S02]  /*4190*/  IMAD.X R17, R4, 0x1, R146, P4 ;  /* 0x0000000104117824 */ /* 0x000fe400020e0692 */
[----:B------:R2:W-:Y:S04]  /*41a0*/  LDGSTS.E.BYPASS.LTC128B.128 [R243+0xf100], [R18.64], !P2 ;  /* 0x0f10000012f37fae */ /* 0x0005e8000d101d46 */
[----:B------:R2:W-:Y:S04]  /*41b0*/  LDGSTS.E.BYPASS.LTC128B.128 [R243+0x12100], [R16.64], !P1 ;  /* 0x1210000010f37fae */ /* 0x0005e8000c901d46 */
[----:B------:R4:W-:Y:S04]  /*41c0*/  LDGSTS.E.BYPASS.LTC128B.128 [R243+0x15100], [R14.64], !P0 ;  /* 0x151000000ef37fae */ /* 0x0009e8000c101d46 */
[----:B------:R5:W-:Y:S04]  /*41d0*/  LDGSTS.E.BYPASS.LTC128B.128 [R243+0xd100], [R12.64], !P3 ;  /* 0x0d1000000cf37fae */ /* 0x000be8000d901d46 */
[----:B------:R2:W-:Y:S04]  /*41e0*/  LDGSTS.E.BYPASS.LTC128B.128 [R243+0x10100], [R10.64], !P2 ;  /* 0x101000000af37fae */ /* 0x0005e8000d101d46 */
[----:B------:R2:W-:Y:S04]  /*41f0*/  LDGSTS.E.BYPASS.LTC128B.128 [R243+0x13100], [R8.64], !P1 ;  /* 0x1310000008f37fae */ /* 0x0005e8000c901d46 */
[----:B------:R2:W1:Y:S04]  /*4200*/  SHFL.IDX PT, R4, R22, 0x2, 0x181f ;  /* 0x00581f0016047f89 */ /* 0x00046800000e0000 */
[----:B------:R2:W-:Y:S01]  /*4210*/  LDGSTS.E.BYPASS.LTC128B.128 [R243+0x16100], [R6.64], !P0 ;  /* 0x1610000006f37fae */ /* 0x0005e2000c101d46 */
[----:B----4-:R-:W-:-:S02]  /*4220*/  SEL R14, RZ, 0x10, P2 ;  /* 0x00000010ff0e7807 */ /* 0x010fc40001000000 */
[----:B-----5:R-:W-:Y:S02]  /*4230*/  SEL R13, RZ, 0x10, P1 ;  /* 0x00000010ff0d7807 */ /* 0x020fe40000800000 */
[----:B------:R-:W-:Y:S02]  /*4240*/  SEL R12, RZ, 0x10, P0 ;  /* 0x00000010ff0c7807 */ /* 0x000fe40000000000 */
.L_x_1535:
[----:B---3--:R-:W-:Y:S02]  /*4250*/  IADD3 R2, -R5, 0x10, RZ ;  /* 0x0000001005027810 */ /* 0x008fe40007ffe1ff */
[----:B--2---:R-:W-:Y:S02]  /*4260*/  IADD3 R6, -R13, 0x10, RZ ;  /* 0x000000100d067810 */ /* 0x004fe40007ffe1ff */
[----:B------:R-:W-:Y:S02]  /*4270*/  LOP3.LUT R2, R2, 0xf, RZ, 0xc0, !PT ;  /* 0x0000000f02027812 */ /* 0x000fe400078ec0ff */
[----:B------:R-:W-:Y:S02]  /*4280*/  IADD3 R3, -R14, 0x10, RZ ;  /* 0x000000100e037810 */ /* 0x000fe40007ffe1ff */
[----:B------:R-:W-:-:S02]  /*4290*/  IADD3 R10, P1, P0, R2, R0, R150 ;  /* 0x00000000020a7210 */ /* 0x000fc4000783e096 */
[----:B------:R-:W-:Y:S02]  /*42a0*/  LOP3.LUT R2, R6, 0xf, RZ, 0xc0, !PT ;  /* 0x0000000f06027812 */ /* 0x000fe400078ec0ff */
[----:B------:R-:W-:Y:S02]  /*42b0*/  IADD3 R7, -R12, 0x10, RZ ;  /* 0x000000100c077810 */ /* 0x000fe40007ffe1ff */
[----:B------:R-:W-:Y:S02]  /*42c0*/  LOP3.LUT R3, R3, 0xf, RZ, 0xc0, !PT ;  /* 0x0000000f03037812 */ /* 0x000fe400078ec0ff */
[----:B-1----:R-:W-:Y:S02]  /*42d0*/  IADD3.X R11, RZ, R4, R144, P1, P0 ;  /* 0x00000004ff0b7210 */ /* 0x002fe40000fe0490 */
[----:B------:R-:W-:Y:S02]  /*42e0*/  IADD3 R6, P1, P0, R2, R0, R152 ;  /* 0x0000000002067210 */ /* 0x000fe4000783e098 */
[----:B------:R-:W-:-:S02]  /*42f0*/  LOP3.LUT R2, R7, 0xf, RZ, 0xc0, !PT ;  /* 0x0000000f07027812 */ /* 0x000fc400078ec0ff */
[----:B------:R-:W-:Y:S02]  /*4300*/  IADD3 R8, P3, P2, R3, R0, R151 ;  /* 0x0000000003087210 */ /* 0x000fe40007a7e097 */
[----:B------:R-:W-:Y:S02]  /*4310*/  IADD3.X R7, RZ, R4, R146, P1, P0 ;  /* 0x00000004ff077210 */ /* 0x000fe40000fe0492 */
[----:B------:R-:W-:Y:S02]  /*4320*/  IADD3 R2, P1, P0, R2, R0, R153 ;  /* 0x0000000002027210 */ /* 0x000fe4000783e099 */
[----:B------:R-:W-:Y:S02]  /*4330*/  IADD3.X R9, RZ, R4, R145, P3, P2 ;  /* 0x00000004ff097210 */ /* 0x000fe40001fe4491 */
[----:B------:R-:W-:Y:S02]  /*4340*/  ISETP.NE.U32.AND P3, PT, R5, RZ, PT ;  /* 0x000000ff0500720c */ /* 0x000fe40003f65070 */
[----:B------:R-:W-:-:S02]  /*4350*/  ISETP.NE.U32.AND P2, PT, R14, RZ, PT ;  /* 0x000000ff0e00720c */ /* 0x000fc40003f45070 */
[----:B------:R-:W-:Y:S02]  /*4360*/  IADD3.X R3, RZ, R4, R147, P1, P0 ;  /* 0x00000004ff037210 */ /* 0x000fe40000fe0493 */
[----:B------:R-:W-:Y:S02]  /*4370*/  ISETP.NE.U32.AND P1, PT, R13, RZ, PT ;  /* 0x000000ff0d00720c */ /* 0x000fe40003f25070 */
[----:B------:R-:W-:-:S05]  /*4380*/  ISETP.NE.U32.AND P0, PT, R12, RZ, PT ;  /* 0x000000ff0c00720c */ /* 0x000fca0003f05070 */
[----:B------:R-:W-:Y:S01]  /*4390*/  @!PT LDS RZ, [RZ] ;  /* 0x00000000fffff984 */ /* 0x000fe20000000800 */
[----:B------:R-:W-:Y:S01]  /*43a0*/  @!PT LDS RZ, [RZ] ;  /* 0x00000000fffff984 */ /* 0x000fe20000000800 */
[----:B------:R-:W-:Y:S01]  /*43b0*/  @!PT LDS RZ, [RZ] ;  /* 0x00000000fffff984 */ /* 0x000fe20000000800 */
[----:B------:R1:W-:Y:S04]  /*43c0*/  LDGSTS.E.BYPASS.LTC128B.128.ZFILL [R243+0xe100], [R10.64], P3 ;  /* 0x0e1000000af37fae */ /* 0x0003e80009941d46 */
[----:B------:R1:W-:Y:S04]  /*43d0*/  LDGSTS.E.BYPASS.LTC128B.128.ZFILL [R243+0x11100], [R8.64], P2 ;  /* 0x1110000008f37fae */ /* 0x0003e80009141d46 */
[----:B------:R1:W-:Y:S04]  /*43e0*/  LDGSTS.E.BYPASS.LTC128B.128.ZFILL [R243+0x14100], [R6.64], P1 ;  /* 0x1410000006f37fae */ /* 0x0003e80008941d46 */
[----:B------:R1:W-:Y:S02]  /*43f0*/  LDGSTS.E.BYPASS.LTC128B.128.ZFILL [R243+0x17100], [R2.64], P0 ;  /* 0x1710000002f37fae */ /* 0x0003e40008141d46 */
.L_x_1471:
[----:B------:R-:W-:Y:S05]  /*4400*/  BSYNC B0 ;  /* 0x0000000000007941 */ /* 0x000fea0003800000 */
.L_x_1470:
[----:B-1----:R-:W2:Y:S01]  /*4410*/  LDL R2, [R1+0x40] ;  /* 0x0000400001027983 */ /* 0x002ea20000100800 */
[----:B------:R-:W-:-:S03]  /*4420*/  IMAD.MOV.U32 R4, RZ, RZ, c[0x0][0x2c4] ;  /* 0x0000b100ff047624 */ /* 0x000fc600078e00ff */
[----:B------:R-:W2:Y:S04]  /*4430*/  LDL R0, [R1+0x4c] ;  /* 0x00004c0001007983 */ /* 0x000ea80000100800 */
[----:B------:R-:W3:Y:S01]  /*4440*/  LDL R3, [R1+0x50] ;  /* 0x0000500001037983 */ /* 0x000ee20000100800 */
[----:B------:R-:W-:-:S03]  /*4450*/  ISETP.NE.AND P0, PT, R4, 0x1, PT ;  /* 0x000000010400780c */ /* 0x000fc60003f05270 */
[----:B------:R-:W0:Y:S01]  /*4460*/  LDGDEPBAR ;  /* 0x00000000000079af */ /* 0x000e220000000000 */
[----:B--2---:R-:W-:-:S09]  /*4470*/  IMAD.IADD R0, R0, 0x1, R2 ;  /* 0x0000000100007824 */ /* 0x004fd200078e0202 */
[----:B------:R-:W-:Y:S01]  /*4480*/  @P0 IMAD.HI.U32 R2, R0, c[0x0][0x2c8], RZ ;  /* 0x0000b20000020a27 */ /* 0x000fe200078e00ff */
[----:B------:R-:W-:Y:S02]  /*4490*/  MOV R4, R0 ;  /* 0x0000000000047202 */ /* 0x000fe40000000f00 */
[----:B---3--:R-:W-:Y:S01]  /*44a0*/  IADD3 R0, -R3, 0x1, R148 ;  /* 0x0000000103007810 */ /* 0x008fe20007ffe194 */
[----:B------:R-:W-:Y:S01]  /*44b0*/  IMAD.IADD R6, R148, 0x1, -R3 ;  /* 0x0000000194067824 */ /* 0x000fe200078e0a03 */
[----:B------:R-:W-:Y:S02]  /*44c0*/  @P0 SHF.R.U32.HI R4, RZ, c[0x0][0x2cc], R2 ;  /* 0x0000b300ff040a19 */ /* 0x000fe40000011602 */
[----:B------:R-:W-:Y:S01]  /*44d0*/  IADD3 R5, R0, -c[0x0][0x168], RZ ;  /* 0x80005a0000057a10 */ /* 0x000fe20007ffe0ff */
[----:B------:R-:W-:Y:S05]  /*44e0*/  BRA.DIV ~URZ, `(.L_x_1474) ;  /* 0x000108227f007947 */ /* 0x000fea000b800000 */
[----:B------:R1:W2:Y:S02]  /*44f0*/  SHFL.IDX PT, R0, R4, RZ, 0x1c1f ;  /* 0x001c1fff04007589 */ /* 0x0002a400000e0000 */
.L_x_1536:
        /* <DEDUP_REMOVED lines=8> */
[----:B------:R-:W-:Y:S02]  /*4580*/  FSEL R9, R53, -INF , P1 ;  /* 0xff80000035097808 */ /* 0x000fe40000800000 */
[----:B------:R-:W-:Y:S02]  /*4590*/  FSEL R17, R49, -INF , P4 ;  /* 0xff80000031117808 */ /* 0x000fe40002000000 */
[----:B------:R-:W-:Y:S02]  /*45a0*/  FSEL R18, R44, -INF , P0 ;  /* 0xff8000002c127808 */ /* 0x000fe40000000000 */
[C---:B------:R-:W-:Y:S02]  /*45b0*/  ISETP.GT.AND P2, PT, R0.reuse, 0x8, PT ;  /* 0x000000080000780c */ /* 0x040fe40003f44270 */
[C---:B------:R-:W-:Y:S02]  /*45c0*/  ISETP.GT.AND P1, PT, R0.reuse, 0x11, PT ;  /* 0x000000110000780c */ /* 0x040fe40003f24270 */
[----:B------:R-:W-:-:S02]  /*45d0*/  ISETP.GT.AND P4, PT, R0, 0x19, PT ;  /* 0x000000190000780c */ /* 0x000fc40003f84270 */
[----:B------:R-:W-:Y:S02]  /*45e0*/  ISETP.GT.AND P0, PT, R0, 0x20, PT ;  /* 0x000000200000780c */ /* 0x000fe40003f04270 */
[----:B------:R-:W-:Y:S02]  /*45f0*/  FSEL R20, R40, -INF , P3 ;  /* 0xff80000028147808 */ /* 0x000fe40001800000 */
[----:B------:R-:W-:Y:S02]  /*4600*/  ISETP.GT.AND P3, PT, R0, 0x28, PT ;  /* 0x000000280000780c */ /* 0x000fe40003f64270 */
[----:B------:R-:W-:Y:S02]  /*4610*/  FSEL R16, R48, -INF , P2 ;  /* 0xff80000030107808 */ /* 0x000fe40001000000 */
        /* <DEDUP_REMOVED lines=8> */
[----:B------:R-:W-:Y:S02]  /*46a0*/  ISETP.GT.AND P3, PT, R0, 0x38, PT ;  /* 0x000000380000780c */ /* 0x000fe40003f64270 */
[----:B------:R-:W-:Y:S02]  /*46b0*/  FSEL R86, R37, -INF , P2 ;  /* 0xff80000025567808 */ /* 0x000fe40001000000 */
[----:B------:R-:W-:Y:S02]  /*46c0*/  FSEL R84, R69, -INF , P4 ;  /* 0xff80000045547808 */ /* 0x000fe40002000000 */
[----:B------:R-:W-:Y:S02]  /*46d0*/  FSEL R221, R32, -INF , P1 ;  /* 0xff80000020dd7808 */ /* 0x000fe40000800000 */
[----:B------:R-:W-:Y:S02]  /*46e0*/  FSEL R220, R33, -INF , P0 ;  /* 0xff80000021dc7808 */ /* 0x000fe40000000000 */
[----:B------:R-:W-:-:S02]  /*46f0*/  ISETP.GT.AND P4, PT, R0, 0x39, PT ;  /* 0x000000390000780c */ /* 0x000fc40003f84270 */
[C---:B------:R-:W-:Y:S02]  /*4700*/  ISETP.GT.AND P2, PT, R0.reuse, 0x40, PT ;  /* 0x000000400000780c */ /* 0x040fe40003f44270 */
[C---:B------:R-:W-:Y:S02]  /*4710*/  ISETP.GT.AND P1, PT, R0.reuse, 0x41, PT ;  /* 0x000000410000780c */ /* 0x040fe40003f24270 */
[----:B------:R-:W-:Y:S02]  /*4720*/  ISETP.GT.AND P0, PT, R0, 0x48, PT ;  /* 0x000000480000780c */ /* 0x000fe40003f04270 */
[----:B------:R-:W-:Y:S02]  /*4730*/  FSEL R219, R64, -INF , P3 ;  /* 0xff80000040db7808 */ /* 0x000fe40001800000 */
[----:B------:R-:W-:Y:S02]  /*4740*/  ISETP.GT.AND P3, PT, R0, 0x50, PT ;  /* 0x000000500000780c */ /* 0x000fe40003f64270 */
[----:B------:R-:W-:-:S02]  /*4750*/  FSEL R218, R65, -INF , P4 ;  /* 0xff80000041da7808 */ /* 0x000fc40002000000 */
        /* <DEDUP_REMOVED lines=8> */
[----:B------:R-:W-:Y:S02]  /*47e0*/  FSEL R226, R61, -INF , P4 ;  /* 0xff8000003de27808 */ /* 0x000fe40002000000 */
[----:B------:R-:W-:Y:S01]  /*47f0*/  FSEL R247, R25, -INF , P2 ;  /* 0xff80000019f77808 */ /* 0x000fe20001000000 */
[----:B------:R2:W-:Y:S01]  /*4800*/  STL [R1], R0 ;  /* 0x0000000001007387 */ /* 0x0005e20000100800 */
[----:B------:R-:W-:Y:S02]  /*4810*/  FSEL R244, R56, -INF , P1 ;  /* 0xff80000038f47808 */ /* 0x000fe40000800000 */
[----:B------:R-:W-:Y:S01]  /*4820*/  FSEL R238, R57, -INF , P0 ;  /* 0xff80000039ee7808 */ /* 0x000fe20000000000 */
[----:B------:R-:W-:Y:S05]  /*4830*/  BRA.DIV ~URZ, `(.L_x_1475) ;  /* 0x000105427f007947 */ /* 0x000fea000b800000 */
[----:B------:R-:W3:Y:S01]  /*4840*/  LDL R3, [R1] ;  /* 0x0000000001037983 */ /* 0x000ee20000100800 */
[----:B--2---:R-:W-:-:S03]  /*4850*/  FMNMX.FTZ R0, R8, R9, !PT ;  /* 0x0000000908007209 */ /* 0x004fc60007810000 */
[----:B-1----:R-:W1:Y:S01]  /*4860*/  SHFL.IDX PT, R4, R4, 0x1, 0x1c1f ;  /* 0x003c1f0004047f89 */ /* 0x002e6200000e0000 */
[----:B------:R-:W-:-:S04]  /*4870*/  FMNMX.FTZ R0, R16, R0, !PT ;  /* 0x0000000010007209 */ /* 0x000fc80007810000 */
[----:B------:R-:W-:-:S04]  /*4880*/  FMNMX.FTZ R0, R17, R0, !PT ;  /* 0x0000000011007209 */ /* 0x000fc80007810000 */
[----:B------:R-:W-:-:S04]  /*4890*/  FMNMX.FTZ R0, R18, R0, !PT ;  /* 0x0000000012007209 */ /* 0x000fc80007810000 */
[----:B------:R-:W-:-:S04]  /*48a0*/  FMNMX.FTZ R0, R19, R0, !PT ;  /* 0x0000000013007209 */ /* 0x000fc80007810000 */
[----:B------:R-:W-:-:S04]  /*48b0*/  FMNMX.FTZ R0, R20, R0, !PT ;  /* 0x0000000014007209 */ /* 0x000fc80007810000 */
[----:B------:R-:W-:Y:S01]  /*48c0*/  FMNMX.FTZ R0, R21, R0, !PT ;  /* 0x0000000015007209 */ /* 0x000fe20007810000 */
[----:B-1----:R-:W-:-:S03]  /*48d0*/  IMAD.IADD R5, R5, 0x1, R4 ;  /* 0x0000000105057824 */ /* 0x002fc600078e0204 */
[----:B------:R-:W-:Y:S02]  /*48e0*/  FMNMX.FTZ R0, R87, R0, !PT ;  /* 0x0000000057007209 */ /* 0x000fe40007810000 */
[----:B------:R-:W-:Y:S02]  /*48f0*/  IMNMX R5, R6, R5, PT ;  /* 0x0000000506057217 */ /* 0x000fe40003800200 */
[----:B------:R-:W-:Y:S02]  /*4900*/  FMNMX.FTZ R0, R86, R0, !PT ;  /* 0x0000000056007209 */ /* 0x000fe40007810000 */
[C---:B------:R-:W-:Y:S02]  /*4910*/  ISETP.GT.AND P1, PT, R5.reuse, RZ, PT ;  /* 0x000000ff0500720c */ /* 0x040fe40003f24270 */
[C---:B------:R-:W-:Y:S02]  /*4920*/  ISETP.GT.AND P0, PT, R5.reuse, 0x1, PT ;  /* 0x000000010500780c */ /* 0x040fe40003f04270 */
[----:B------:R-:W-:-:S02]  /*4930*/  ISETP.GT.AND P2, PT, R5, 0x8, PT ;  /* 0x000000080500780c */ /* 0x000fc40003f44270 */
[----:B------:R-:W-:Y:S02]  /*4940*/  FSEL R6, R54, -INF , P1 ;  /* 0xff80000036067808 */ /* 0x000fe40000800000 */
[----:B------:R-:W-:Y:S02]  /*4950*/  FSEL R7, R55, -INF , P0 ;  /* 0xff80000037077808 */ /* 0x000fe40000000000 */
[----:B------:R-:W-:Y:S02]  /*4960*/  ISETP.GT.AND P0, PT, R5, 0x9, PT ;  /* 0x000000090500780c */ /* 0x000fe40003f04270 */
[----:B------:R-:W-:Y:S02]  /*4970*/  FSEL R14, R50, -INF , P2 ;  /* 0xff800000320e7808 */ /* 0x000fe40001000000 */
[----:B------:R-:W-:Y:S02]  /*4980*/  FMNMX.FTZ R2, R6, R7, !PT ;  /* 0x0000000706027209 */ /* 0x000fe40007810000 */
[----:B------:R-:W-:-:S02]  /*4990*/  FSEL R13, R51, -INF , P0 ;  /* 0xff800000330d7808 */ /* 0x000fc40000000000 */
[C---:B------:R-:W-:Y:S02]  /*49a0*/  ISETP.GT.AND P1, PT, R5.reuse, 0x10, PT ;  /* 0x000000100500780c */ /* 0x040fe40003f24270 */
        /* <DEDUP_REMOVED lines=59> */
[C---:B------:R-:W-:Y:S02]  /*4d60*/  ISETP.GT.AND P0, PT, R5.reuse, 0x51, PT ;  /* 0x000000510500780c */ /* 0x040fe40003f04270 */
[----:B------:R-:W-:Y:S02]  /*4d70*/  FSEL R4, R26, -INF , P1 ;  /* 0xff8000001a047808 */ /* 0x000fe40000800000 */
[----:B------:R-:W-:Y:S02]  /*4d80*/  FMNMX.FTZ R2, R224, R2, !PT ;  /* 0x00000002e0027209 */ /* 0x000fe40007810000 */
[----:B------:R-:W-:Y:S01]  /*4d90*/  ISETP.GT.AND P1, PT, R5, 0x58, PT ;  /* 0x000000580500780c */ /* 0x000fe20003f24270 */
[----:B------:R-:W-:Y:S01]  /*4da0*/  STL [R1+0x8], R4 ;  /* 0x0000080401007387 */ /* 0x000fe20000100800 */
[----:B------:R-:W-:Y:S02]  /*4db0*/  FMNMX.FTZ R2, R4, R2, !PT ;  /* 0x0000000204027209 */ /* 0x000fe40007810000 */
[----:B------:R-:W-:-:S02]  /*4dc0*/  FSEL R250, R58, -INF , P1 ;  /* 0xff8000003afa7808 */ /* 0x000fc40000800000 */
[----:B---3--:R-:W-:Y:S02]  /*4dd0*/  FMNMX.FTZ R0, R3, R0, !PT ;  /* 0x0000000003007209 */ /* 0x008fe40007810000 */
[----:B------:R-:W-:Y:S02]  /*4de0*/  FSEL R3, R27, -INF , P0 ;  /* 0xff8000001b037808 */ /* 0x000fe40000000000 */
[----:B------:R-:W-:Y:S02]  /*4df0*/  FMNMX.FTZ R0, R247, R0, !PT ;  /* 0x00000000f7007209 */ /* 0x000fe40007810000 */
[----:B------:R-:W-:Y:S01]  /*4e00*/  ISETP.GT.AND P0, PT, R5, 0x59, PT ;  /* 0x000000590500780c */ /* 0x000fe20003f04270 */
[----:B------:R-:W-:Y:S01]  /*4e10*/  STL [R1+0x4], R3 ;  /* 0x0000040301007387 */ /* 0x000fe20000100800 */
[----:B------:R-:W-:Y:S02]  /*4e20*/  FMNMX.FTZ R0, R244, R0, !PT ;  /* 0x00000000f4007209 */ /* 0x000fe40007810000 */
[----:B------:R-:W-:-:S02]  /*4e30*/  FMNMX.FTZ R2, R3, R2, !PT ;  /* 0x0000000203027209 */ /* 0x000fc40007810000 */
[----:B------:R-:W-:Y:S02]  /*4e40*/  FMNMX.FTZ R0, R238, R0, !PT ;  /* 0x00000000ee007209 */ /* 0x000fe40007810000 */
[----:B------:R-:W-:Y:S02]  /*4e50*/  FSEL R249, R59, -INF , P0 ;  /* 0xff8000003bf97808 */ /* 0x000fe40000000000 */
[----:B------:R-:W-:Y:S01]  /*4e60*/  FMNMX.FTZ R2, R250, R2, !PT ;  /* 0x00000002fa027209 */ /* 0x000fe20007810000 */
[----:B------:R-:W1:Y:S03]  /*4e70*/  SHFL.BFLY PT, R3, R0, 0x2, 0x1f ;  /* 0x0c401f0000037f89 */ /* 0x000e6600000e0000 */
[----:B------:R-:W-:-:S05]  /*4e80*/  FMNMX.FTZ R2, R249, R2, !PT ;  /* 0x00000002f9027209 */ /* 0x000fca0007810000 */
[----:B------:R-:W2:Y:S01]  /*4e90*/  SHFL.BFLY PT, R4, R2, 0x2, 0x1f ;  /* 0x0c401f0002047f89 */ /* 0x000ea200000e0000 */
[----:B-1----:R-:W-:-:S05]  /*4ea0*/  FMNMX.FTZ R0, R3, R0, !PT ;  /* 0x0000000003007209 */ /* 0x002fca0007810000 */
[----:B------:R-:W1:Y:S01]  /*4eb0*/  SHFL.BFLY PT, R173, R0, 0x1, 0x1f ;  /* 0x0c201f0000ad7f89 */ /* 0x000e6200000e0000 */
[----:B--2---:R-:W-:-:S05]  /*4ec0*/  FMNMX.FTZ R4, R2, R4, !PT ;  /* 0x0000000402047209 */ /* 0x004fca0007810000 */
[----:B------:R2:W3:Y:S01]  /*4ed0*/  SHFL.BFLY PT, R12, R4, 0x1, 0x1f ;  /* 0x0c201f00040c7f89 */ /* 0x0004e200000e0000 */
[----:B-1----:R-:W-:-:S05]  /*4ee0*/  FMNMX.FTZ R173, R0, R173, !PT ;  /* 0x000000ad00ad7209 */ /* 0x002fca0007810000 */
.L_x_1537:
[C---:B------:R-:W-:Y:S01]  /*4ef0*/  FMUL.FTZ R0, R173.reuse, c[0x0][0x2d0] ;  /* 0x0000b400ad007a20 */ /* 0x040fe20000410000 */
[----:B------:R-:W-:Y:S01]  /*4f00*/  FSETP.NEU.FTZ.AND P0, PT, R173, -INF , PT ;  /* 0xff800000ad00780b */ /* 0x000fe20003f1d000 */
[----:B------:R-:W4:Y:S03]  /*4f10*/  LDL.LU R99, [R1] ;  /* 0x0000000001637983 */ /* 0x000f260000300800 */
[----:B------:R-:W-:Y:S02]  /*4f20*/  FSEL R0, R0, RZ, P0 ;  /* 0x000000ff00007208 */ /* 0x000fe40000000000 */
[----:B---3--:R-:W-:Y:S01]  /*4f30*/  FMNMX.FTZ R12, R12, R4, !PT ;  /* 0x000000040c0c7209 */ /* 0x008fe20007810000 */
[----:B------:R-:W-:Y:S01]  /*4f40*/  WARPSYNC 0xffffffff ;  /* 0xffffffff00007948 */ /* 0x000fe20003800000 */
[----:B------:R-:W-:Y:S01]  /*4f50*/  LDSM.16.MT88.4 R36, [R233] ;  /* 0x00000000e924783b */ /* 0x000fe20000004200 */
[--C-:B------:R-:W-:Y:S01]  /*4f60*/  FFMA.FTZ R2, R8, c[0x0][0x2d0], -R0.reuse ;  /* 0x0000b40008027a23 */ /* 0x100fe20000010800 */
[----:B------:R-:W-:Y:S01]  /*4f70*/  FSETP.NEU.FTZ.AND P0, PT, R12, -INF , PT ;  /* 0xff8000000c00780b */ /* 0x000fe20003f1d000 */
[--C-:B------:R-:W-:Y:S01]  /*4f80*/  FFMA.FTZ R3, R20, c[0x0][0x2d0], -R0.reuse ;  /* 0x0000b40014037a23 */ /* 0x100fe20000010800 */
[----:B------:R-:W-:Y:S01]  /*4f90*/  LDSM.16.MT88.4 R32, [R232+0x800] ;  /* 0x00080000e820783b */ /* 0x000fe20000004200 */
[----:B------:R1:W-:Y:S03]  /*4fa0*/  MUFU.EX2 R106, R2 ;  /* 0x00000002006a7308 */ /* 0x0003e60000000800 */
[----:B------:R-:W3:Y:S04]  /*4fb0*/  LDL.LU R95, [R1+0x4] ;  /* 0x00000400015f7983 */ /* 0x000ee80000300800 */
[----:B------:R-:W5:Y:S01]  /*4fc0*/  LDL.LU R94, [R1+0x8] ;  /* 0x00000800015e7983 */ /* 0x000f620000300800 */
[----:B------:R2:W-:Y:S03]  /*4fd0*/  MUFU.EX2 R102, R3 ;  /* 0x0000000300667308 */ /* 0x0005e60000000800 */
[----:B------:R-:W-:Y:S04]  /*4fe0*/  LDSM.16.MT88.4 R40, [R233+0x800] ;  /* 0x00080000e928783b */ /* 0x000fe80000004200 */
[----:B------:R-:W-:Y:S01]  /*4ff0*/  LDSM.16.MT88.4 R60, [R232+0x3000] ;  /* 0x00300000e83c783b */ /* 0x000fe20000004200 */
[----:B-1----:R-:W-:-:S03]  /*5000*/  FFMA.FTZ R2, R9, c[0x0][0x2d0], -R0 ;  /* 0x0000b40009027a23 */ /* 0x002fc60000010800 */
[----:B------:R-:W-:Y:S01]  /*5010*/  LDSM.16.MT88.4 R52, [R234] ;  /* 0x00000000ea34783b */ /* 0x000fe20000004200 */
[----:B------:R1:W1:Y:S03]  /*5020*/  MUFU.EX2 R107, R2 ;  /* 0x00000002006b7308 */ /* 0x0002660000000800 */
[----:B------:R-:W-:Y:S01]  /*5030*/  LDSM.16.MT88.4 R64, [R233+0x3000] ;  /* 0x00300000e940783b */ /* 0x000fe20000004200 */
[----:B--2---:R-:W-:-:S03]  /*5040*/  FFMA.FTZ R3, R21, c[0x0][0x2d0], -R0 ;  /* 0x0000b40015037a23 */ /* 0x004fc60000010800 */
[----:B------:R-:W2:Y:S01]  /*5050*/  LDSM.16.MT88.4 R20, [R232] ;  /* 0x00000000e814783b */ /* 0x000ea20000004200 */
[----:B------:R-:W-:Y:S03]  /*5060*/  MUFU.EX2 R104, R3 ;  /* 0x0000000300687308 */ /* 0x000fe60000000800 */
[----:B------:R-:W-:Y:S04]  /*5070*/  LDSM.16.MT88.4 R56, [R235+0x800] ;  /* 0x00080000eb38783b */ /* 0x000fe80000004200 */
[----:B------:R-:W-:Y:S01]  /*5080*/  LDSM.16.MT88.4 R44, [R234+0x800] ;  /* 0x00080000ea2c783b */ /* 0x000fe20000004200 */
[----:B-1----:R-:W-:Y:S01]  /*5090*/  FFMA.FTZ R2, R16, c[0x0][0x2d0], -R0 ;  /* 0x0000b40010027a23 */ /* 0x002fe20000010800 */
[----:B------:R-:W-:-:S02]  /*50a0*/  F2FP.PACK_AB R8, R107, R106 ;  /* 0x0000006a6b08723e */ /* 0x000fc400000000ff */
[----:B------:R-:W-:Y:S01]  /*50b0*/  LDSM.16.MT88.4 R72, [R233+0x3800] ;  /* 0x00380000e948783b */ /* 0x000fe20000004200 */
[----:B------:R1:W-:Y:S03]  /*50c0*/  MUFU.EX2 R105, R2 ;  /* 0x0000000200697308 */ /* 0x0003e60000000800 */
[----:B------:R-:W-:Y:S04]  /*50d0*/  LDSM.16.MT88.4 R76, [R232+0x6000] ;  /* 0x00600000e84c783b */ /* 0x000fe80000004200 */
[----:B------:R-:W-:Y:S01]  /*50e0*/  LDSM.16.MT88.4 R68, [R234+0x3000] ;  /* 0x00300000ea44783b */ /* 0x000fe20000004200 */
[----:B-1----:R-:W-:-:S04]  /*50f0*/  FFMA.FTZ R2, R17, c[0x0][0x2d0], -R0 ;  /* 0x0000b40011027a23 */ /* 0x002fc80000010800 */
[----:B------:R1:W-:Y:S02]  /*5100*/  MUFU.EX2 R100, R2 ;  /* 0x0000000200647308 */ /* 0x0003e40000000800 */
[----:B-1----:R-:W-:-:S06]  /*5110*/  FFMA.FTZ R2, R18, c[0x0][0x2d0], -R0 ;  /* 0x0000b40012027a23 */ /* 0x002fcc0000010800 */
[----:B------:R1:W-:Y:S02]  /*5120*/  MUFU.EX2 R97, R2 ;  /* 0x0000000200617308 */ /* 0x0003e40000000800 */
[----:B-1----:R-:W-:-:S06]  /*5130*/  FFMA.FTZ R2, R19, c[0x0][0x2d0], -R0 ;  /* 0x0000b40013027a23 */ /* 0x002fcc0000010800 */
[----:B------:R1:W1:Y:S02]  /*5140*/  MUFU.EX2 R93, R2 ;  /* 0x00000002005d7308 */ /* 0x0002640000000800 */
[----:B-1----:R-:W-:Y:S01]  /*5150*/  FMUL.FTZ R2, R12, c[0x0][0x2d0] ;  /* 0x0000b4000c027a20 */ /* 0x002fe20000410000 */
[----:B------:R-:W-:-:S04]  /*5160*/  F2FP.PACK_AB R4, R93, R97 ;  /* 0x000000615d04723e */ /* 0x000fc800000000ff */
[----:B------:R-:W-:-:S05]  /*5170*/  FSEL R2, R2, RZ, P0 ;  /* 0x000000ff02027208 */ /* 0x000fca0000000000 */
[----:B------:R-:W-:Y:S01]  /*5180*/  FFMA.FTZ R3, R6, c[0x0][0x2d0], -R2 ;  /* 0x0000b40006037a23 */ /* 0x000fe20000010802 */
[----:B------:R-:W-:-:S03]  /*5190*/  F2FP.PACK_AB R6, R104, R102 ;  /* 0x000000666806723e */ /* 0x000fc600000000ff */
[----:B------:R1:W-:Y:S02]  /*51a0*/  MUFU.EX2 R101, R3 ;  /* 0x0000000300657308 */ /* 0x0003e40000000800 */
[----:B-1----:R-:W-:-:S06]  /*51b0*/  FFMA.FTZ R3, R7, c[0x0][0x2d0], -R2 ;  /* 0x0000b40007037a23 */ /* 0x002fcc0000010802 */
[----:B------:R1:W1:Y:S02]  /*51c0*/  MUFU.EX2 R172, R3 ;  /* 0x0000000300ac7308 */ /* 0x0002640000000800 */
[----:B-1----:R-:W-:Y:S01]  /*51d0*/  FFMA.FTZ R3, R14, c[0x0][0x2d0], -R2 ;  /* 0x0000b4000e037a23 */ /* 0x002fe20000010802 */
[----:B------:R-:W-:-:S05]  /*51e0*/  F2FP.PACK_AB R9, R172, R101 ;  /* 0x00000065ac09723e */ /* 0x000fca00000000ff */
[----:B------:R1:W-:Y:S02]  /*51f0*/  MUFU.EX2 R98, R3 ;  /* 0x0000000300627308 */ /* 0x0003e40000000800 */
[----:B-1----:R-:W-:-:S06]  /*5200*/  FFMA.FTZ R3, R13, c[0x0][0x2d0], -R2 ;  /* 0x0000b4000d037a23 */ /* 0x002fcc0000010802 */
[----:B------:R1:W1:Y:S02]  /*5210*/  MUFU.EX2 R14, R3 ;  /* 0x00000003000e7308 */ /* 0x0002640000000800 */
[----:B-1----:R-:W-:Y:S01]  /*5220*/  FFMA.FTZ R3, R11, c[0x0][0x2d0], -R2 ;  /* 0x0000b4000b037a23 */ /* 0x002fe20000010802 */
[----:B------:R-:W-:-:S05]  /*5230*/  F2FP.PACK_AB R11, R14, R98 ;  /* 0x000000620e0b723e */ /* 0x000fca00000000ff */
[----:B------:R1:W-:Y:S02]  /*5240*/  MUFU.EX2 R96, R3 ;  /* 0x0000000300607308 */ /* 0x0003e40000000800 */
[----:B-1----:R-:W-:Y:S01]  /*5250*/  FFMA.FTZ R3, R10, c[0x0][0x2d0], -R2 ;  /* 0x0000b4000a037a23 */ /* 0x002fe20000010802 */
[----:B------:R-:W-:-:S05]  /*5260*/  F2FP.PACK_AB R10, R100, R105 ;  /* 0x00000069640a723e */ /* 0x000fca00000000ff */
[----:B------:R1:W1:Y:S02]  /*5270*/  MUFU.EX2 R92, R3 ;  /* 0x00000003005c7308 */ /* 0x0002640000000800 */
[C---:B--2---:R-:W-:Y:S08]  /*5280*/  HMMA.16816.F32 R16, R8.reuse, R20, RZ ;  /* 0x000000140810723c */ /* 0x044ff000000018ff */
[----:B------:R-:W-:Y:S01]  /*5290*/  HMMA.16816.F32 R28, R8, R22, RZ ;  /* 0x00000016081c723c */ /* 0x000fe200000018ff */
[----:B-1----:R-:W-:Y:S01]  /*52a0*/  FFMA.FTZ R3, R15, c[0x0][0x2d0], -R2 ;  /* 0x0000b4000f037a23 */ /* 0x002fe20000010802 */
[----:B------:R-:W-:-:S03]  /*52b0*/  F2FP.PACK_AB R5, R92, R96 ;  /* 0x000000605c05723e */ /* 0x000fc600000000ff */
[----:B------:R1:W-:Y:S03]  /*52c0*/  MUFU.EX2 R103, R3 ;  /* 0x0000000300677308 */ /* 0x0003e60000000800 */
[----:B------:R-:W-:Y:S01]  /*52d0*/  HMMA.16816.F32 R20, R8, R36, RZ ;  /* 0x000000240814723c */ /* 0x000fe200000018ff */
[----:B-1----:R-:W-:Y:S02]  /*52e0*/  FFMA.FTZ R3, R24, c[0x0][0x2d0], -R2 ;  /* 0x0000b40018037a23 */ /* 0x002fe40000010802 */
[----:B------:R-:W1:Y:S02]  /*52f0*/  LDSM.16.MT88.4 R24, [R235] ;  /* 0x00000000eb18783b */ /* 0x000e640000004200 */
[----:B------:R-:W2:Y:S02]  /*5300*/  MUFU.EX2 R13, R3 ;  /* 0x00000003000d7308 */ /* 0x000ea40000000800 */
[----:B--2---:R-:W-:Y:S01]  /*5310*/  F2FP.PACK_AB R7, R13, R103 ;  /* 0x000000670d07723e */ /* 0x004fe200000000ff */
[----:B------:R-:W-:-:S02]  /*5320*/  FFMA.FTZ R3, R87, c[0x0][0x2d0], -R0 ;  /* 0x0000b40057037a23 */ /* 0x000fc40000010800 */
[----:B----4-:R-:W-:-:S04]  /*5330*/  IMAD.MOV.U32 R15, RZ, RZ, R99 ;  /* 0x000000ffff0f7224 */ /* 0x010fc800078e0063 */
[----:B------:R-:W-:Y:S01]  /*5340*/  HMMA.16816.F32 R88, R4, R32, R16 ;  /* 0x000000200458723c */ /* 0x000fe20000001810 */
[----:B------:R-:W-:-:S06]  /*5350*/  FFMA.FTZ R15, R15, c[0x0][0x2d0], -R0 ;  /* 0x0000b4000f0f7a23 */ /* 0x000fcc0000010800 */
[----:B------:R-:W-:Y:S01]  /*5360*/  MUFU.EX2 R15, R15 ;  /* 0x0000000f000f7308 */ /* 0x000fe20000000800 */
[----:B------:R-:W-:Y:S08]  /*5370*/  HMMA.16816.F32 R16, R8, R38, RZ ;  /* 0x000000260810723c */ /* 0x000ff000000018ff */
[----:B------:R-:W-:Y:S08]  /*5380*/  HMMA.16816.F32 R212, R4, R40, R20 ;  /* 0x0000002804d4723c */ /* 0x000ff00000001814 */
[C---:B-1----:R-:W-:Y:S08]  /*5390*/  HMMA.16816.F32 R48, R8.reuse, R24, RZ ;  /* 0x000000180830723c */ /* 0x042ff000000018ff */
[C---:B------:R-:W-:Y:S08]  /*53a0*/  HMMA.16816.F32 R36, R8.reuse, R26, RZ ;  /* 0x0000001a0824723c */ /* 0x040ff000000018ff */
[C---:B------:R-:W-:Y:S08]  /*53b0*/  HMMA.16816.F32 R24, R8.reuse, R60, RZ ;  /* 0x0000003c0818723c */ /* 0x040ff000000018ff */
[----:B------:R-:W-:Y:S01]  /*53c0*/  HMMA.16816.F32 R20, R8, R62, RZ ;  /* 0x0000003e0814723c */ /* 0x000fe200000018ff */
[----:B------:R-:W1:Y:S07]  /*53d0*/  LDSM.16.MT88.4 R60, [R235+0x3000] ;  /* 0x00300000eb3c783b */ /* 0x000e6e0000004200 */
[C---:B------:R-:W-:Y:S08]  /*53e0*/  HMMA.16816.F32 R208, R4.reuse, R34, R28 ;  /* 0x0000002204d0723c */ /* 0x040ff0000000181c */
[----:B------:R-:W-:Y:S01]  /*53f0*/  HMMA.16816.F32 R204, R4, R42, R16 ;  /* 0x0000002a04cc723c */ /* 0x000fe20000001810 */
[----:B------:R-:W2:Y:S07]  /*5400*/  LDSM.16.MT88.4 R40, [R232+0x3800] ;  /* 0x00380000e828783b */ /* 0x000eae0000004200 */
[C---:B------:R-:W-:Y:S08]  /*5410*/  HMMA.16816.F32 R32, R8.reuse, R52, RZ ;  /* 0x000000340820723c */ /* 0x040ff000000018ff */
[C---:B------:R-:W-:Y:S01]  /*5420*/  HMMA.16816.F32 R28, R8.reuse, R54, RZ ;  /* 0x00000036081c723c */ /* 0x040fe200000018ff */
[----:B------:R-:W4:Y:S07]  /*5430*/  LDSM.16.MT88.4 R52, [R235+0x3800] ;  /* 0x00380000eb34783b */ /* 0x000f2e0000004200 */
[----:B------:R-:W-:Y:S08]  /*5440*/  HMMA.16816.F32 R16, R8, R64, RZ ;  /* 0x000000400810723c */ /* 0x000ff000000018ff */
[C---:B------:R-:W-:Y:S08]  /*5450*/  HMMA.16816.F32 R184, R4.reuse, R58, R36 ;  /* 0x0000003a04b8723c */ /* 0x040ff00000001824 */
[C---:B------:R-:W-:Y:S08]  /*5460*/  HMMA.16816.F32 R196, R4.reuse, R44, R32 ;  /* 0x0000002c04c4723c */ /* 0x040ff00000001820 */
[C---:B------:R-:W-:Y:S01]  /*5470*/  HMMA.16816.F32 R180, R4.reuse, R46, R28 ;  /* 0x0000002e04b4723c */ /* 0x040fe2000000181c */
[----:B------:R-:W3:Y:S07]  /*5480*/  LDSM.16.MT88.4 R44, [R232+0x6800] ;  /* 0x00680000e82c783b */ /* 0x000eee0000004200 */
[----:B------:R-:W-:Y:S01]  /*5490*/  HMMA.16816.F32 R200, R4, R56, R48 ;  /* 0x0000003804c8723c */ /* 0x000fe20000001830 */
[----:B------:R-:W3:Y:S04]  /*54a0*/  LDSM.16.MT88.4 R56, [R233+0x6000] ;  /* 0x00600000e938783b */ /* 0x000ee80000004200 */
[----:B------:R-:W3:Y:S03]  /*54b0*/  LDSM.16.MT88.4 R48, [R234+0x3800] ;  /* 0x00380000ea30783b */ /* 0x000ee60000004200 */
[C---:B-1----:R-:W-:Y:S08]  /*54c0*/  HMMA.16816.F32 R36, R8.reuse, R60, RZ ;  /* 0x0000003c0824723c */ /* 0x042ff000000018ff */
[----:B------:R-:W-:Y:S01]  /*54d0*/  HMMA.16816.F32 R32, R8, R62, RZ ;  /* 0x0000003e0820723c */ /* 0x000fe200000018ff */
[----:B------:R-:W-:Y:S07]  /*54e0*/  LDSM.16.MT88.4 R60, [R234+0x6000] ;  /* 0x00600000ea3c783b */ /* 0x000fee0000004200 */
[C---:B--2---:R-:W-:Y:S08]  /*54f0*/  HMMA.16816.F32 R176, R4.reuse, R42, R20 ;  /* 0x0000002a04b0723c */ /* 0x044ff00000001814 */
[C---:B------:R-:W-:Y:S07]  /*5500*/  HMMA.16816.F32 R188, R4.reuse, R72, R16 ;  /* 0x0000004804bc723c */ /* 0x040fee0000001810 */
[----:B------:R-:W-:Y:S01]  /*5510*/  MOV R73, R107 ;  /* 0x0000006b00497202 */ /* 0x000fe20000000f00 */
[----:B------:R-:W-:Y:S01]  /*5520*/  HMMA.16816.F32 R192, R4, R40, R24 ;  /* 0x0000002804c0723c */ /* 0x000fe20000001818 */
[----:B------:R-:W-:-:S07]  /*5530*/  MOV R72, R106 ;  /* 0x0000006a00487202 */ /* 0x000fce0000000f00 */
[C---:B------:R-:W-:Y:S07]  /*5540*/  HMMA.16816.F32 R20, R8.reuse, R76, RZ ;  /* 0x0000004c0814723c */ /* 0x040fee00000018ff */
[----:B---3--:R-:W-:Y:S01]  /*5550*/  MOV R77, R95 ;  /* 0x0000005f004d7202 */ /* 0x008fe20000000f00 */
[----:B------:R-:W-:Y:S01]  /*5560*/  HMMA.16816.F32 R16, R8, R78, RZ ;  /* 0x0000004e0810723c */ /* 0x000fe200000018ff */
[----:B-----5:R-:W-:-:S06]  /*5570*/  MOV R76, R94 ;  /* 0x0000005e004c7202 */ /* 0x020fcc0000000f00 */
[----:B------:R-:W-:Y:S01]  /*5580*/  IMAD.MOV.U32 R79, RZ, RZ, R93 ;  /* 0x000000ffff4f7224 */ /* 0x000fe200078e005d */
[----:B------:R-:W-:Y:S01]  /*5590*/  HMMA.16816.F32 R40, R8, R66, RZ ;  /* 0x000000420828723c */ /* 0x000fe200000018ff */
[----:B------:R-:W-:Y:S07]  /*55a0*/  LDSM.16.MT88.4 R64, [R235+0x6000] ;  /* 0x00600000eb40783b */ /* 0x000fee0000004200 */
[C---:B----4-:R-:W-:Y:S01]  /*55b0*/  HMMA.16816.F32 R168, R4.reuse, R52, R36 ;  /* 0x0000003404a8723c */ /* 0x050fe20000001824 */
[----:B------:R-:W-:Y:S07]  /*55c0*/  LDSM.16.MT88.4 R36, [R235+0x6800] ;  /* 0x00680000eb24783b */ /* 0x000fee0000004200 */
[C---:B------:R-:W-:Y:S01]  /*55d0*/  HMMA.16816.F32 R152, R4.reuse, R54, R32 ;  /* 0x000000360498723c */ /* 0x040fe20000001820 */
[----:B------:R-:W1:Y:S07]  /*55e0*/  LDSM.16.MT88.4 R52, [R233+0x6800] ;  /* 0x00680000e934783b */ /* 0x000e6e0000004200 */
[C---:B------:R-:W-:Y:S08]  /*55f0*/  HMMA.16816.F32 R160, R4.reuse, R44, R20 ;  /* 0x0000002c04a0723c */ /* 0x040ff00000001814 */
[----:B------:R-:W-:Y:S01]  /*5600*/  HMMA.16816.F32 R140, R4, R46, R16 ;  /* 0x0000002e048c723c */ /* 0x000fe20000001810 */
[----:B------:R-:W-:Y:S07]  /*5610*/  LDSM.16.MT88.4 R44, [R234+0x6800] ;  /* 0x00680000ea2c783b */ /* 0x000fee0000004200 */
[----:B------:R-:W-:Y:S07]  /*5620*/  HMMA.16816.F32 R28, R8, R68, RZ ;  /* 0x00000044081c723c */ /* 0x000fee00000018ff */
[----:B------:R-:W-:Y:S01]  /*5630*/  IMAD.MOV.U32 R69, RZ, RZ, R105 ;  /* 0x000000ffff457224 */ /* 0x000fe200078e0069 */
[----:B------:R-:W-:Y:S01]  /*5640*/  HMMA.16816.F32 R156, R4, R74, R40 ;  /* 0x0000004a049c723c */ /* 0x000fe20000001828 */
[----:B------:R-:W2:Y:S01]  /*5650*/  LDSM.16.MT88.4 R40, [R232+0x9000] ;  /* 0x00900000e828783b */ /* 0x000ea20000004200 */
[----:B------:R-:W-:-:S05]  /*5660*/  MOV R68, R104 ;  /* 0x0000006800447202 */ /* 0x000fca0000000f00 */
[----:B------:R-:W-:Y:S01]  /*5670*/  MOV R75, R101 ;  /* 0x00000065004b7202 */ /* 0x000fe20000000f00 */
[----:B------:R-:W-:Y:S01]  /*5680*/  HMMA.16816.F32 R20, R8, R56, RZ ;  /* 0x000000380814723c */ /* 0x000fe200000018ff */
[----:B------:R-:W-:-:S06]  /*5690*/  MOV R74, R100 ;  /* 0x00000064004a7202 */ /* 0x000fcc0000000f00 */
[----:B------:R-:W-:Y:S01]  /*56a0*/  MOV R57, R98 ;  /* 0x0000006200397202 */ /* 0x000fe20000000f00 */
[----:B------:R-:W-:Y:S01]  /*56b0*/  HMMA.16816.F32 R16, R8, R58, RZ ;  /* 0x0000003a0810723c */ /* 0x000fe200000018ff */
[----:B------:R3:W-:Y:S01]  /*56c0*/  MUFU.EX2 R58, R3 ;  /* 0x00000003003a7308 */ /* 0x0007e20000000800 */
[----:B------:R-:W-:-:S05]  /*56d0*/  MOV R56, R97 ;  /* 0x0000006100387202 */ /* 0x000fca0000000f00 */
[----:B------:R-:W-:Y:S01]  /*56e0*/  IMAD.MOV.U32 R59, RZ, RZ, R96 ;  /* 0x000000ffff3b7224 */ /* 0x000fe200078e0060 */
[----:B------:R-:W-:Y:S07]  /*56f0*/  HMMA.16816.F32 R24, R8, R70, RZ ;  /* 0x000000460818723c */ /* 0x000fee00000018ff */
[----:B------:R-:W-:Y:S01]  /*5700*/  MOV R71, R103 ;  /* 0x0000006700477202 */ /* 0x000fe20000000f00 */
[----:B------:R-:W-:Y:S01]  /*5710*/  IMAD.MOV.U32 R70, RZ, RZ, R102 ;  /* 0x000000ffff467224 */ /* 0x000fe200078e0066 */
[----:B------:R-:W-:Y:S01]  /*5720*/  HMMA.16816.F32 R164, R4, R48, R28 ;  /* 0x0000003004a4723c */ /* 0x000fe2000000181c */
[----:B---3--:R-:W-:-:S07]  /*5730*/  FFMA.FTZ R3, R86, c[0x0][0x2d0], -R0 ;  /* 0x0000b40056037a23 */ /* 0x008fce0000010800 */
[C---:B-1----:R-:W-:Y:S08]  /*5740*/  HMMA.16816.F32 R100, R4.reuse, R52, R20 ;  /* 0x000000340464723c */ /* 0x042ff00000001814 */
[C---:B------:R-:W-:Y:S01]  /*5750*/  HMMA.16816.F32 R104, R4.reuse, R54, R16 ;  /* 0x000000360468723c */ /* 0x040fe20000001810 */
[----:B------:R-:W1:Y:S07]  /*5760*/  LDSM.16.MT88.4 R52, [R232+0x9800] ;  /* 0x00980000e834783b */ /* 0x000e6e0000004200 */
[----:B------:R-:W-:Y:S01]  /*5770*/  HMMA.16816.F32 R144, R4, R50, R24 ;  /* 0x000000320490723c */ /* 0x000fe20000001818 */
[----:B------:R-:W3:Y:S07]  /*5780*/  LDSM.16.MT88.4 R48, [R233+0x9000] ;  /* 0x00900000e930783b */ /* 0x000eee0000004200 */
[C---:B------:R-:W-:Y:S08]  /*5790*/  HMMA.16816.F32 R28, R8.reuse, R66, RZ ;  /* 0x00000042081c723c */ /* 0x040ff000000018ff */
[C---:B--2---:R-:W-:Y:S08]  /*57a0*/  HMMA.16816.F32 R16, R8.reuse, R40, RZ ;  /* 0x000000280810723c */ /* 0x044ff000000018ff */
[----:B------:R-:W-:Y:S01]  /*57b0*/  HMMA.16816.F32 R32, R8, R64, RZ ;  /* 0x000000400820723c */ /* 0x000fe200000018ff */
[----:B------:R2:W4:Y:S07]  /*57c0*/  MUFU.EX2 R65, R3 ;  /* 0x0000000300417308 */ /* 0x00052e0000000800 */
[C---:B------:R-:W-:Y:S01]  /*57d0*/  HMMA.16816.F32 R112, R4.reuse, R38, R28 ;  /* 0x000000260470723c */ /* 0x040fe2000000181c */
[----:B------:R-:W5:Y:S07]  /*57e0*/  LDSM.16.MT88.4 R28, [R233+0x9800] ;  /* 0x00980000e91c783b */ /* 0x000f6e0000004200 */
[----:B-1----:R-:W-:Y:S01]  /*57f0*/  HMMA.16816.F32 R132, R4, R52, R16 ;  /* 0x000000340484723c */ /* 0x002fe20000001810 */
[----:B--2---:R-:W-:-:S07]  /*5800*/  FFMA.FTZ R3, R85, c[0x0][0x2d0], -R0 ;  /* 0x0000b40055037a23 */ /* 0x004fce0000010800 */
[C---:B---3--:R-:W-:Y:S08]  /*5810*/  HMMA.16816.F32 R16, R8.reuse, R50, RZ ;  /* 0x000000320810723c */ /* 0x048ff000000018ff */
[C---:B------:R-:W-:Y:S01]  /*5820*/  HMMA.16816.F32 R24, R8.reuse, R60, RZ ;  /* 0x0000003c0818723c */ /* 0x040fe200000018ff */
[----:B------:R1:W-:Y:S07]  /*5830*/  MUFU.EX2 R60, R3 ;  /* 0x00000003003c7308 */ /* 0x0003ee0000000800 */
[----:B------:R-:W-:Y:S08]  /*5840*/  HMMA.16816.F32 R20, R8, R62, RZ ;  /* 0x0000003e0814723c */ /* 0x000ff000000018ff */
[----:B------:R-:W-:Y:S01]  /*5850*/  HMMA.16816.F32 R148, R4, R36, R32 ;  /* 0x000000240494723c */ /* 0x000fe20000001820 */
[----:B------:R-:W2:Y:S01]  /*5860*/  LDSM.16.MT88.4 R32, [R235+0x9000] ;  /* 0x00900000eb20783b */ /* 0x000ea20000004200 */
[----:B-1----:R-:W-:-:S04]  /*5870*/  FFMA.FTZ R3, R84, c[0x0][0x2d0], -R0 ;  /* 0x0000b40054037a23 */ /* 0x002fc80000010800 */
[----:B------:R1:W3:Y:S01]  /*5880*/  MUFU.EX2 R66, R3 ;  /* 0x0000000300427308 */ /* 0x0002e20000000800 */
[----:B------:R-:W-:Y:S01]  /*5890*/  MOV R37, R92 ;  /* 0x0000005c00257202 */ /* 0x000fe20000000f00 */
[C---:B-----5:R-:W-:Y:S01]  /*58a0*/  HMMA.16816.F32 R120, R4.reuse, R30, R16 ;  /* 0x0000001e0478723c */ /* 0x060fe20000001810 */
[----:B------:R-:W5:Y:S07]  /*58b0*/  LDSM.16.MT88.4 R16, [R234+0x9000] ;  /* 0x00900000ea10783b */ /* 0x000f6e0000004200 */
[----:B------:R-:W-:Y:S01]  /*58c0*/  HMMA.16816.F32 R136, R4, R44, R24 ;  /* 0x0000002c0488723c */ /* 0x000fe20000001818 */
[----:B-1----:R-:W-:-:S07]  /*58d0*/  FFMA.FTZ R3, R83, c[0x0][0x2d0], -R2 ;  /* 0x0000b40053037a23 */ /* 0x002fce0000010802 */
[----:B------:R-:W-:Y:S01]  /*58e0*/  HMMA.16816.F32 R116, R4, R46, R20 ;  /* 0x0000002e0474723c */ /* 0x000fe20000001814 */
[----:B------:R1:W-:Y:S07]  /*58f0*/  MUFU.EX2 R78, R3 ;  /* 0x00000003004e7308 */ /* 0x0003ee0000000800 */
[C---:B------:R-:W-:Y:S08]  /*5900*/  HMMA.16816.F32 R24, R8.reuse, R42, RZ ;  /* 0x0000002a0818723c */ /* 0x040ff000000018ff */
[----:B------:R-:W-:Y:S01]  /*5910*/  HMMA.16816.F32 R20, R8, R48, RZ ;  /* 0x000000300814723c */ /* 0x000fe200000018ff */
[----:B-1----:R-:W-:-:S04]  /*5920*/  FFMA.FTZ R3, R81, c[0x0][0x2d0], -R2 ;  /* 0x0000b40051037a23 */ /* 0x002fc80000010802 */
[----:B------:R1:W1:Y:S11]  /*5930*/  MUFU.EX2 R64, R3 ;  /* 0x0000000300407308 */ /* 0x0002760000000800 */
[----:B------:R-:W-:Y:S01]  /*5940*/  HMMA.16816.F32 R128, R4, R54, R24 ;  /* 0x000000360480723c */ /* 0x000fe20000001818 */
[----:B-1----:R-:W-:-:S07]  /*5950*/  FFMA.FTZ R3, R82, c[0x0][0x2d0], -R2 ;  /* 0x0000b40052037a23 */ /* 0x002fce0000010802 */
[----:B------:R-:W-:Y:S01]  /*5960*/  HMMA.16816.F32 R124, R4, R28, R20 ;  /* 0x0000001c047c723c */ /* 0x000fe20000001814 */
[----:B------:R-:W1:Y:S01]  /*5970*/  LDSM.16.MT88.4 R28, [R235+0x9800] ;  /* 0x00980000eb1c783b */ /* 0x000e620000004200 */
[----:B------:R3:W-:Y:S06]  /*5980*/  MUFU.EX2 R61, R3 ;  /* 0x00000003003d7308 */ /* 0x0007ec0000000800 */
[C---:B--2---:R-:W-:Y:S08]  /*5990*/  HMMA.16816.F32 R24, R8.reuse, R32, RZ ;  /* 0x000000200818723c */ /* 0x044ff000000018ff */
[----:B------:R-:W-:Y:S01]  /*59a0*/  HMMA.16816.F32 R20, R8, R34, RZ ;  /* 0x000000220814723c */ /* 0x000fe200000018ff */
[----:B---3--:R-:W-:-:S04]  /*59b0*/  FFMA.FTZ R3, R80, c[0x0][0x2d0], -R2 ;  /* 0x0000b40050037a23 */ /* 0x008fc80000010802 */
[----:B------:R2:W3:Y:S03]  /*59c0*/  MUFU.EX2 R67, R3 ;  /* 0x0000000300437308 */ /* 0x0004e60000000800 */
[C---:B-----5:R-:W-:Y:S08]  /*59d0*/  HMMA.16816.F32 R32, R8.reuse, R16, RZ ;  /* 0x000000100820723c */ /* 0x060ff000000018ff */
[----:B------:R-:W-:Y:S01]  /*59e0*/  HMMA.16816.F32 R8, R8, R18, RZ ;  /* 0x000000120808723c */ /* 0x000fe200000018ff */
[----:B------:R-:W5:Y:S01]  /*59f0*/  LDSM.16.MT88.4 R16, [R234+0x9800] ;  /* 0x00980000ea10783b */ /* 0x000f620000004200 */
[----:B--2---:R-:W-:-:S06]  /*5a00*/  FFMA.FTZ R3, R221, c[0x0][0x2d0], -R0 ;  /* 0x0000b400dd037a23 */ /* 0x004fcc0000010800 */
[C---:B-1----:R-:W-:Y:S08]  /*5a10*/  HMMA.16816.F32 R108, R4.reuse, R28, R24 ;  /* 0x0000001c046c723c */ /* 0x042ff00000001818 */
[C---:B------:R-:W-:Y:S08]  /*5a20*/  HMMA.16816.F32 R96, R4.reuse, R30, R20 ;  /* 0x0000001e0460723c */ /* 0x040ff00000001814 */
[C---:B-----5:R-:W-:Y:S08]  /*5a30*/  HMMA.16816.F32 R92, R4.reuse, R16, R32 ;  /* 0x00000010045c723c */ /* 0x060ff00000001820 */
[----:B------:R-:W-:Y:S01]  /*5a40*/  HMMA.16816.F32 R16, R4, R18, R8 ;  /* 0x000000120410723c */ /* 0x000fe20000001808 */
[----:B------:R-:W1:Y:S06]  /*5a50*/  LDSM.16.MT88.4 R8, [R232+0x1000] ;  /* 0x00100000e808783b */ /* 0x000e6c0000004200 */
[----:B----4-:R-:W-:-:S02]  /*5a60*/  F2FP.PACK_AB R4, R65, R58 ;  /* 0x0000003a4104723e */ /* 0x010fc400000000ff */
[----:B------:R-:W-:Y:S02]  /*5a70*/  F2FP.PACK_AB R6, R66, R60 ;  /* 0x0000003c4206723e */ /* 0x000fe400000000ff */
[----:B------:R-:W-:Y:S02]  /*5a80*/  F2FP.PACK_AB R5, R64, R78 ;  /* 0x0000004e4005723e */ /* 0x000fe400000000ff */
[----:B---3--:R-:W-:-:S07]  /*5a90*/  F2FP.PACK_AB R7, R67, R61 ;  /* 0x0000003d4307723e */ /* 0x008fce00000000ff */
[C---:B-1----:R-:W-:Y:S08]  /*5aa0*/  HMMA.16816.F32 R88, R4.reuse, R8, R88 ;  /* 0x000000080458723c */ /* 0x042ff00000001858 */
[----:B------:R-:W-:Y:S01]  /*5ab0*/  HMMA.16816.F32 R52, R4, R10, R208 ;  /* 0x0000000a0434723c */ /* 0x000fe200000018d0 */
[----:B------:R-:W1:Y:S06]  /*5ac0*/  LDSM.16.MT88.4 R8, [R233+0x1000] ;  /* 0x00100000e908783b */ /* 0x000e6c0000004200 */
[----:B------:R-:W-:Y:S01]  /*5ad0*/  IMAD.MOV.U32 R209, RZ, RZ, R78 ;  /* 0x000000ffffd17224 */ /* 0x000fe200078e004e */
[----:B------:R-:W-:-:S02]  /*5ae0*/  MOV R211, R64 ;  /* 0x0000004000d37202 */ /* 0x000fc40000000f00 */
[----:B------:R-:W-:Y:S02]  /*5af0*/  MOV R210, R65 ;  /* 0x0000004100d27202 */ /* 0x000fe40000000f00 */
[----:B------:R-:W-:Y:S01]  /*5b00*/  MOV R208, R58 ;  /* 0x0000003a00d07202 */ /* 0x000fe20000000f00 */
[C---:B-1----:R-:W-:Y:S07]  /*5b10*/  HMMA.16816.F32 R84, R4.reuse, R8, R212 ;  /* 0x000000080454723c */ /* 0x042fee00000018d4 */
[----:B------:R-:W-:Y:S01]  /*5b20*/  IMAD.MOV.U32 R215, RZ, RZ, R76 ;  /* 0x000000ffffd77224 */ /* 0x000fe200078e004c */
[----:B------:R-:W-:Y:S01]  /*5b30*/  HMMA.16816.F32 R48, R4, R10, R204 ;  /* 0x0000000a0430723c */ /* 0x000fe200000018cc */
[----:B------:R-:W1:Y:S01]  /*5b40*/  LDSM.16.MT88.4 R8, [R235+0x1000] ;  /* 0x00100000eb08783b */ /* 0x000e620000004200 */
[----:B------:R-:W-:-:S02]  /*5b50*/  MOV R214, R77 ;  /* 0x0000004d00d67202 */ /* 0x000fc40000000f00 */
[----:B------:R-:W-:Y:S02]  /*5b60*/  MOV R212, R37 ;  /* 0x0000002500d47202 */ /* 0x000fe40000000f00 */
[----:B------:R-:W-:Y:S01]  /*5b70*/  MOV R213, R70 ;  /* 0x0000004600d57202 */ /* 0x000fe20000000f00 */
[----:B------:R-:W-:Y:S01]  /*5b80*/  IMAD.MOV.U32 R206, RZ, RZ, R68 ;  /* 0x000000ffffce7224 */ /* 0x000fe200078e0044 */
[----:B------:R-:W-:Y:S01]  /*5b90*/  MOV R207, R71 ;  /* 0x0000004700cf7202 */ /* 0x000fe20000000f00 */
[C---:B-1----:R-:W-:Y:S07]  /*5ba0*/  HMMA.16816.F32 R80, R4.reuse, R8, R200 ;  /* 0x000000080450723c */ /* 0x042fee00000018c8 */
[----:B------:R-:W-:Y:S01]  /*5bb0*/  MOV R201, R66 ;  /* 0x0000004200c97202 */ /* 0x000fe20000000f00 */
[C---:B------:R-:W-:Y:S01]  /*5bc0*/  HMMA.16816.F32 R44, R4.reuse, R10, R184 ;  /* 0x0000000a042c723c */ /* 0x040fe200000018b8 */
[----:B------:R-:W1:Y:S01]  /*5bd0*/  LDSM.16.MT88.4 R8, [R234+0x1000] ;  /* 0x00100000ea08783b */ /* 0x000e620000004200 */
[----:B------:R-:W-:Y:S01]  /*5be0*/  IMAD.MOV.U32 R200, RZ, RZ, R67 ;  /* 0x000000ffffc87224 */ /* 0x000fe200078e0043 */
[----:B------:R-:W-:Y:S01]  /*5bf0*/  MOV R202, R61 ;  /* 0x0000003d00ca7202 */ /* 0x000fe20000000f00 */
[----:B------:R-:W-:Y:S01]  /*5c00*/  IMAD.MOV.U32 R203, RZ, RZ, R60 ;  /* 0x000000ffffcb7224 */ /* 0x000fe200078e003c */
[----:B------:R2:W-:Y:S02]  /*5c10*/  MUFU.EX2 R186, R3 ;  /* 0x0000000300ba7308 */ /* 0x0005e40000000800 */
[----:B------:R-:W-:Y:S01]  /*5c20*/  MOV R184, R79 ;  /* 0x0000004f00b87202 */ /* 0x000fe20000000f00 */
[----:B--2---:R-:W-:Y:S01]  /*5c30*/  FFMA.FTZ R3, R220, c[0x0][0x2d0], -R0 ;  /* 0x0000b400dc037a23 */ /* 0x004fe20000010800 */
[C---:B-1----:R-:W-:Y:S07]  /*5c40*/  HMMA.16816.F32 R76, R4.reuse, R8, R196 ;  /* 0x00000008044c723c */ /* 0x042fee00000018c4 */
[----:B------:R-:W-:Y:S01]  /*5c50*/  MOV R196, R74 ;  /* 0x0000004a00c47202 */ /* 0x000fe20000000f00 */
[----:B------:R-:W-:Y:S01]  /*5c60*/  HMMA.16816.F32 R40, R4, R10, R180 ;  /* 0x0000000a0428723c */ /* 0x000fe200000018b4 */
[----:B------:R-:W1:Y:S01]  /*5c70*/  LDSM.16.MT88.4 R8, [R232+0x4000] ;  /* 0x00400000e808783b */ /* 0x000e620000004200 */
[----:B------:R-:W-:Y:S01]  /*5c80*/  MOV R199, R59 ;  /* 0x0000003b00c77202 */ /* 0x000fe20000000f00 */
[----:B------:R-:W-:Y:S01]  /*5c90*/  IMAD.MOV.U32 R198, RZ, RZ, R56 ;  /* 0x000000ffffc67224 */ /* 0x000fe200078e0038 */
[----:B------:R-:W-:-:S03]  /*5ca0*/  MOV R197, R57 ;  /* 0x0000003900c57202 */ /* 0x000fc60000000f00 */
[----:B------:R-:W-:Y:S01]  /*5cb0*/  IMAD.MOV.U32 R183, RZ, RZ, R75 ;  /* 0x000000ffffb77224 */ /* 0x000fe200078e004b */
[----:B------:R-:W-:Y:S01]  /*5cc0*/  MOV R181, R72 ;  /* 0x0000004800b57202 */ /* 0x000fe20000000f00 */
[----:B------:R-:W-:Y:S01]  /*5cd0*/  IMAD.MOV.U32 R180, RZ, RZ, R73 ;  /* 0x000000ffffb47224 */ /* 0x000fe200078e0049 */
[----:B------:R-:W-:Y:S02]  /*5ce0*/  MOV R182, R69 ;  /* 0x0000004500b67202 */ /* 0x000fe40000000f00 */
[----:B------:R-:W-:Y:S02]  /*5cf0*/  MOV R221, R181 ;  /* 0x000000b500dd7202 */ /* 0x000fe40000000f00 */
[----:B------:R-:W-:Y:S01]  /*5d00*/  MOV R220, R180 ;  /* 0x000000b400dc7202 */ /* 0x000fe20000000f00 */
[C---:B-1----:R-:W-:Y:S01]  /*5d10*/  HMMA.16816.F32 R72, R4.reuse, R8, R192 ;  /* 0x000000080448723c */ /* 0x042fe200000018c0 */
[----:B------:R1:W2:Y:S07]  /*5d20*/  MUFU.EX2 R194, R3 ;  /* 0x0000000300c27308 */ /* 0x0002ae0000000800 */
[----:B------:R-:W-:Y:S01]  /*5d30*/  HMMA.16816.F32 R36, R4, R10, R176 ;  /* 0x0000000a0424723c */ /* 0x000fe200000018b0 */
[----:B------:R-:W3:Y:S01]  /*5d40*/  LDSM.16.MT88.4 R8, [R233+0x4000] ;  /* 0x00400000e908783b */ /* 0x000ee20000004200 */
[----:B-1----:R-:W-:-:S02]  /*5d50*/  FFMA.FTZ R3, R219, c[0x0][0x2d0], -R0 ;  /* 0x0000b400db037a23 */ /* 0x002fc40000010800 */
[----:B------:R-:W-:Y:S02]  /*5d60*/  IMAD.MOV.U32 R219, RZ, RZ, R182 ;  /* 0x000000ffffdb7224 */ /* 0x000fe400078e00b6 */
[----:B------:R1:W-:Y:S02]  /*5d70*/  MUFU.EX2 R185, R3 ;  /* 0x0000000300b97308 */ /* 0x0003e40000000800 */
[----:B-1----:R-:W-:Y:S01]  /*5d80*/  FFMA.FTZ R3, R218, c[0x0][0x2d0], -R0 ;  /* 0x0000b400da037a23 */ /* 0x002fe20000010800 */
[----:B------:R-:W-:-:S05]  /*5d90*/  MOV R218, R183 ;  /* 0x000000b700da7202 */ /* 0x000fca0000000f00 */
[----:B------:R1:W4:Y:S01]  /*5da0*/  MUFU.EX2 R204, R3 ;  /* 0x0000000300cc7308 */ /* 0x0003220000000800 */
[C---:B---3--:R-:W-:Y:S08]  /*5db0*/  HMMA.16816.F32 R68, R4.reuse, R8, R188 ;  /* 0x000000080444723c */ /* 0x048ff000000018bc */
[----:B------:R-:W-:Y:S01]  /*5dc0*/  HMMA.16816.F32 R32, R4, R10, R156 ;  /* 0x0000000a0420723c */ /* 0x000fe2000000189c */
[----:B------:R-:W3:Y:S01]  /*5dd0*/  LDSM.16.MT88.4 R8, [R235+0x4000] ;  /* 0x00400000eb08783b */ /* 0x000ee20000004200 */
[----:B-1----:R-:W-:Y:S01]  /*5de0*/  FFMA.FTZ R3, R217, c[0x0][0x2d0], -R2 ;  /* 0x0000b400d9037a23 */ /* 0x002fe20000010802 */
[----:B------:R-:W-:-:S03]  /*5df0*/  MOV R217, R196 ;  /* 0x000000c400d97202 */ /* 0x000fc60000000f00 */
[----:B------:R1:W-:Y:S02]  /*5e00*/  MUFU.EX2 R195, R3 ;  /* 0x0000000300c37308 */ /* 0x0003e40000000800 */
[----:B-1----:R-:W-:Y:S02]  /*5e10*/  FFMA.FTZ R3, R175, c[0x0][0x2d0], -R2 ;  /* 0x0000b400af037a23 */ /* 0x002fe40000010802 */
[----:B------:R-:W-:-:S04]  /*5e20*/  IMAD.MOV.U32 R175, RZ, RZ, R197 ;  /* 0x000000ffffaf7224 */ /* 0x000fc800078e00c5 */
[----:B------:R1:W5:Y:S01]  /*5e30*/  MUFU.EX2 R193, R3 ;  /* 0x0000000300c17308 */ /* 0x0003620000000800 */
[----:B---3--:R-:W-:Y:S01]  /*5e40*/  HMMA.16816.F32 R64, R4, R8, R168 ;  /* 0x000000080440723c */ /* 0x008fe200000018a8 */
[----:B-1----:R-:W-:Y:S01]  /*5e50*/  FFMA.FTZ R3, R216, c[0x0][0x2d0], -R2 ;  /* 0x0000b400d8037a23 */ /* 0x002fe20000010802 */
[----:B------:R-:W-:-:S05]  /*5e60*/  MOV R216, R198 ;  /* 0x000000c600d87202 */ /* 0x000fca0000000f00 */
[----:B------:R1:W-:Y:S01]  /*5e70*/  MUFU.EX2 R205, R3 ;  /* 0x0000000300cd7308 */ /* 0x0003e20000000800 */
[----:B------:R-:W-:Y:S01]  /*5e80*/  HMMA.16816.F32 R28, R4, R10, R152 ;  /* 0x0000000a041c723c */ /* 0x000fe20000001898 */
[----:B------:R-:W3:Y:S01]  /*5e90*/  LDSM.16.MT88.4 R8, [R234+0x4000] ;  /* 0x00400000ea08783b */ /* 0x000ee20000004200 */
[----:B-1----:R-:W-:Y:S01]  /*5ea0*/  FFMA.FTZ R3, R174, c[0x0][0x2d0], -R2 ;  /* 0x0000b400ae037a23 */ /* 0x002fe20000010802 */
[----:B------:R-:W-:-:S04]  /*5eb0*/  MOV R174, R199 ;  /* 0x000000c700ae7202 */ /* 0x000fc80000000f00 */
[----:B------:R1:W1:Y:S02]  /*5ec0*/  MUFU.EX2 R187, R3 ;  /* 0x0000000300bb7308 */ /* 0x0002640000000800 */
[----:B-1----:R-:W-:Y:S01]  /*5ed0*/  IMAD.MOV.U32 R3, RZ, RZ, R184 ;  /* 0x000000ffff037224 */ /* 0x002fe200078e00b8 */
[C---:B---3--:R-:W-:Y:S08]  /*5ee0*/  HMMA.16816.F32 R60, R4.reuse, R8, R164 ;  /* 0x00000008043c723c */ /* 0x048ff000000018a4 */
        /* <DEDUP_REMOVED lines=25> */
[----:B------:R-:W1:Y:S06]  /*6080*/  LDSM.16.MT88.4 R8, [R232+0x1800] ;  /* 0x00180000e808783b */ /* 0x000e6c0000004200 */
[----:B--2---:R-:W-:-:S02]  /*6090*/  F2FP.PACK_AB R4, R194, R186 ;  /* 0x000000bac204723e */ /* 0x004fc400000000ff */
[----:B----4-:R-:W-:Y:S02]  /*60a0*/  F2FP.PACK_AB R6, R204, R185 ;  /* 0x000000b9cc06723e */ /* 0x010fe400000000ff */
[----:B-----5:R-:W-:Y:S02]  /*60b0*/  F2FP.PACK_AB R5, R193, R195 ;  /* 0x000000c3c105723e */ /* 0x020fe400000000ff */
[----:B------:R-:W-:-:S07]  /*60c0*/  F2FP.PACK_AB R7, R187, R205 ;  /* 0x000000cdbb07723e */ /* 0x000fce00000000ff */
[C---:B-1----:R-:W-:Y:S07]  /*60d0*/  HMMA.16816.F32 R176, R4.reuse, R8, R88 ;  /* 0x0000000804b0723c */ /* 0x042fee0000001858 */
[----:B------:R-:W-:Y:S01]  /*60e0*/  MOV R91, R193 ;  /* 0x000000c1005b7202 */ /* 0x000fe20000000f00 */
[----:B------:R-:W-:Y:S01]  /*60f0*/  HMMA.16816.F32 R168, R4, R10, R52 ;  /* 0x0000000a04a8723c */ /* 0x000fe20000001834 */
[----:B------:R-:W1:Y:S01]  /*6100*/  LDSM.16.MT88.4 R8, [R233+0x1800] ;  /* 0x00180000e908783b */ /* 0x000e620000004200 */
[----:B------:R-:W-:Y:S01]  /*6110*/  MOV R90, R194 ;  /* 0x000000c2005a7202 */ /* 0x000fe20000000f00 */
[----:B------:R-:W-:Y:S01]  /*6120*/  IMAD.MOV.U32 R89, RZ, RZ, R195 ;  /* 0x000000ffff597224 */ /* 0x000fe200078e00c3 */
[----:B------:R-:W-:-:S03]  /*6130*/  MOV R88, R185 ;  /* 0x000000b900587202 */ /* 0x000fc60000000f00 */
[----:B------:R-:W-:Y:S01]  /*6140*/  MOV R55, R208 ;  /* 0x000000d000377202 */ /* 0x000fe20000000f00 */
[----:B------:R-:W-:Y:S01]  /*6150*/  IMAD.MOV.U32 R54, RZ, RZ, R209 ;  /* 0x000000ffff367224 */ /* 0x000fe200078e00d1 */
[----:B------:R-:W-:Y:S02]  /*6160*/  MOV R53, R210 ;  /* 0x000000d200357202 */ /* 0x000fe40000000f00 */
[----:B------:R-:W-:Y:S02]  /*6170*/  MOV R52, R211 ;  /* 0x000000d300347202 */ /* 0x000fe40000000f00 */
[----:B-1----:R-:W-:Y:S07]  /*6180*/  HMMA.16816.F32 R208, R4, R8, R84 ;  /* 0x0000000804d0723c */ /* 0x002fee0000001854 */
[----:B------:R-:W-:Y:S01]  /*6190*/  IMAD.MOV.U32 R84, RZ, RZ, R200 ;  /* 0x000000ffff547224 */ /* 0x000fe200078e00c8 */
[----:B------:R-:W-:Y:S01]  /*61a0*/  MOV R85, R201 ;  /* 0x000000c900557202 */ /* 0x000fe20000000f00 */
[----:B------:R-:W-:Y:S01]  /*61b0*/  IMAD.MOV.U32 R87, RZ, RZ, R203 ;  /* 0x000000ffff577224 */ /* 0x000fe200078e00cb */
[----:B------:R-:W-:-:S02]  /*61c0*/  MOV R86, R202 ;  /* 0x000000ca00567202 */ /* 0x000fc40000000f00 */
[C---:B------:R-:W-:Y:S01]  /*61d0*/  HMMA.16816.F32 R200, R4.reuse, R10, R48 ;  /* 0x0000000a04c8723c */ /* 0x040fe20000001830 */
[----:B------:R-:W1:Y:S06]  /*61e0*/  LDSM.16.MT88.4 R8, [R235+0x1800] ;  /* 0x00180000eb08783b */ /* 0x000e6c0000004200 */
[----:B------:R-:W-:Y:S01]  /*61f0*/  MOV R48, R186 ;  /* 0x000000ba00307202 */ /* 0x000fe20000000f00 */
[----:B------:R-:W-:Y:S01]  /*6200*/  IMAD.MOV.U32 R50, RZ, RZ, R204 ;  /* 0x000000ffff327224 */ /* 0x000fe200078e00cc */
[----:B------:R-:W-:Y:S02]  /*6210*/  MOV R49, R187 ;  /* 0x000000bb00317202 */ /* 0x000fe40000000f00 */
[----:B------:R-:W-:Y:S01]  /*6220*/  MOV R51, R205 ;  /* 0x000000cd00337202 */ /* 0x000fe20000000f00 */
[C---:B-1----:R-:W-:Y:S07]  /*6230*/  HMMA.16816.F32 R192, R4.reuse, R8, R80 ;  /* 0x0000000804c0723c */ /* 0x042fee0000001850 */
[----:B------:R-:W-:Y:S01]  /*6240*/  MOV R82, R206 ;  /* 0x000000ce00527202 */ /* 0x000fe20000000f00 */
[----:B------:R-:W-:Y:S01]  /*6250*/  HMMA.16816.F32 R184, R4, R10, R44 ;  /* 0x0000000a04b8723c */ /* 0x000fe2000000182c */
[----:B------:R-:W1:Y:S01]  /*6260*/  LDSM.16.MT88.4 R8, [R234+0x1800] ;  /* 0x00180000ea08783b */ /* 0x000e620000004200 */
[----:B------:R-:W-:Y:S01]  /*6270*/  IMAD.MOV.U32 R83, RZ, RZ, R207 ;  /* 0x000000ffff537224 */ /* 0x000fe200078e00cf */
[----:B------:R-:W-:Y:S01]  /*6280*/  MOV R80, R91 ;  /* 0x0000005b00507202 */ /* 0x000fe20000000f00 */
[----:B------:R-:W-:-:S04]  /*6290*/  IMAD.MOV.U32 R81, RZ, RZ, R90 ;  /* 0x000000ffff517224 */ /* 0x000fc800078e005a */
        /* <DEDUP_REMOVED lines=15> */
[----:B------:R-:W-:Y:S01]  /*6390*/  MOV R26, R83 ;  /* 0x00000053001a7202 */ /* 0x000fe20000000f00 */
[----:B------:R-:W-:Y:S01]  /*63a0*/  IMAD.MOV.U32 R83, RZ, RZ, R48 ;  /* 0x000000ffff537224 */ /* 0x000fe200078e0030 */
[----:B------:R-:W-:Y:S01]  /*63b0*/  MOV R48, R49 ;  /* 0x0000003100307202 */ /* 0x000fe20000000f00 */
[----:B------:R-:W-:Y:S01]  /*63c0*/  IMAD.MOV.U32 R25, RZ, RZ, R175 ;  /* 0x000000ffff197224 */ /* 0x000fe200078e00af */
[----:B------:R-:W-:Y:S01]  /*63d0*/  MOV R49, R50 ;  /* 0x0000003200317202 */ /* 0x000fe20000000f00 */
[----:B------:R-:W-:Y:S01]  /*63e0*/  IMAD.MOV.U32 R50, RZ, RZ, R51 ;  /* 0x000000ffff327224 */ /* 0x000fe200078e0033 */
[----:B------:R-:W-:-:S02]  /*63f0*/  MOV R27, R82 ;  /* 0x00000052001b7202 */ /* 0x000fc40000000f00 */
[----:B------:R-:W-:Y:S02]  /*6400*/  MOV R51, R88 ;  /* 0x0000005800337202 */ /* 0x000fe40000000f00 */
[----:B------:R-:W-:Y:S02]  /*6410*/  MOV R82, R89 ;  /* 0x0000005900527202 */ /* 0x000fe40000000f00 */
[----:B------:R-:W-:Y:S01]  /*6420*/  MOV R24, R216 ;  /* 0x000000d800187202 */ /* 0x000fe20000000f00 */
[C---:B-1----:R-:W-:Y:S08]  /*6430*/  HMMA.16816.F32 R88, R4.reuse, R8, R56 ;  /* 0x000000080458723c */ /* 0x042ff00000001838 */
[----:B------:R-:W-:Y:S01]  /*6440*/  HMMA.16816.F32 R60, R4, R10, R20 ;  /* 0x0000000a043c723c */ /* 0x000fe20000001814 */
[----:B------:R-:W1:Y:S06]  /*6450*/  LDSM.16.MT88.4 R8, [R233+0x7800] ;  /* 0x00780000e908783b */ /* 0x000e6c0000004200 */
[----:B------:R-:W-:Y:S01]  /*6460*/  MOV R23, R48 ;  /* 0x0000003000177202 */ /* 0x000fe20000000f00 */
[----:B------:R-:W-:Y:S01]  /*6470*/  IMAD.MOV.U32 R22, RZ, RZ, R49 ;  /* 0x000000ffff167224 */ /* 0x000fe200078e0031 */
[----:B------:R-:W-:-:S02]  /*6480*/  MOV R21, R50 ;  /* 0x0000003200157202 */ /* 0x000fc40000000f00 */
[----:B------:R-:W-:Y:S02]  /*6490*/  MOV R20, R51 ;  /* 0x0000003300147202 */ /* 0x000fe40000000f00 */
[C---:B-1----:R-:W-:Y:S07]  /*64a0*/  HMMA.16816.F32 R48, R4.reuse, R8, R100 ;  /* 0x000000080430723c */ /* 0x042fee0000001864 */
[----:B------:R-:W-:Y:S01]  /*64b0*/  IMAD.MOV.U32 R103, RZ, RZ, R80 ;  /* 0x000000ffff677224 */ /* 0x000fe200078e0050 */
        /* <DEDUP_REMOVED lines=9> */
[C---:B-1----:R-:W-:Y:S07]  /*6550*/  HMMA.16816.F32 R84, R4.reuse, R8, R148 ;  /* 0x000000080454723c */ /* 0x042fee0000001894 */
[----:B------:R-:W-:Y:S01]  /*6560*/  MOV R151, R52 ;  /* 0x0000003400977202 */ /* 0x000fe20000000f00 */
[----:B------:R-:W-:Y:S01]  /*6570*/  HMMA.16816.F32 R76, R4, R10, R112 ;  /* 0x0000000a044c723c */ /* 0x000fe20000001870 */
[----:B------:R-:W1:Y:S01]  /*6580*/  LDSM.16.MT88.4 R8, [R234+0x7800] ;  /* 0x00780000ea08783b */ /* 0x000e620000004200 */
[----:B------:R-:W-:Y:S01]  /*6590*/  IMAD.MOV.U32 R150, RZ, RZ, R53 ;  /* 0x000000ffff967224 */ /* 0x000fe200078e0035 */
[----:B------:R-:W-:-:S02]  /*65a0*/  MOV R149, R54 ;  /* 0x0000003600957202 */ /* 0x000fc40000000f00 */
[----:B------:R-:W-:Y:S02]  /*65b0*/  MOV R148, R55 ;  /* 0x0000003700947202 */ /* 0x000fe40000000f00 */
[----:B------:R-:W-:Y:S01]  /*65c0*/  IMAD.MOV.U32 R115, RZ, RZ, R3 ;  /* 0x000000ffff737224 */ /* 0x000fe200078e0003 */
[----:B------:R-:W-:Y:S01]  /*65d0*/  MOV R113, R217 ;  /* 0x000000d900717202 */ /* 0x000fe20000000f00 */
[--C-:B------:R-:W-:Y:S01]  /*65e0*/  FFMA.FTZ R3, R237, c[0x0][0x2d0], -R0.reuse ;  /* 0x0000b400ed037a23 */ /* 0x100fe20000010800 */
[----:B------:R-:W-:Y:S01]  /*65f0*/  MOV R112, R218 ;  /* 0x000000da00707202 */ /* 0x000fe20000000f00 */
[----:B------:R-:W-:Y:S01]  /*6600*/  IMAD.MOV.U32 R218, RZ, RZ, R219 ;  /* 0x000000ffffda7224 */ /* 0x000fe200078e00db */
[----:B------:R-:W-:Y:S01]  /*6610*/  MOV R114, R174 ;  /* 0x000000ae00727202 */ /* 0x000fe20000000f00 */
[----:B------:R2:W-:Y:S02]  /*6620*/  MUFU.EX2 R217, R3 ;  /* 0x0000000300d97308 */ /* 0x0005e40000000800 */
[----:B--2---:R-:W-:-:S06]  /*6630*/  FFMA.FTZ R3, R236, c[0x0][0x2d0], -R0 ;  /* 0x0000b400ec037a23 */ /* 0x004fcc0000010800 */
[----:B------:R2:W-:Y:S01]  /*6640*/  MUFU.EX2 R219, R3 ;  /* 0x0000000300db7308 */ /* 0x0005e20000000800 */
[C---:B-1----:R-:W-:Y:S07]  /*6650*/  HMMA.16816.F32 R68, R4.reuse, R8, R144 ;  /* 0x000000080444723c */ /* 0x042fee0000001890 */
[----:B------:R-:W-:Y:S01]  /*6660*/  MOV R146, R220 ;  /* 0x000000dc00927202 */ /* 0x000fe20000000f00 */
[----:B------:R-:W-:Y:S01]  /*6670*/  HMMA.16816.F32 R56, R4, R10, R116 ;  /* 0x0000000a0438723c */ /* 0x000fe20000001874 */
[----:B------:R-:W1:Y:S01]  /*6680*/  LDSM.16.MT88.4 R8, [R232+0xa800] ;  /* 0x00a80000e808783b */ /* 0x000e620000004200 */
[----:B--2---:R-:W-:Y:S01]  /*6690*/  FFMA.FTZ R3, R227, c[0x0][0x2d0], -R0 ;  /* 0x0000b400e3037a23 */ /* 0x004fe20000010800 */
[----:B------:R-:W-:-:S03]  /*66a0*/  MOV R147, R221 ;  /* 0x000000dd00937202 */ /* 0x000fc60000000f00 */
[----:B------:R2:W-:Y:S02]  /*66b0*/  MUFU.EX2 R220, R3 ;  /* 0x0000000300dc7308 */ /* 0x0005e40000000800 */
[----:B--2---:R-:W-:-:S06]  /*66c0*/  FFMA.FTZ R3, R226, c[0x0][0x2d0], -R0 ;  /* 0x0000b400e2037a23 */ /* 0x004fcc0000010800 */
[----:B------:R2:W3:Y:S01]  /*66d0*/  MUFU.EX2 R221, R3 ;  /* 0x0000000300dd7308 */ /* 0x0004e20000000800 */
[----:B-1----:R-:W-:Y:S01]  /*66e0*/  HMMA.16816.F32 R44, R4, R8, R140 ;  /* 0x00000008042c723c */ /* 0x002fe2000000188c */
[----:B--2---:R-:W-:-:S06]  /*66f0*/  FFMA.FTZ R3, R225, c[0x0][0x2d0], -R2 ;  /* 0x0000b400e1037a23 */ /* 0x004fcc0000010802 */
[----:B------:R1:W-:Y:S01]  /*6700*/  MUFU.EX2 R174, R3 ;  /* 0x0000000300ae7308 */ /* 0x0003e20000000800 */
[----:B------:R-:W-:Y:S01]  /*6710*/  HMMA.16816.F32 R32, R4, R10, R132 ;  /* 0x0000000a0420723c */ /* 0x000fe20000001884 */
[----:B------:R-:W2:Y:S01]  /*6720*/  LDSM.16.MT88.4 R8, [R233+0xa800] ;  /* 0x00a80000e908783b */ /* 0x000ea20000004200 */
[----:B-1----:R-:W-:-:S05]  /*6730*/  FFMA.FTZ R3, R222, c[0x0][0x2d0], -R2 ;  /* 0x0000b400de037a23 */ /* 0x002fca0000010802 */
[----:B------:R1:W-:Y:S02]  /*6740*/  MUFU.EX2 R216, R3 ;  /* 0x0000000300d87308 */ /* 0x0003e40000000800 */
[--C-:B-1----:R-:W-:Y:S01]  /*6750*/  FFMA.FTZ R3, R224, c[0x0][0x2d0], -R2.reuse ;  /* 0x0000b400e0037a23 */ /* 0x102fe20000010802 */
[C---:B--2---:R-:W-:Y:S08]  /*6760*/  HMMA.16816.F32 R80, R4.reuse, R8, R136 ;  /* 0x000000080450723c */ /* 0x044ff00000001888 */
[C---:B------:R-:W-:Y:S01]  /*6770*/  HMMA.16816.F32 R72, R4.reuse, R10, R128 ;  /* 0x0000000a0448723c */ /* 0x040fe20000001880 */
[----:B------:R-:W1:Y:S07]  /*6780*/  LDSM.16.MT88.4 R8, [R235+0xa800] ;  /* 0x00a80000eb08783b */ /* 0x000e6e0000004200 */
[C---:B-1----:R-:W-:Y:S08]  /*6790*/  HMMA.16816.F32 R64, R4.reuse, R8, R108 ;  /* 0x000000080440723c */ /* 0x042ff0000000186c */
[C---:B------:R-:W-:Y:S01]  /*67a0*/  HMMA.16816.F32 R52, R4.reuse, R10, R96 ;  /* 0x0000000a0434723c */ /* 0x040fe20000001860 */
[----:B------:R-:W1:Y:S07]  /*67b0*/  LDSM.16.MT88.4 R8, [R234+0xa800] ;  /* 0x00a80000ea08783b */ /* 0x000e6e0000004200 */
[C---:B-1----:R-:W-:Y:S08]  /*67c0*/  HMMA.16816.F32 R40, R4.reuse, R8, R92 ;  /* 0x000000080428723c */ /* 0x042ff0000000185c */
[----:B------:R-:W-:Y:S01]  /*67d0*/  HMMA.16816.F32 R28, R4, R10, R16 ;  /* 0x0000000a041c723c */ /* 0x000fe20000001810 */
[----:B------:R-:W1:Y:S04]  /*67e0*/  LDSM.16.MT88.4 R8, [R232+0x2000] ;  /* 0x00200000e808783b */ /* 0x000e680000004200 */
[----:B------:R-:W2:Y:S02]  /*67f0*/  LDSM.16.MT88.4 R16, [R235+0x2000] ;  /* 0x00200000eb10783b */ /* 0x000ea40000004200 */
[----:B------:R-:W-:Y:S01]  /*6800*/  FFMA.FTZ R4, R223, c[0x0][0x2d0], -R2 ;  /* 0x0000b400df047a23 */ /* 0x000fe20000010802 */
[----:B---3--:R-:W-:Y:S01]  /*6810*/  F2FP.PACK_AB R6, R221, R220 ;  /* 0x000000dcdd06723e */ /* 0x008fe200000000ff */
[----:B------:R-:W-:-:S02]  /*6820*/  FADD.FTZ R5, R112, R172 ;  /* 0x000000ac70057221 */ /* 0x000fc40000010000 */
[----:B------:R3:W4:Y:S01]  /*6830*/  MUFU.EX2 R175, R4 ;  /* 0x0000000400af7308 */ /* 0x0007220000000800 */
[----:B------:R-:W-:Y:S01]  /*6840*/  IMAD.MOV.U32 R112, RZ, RZ, R114 ;  /* 0x000000ffff707224 */ /* 0x000fe200078e0072 */
[----:B------:R-:W-:Y:S01]  /*6850*/  MOV R114, R148 ;  /* 0x0000009400727202 */ /* 0x000fe20000000f00 */
[----:B------:R-:W-:Y:S01]  /*6860*/  FADD.FTZ R25, R25, R5 ;  /* 0x0000000519197221 */ /* 0x000fe20000010000 */
[----:B------:R-:W-:Y:S01]  /*6870*/  MOV R148, R150 ;  /* 0x0000009600947202 */ /* 0x000fe20000000f00 */
[----:B------:R-:W-:Y:S01]  /*6880*/  IMAD.MOV.U32 R150, RZ, RZ, R104 ;  /* 0x000000ffff967224 */ /* 0x000fe200078e0068 */
[----:B------:R-:W-:Y:S02]  /*6890*/  MOV R104, R106 ;  /* 0x0000006a00687202 */ /* 0x000fe40000000f00 */
[----:B------:R-:W-:Y:S01]  /*68a0*/  MOV R106, R100 ;  /* 0x00000064006a7202 */ /* 0x000fe20000000f00 */
[----:B------:R-:W-:Y:S01]  /*68b0*/  IMAD.MOV.U32 R100, RZ, RZ, R102 ;  /* 0x000000ffff647224 */ /* 0x000fe200078e0066 */
[----:B------:R-:W-:Y:S01]  /*68c0*/  MOV R102, R20 ;  /* 0x0000001400667202 */ /* 0x000fe20000000f00 */
[----:B------:R-:W-:Y:S01]  /*68d0*/  IMAD.MOV.U32 R137, RZ, RZ, R150 ;  /* 0x000000ffff897224 */ /* 0x000fe200078e0096 */
[----:B------:R-:W-:Y:S01]  /*68e0*/  MOV R20, R22 ;  /* 0x0000001600147202 */ /* 0x000fe20000000f00 */
[----:B------:R-:W-:Y:S01]  /*68f0*/  IMAD.MOV.U32 R22, RZ, RZ, R26 ;  /* 0x000000ffff167224 */ /* 0x000fe200078e001a */
[----:B------:R-:W-:Y:S01]  /*6900*/  MOV R226, R102 ;  /* 0x0000006600e27202 */ /* 0x000fe20000000f00 */
[----:B------:R-:W-:Y:S01]  /*6910*/  IMAD.MOV.U32 R223, RZ, RZ, R100 ;  /* 0x000000ffffdf7224 */ /* 0x000fe200078e0064 */
[----:B------:R-:W-:Y:S01]  /*6920*/  MOV R236, R20 ;  /* 0x0000001400ec7202 */ /* 0x000fe20000000f00 */
[----:B---3--:R-:W-:Y:S01]  /*6930*/  FADD.FTZ R4, R147, R146 ;  /* 0x0000009293047221 */ /* 0x008fe20000010000 */
[----:B----4-:R-:W-:Y:S01]  /*6940*/  F2FP.PACK_AB R5, R175, R174 ;  /* 0x000000aeaf05723e */ /* 0x010fe200000000ff */
[----:B------:R-:W-:Y:S01]  /*6950*/  IMAD.MOV.U32 R224, RZ, RZ, R22 ;  /* 0x000000ffffe07224 */ /* 0x000fe200078e0016 */
[----:B------:R-:W-:Y:S01]  /*6960*/  MOV R139, R148 ;  /* 0x00000094008b7202 */ /* 0x000fe20000000f00 */
[----:B------:R-:W-:Y:S01]  /*6970*/  FADD.FTZ R4, R218, R4 ;  /* 0x00000004da047221 */ /* 0x000fe20000010000 */
[----:B------:R-:W-:Y:S01]  /*6980*/  MOV R130, R104 ;  /* 0x0000006800827202 */ /* 0x000fe20000000f00 */
[----:B------:R3:W4:Y:S01]  /*6990*/  MUFU.EX2 R218, R3 ;  /* 0x0000000300da7308 */ /* 0x0007220000000800 */
[----:B------:R-:W-:Y:S01]  /*69a0*/  MOV R128, R106 ;  /* 0x0000006a00807202 */ /* 0x000fe20000000f00 */
[----:B------:R-:W-:Y:S01]  /*69b0*/  IMAD.MOV.U32 R147, RZ, RZ, R112 ;  /* 0x000000ffff937224 */ /* 0x000fe200078e0070 */
[----:B------:R-:W-:-:S02]  /*69c0*/  MOV R26, R212 ;  /* 0x000000d4001a7202 */ /* 0x000fc40000000f00 */
[----:B------:R-:W-:Y:S01]  /*69d0*/  MOV R212, R13 ;  /* 0x0000000d00d47202 */ /* 0x000fe20000000f00 */
[----:B------:R-:W-:Y:S01]  /*69e0*/  FFMA.FTZ R13, R244, c[0x0][0x2d0], -R0 ;  /* 0x0000b400f40d7a23 */ /* 0x000fe20000010800 */
[----:B------:R-:W-:Y:S02]  /*69f0*/  MOV R145, R114 ;  /* 0x0000007200917202 */ /* 0x000fe40000000f00 */
[----:B------:R-:W-:Y:S02]  /*6a00*/  MOV R131, R212 ;  /* 0x000000d400837202 */ /* 0x000fe40000000f00 */
[----:B------:R-:W-:Y:S01]  /*6a10*/  MOV R244, R26 ;  /* 0x0000001a00f47202 */ /* 0x000fe20000000f00 */
[----:B---3--:R-:W-:Y:S01]  /*6a20*/  FADD.FTZ R3, R113, R4 ;  /* 0x0000000471037221 */ /* 0x008fe20000010000 */
[----:B------:R-:W-:Y:S01]  /*6a30*/  MOV R113, R115 ;  /* 0x0000007300717202 */ /* 0x000fe20000000f00 */
[----:B------:R-:W-:Y:S01]  /*6a40*/  IMAD.MOV.U32 R115, RZ, RZ, R149 ;  /* 0x000000ffff737224 */ /* 0x000fe200078e0095 */
[----:B------:R-:W-:Y:S01]  /*6a50*/  MOV R149, R151 ;  /* 0x0000009700957202 */ /* 0x000fe20000000f00 */
[----:B------:R-:W-:Y:S01]  /*6a60*/  FADD.FTZ R24, R24, R3 ;  /* 0x0000000318187221 */ /* 0x000fe20000010000 */
        /* <DEDUP_REMOVED lines=11> */
[--C-:B------:R-:W-:Y:S01]  /*6b20*/  FFMA.FTZ R14, R247, c[0x0][0x2d0], -R0.reuse ;  /* 0x0000b400f70e7a23 */ /* 0x100fe20000010800 */
[----:B------:R-:W-:Y:S01]  /*6b30*/  MOV R237, R21 ;  /* 0x0000001500ed7202 */ /* 0x000fe20000000f00 */
[----:B------:R-:W-:Y:S01]  /*6b40*/  IMAD.MOV.U32 R227, RZ, RZ, R103 ;  /* 0x000000ffffe37224 */ /* 0x000fe200078e0067 */
[----:B------:R-:W-:Y:S01]  /*6b50*/  MOV R247, R23 ;  /* 0x0000001700f77202 */ /* 0x000fe20000000f00 */
[----:B------:R-:W-:Y:S01]  /*6b60*/  FFMA.FTZ R0, R238, c[0x0][0x2d0], -R0 ;  /* 0x0000b400ee007a23 */ /* 0x000fe20000010800 */
[----:B------:R-:W3:Y:S01]  /*6b70*/  LDSM.16.MT88.4 R20, [R233+0x2000] ;  /* 0x00200000e914783b */ /* 0x000ee20000004200 */
[----:B------:R-:W-:Y:S01]  /*6b80*/  F2FP.PACK_AB R4, R219, R217 ;  /* 0x000000d9db04723e */ /* 0x000fe200000000ff */
[----:B------:R-:W-:Y:S01]  /*6b90*/  IMAD.MOV.U32 R238, RZ, RZ, R27 ;  /* 0x000000ffffee7224 */ /* 0x000fe200078e001b */
[----:B----4-:R-:W-:Y:S01]  /*6ba0*/  F2FP.PACK_AB R7, R218, R216 ;  /* 0x000000d8da07723e */ /* 0x010fe200000000ff */
[----:B------:R4:W-:Y:S01]  /*6bb0*/  MUFU.EX2 R172, R0 ;  /* 0x0000000000ac7308 */ /* 0x0009e20000000800 */
[----:B------:R-:W-:-:S02]  /*6bc0*/  MOV R225, R101 ;  /* 0x0000006500e17202 */ /* 0x000fc40000000f00 */
[----:B------:R-:W-:Y:S02]  /*6bd0*/  MOV R138, R149 ;  /* 0x00000095008a7202 */ /* 0x000fe40000000f00 */
[----:B------:R-:W-:Y:S01]  /*6be0*/  MOV R136, R151 ;  /* 0x0000009700887202 */ /* 0x000fe20000000f00 */
[----:B-1----:R-:W-:Y:S01]  /*6bf0*/  HMMA.16816.F32 R176, R4, R8, R176 ;  /* 0x0000000804b0723c */ /* 0x002fe200000018b0 */
[----:B------:R-:W-:Y:S01]  /*6c00*/  MOV R222, R107 ;  /* 0x0000006b00de7202 */ /* 0x000fe20000000f00 */
[----:B------:R-:W-:Y:S01]  /*6c10*/  MUFU.EX2 R26, R14 ;  /* 0x0000000e001a7308 */ /* 0x000fe20000000800 */
[----:B------:R-:W-:Y:S02]  /*6c20*/  MOV R3, R213 ;  /* 0x000000d500037202 */ /* 0x000fe40000000f00 */
[----:B------:R-:W-:-:S03]  /*6c30*/  MOV R146, R113 ;  /* 0x0000007100927202 */ /* 0x000fc60000000f00 */
[C---:B------:R-:W-:Y:S01]  /*6c40*/  HMMA.16816.F32 R92, R4.reuse, R10, R168 ;  /* 0x0000000a045c723c */ /* 0x040fe200000018a8 */
[----:B------:R-:W1:Y:S01]  /*6c50*/  LDSM.16.MT88.4 R8, [R234+0x2000] ;  /* 0x00200000ea08783b */ /* 0x000e620000004200 */
[----:B------:R-:W5:Y:S05]  /*6c60*/  MUFU.EX2 R27, R13 ;  /* 0x0000000d001b7308 */ /* 0x000f6a0000000800 */
[----:B------:R-:W-:Y:S01]  /*6c70*/  IMAD.MOV.U32 R171, RZ, RZ, R214 ;  /* 0x000000ffffab7224 */ /* 0x000fe200078e00d6 */
[----:B--2---:R-:W-:Y:S01]  /*6c80*/  HMMA.16816.F32 R140, R4, R16, R192 ;  /* 0x00000010048c723c */ /* 0x004fe200000018c0 */
[----:B------:R-:W-:Y:S01]  /*6c90*/  MOV R170, R215 ;  /* 0x000000d700aa7202 */ /* 0x000fe20000000f00 */
[----:B------:R-:W-:Y:S01]  /*6ca0*/  IMAD.MOV.U32 R168, RZ, RZ, R247 ;  /* 0x000000ffffa87224 */ /* 0x000fe200078e00f7 */
[----:B------:R-:W-:-:S02]  /*6cb0*/  MOV R169, R224 ;  /* 0x000000e000a97202 */ /* 0x000fc40000000f00 */
[----:B------:R-:W-:Y:S01]  /*6cc0*/  MOV R224, R128 ;  /* 0x0000008000e07202 */ /* 0x000fe20000000f00 */
[----:B----4-:R-:W-:Y:S01]  /*6cd0*/  FFMA.FTZ R0, R170, c[0x0][0x2d0], -R2 ;  /* 0x0000b400aa007a23 */ /* 0x010fe20000010802 */
[----:B------:R-:W-:Y:S01]  /*6ce0*/  MOV R247, R129 ;  /* 0x0000008100f77202 */ /* 0x000fe20000000f00 */
[----:B------:R-:W-:Y:S01]  /*6cf0*/  HMMA.16816.F32 R100, R4, R18, R184 ;  /* 0x000000120464723c */ /* 0x000fe200000018b8 */
[----:B------:R-:W2:Y:S01]  /*6d00*/  LDSM.16.MT88.4 R16, [R233+0x5000] ;  /* 0x00500000e910783b */ /* 0x000ea20000004200 */
[----:B------:R-:W-:Y:S01]  /*6d10*/  IMAD.MOV.U32 R128, RZ, RZ, R139 ;  /* 0x000000ffff807224 */ /* 0x000fe200078e008b */
[----:B------:R-:W-:Y:S02]  /*6d20*/  MOV R129, R144 ;  /* 0x0000009000817202 */ /* 0x000fe40000000f00 */
[----:B------:R-:W-:-:S03]  /*6d30*/  MOV R170, R137 ;  /* 0x0000008900aa7202 */ /* 0x000fc60000000f00 */
[C---:B---3--:R-:W-:Y:S08]  /*6d40*/  HMMA.16816.F32 R132, R4.reuse, R20, R208 ;  /* 0x000000140484723c */ /* 0x048ff000000018d0 */
[C---:B------:R-:W-:Y:S01]  /*6d50*/  HMMA.16816.F32 R96, R4.reuse, R22, R200 ;  /* 0x000000160460723c */ /* 0x040fe200000018c8 */
[----:B------:R-:W3:Y:S07]  /*6d60*/  LDSM.16.MT88.4 R20, [R232+0x5000] ;  /* 0x00500000e814783b */ /* 0x000eee0000004200 */
[C---:B-1----:R-:W-:Y:S01]  /*6d70*/  HMMA.16816.F32 R148, R4.reuse, R8, R180 ;  /* 0x000000080494723c */ /* 0x042fe200000018b4 */
[----:B------:R-:W-:Y:S07]  /*6d80*/  LDSM.16.MT88.4 R180, [R232+0x2800] ;  /* 0x00280000e8b4783b */ /* 0x000fee0000004200 */
[C---:B------:R-:W-:Y:S01]  /*6d90*/  HMMA.16816.F32 R104, R4.reuse, R10, R156 ;  /* 0x0000000a0468723c */ /* 0x040fe2000000189c */
[----:B------:R-:W1:Y:S07]  /*6da0*/  LDSM.16.MT88.4 R8, [R235+0x5000] ;  /* 0x00500000eb08783b */ /* 0x000e6e0000004200 */
[C---:B--2---:R-:W-:Y:S08]  /*6db0*/  HMMA.16816.F32 R212, R4.reuse, R16, R188 ;  /* 0x0000001004d4723c */ /* 0x044ff000000018bc */
[C---:B---3--:R-:W-:Y:S08]  /*6dc0*/  HMMA.16816.F32 R156, R4.reuse, R20, R204 ;  /* 0x00000014049c723c */ /* 0x048ff000000018cc */
[C---:B------:R-:W-:Y:S01]  /*6dd0*/  HMMA.16816.F32 R108, R4.reuse, R22, R196 ;  /* 0x00000016046c723c */ /* 0x040fe200000018c4 */
[----:B------:R-:W2:Y:S07]  /*6de0*/  LDSM.16.MT88.4 R20, [R234+0x5000] ;  /* 0x00500000ea14783b */ /* 0x000eae0000004200 */
[C---:B------:R-:W-:Y:S01]  /*6df0*/  HMMA.16816.F32 R204, R4.reuse, R18, R164 ;  /* 0x0000001204cc723c */ /* 0x040fe200000018a4 */
[----:B------:R-:W3:Y:S06]  /*6e00*/  LDSM.16.MT88.4 R16, [R232+0x8000] ;  /* 0x00800000e810783b */ /* 0x000eec0000004200 */
[----:B------:R-:W-:Y:S01]  /*6e10*/  MOV R167, R244 ;  /* 0x000000f400a77202 */ /* 0x000fe20000000f00 */
[----:B-1----:R-:W-:Y:S01]  /*6e20*/  HMMA.16816.F32 R200, R4, R8, R160 ;  /* 0x0000000804c8723c */ /* 0x002fe200000018a0 */
[----:B------:R-:W-:Y:S01]  /*6e30*/  IMAD.MOV.U32 R244, RZ, RZ, R130 ;  /* 0x000000fffff47224 */ /* 0x000fe200078e0082 */
[----:B------:R-:W-:Y:S01]  /*6e40*/  MOV R130, R145 ;  /* 0x0000009100827202 */ /* 0x000fe20000000f00 */
[----:B------:R-:W-:Y:S01]  /*6e50*/  LDSM.16.MT88.4 R160, [R232+0x5800] ;  /* 0x00580000e8a0783b */ /* 0x000fe20000004200 */
[----:B------:R-:W-:-:S02]  /*6e60*/  MOV R166, R238 ;  /* 0x000000ee00a67202 */ /* 0x000fc40000000f00 */
[----:B------:R-:W-:Y:S02]  /*6e70*/  MOV R238, R136 ;  /* 0x0000008800ee7202 */ /* 0x000fe40000000f00 */
[C---:B------:R-:W-:Y:S01]  /*6e80*/  HMMA.16816.F32 R196, R4.reuse, R10, R124 ;  /* 0x0000000a04c4723c */ /* 0x040fe2000000187c */
[----:B------:R-:W1:Y:S07]  /*6e90*/  LDSM.16.MT88.4 R8, [R233+0x8000] ;  /* 0x00800000e908783b */ /* 0x000e6e0000004200 */
[C---:B--2---:R-:W-:Y:S01]  /*6ea0*/  HMMA.16816.F32 R184, R4.reuse, R20, R152 ;  /* 0x0000001404b8723c */ /* 0x044fe20000001898 */
[----:B------:R-:W-:Y:S07]  /*6eb0*/  LDSM.16.MT88.4 R152, [R234+0x2800] ;  /* 0x00280000ea98783b */ /* 0x000fee0000004200 */
        /* <DEDUP_REMOVED lines=13> */
[----:B------:R-:W3:Y:S04]  /*6f90*/  LDSM.16.MT88.4 R16, [R235+0xb000] ;  /* 0x00b00000eb10783b */ /* 0x000ee80000004200 */
[----:B------:R-:W-:Y:S03]  /*6fa0*/  LDSM.16.MT88.4 R56, [R235+0x5800] ;  /* 0x00580000eb38783b */ /* 0x000fe60000004200 */
[C---:B-1----:R-:W-:Y:S08]  /*6fb0*/  HMMA.16816.F32 R44, R4.reuse, R8, R44 ;  /* 0x00000008042c723c */ /* 0x042ff0000000182c */
[C---:B------:R-:W-:Y:S01]  /*6fc0*/  HMMA.16816.F32 R32, R4.reuse, R10, R32 ;  /* 0x0000000a0420723c */ /* 0x040fe20000001820 */
[----:B------:R-:W1:Y:S07]  /*6fd0*/  LDSM.16.MT88.4 R8, [R234+0xb000] ;  /* 0x00b00000ea08783b */ /* 0x000e6e0000004200 */
[C---:B--2---:R-:W-:Y:S01]  /*6fe0*/  HMMA.16816.F32 R36, R4.reuse, R20, R80 ;  /* 0x000000140424723c */ /* 0x044fe20000001850 */
[----:B------:R-:W-:Y:S07]  /*6ff0*/  LDSM.16.MT88.4 R80, [R233+0x8800] ;  /* 0x00880000e950783b */ /* 0x000fee0000004200 */
[C---:B------:R-:W-:Y:S01]  /*7000*/  HMMA.16816.F32 R20, R4.reuse, R22, R72 ;  /* 0x000000160414723c */ /* 0x040fe20000001848 */
[----:B------:R-:W2:Y:S07]  /*7010*/  LDSM.16.MT88.4 R72, [R232+0x8800] ;  /* 0x00880000e848783b */ /* 0x000eae0000004200 */
[C---:B---3--:R-:W-:Y:S01]  /*7020*/  HMMA.16816.F32 R208, R4.reuse, R16, R64 ;  /* 0x0000001004d0723c */ /* 0x048fe20000001840 */
[----:B------:R-:W-:Y:S07]  /*7030*/  LDSM.16.MT88.4 R64, [R234+0x5800] ;  /* 0x00580000ea40783b */ /* 0x000fee0000004200 */
[C---:B------:R-:W-:Y:S08]  /*7040*/  HMMA.16816.F32 R16, R4.reuse, R18, R52 ;  /* 0x000000120410723c */ /* 0x040ff00000001834 */
[C---:B-1----:R-:W-:Y:S07]  /*7050*/  HMMA.16816.F32 R40, R4.reuse, R8, R40 ;  /* 0x000000080428723c */ /* 0x042fee0000001828 */
[----:B------:R-:W-:Y:S01]  /*7060*/  MOV R9, R129 ;  /* 0x0000008100097202 */ /* 0x000fe20000000f00 */
[----:B------:R-:W-:Y:S01]  /*7070*/  HMMA.16816.F32 R28, R4, R10, R28 ;  /* 0x0000000a041c723c */ /* 0x000fe2000000181c */
[----:B------:R1:W-:Y:S01]  /*7080*/  MUFU.EX2 R7, R0 ;  /* 0x0000000000077308 */ /* 0x0003e20000000800 */
[----:B------:R-:W-:Y:S01]  /*7090*/  MOV R8, R130 ;  /* 0x0000008200087202 */ /* 0x000fe20000000f00 */
[----:B------:R-:W3:Y:S04]  /*70a0*/  LDL R5, [R1+0x40] ;  /* 0x0000400001057983 */ /* 0x000ee80000100800 */
[----:B------:R-:W-:-:S02]  /*70b0*/  FADD.FTZ R4, R3, R25 ;  /* 0x0000001903047221 */ /* 0x000fc40000010000 */
[----:B------:R-:W-:Y:S02]  /*70c0*/  IMAD.MOV.U32 R11, RZ, RZ, R131 ;  /* 0x000000ffff0b7224 */ /* 0x000fe400078e0083 */
[--C-:B-1----:R-:W-:Y:S01]  /*70d0*/  FFMA.FTZ R0, R171, c[0x0][0x2d0], -R2.reuse ;  /* 0x0000b400ab007a23 */ /* 0x102fe20000010802 */
[----:B-----5:R-:W-:Y:S01]  /*70e0*/  F2FP.PACK_AB R130, R172, R27 ;  /* 0x0000001bac82723e */ /* 0x020fe200000000ff */
[--C-:B------:R-:W-:Y:S01]  /*70f0*/  FFMA.FTZ R3, R250, c[0x0][0x2d0], -R2.reuse ;  /* 0x0000b400fa037a23 */ /* 0x100fe20000010802 */
[----:B------:R-:W-:Y:S01]  /*7100*/  MOV R171, R138 ;  /* 0x0000008a00ab7202 */ /* 0x000fe20000000f00 */
[----:B------:R-:W-:Y:S01]  /*7110*/  FFMA.FTZ R2, R249, c[0x0][0x2d0], -R2 ;  /* 0x0000b400f9027a23 */ /* 0x000fe20000010802 */
[----:B------:R1:W4:Y:S01]  /*7120*/  MUFU.EX2 R14, R0 ;  /* 0x00000000000e7308 */ /* 0x0003220000000800 */
[----:B------:R-:W-:Y:S01]  /*7130*/  MOV R249, R128 ;  /* 0x0000008000f97202 */ /* 0x000fe20000000f00 */
[----:B------:R-:W-:Y:S01]  /*7140*/  FADD.FTZ R4, R147, R4 ;  /* 0x0000000493047221 */ /* 0x000fe20000010000 */
[----:B------:R-:W-:Y:S01]  /*7150*/  LDSM.16.MT88.4 R136, [R233+0x2800] ;  /* 0x00280000e988783b */ /* 0x000fe20000004200 */
[----:B------:R-:W-:Y:S01]  /*7160*/  IMAD.MOV.U32 R250, RZ, RZ, R171 ;  /* 0x000000fffffa7224 */ /* 0x000fe200078e00ab */
[----:B------:R-:W-:-:S03]  /*7170*/  MOV R25, R170 ;  /* 0x000000aa00197202 */ /* 0x000fc60000000f00 */
[----:B------:R5:W-:Y:S08]  /*7180*/  MUFU.EX2 R6, R3 ;  /* 0x0000000300067308 */ /* 0x000bf00000000800 */
[----:B------:R-:W2:Y:S01]  /*7190*/  MUFU.EX2 R13, R2 ;  /* 0x00000002000d7308 */ /* 0x000ea20000000800 */
[----:B------:R-:W-:Y:S01]  /*71a0*/  F2FP.PACK_AB R128, R26, R15 ;  /* 0x0000000f1a80723e */ /* 0x000fe200000000ff */
[----:B-1----:R-:W-:Y:S01]  /*71b0*/  FADD.FTZ R0, R146, R24 ;  /* 0x0000001892007221 */ /* 0x002fe20000010000 */
[----:B----4-:R-:W-:Y:S01]  /*71c0*/  F2FP.PACK_AB R129, R14, R7 ;  /* 0x000000070e81723e */ /* 0x010fe200000000ff */
[----:B------:R-:W-:Y:S02]  /*71d0*/  LDSM.16.MT88.4 R144, [R235+0x2800] ;  /* 0x00280000eb90783b */ /* 0x000fe40000004200 */
[----:B------:R-:W-:-:S04]  /*71e0*/  FADD.FTZ R0, R166, R0 ;  /* 0x00000000a6007221 */ /* 0x000fc80000010000 */
[----:B-----5:R-:W-:Y:S01]  /*71f0*/  FADD.FTZ R3, R168, R0 ;  /* 0x00000000a8037221 */ /* 0x020fe20000010000 */
[----:B--2---:R-:W-:Y:S01]  /*7200*/  F2FP.PACK_AB R131, R13, R6 ;  /* 0x000000060d83723e */ /* 0x004fe200000000ff */
[----:B------:R-:W-:-:S04]  /*7210*/  FADD.FTZ R2, R167, R4 ;  /* 0x00000004a7027221 */ /* 0x000fc80000010000 */
[----:B------:R-:W-:Y:S02]  /*7220*/  FADD.FTZ R0, R169, R2 ;  /* 0x00000002a9007221 */ /* 0x000fe40000010000 */
[C---:B------:R-:W-:Y:S01]  /*7230*/  HMMA.16816.F32 R68, R128.reuse, R72, R112 ;  /* 0x000000488044723c */ /* 0x040fe20000001870 */
[----:B------:R-:W1:Y:S07]  /*7240*/  LDSM.16.MT88.4 R112, [R233+0xb800] ;  /* 0x00b80000e970783b */ /* 0x000e6e0000004200 */
[C---:B------:R-:W-:Y:S01]  /*7250*/  HMMA.16816.F32 R156, R128.reuse, R160, R156 ;  /* 0x000000a0809c723c */ /* 0x040fe2000000189c */
[----:B------:R-:W-:Y:S01]  /*7260*/  MOV R4, c[0x0][0x2c4] ;  /* 0x0000b10000047a02 */ /* 0x000fe20000000f00 */
[----:B------:R-:W-:Y:S06]  /*7270*/  LDSM.16.MT88.4 R168, [R233+0x5800] ;  /* 0x00580000e9a8783b */ /* 0x000fec0000004200 */
[C---:B------:R-:W-:Y:S08]  /*7280*/  HMMA.16816.F32 R160, R128.reuse, R162, R108 ;  /* 0x000000a280a0723c */ /* 0x040ff0000000186c */
[C---:B-1----:R-:W-:Y:S08]  /*7290*/  HMMA.16816.F32 R108, R128.reuse, R112, R36 ;  /* 0x00000070806c723c */ /* 0x042ff00000001824 */
[----:B------:R-:W-:Y:S01]  /*72a0*/  HMMA.16816.F32 R112, R128, R114, R20 ;  /* 0x000000728070723c */ /* 0x000fe20000001814 */
[----:B------:R-:W2:Y:S01]  /*72b0*/  LDL.LU R20, [R1+0xc] ;  /* 0x00000c0001147983 */ /* 0x000ea20000300800 */
[----:B------:R-:W-:-:S02]  /*72c0*/  FADD.FTZ R0, R11, R0 ;  /* 0x000000000b007221 */ /* 0x000fc40000010000 */
[----:B------:R-:W-:Y:S02]  /*72d0*/  FADD.FTZ R2, R8, R3 ;  /* 0x0000000308027221 */ /* 0x000fe40000010000 */
[----:B------:R-:W-:Y:S02]  /*72e0*/  FADD.FTZ R0, R9, R0 ;  /* 0x0000000009007221 */ /* 0x000fe40000010000 */
[----:B------:R-:W-:Y:S01]  /*72f0*/  FADD.FTZ R2, R249, R2 ;  /* 0x00000002f9027221 */ /* 0x000fe20000010000 */
[----:B------:R-:W-:Y:S01]  /*7300*/  ISETP.NE.AND P1, PT, R4, 0x1, PT ;  /* 0x000000010400780c */ /* 0x000fe20003f25270 */
[----:B------:R-:W-:Y:S01]  /*7310*/  FADD.FTZ R0, R250, R0 ;  /* 0x00000000fa007221 */ /* 0x000fe20000010000 */
[----:B------:R-:W-:Y:S01]  /*7320*/  MOV R24, c[0x0][0x2ac] ;  /* 0x0000ab0000187a02 */ /* 0x000fe20000000f00 */
[----:B------:R-:W-:Y:S01]  /*7330*/  FADD.FTZ R2, R25, R2 ;  /* 0x0000000219027221 */ /* 0x000fe20000010000 */
[----:B------:R-:W-:Y:S01]  /*7340*/  HMMA.16816.F32 R132, R128, R136, R132 ;  /* 0x000000888084723c */ /* 0x000fe20000001884 */
[----:B------:R-:W-:Y:S01]  /*7350*/  FADD.FTZ R0, R238, R0 ;  /* 0x00000000ee007221 */ /* 0x000fe20000010000 */
[----:B------:R-:W-:Y:S01]  /*7360*/  LDSM.16.MT88.4 R8, [R234+0xb800] ;  /* 0x00b80000ea08783b */ /* 0x000fe20000004200 */
[----:B------:R-:W-:-:S02]  /*7370*/  FADD.FTZ R2, R244, R2 ;  /* 0x00000002f4027221 */ /* 0x000fc40000010000 */
[----:B------:R-:W-:Y:S02]  /*7380*/  FADD.FTZ R0, R247, R0 ;  /* 0x00000000f7007221 */ /* 0x000fe40000010000 */
[----:B------:R-:W-:Y:S02]  /*7390*/  FADD.FTZ R2, R224, R2 ;  /* 0x00000002e0027221 */ /* 0x000fe40000010000 */
[----:B------:R-:W-:Y:S02]  /*73a0*/  FADD.FTZ R0, R222, R0 ;  /* 0x00000000de007221 */ /* 0x000fe40000010000 */
[----:B------:R-:W-:Y:S02]  /*73b0*/  FADD.FTZ R4, R223, R2 ;  /* 0x00000002df047221 */ /* 0x000fe40000010000 */
[----:B------:R-:W-:Y:S02]  /*73c0*/  FADD.FTZ R3, R225, R0 ;  /* 0x00000000e1037221 */ /* 0x000fe40000010000 */
[----:B------:R-:W-:Y:S01]  /*73d0*/  IMAD R24, R24, c[0x0][0x1d0], RZ ;  /* 0x0000740018187a24 */ /* 0x000fe200078e02ff */
[C---:B------:R-:W-:Y:S01]  /*73e0*/  HMMA.16816.F32 R136, R128.reuse, R138, R96 ;  /* 0x0000008a8088723c */ /* 0x040fe20000001860 */
[----:B------:R-:W1:Y:S07]  /*73f0*/  LDSM.16.MT88.4 R96, [R234+0x8800] ;  /* 0x00880000ea60783b */ /* 0x000e6e0000004200 */
[C---:B------:R-:W-:Y:S08]  /*7400*/  HMMA.16816.F32 R148, R128.reuse, R152, R148 ;  /* 0x000000988094723c */ /* 0x040ff00000001894 */
[C---:B------:R-:W-:Y:S08]  /*7410*/  HMMA.16816.F32 R60, R128.reuse, R64, R184 ;  /* 0x00000040803c723c */ /* 0x040ff000000018b8 */
[C---:B------:R-:W-:Y:S01]  /*7420*/  HMMA.16816.F32 R152, R128.reuse, R154, R104 ;  /* 0x0000009a8098723c */ /* 0x040fe20000001868 */
[----:B------:R-:W-:Y:S07]  /*7430*/  LDSM.16.MT88.4 R104, [R232+0xb800] ;  /* 0x00b80000e868783b */ /* 0x000fee0000004200 */
[C---:B------:R-:W-:Y:S01]  /*7440*/  HMMA.16816.F32 R64, R128.reuse, R66, R120 ;  /* 0x000000428040723c */ /* 0x040fe20000001878 */
[----:B------:R-:W-:Y:S07]  /*7450*/  LDSM.16.MT88.4 R120, [R235+0xb800] ;  /* 0x00b80000eb78783b */ /* 0x000fee0000004200 */
[C---:B------:R-:W-:Y:S01]  /*7460*/  HMMA.16816.F32 R72, R128.reuse, R74, R88 ;  /* 0x0000004a8048723c */ /* 0x040fe20000001858 */
[----:B------:R-:W4:Y:S07]  /*7470*/  LDSM.16.MT88.4 R88, [R235+0x8800] ;  /* 0x00880000eb58783b */ /* 0x000f2e0000004200 */
[C---:B------:R-:W-:Y:S08]  /*7480*/  HMMA.16816.F32 R176, R128.reuse, R180, R176 ;  /* 0x000000b480b0723c */ /* 0x040ff000000018b0 */
[C---:B------:R-:W-:Y:S08]  /*7490*/  HMMA.16816.F32 R180, R128.reuse, R182, R92 ;  /* 0x000000b680b4723c */ /* 0x040ff0000000185c */
[C---:B------:R-:W-:Y:S08]  /*74a0*/  HMMA.16816.F32 R140, R128.reuse, R144, R140 ;  /* 0x00000090808c723c */ /* 0x040ff0000000188c */
[C---:B-1----:R-:W-:Y:S08]  /*74b0*/  HMMA.16816.F32 R92, R128.reuse, R96, R124 ;  /* 0x00000060805c723c */ /* 0x042ff0000000187c */
[C---:B------:R-:W-:Y:S08]  /*74c0*/  HMMA.16816.F32 R144, R128.reuse, R146, R100 ;  /* 0x000000928090723c */ /* 0x040ff00000001864 */
[C---:B------:R-:W-:Y:S08]  /*74d0*/  HMMA.16816.F32 R96, R128.reuse, R98, R116 ;  /* 0x000000628060723c */ /* 0x040ff00000001874 */
[C---:B------:R-:W-:Y:S08]  /*74e0*/  HMMA.16816.F32 R164, R128.reuse, R168, R212 ;  /* 0x000000a880a4723c */ /* 0x040ff000000018d4 */
[----:B------:R-:W-:Y:S01]  /*74f0*/  HMMA.16816.F32 R52, R128, R56, R200 ;  /* 0x000000388034723c */ /* 0x000fe200000018c8 */
[----:B---3--:R-:W-:Y:S01]  /*7500*/  @P1 IMAD.HI.U32 R2, R5, c[0x0][0x2c8], RZ ;  /* 0x0000b20005021a27 */ /* 0x008fe200078e00ff */
[----:B------:R-:W-:-:S03]  /*7510*/  MOV R0, R5 ;  /* 0x0000000500007202 */ /* 0x000fc60000000f00 */
[----:B------:R-:W-:Y:S02]  /*7520*/  FADD.FTZ R5, R226, R4 ;  /* 0x00000004e2057221 */ /* 0x000fe40000010000 */
[----:B------:R-:W-:Y:S01]  /*7530*/  FADD.FTZ R4, R227, R3 ;  /* 0x00000003e3047221 */ /* 0x000fe20000010000 */
[----:B------:R-:W-:Y:S01]  /*7540*/  @P1 SHF.R.U32.HI R0, RZ, c[0x0][0x2cc], R2 ;  /* 0x0000b300ff001a19 */ /* 0x000fe20000011602 */
[----:B------:R-:W-:Y:S02]  /*7550*/  FADD.FTZ R3, R236, R5 ;  /* 0x00000005ec037221 */ /* 0x000fe40000010000 */
[----:B------:R-:W-:Y:S01]  /*7560*/  FADD.FTZ R2, R237, R4 ;  /* 0x00000004ed027221 */ /* 0x000fe20000010000 */
[----:B------:R-:W-:Y:S01]  /*7570*/  IADD3 R4, R0, -c[0x0][0x168], R24 ;  /* 0x80005a0000047a10 */ /* 0x000fe20007ffe018 */
[----:B------:R-:W-:Y:S02]  /*7580*/  FADD.FTZ R3, R217, R3 ;  /* 0x00000003d9037221 */ /* 0x000fe40000010000 */
[----:B------:R-:W-:-:S02]  /*7590*/  FADD.FTZ R0, R174, R2 ;  /* 0x00000002ae007221 */ /* 0x000fc40000010000 */
[----:B------:R-:W-:Y:S02]  /*75a0*/  FADD.FTZ R2, R219, R3 ;  /* 0x00000003db027221 */ /* 0x000fe40000010000 */
[----:B------:R-:W-:Y:S02]  /*75b0*/  FADD.FTZ R0, R175, R0 ;  /* 0x00000000af007221 */ /* 0x000fe40000010000 */
[----:B------:R-:W-:Y:S02]  /*75c0*/  FADD.FTZ R2, R220, R2 ;  /* 0x00000002dc027221 */ /* 0x000fe40000010000 */
[----:B------:R-:W-:Y:S02]  /*75d0*/  FADD.FTZ R0, R216, R0 ;  /* 0x00000000d8007221 */ /* 0x000fe40000010000 */
[----:B------:R-:W-:Y:S02]  /*75e0*/  FADD.FTZ R2, R221, R2 ;  /* 0x00000002dd027221 */ /* 0x000fe40000010000 */
[----:B------:R-:W-:-:S02]  /*75f0*/  FADD.FTZ R0, R218, R0 ;  /* 0x00000000da007221 */ /* 0x000fc40000010000 */
[----:B------:R-:W-:-:S04]  /*7600*/  IMAD.HI R3, R4, 0x2aaaaaab, RZ ;  /* 0x2aaaaaab04037827 */ /* 0x000fc800078e02ff */
[----:B------:R-:W-:Y:S02]  /*7610*/  FADD.FTZ R0, R7, R0 ;  /* 0x0000000007007221 */ /* 0x000fe40000010000 */
[----:B------:R-:W-:Y:S01]  /*7620*/  FADD.FTZ R2, R15, R2 ;  /* 0x000000020f027221 */ /* 0x000fe20000010000 */
[----:B------:R-:W-:Y:S01]  /*7630*/  SHF.R.U32.HI R4, RZ, 0x1f, R3 ;  /* 0x0000001fff047819 */ /* 0x000fe20000011603 */
[----:B------:R-:W-:Y:S02]  /*7640*/  FADD.FTZ R0, R14, R0 ;  /* 0x000000000e007221 */ /* 0x000fe40000010000 */
[----:B------:R-:W-:Y:S01]  /*7650*/  FADD.FTZ R2, R26, R2 ;  /* 0x000000021a027221 */ /* 0x000fe20000010000 */
[----:B------:R-:W-:Y:S01]  /*7660*/  LEA.HI.SX32 R3, R3, R4, 0x1c ;  /* 0x0000000403037211 */ /* 0x000fe200078fe2ff */
[----:B------:R-:W-:Y:S02]  /*7670*/  FADD.FTZ R0, R6, R0 ;  /* 0x0000000006007221 */ /* 0x000fe40000010000 */
[----:B------:R-:W-:Y:S01]  /*7680*/  FADD.FTZ R2, R27, R2 ;  /* 0x000000021b027221 */ /* 0x000fe20000010000 */
[----:B------:R-:W-:Y:S01]  /*7690*/  IMNMX R3, RZ, R3, !PT ;  /* 0x00000003ff037217 */ /* 0x000fe20007800200 */
[----:B------:R-:W-:-:S02]  /*76a0*/  FADD.FTZ R0, R13, R0 ;  /* 0x000000000d007221 */ /* 0x000fc40000010000 */
[----:B------:R-:W-:Y:S02]  /*76b0*/  FADD.FTZ R2, R172, R2 ;  /* 0x00000002ac027221 */ /* 0x000fe40000010000 */
[----:B------:R1:W-:Y:S04]  /*76c0*/  STL [R1+0x14], R3 ;  /* 0x0000140301007387 */ /* 0x0003e80000100800 */
[----:B------:R1:W-:Y:S04]  /*76d0*/  STL [R1+0x8], R0 ;  /* 0x0000080001007387 */ /* 0x0003e80000100800 */
[----:B------:R1:W-:Y:S01]  /*76e0*/  STL [R1+0x4], R2 ;  /* 0x0000040201007387 */ /* 0x0003e20000100800 */
[C---:B------:R-:W-:Y:S08]  /*76f0*/  HMMA.16816.F32 R76, R128.reuse, R80, R48 ;  /* 0x00000050804c723c */ /* 0x040ff00000001830 */
[C---:B----4-:R-:W-:Y:S08]  /*7700*/  HMMA.16816.F32 R84, R128.reuse, R88, R84 ;  /* 0x000000588054723c */ /* 0x050ff00000001854 */
[C---:B------:R-:W-:Y:S08]  /*7710*/  HMMA.16816.F32 R100, R128.reuse, R104, R44 ;  /* 0x000000688064723c */ /* 0x040ff0000000182c */
[C---:B------:R-:W-:Y:S08]  /*7720*/  HMMA.16816.F32 R116, R128.reuse, R120, R208 ;  /* 0x000000788074723c */ /* 0x040ff000000018d0 */
[----:B------:R-:W-:Y:S01]  /*7730*/  HMMA.16816.F32 R168, R128, R170, R204 ;  /* 0x000000aa80a8723c */ /* 0x000fe200000018cc */
[----:B--2---:R-:W-:-:S04]  /*7740*/  IADD3 R247, R20, -0x2, RZ ;  /* 0xfffffffe14f77810 */ /* 0x004fc80007ffe0ff */
[----:B------:R-:W-:-:S03]  /*7750*/  ISETP.GE.AND P0, PT, R247, R3, PT ;  /* 0x00000003f700720c */ /* 0x000fc60003f06270 */
[C---:B------:R-:W-:Y:S08]  /*7760*/  HMMA.16816.F32 R56, R128.reuse, R58, R196 ;  /* 0x0000003a8038723c */ /* 0x040ff000000018c4 */
[C---:B------:R-:W-:Y:S08]  /*7770*/  HMMA.16816.F32 R80, R128.reuse, R82, R192 ;  /* 0x000000528050723c */ /* 0x040ff000000018c0 */
[C---:B------:R-:W-:Y:S08]  /*7780*/  HMMA.16816.F32 R88, R128.reuse, R90, R188 ;  /* 0x0000005a8058723c */ /* 0x040ff000000018bc */
[C---:B------:R-:W-:Y:S08]  /*7790*/  HMMA.16816.F32 R104, R128.reuse, R106, R32 ;  /* 0x0000006a8068723c */ /* 0x040ff00000001820 */
[C---:B------:R-:W-:Y:S08]  /*77a0*/  HMMA.16816.F32 R120, R128.reuse, R122, R16 ;  /* 0x0000007a8078723c */ /* 0x040ff00000001810 */
[C---:B------:R-:W-:Y:S08]  /*77b0*/  HMMA.16816.F32 R124, R128.reuse, R8, R40 ;  /* 0x00000008807c723c */ /* 0x040ff00000001828 */
[----:B------:R-:W-:Y:S01]  /*77c0*/  HMMA.16816.F32 R128, R128, R10, R28 ;  /* 0x0000000a8080723c */ /* 0x000fe2000000181c */
[----:B------:R-:W-:Y:S03]  /*77d0*/  @!UPT UIADD3 URZ, URZ, URZ, URZ ;  /* 0x0000003f3f3ff290 */ /* 0x000fe6000fffe03f */
[----:B------:R-:W-:Y:S11]  /*77e0*/  @!P0 BRA `(.L_x_1476) ;  /* 0x000052b000008947 */ /* 0x000ff60003800000 */
[----:B-1----:R-:W-:Y:S02]  /*77f0*/  MOV R175, R12 ;  /* 0x0000000c00af7202 */ /* 0x002fe40000000f00 */
[----:B------:R-:W-:-:S07]  /*7800*/  MOV R174, R173 ;  /* 0x000000ad00ae7202 */ /* 0x000fce0000000f00 */
.L_x_1487:
[----:B------:R-:W-:Y:S04]  /*7810*/  DEPBAR.LE SB0, 0x0 ;  /* 0x000080000000791a */ /* 0x000fe80000000000 */
[----:B------:R-:W-:Y:S01]  /*7820*/  WARPSYNC 0xffffffff ;  /* 0xffffffff00007948 */ /* 0x000fe20003800000 */
[----:B------:R-:W-:Y:S01]  /*7830*/  BAR.SYNC.DEFER_BLOCKING 0x0 ;  /* 0x0000000000007b1d */ /* 0x000fe20000010000 */
[----:B------:R-:W-:Y:S05]  /*7840*/  ISETP.GE.AND P0, PT, R247, RZ, PT ;  /* 0x000000fff700720c */ /* 0x000fea0003f06270 */
[----:B------:R1:W2:Y:S01]  /*7850*/  LDSM.16.M88.4 R48, [R239] ;  /* 0x00000000ef30783b */ /* 0x0002a20000000200 */
[----:B------:R-:W-:Y:S03]  /*7860*/  BSSY B0, `(.L_x_1477) ;  /* 0x0000071000007945 */ /* 0x000fe60003800000 */
[----:B------:R1:W3:Y:S04]  /*7870*/  LDSM.16.M88.4 R8, [R229] ;  /* 0x00000000e508783b */ /* 0x0002e80000000200 */
[----:B------:R1:W4:Y:S04]  /*7880*/  LDSM.16.M88.4 R16, [R229+0x800] ;  /* 0x00080000e510783b */ /* 0x0003280000000200 */
[----:B------:R1:W1:Y:S04]  /*7890*/  LDSM.16.M88.4 R24, [R229+0x1000] ;  /* 0x00100000e518783b */ /* 0x0002680000000200 */
[----:B------:R1:W1:Y:S04]  /*78a0*/  LDSM.16.M88.4 R32, [R229+0x1800] ;  /* 0x00180000e520783b */ /* 0x0002680000000200 */
[----:B------:R1:W1:Y:S04]  /*78b0*/  LDSM.16.M88.4 R40, [R229+0x2000] ;  /* 0x00200000e528783b */ /* 0x0002680000000200 */
[----:B------:R1:W1:Y:S04]  /*78c0*/  LDSM.16.M88.4 R184, [R229+0x2800] ;  /* 0x00280000e5b8783b */ /* 0x0002680000000200 */
[----:B------:R1:W1:Y:S04]  /*78d0*/  LDSM.16.M88.4 R188, [R240] ;  /* 0x00000000f0bc783b */ /* 0x0002680000000200 */
[----:B------:R1:W1:Y:S04]  /*78e0*/  LDSM.16.M88.4 R192, [R228] ;  /* 0x00000000e4c0783b */ /* 0x0002680000000200 */
[----:B------:R1:W1:Y:S04]  /*78f0*/  LDSM.16.M88.4 R196, [R228+0x800] ;  /* 0x00080000e4c4783b */ /* 0x0002680000000200 */
[----:B------:R1:W1:Y:S04]  /*7900*/  LDSM.16.M88.4 R200, [R228+0x1000] ;  /* 0x00100000e4c8783b */ /* 0x0002680000000200 */
[----:B------:R1:W1:Y:S04]  /*7910*/  LDSM.16.M88.4 R204, [R228+0x1800] ;  /* 0x00180000e4cc783b */ /* 0x0002680000000200 */
[----:B------:R1:W1:Y:S04]  /*7920*/  LDSM.16.M88.4 R208, [R228+0x2000] ;  /* 0x00200000e4d0783b */ /* 0x0002680000000200 */
[----:B------:R1:W1:Y:S01]  /*7930*/  LDSM.16.M88.4 R212, [R228+0x2800] ;  /* 0x00280000e4d4783b */ /* 0x0002620000000200 */
[----:B------:R-:W-:-:S05]  /*7940*/  @!P0 BRA `(.L_x_1478) ;  /* 0x0000062000008947 */ /* 0x000fca0003800000 */
[----:B--234-:R-:W-:Y:S01]  /*7950*/  SHF.R.S32.HI R0, RZ, 0x1f, R248 ;  /* 0x0000001fff007819 */ /* 0x01cfe200000114f8 */
[----:B------:R-:W2:Y:S01]  /*7960*/  LDL.64 R14, [R1+0x30] ;  /* 0x00003000010e7983 */ /* 0x000ea20000100a00 */
[----:B------:R-:W-:Y:S01]  /*7970*/  SHF.R.S32.HI R4, RZ, 0x1f, R246 ;  /* 0x0000001fff047819 */ /* 0x000fe200000114f6 */
[----:B------:R-:W-:Y:S01]  /*7980*/  IMAD.WIDE.U32 R2, R248, c[0x0][0x208], RZ ;  /* 0x00008200f8027a25 */ /* 0x000fe200078e00ff */
[C---:B------:R-:W-:Y:S02]  /*7990*/  IADD3 R7, R245.reuse, 0xc0, RZ ;  /* 0x000000c0f5077810 */ /* 0x040fe40007ffe0ff */
[----:B------:R-:W-:Y:S01]  /*79a0*/  IADD3 R12, R245, 0xc0, RZ ;  /* 0x000000c0f50c7810 */ /* 0x000fe20007ffe0ff */
[----:B------:R-:W3:Y:S01]  /*79b0*/  LDL R6, [R1+0x3c] ;  /* 0x00003c0001067983 */ /* 0x000ee20000100800 */
[----:B------:R-:W-:Y:S01]  /*79c0*/  SHF.R.S32.HI R7, RZ, 0x1f, R7 ;  /* 0x0000001fff077819 */ /* 0x000fe20000011407 */
[----:B------:R-:W-:Y:S02]  /*79d0*/  IMAD R0, R0, c[0x0][0x208], RZ ;  /* 0x0000820000007a24 */ /* 0x000fe400078e02ff */
[----:B------:R-:W-:Y:S02]  /*79e0*/  IMAD.SHL.U32 R31, R12, 0x2, RZ ;  /* 0x000000020c1f7824 */ /* 0x000fe400078e00ff */
[----:B------:R-:W-:Y:S02]  /*79f0*/  IMAD R0, R248, c[0x0][0x20c], R0 ;  /* 0x00008300f8007a24 */ /* 0x000fe400078e0200 */
[----:B------:R-:W-:Y:S02]  /*7a00*/  IMAD.SHL.U32 R30, R251, 0x2, RZ ;  /* 0x00000002fb1e7824 */ /* 0x000fe400078e00ff */
[----:B------:R-:W-:Y:S02]  /*7a10*/  IMAD.IADD R3, R3, 0x1, R0 ;  /* 0x0000000103037824 */ /* 0x000fe400078e0200 */
[----:B------:R-:W-:Y:S02]  /*7a20*/  IMAD R0, R4, c[0x0][0x218], RZ ;  /* 0x0000860004007a24 */ /* 0x000fe400078e02ff */
[C---:B------:R-:W-:Y:S04]  /*7a30*/  IMAD.WIDE.U32 R2, R246.reuse, c[0x0][0x218], R2 ;  /* 0x00008600f6027a25 */ /* 0x040fe800078e0002 */
[----:B------:R-:W-:Y:S02]  /*7a40*/  IMAD R0, R246, c[0x0][0x21c], R0 ;  /* 0x00008700f6007a24 */ /* 0x000fe400078e0200 */
[----:B------:R-:W-:Y:S02]  /*7a50*/  IMAD.SHL.U32 R29, R252, 0x2, RZ ;  /* 0x00000002fc1d7824 */ /* 0x000fe400078e00ff */
[----:B------:R-:W-:Y:S01]  /*7a60*/  IMAD.SHL.U32 R28, R245, 0x2, RZ ;  /* 0x00000002f51c7824 */ /* 0x000fe200078e00ff */
[----:B--2---:R-:W-:Y:S02]  /*7a70*/  IADD3 R5, P0, R14, R2, RZ ;  /* 0x000000020e057210 */ /* 0x004fe40007f1e0ff */
[----:B------:R-:W-:Y:S02]  /*7a80*/  SHF.L.U64.HI R14, R12, 0x1, R7 ;  /* 0x000000010c0e7819 */ /* 0x000fe40000010207 */
[----:B------:R-:W-:Y:S02]  /*7a90*/  SHF.R.S32.HI R7, RZ, 0x1f, R251 ;  /* 0x0000001fff077819 */ /* 0x000fe400000114fb */
[----:B---3--:R-:W-:Y:S02]  /*7aa0*/  IADD3.X R0, R6, R3, R0, P0, !PT ;  /* 0x0000000306007210 */ /* 0x008fe400007fe400 */
[----:B------:R-:W-:Y:S02]  /*7ab0*/  LEA R6, P0, R5, c[0x0][0x1f8], 0x1 ;  /* 0x00007e0005067a11 */ /* 0x000fe400078008ff */
[----:B------:R-:W-:Y:S02]  /*7ac0*/  SHF.R.S32.HI R12, RZ, 0x1f, R252 ;  /* 0x0000001fff0c7819 */ /* 0x000fe400000114fc */
[----:B------:R-:W-:Y:S02]  /*7ad0*/  SHF.L.U64.HI R13, R251, 0x1, R7 ;  /* 0x00000001fb0d7819 */ /* 0x000fe40000010207 */
[----:B------:R-:W-:Y:S02]  /*7ae0*/  SHF.R.S32.HI R7, RZ, 0x1f, R245 ;  /* 0x0000001fff077819 */ /* 0x000fe400000114f5 */
[----:B------:R-:W-:Y:S02]  /*7af0*/  LEA.HI.X R5, R5, c[0x0][0x1fc], R0, 0x1, P0 ;  /* 0x00007f0005057a11 */ /* 0x000fe400000f0c00 */
[----:B------:R-:W-:Y:S02]  /*7b00*/  SHF.L.U64.HI R12, R252, 0x1, R12 ;  /* 0x00000001fc0c7819 */ /* 0x000fe4000001020c */
[----:B------:R-:W-:Y:S01]  /*7b10*/  SHF.L.U64.HI R7, R245, 0x1, R7 ;  /* 0x00000001f5077819 */ /* 0x000fe20000010207 */
[----:B------:R-:W-:-:S05]  /*7b20*/  BRA.DIV ~URZ, `(.L_x_1479) ;  /* 0x0000da227f007947 */ /* 0x000fca000b800000 */
[----:B------:R2:W3:Y:S02]  /*7b30*/  SHFL.IDX PT, R4, R5, RZ, 0x181f ;  /* 0x00181fff05047589 */ /* 0x0004e400000e0000 */
.L_x_1538:
[----:B------:R-:W-:-:S05]  /*7b40*/  BRA.DIV ~URZ, `(.L_x_1480) ;  /* 0x0000da727f007947 */ /* 0x000fca000b800000 */
[----:B------:R-:W4:Y:S01]  /*7b50*/  SHFL.IDX PT, R3, R6, RZ, 0x181f ;  /* 0x00181fff06037589 */ /* 0x000f2200000e0000 */
[----:B------:R-:W-:Y:S02]  /*7b60*/  ISETP.GE.AND P4, PT, R245, c[0x0][0x1d4], PT ;  /* 0x00007500f5007a0c */ /* 0x000fe40003f86270 */
[----:B------:R-:W-:Y:S01]  /*7b70*/  ISETP.GE.AND P3, PT, R252, c[0x0][0x1d4], PT ;  /* 0x00007500fc007a0c */ /* 0x000fe20003f66270 */
[----:B------:R-:W5:Y:S01]  /*7b80*/  SHFL.IDX PT, R0, R6, 0x1, 0x181f ;  /* 0x00381f0006007f89 */ /* 0x000f6200000e0000 */
[----:B------:R-:W-:Y:S02]  /*7b90*/  ISETP.GE.AND P2, PT, R251, c[0x0][0x1d4], PT ;  /* 0x00007500fb007a0c */ /* 0x000fe40003f46270 */
[----:B------:R-:W-:Y:S01]  /*7ba0*/  IADD3 R36, R245, 0xc0, RZ ;  /* 0x000000c0f5247810 */ /* 0x000fe20007ffe0ff */
[----:B------:R-:W2:Y:S01]  /*7bb0*/  SHFL.IDX PT, R2, R5, 0x1, 0x181f ;  /* 0x00381f0005027f89 */ /* 0x000ea200000e0000 */
[----:B------:R-:W-:Y:S02]  /*7bc0*/  SEL R15, RZ, 0x10, P4 ;  /* 0x00000010ff0f7807 */ /* 0x000fe40002000000 */
[----:B------:R-:W-:Y:S02]  /*7bd0*/  ISETP.GE.AND P1, PT, R36, c[0x0][0x1d4], PT ;  /* 0x0000750024007a0c */ /* 0x000fe40003f26270 */
[C---:B----4-:R-:W-:Y:S05]  /*7be0*/  IADD3 R20, P0, R3.reuse, R28, RZ ;  /* 0x0000001c03147210 */ /* 0x050fea0007f1e0ff */
[C---:B---3--:R-:W-:Y:S05]  /*7bf0*/  IMAD.X R21, R4.reuse, 0x1, R7, P0 ;  /* 0x0000000104157824 */ /* 0x048fea00000e0607 */
[----:B------:R3:W-:Y:S02]  /*7c00*/  LDGSTS.E.BYPASS.LTC128B.128 [R243+0x100], [R20.64], !P4 ;  /* 0x0010000014f37fae */ /* 0x0007e4000e101d46 */
[C---:B---3--:R-:W-:Y:S05]  /*7c10*/  IADD3 R20, P0, R3.reuse, R29, RZ ;  /* 0x0000001d03147210 */ /* 0x048fea0007f1e0ff */
[C---:B------:R-:W-:Y:S05]  /*7c20*/  IMAD.X R21, R4.reuse, 0x1, R12, P0 ;  /* 0x0000000104157824 */ /* 0x040fea00000e060c */
[----:B------:R3:W-:Y:S02]  /*7c30*/  LDGSTS.E.BYPASS.LTC128B.128 [R243+0x3100], [R20.64], !P3 ;  /* 0x0310000014f37fae */ /* 0x0007e4000d901d46 */
[C---:B---3--:R-:W-:Y:S05]  /*7c40*/  IADD3 R20, P0, R3.reuse, R30, RZ ;  /* 0x0000001e03147210 */ /* 0x048fea0007f1e0ff */
[C---:B------:R-:W-:Y:S01]  /*7c50*/  IMAD.X R21, R4.reuse, 0x1, R13, P0 ;  /* 0x0000000104157824 */ /* 0x040fe200000e060d */
[----:B------:R-:W-:Y:S04]  /*7c60*/  IADD3 R22, P0, R3, R31, RZ ;  /* 0x0000001f03167210 */ /* 0x000fe80007f1e0ff */
[----:B------:R5:W-:Y:S01]  /*7c70*/  LDGSTS.E.BYPASS.LTC128B.128 [R243+0x6100], [R20.64], !P2 ;  /* 0x0610000014f37fae */ /* 0x000be2000d101d46 */
[----:B------:R-:W-:Y:S03]  /*7c80*/  IMAD.X R23, R4, 0x1, R14, P0 ;  /* 0x0000000104177824 */ /* 0x000fe600000e060e */
[----:B------:R3:W4:Y:S04]  /*7c90*/  SHFL.IDX PT, R4, R5, 0x2, 0x181f ;  /* 0x00581f0005047f89 */ /* 0x00072800000e0000 */
[----:B------:R1:W-:Y:S01]  /*7ca0*/  LDGSTS.E.BYPASS.LTC128B.128 [R243+0x9100], [R22.64], !P1 ;  /* 0x0910000016f37fae */ /* 0x0003e2000c901d46 */
[----:B-----5:R-:W-:Y:S05]  /*7cb0*/  IADD3 R20, P0, R0, R28, RZ ;  /* 0x0000001c00147210 */ /* 0x020fea0007f1e0ff */
[----:B--2---:R-:W-:Y:S05]  /*7cc0*/  IMAD.X R21, R2, 0x1, R7, P0 ;  /* 0x0000000102157824 */ /* 0x004fea00000e0607 */
[----:B------:R2:W-:Y:S02]  /*7cd0*/  LDGSTS.E.BYPASS.LTC128B.128 [R243+0x1100], [R20.64], !P4 ;  /* 0x0110000014f37fae */ /* 0x0005e4000e101d46 */
[----:B--2---:R-:W-:Y:S05]  /*7ce0*/  IADD3 R20, P0, R0, R29, RZ ;  /* 0x0000001d00147210 */ /* 0x004fea0007f1e0ff */
[----:B------:R-:W-:Y:S01]  /*7cf0*/  IMAD.X R21, R2, 0x1, R12, P0 ;  /* 0x0000000102157824 */ /* 0x000fe200000e060c */
[----:B-1----:R-:W-:Y:S04]  /*7d00*/  IADD3 R22, P0, R0, R30, RZ ;  /* 0x0000001e00167210 */ /* 0x002fe80007f1e0ff */
[----:B------:R1:W-:Y:S01]  /*7d10*/  LDGSTS.E.BYPASS.LTC128B.128 [R243+0x4100], [R20.64], !P3 ;  /* 0x0410000014f37fae */ /* 0x0003e2000d901d46 */
[----:B------:R-:W-:Y:S05]  /*7d20*/  IMAD.X R23, R2, 0x1, R13, P0 ;  /* 0x0000000102177824 */ /* 0x000fea00000e060d */
[----:B------:R2:W-:Y:S01]  /*7d30*/  LDGSTS.E.BYPASS.LTC128B.128 [R243+0x7100], [R22.64], !P2 ;  /* 0x0710000016f37fae */ /* 0x0005e2000d101d46 */
[----:B-1----:R-:W-:Y:S03]  /*7d40*/  IADD3 R20, P0, R0, R31, RZ ;  /* 0x0000001f00147210 */ /* 0x002fe60007f1e0ff */
[----:B------:R3:W1:Y:S02]  /*7d50*/  SHFL.IDX PT, R0, R6, 0x2, 0x181f ;  /* 0x00581f0006007f89 */ /* 0x00066400000e0000 */
[----:B------:R-:W-:Y:S01]  /*7d60*/  IMAD.X R21, R2, 0x1, R14, P0 ;  /* 0x0000000102157824 */ /* 0x000fe200000e060e */
[----:B--2---:R-:W-:Y:S02]  /*7d70*/  SEL R23, RZ, 0x10, P2 ;  /* 0x00000010ff177807 */ /* 0x004fe40001000000 */
[----:B------:R-:W-:Y:S02]  /*7d80*/  SEL R22, RZ, 0x10, P1 ;  /* 0x00000010ff167807 */ /* 0x000fe40000800000 */
[----:B------:R2:W-:Y:S02]  /*7d90*/  LDGSTS.E.BYPASS.LTC128B.128 [R243+0xa100], [R20.64], !P1 ;  /* 0x0a10000014f37fae */ /* 0x0005e4000c901d46 */
[----:B--2---:R-:W-:Y:S02]  /*7da0*/  SEL R20, RZ, 0x10, P3 ;  /* 0x00000010ff147807 */ /* 0x004fe40001800000 */
.L_x_1539:
[C---:B-1-34-:R-:W-:Y:S02]  /*7db0*/  ISETP.NE.U32.AND P2, PT, R15.reuse, RZ, PT ;  /* 0x000000ff0f00720c */ /* 0x05afe40003f45070 */
[----:B------:R-:W-:Y:S02]  /*7dc0*/  IADD3 R15, -R15, 0x10, RZ ;  /* 0x000000100f0f7810 */ /* 0x000fe40007ffe1ff */
[C---:B------:R-:W-:Y:S02]  /*7dd0*/  ISETP.NE.U32.AND P3, PT, R20.reuse, RZ, PT ;  /* 0x000000ff1400720c */ /* 0x040fe40003f65070 */
[----:B------:R-:W-:Y:S02]  /*7de0*/  LOP3.LUT R15, R15, 0xf, RZ, 0xc0, !PT ;  /* 0x0000000f0f0f7812 */ /* 0x000fe400078ec0ff */
[----:B------:R-:W-:Y:S02]  /*7df0*/  IADD3 R20, -R20, 0x10, RZ ;  /* 0x0000001014147810 */ /* 0x000fe40007ffe1ff */
[----:B------:R-:W-:Y:S02]  /*7e00*/  IADD3 R2, P1, P0, R15, R0, R28 ;  /* 0x000000000f027210 */ /* 0x000fe4000783e01c */
[----:B------:R-:W-:Y:S02]  /*7e10*/  LOP3.LUT R20, R20, 0xf, RZ, 0xc0, !PT ;  /* 0x0000000f14147812 */ /* 0x000fe400078ec0ff */
[----:B------:R-:W-:Y:S02]  /*7e20*/  IADD3.X R3, RZ, R4, R7, P1, P0 ;  /* 0x00000004ff037210 */ /* 0x000fe40000fe0407 */
[C---:B------:R-:W-:Y:S02]  /*7e30*/  IADD3 R6, -R23.reuse, 0x10, RZ ;  /* 0x0000001017067810 */ /* 0x040fe40007ffe1ff */
[----:B------:R-:W-:Y:S01]  /*7e40*/  IADD3 R20, P1, P0, R20, R0, R29 ;  /* 0x0000000014147210 */ /* 0x000fe2000783e01d */
[----:B------:R-:W-:Y:S01]  /*7e50*/  @!PT LDS RZ, [RZ] ;  /* 0x00000000fffff984 */ /* 0x000fe20000000800 */
[----:B------:R-:W-:Y:S01]  /*7e60*/  @!PT LDS RZ, [RZ] ;  /* 0x00000000fffff984 */ /* 0x000fe20000000800 */
[----:B------:R-:W-:Y:S01]  /*7e70*/  @!PT LDS RZ, [RZ] ;  /* 0x00000000fffff984 */ /* 0x000fe20000000800 */
[----:B------:R1:W-:Y:S01]  /*7e80*/  LDGSTS.E.BYPASS.LTC128B.128.ZFILL [R243+0x2100], [R2.64], P2 ;  /* 0x0210000002f37fae */ /* 0x0003e20009141d46 */
[----:B------:R-:W-:Y:S02]  /*7e90*/  LOP3.LUT R6, R6, 0xf, RZ, 0xc0, !PT ;  /* 0x0000000f06067812 */ /* 0x000fe400078ec0ff */
[----:B------:R-:W-:Y:S02]  /*7ea0*/  IADD3.X R21, RZ, R4, R12, P1, P0 ;  /* 0x00000004ff157210 */ /* 0x000fe40000fe040c */
[----:B------:R-:W-:Y:S02]  /*7eb0*/  IADD3 R6, P1, P0, R6, R0, R30 ;  /* 0x0000000006067210 */ /* 0x000fe4000783e01e */
[----:B------:R-:W-:Y:S01]  /*7ec0*/  ISETP.NE.U32.AND P2, PT, R23, RZ, PT ;  /* 0x000000ff1700720c */ /* 0x000fe20003f45070 */
[----:B------:R2:W-:Y:S01]  /*7ed0*/  LDGSTS.E.BYPASS.LTC128B.128.ZFILL [R243+0x5100], [R20.64], P3 ;  /* 0x0510000014f37fae */ /* 0x0005e20009941d46 */
[----:B------:R-:W-:Y:S11]  /*7ee0*/  IADD3.X R7, RZ, R4, R13, P1, P0 ;  /* 0x00000004ff077210 */ /* 0x000ff60000fe040d */
        /* <DEDUP_REMOVED lines=8> */
.L_x_1478:
[----:B--234-:R-:W-:Y:S05]  /*7f70*/  BSYNC B0 ;  /* 0x0000000000007941 */ /* 0x01cfea0003800000 */
.L_x_1477:
[----:B------:R-:W0:Y:S01]  /*7f80*/  LDGDEPBAR ;  /* 0x00000000000079af */ /* 0x000e220000000000 */
[----:B------:R-:W-:Y:S01]  /*7f90*/  WARPSYNC 0xffffffff ;  /* 0xffffffff00007948 */ /* 0x000fe20003800000 */
[C---:B------:R-:W-:Y:S01]  /*7fa0*/  HMMA.16816.F32 R4, R48.reuse, R8, RZ ;  /* 0x000000083004723c */ /* 0x040fe200000018ff */
[----:B------:R-:W-:Y:S02]  /*7fb0*/  BSSY B0, `(.L_x_1481) ;  /* 0x000019c000007945 */ /* 0x000fe40003800000 */
[----:B------:R-:W-:Y:S05]  /*7fc0*/  ISETP.GE.AND P0, PT, R247, 0x1, PT ;  /* 0x00000001f700780c */ /* 0x000fea0003f06270 */
[C---:B------:R-:W-:Y:S08]  /*7fd0*/  HMMA.16816.F32 R8, R48.reuse, R10, RZ ;  /* 0x0000000a3008723c */ /* 0x040ff000000018ff */
[C---:B------:R-:W-:Y:S08]  /*7fe0*/  HMMA.16816.F32 R12, R48.reuse, R16, RZ ;  /* 0x00000010300c723c */ /* 0x040ff000000018ff */
[C---:B------:R-:W-:Y:S08]  /*7ff0*/  HMMA.16816.F32 R16, R48.reuse, R18, RZ ;  /* 0x000000123010723c */ /* 0x040ff000000018ff */
[C---:B-1----:R-:W-:Y:S08]  /*8000*/  HMMA.16816.F32 R20, R48.reuse, R24, RZ ;  /* 0x000000183014723c */ /* 0x042ff000000018ff */
[C---:B------:R-:W-:Y:S08]  /*8010*/  HMMA.16816.F32 R24, R48.reuse, R26, RZ ;  /* 0x0000001a3018723c */ /* 0x040ff000000018ff */
[C---:B------:R-:W-:Y:S08]  /*8020*/  HMMA.16816.F32 R28, R48.reuse, R32, RZ ;  /* 0x00000020301c723c */ /* 0x040ff000000018ff */
[C---:B------:R-:W-:Y:S08]  /*8030*/  HMMA.16816.F32 R32, R48.reuse, R34, RZ ;  /* 0x000000223020723c */ /* 0x040ff000000018ff */
[C---:B------:R-:W-:Y:S08]  /*8040*/  HMMA.16816.F32 R36, R48.reuse, R40, RZ ;  /* 0x000000283024723c */ /* 0x040ff000000018ff */
[C---:B------:R-:W-:Y:S08]  /*8050*/  HMMA.16816.F32 R40, R48.reuse, R42, RZ ;  /* 0x0000002a3028723c */ /* 0x040ff000000018ff */
[C---:B------:R-:W-:Y:S08]  /*8060*/  HMMA.16816.F32 R44, R48.reuse, R184, RZ ;  /* 0x000000b8302c723c */ /* 0x040ff000000018ff */
[----:B------:R-:W-:Y:S01]  /*8070*/  HMMA.16816.F32 R48, R48, R186, RZ ;  /* 0x000000ba3030723c */ /* 0x000fe200000018ff */
[----:B------:R-:W-:Y:S07]  /*8080*/  LDSM.16.M88.4 R184, [R242] ;  /* 0x00000000f2b8783b */ /* 0x000fee0000000200 */
[C---:B------:R-:W-:Y:S08]  /*8090*/  HMMA.16816.F32 R4, R188.reuse, R192, R4 ;  /* 0x000000c0bc04723c */ /* 0x040ff00000001804 */
        /* <DEDUP_REMOVED lines=19> */
[----:B------:R-:W-:Y:S07]  /*81d0*/  LDSM.16.M88.4 R192, [R230+-0x9000] ;  /* 0xff700000e6c0783b */ /* 0x000fee0000000200 */
[C---:B--2---:R-:W-:Y:S08]  /*81e0*/  HMMA.16816.F32 R12, R184.reuse, R196, R12 ;  /* 0x000000c4b80c723c */ /* 0x044ff0000000180c */
[C---:B------:R-:W-:Y:S01]  /*81f0*/  HMMA.16816.F32 R16, R184.reuse, R198, R16 ;  /* 0x000000c6b810723c */ /* 0x040fe20000001810 */
[----:B------:R-:W-:Y:S07]  /*8200*/  LDSM.16.M88.4 R196, [R230+-0x8800] ;  /* 0xff780000e6c4783b */ /* 0x000fee0000000200 */
[C---:B---3--:R-:W-:Y:S08]  /*8210*/  HMMA.16816.F32 R20, R184.reuse, R200, R20 ;  /* 0x000000c8b814723c */ /* 0x048ff00000001814 */
[C---:B------:R-:W-:Y:S01]  /*8220*/  HMMA.16816.F32 R24, R184.reuse, R202, R24 ;  /* 0x000000cab818723c */ /* 0x040fe20000001818 */
[----:B------:R-:W-:Y:S07]  /*8230*/  LDSM.16.M88.4 R200, [R230+-0x8000] ;  /* 0xff800000e6c8783b */ /* 0x000fee0000000200 */
[C---:B----4-:R-:W-:Y:S08]  /*8240*/  HMMA.16816.F32 R28, R184.reuse, R204, R28 ;  /* 0x000000ccb81c723c */ /* 0x050ff0000000181c */
[C---:B------:R-:W-:Y:S01]  /*8250*/  HMMA.16816.F32 R32, R184.reuse, R206, R32 ;  /* 0x000000ceb820723c */ /* 0x040fe20000001820 */
[----:B------:R-:W-:Y:S07]  /*8260*/  LDSM.16.M88.4 R204, [R230+-0x7800] ;  /* 0xff880000e6cc783b */ /* 0x000fee0000000200 */
[C---:B-----5:R-:W-:Y:S08]  /*8270*/  HMMA.16816.F32 R36, R184.reuse, R188, R36 ;  /* 0x000000bcb824723c */ /* 0x060ff00000001824 */
[C---:B------:R-:W-:Y:S01]  /*8280*/  HMMA.16816.F32 R40, R184.reuse, R190, R40 ;  /* 0x000000beb828723c */ /* 0x040fe20000001828 */
[----:B------:R-:W1:Y:S07]  /*8290*/  LDSM.16.M88.4 R188, [R241] ;  /* 0x00000000f1bc783b */ /* 0x000e6e0000000200 */
[C---:B------:R-:W-:Y:S08]  /*82a0*/  HMMA.16816.F32 R44, R184.reuse, R208, R44 ;  /* 0x000000d0b82c723c */ /* 0x040ff0000000182c */
[----:B------:R-:W-:Y:S01]  /*82b0*/  HMMA.16816.F32 R48, R184, R210, R48 ;  /* 0x000000d2b830723c */ /* 0x000fe20000001830 */
[----:B------:R-:W2:Y:S06]  /*82c0*/  LDSM.16.M88.4 R184, [R230+-0x7000] ;  /* 0xff900000e6b8783b */ /* 0x000eac0000000200 */
[----:B------:R-:W3:Y:S01]  /*82d0*/  LDSM.16.M88.4 R208, [R230+-0x6800] ;  /* 0xff980000e6d0783b */ /* 0x000ee20000000200 */
        /* <DEDUP_REMOVED lines=17> */
[----:B------:R-:W2:Y:S06]  /*83f0*/  LDSM.16.M88.4 R188, [R229+0x5000] ;  /* 0x00500000e5bc783b */ /* 0x000eac0000000200 */
[----:B------:R-:W3:Y:S01]  /*8400*/  LDSM.16.M88.4 R208, [R229+0x5800] ;  /* 0x00580000e5d0783b */ /* 0x000ee20000000200 */
        /* <DEDUP_REMOVED lines=40> */
[----:B------:R-:W-:Y:S07]  /*8690*/  LDSM.16.M88.4 R192, [R230+-0x6000] ;  /* 0xffa00000e6c0783b */ /* 0x000fee0000000200 */
[C---:B------:R-:W-:Y:S08]  /*86a0*/  HMMA.16816.F32 R12, R184.reuse, R196, R12 ;  /* 0x000000c4b80c723c */ /* 0x040ff0000000180c */
        /* <DEDUP_REMOVED lines=8> */
[C---:B--2---:R-:W-:Y:S08]  /*8730*/  HMMA.16816.F32 R36, R184.reuse, R188, R36 ;  /* 0x000000bcb824723c */ /* 0x044ff00000001824 */
[C---:B------:R-:W-:Y:S01]  /*8740*/  HMMA.16816.F32 R40, R184.reuse, R190, R40 ;  /* 0x000000beb828723c */ /* 0x040fe20000001828 */
[----:B------:R-:W1:Y:S07]  /*8750*/  LDSM.16.M88.4 R188, [R241+0x4000] ;  /* 0x00400000f1bc783b */ /* 0x000e6e0000000200 */
[C---:B---3--:R-:W-:Y:S08]  /*8760*/  HMMA.16816.F32 R44, R184.reuse, R208, R44 ;  /* 0x000000d0b82c723c */ /* 0x048ff0000000182c */
        /* <DEDUP_REMOVED lines=138> */
[----:B------:R-:W-:Y:S07]  /*9010*/  LDSM.16.M88.4 R192, [R230] ;  /* 0x00000000e6c0783b */ /* 0x000fee0000000200 */
        /* <DEDUP_REMOVED lines=16> */
[----:B------:R-:W-:Y:S05]  /*9120*/  DEPBAR.LE SB0, 0x0 ;  /* 0x000080000000791a */ /* 0x000fea0000000000 */
        /* <DEDUP_REMOVED lines=13> */
[----:B------:R-:W-:Y:S07]  /*9200*/  @!UPT UIADD3 URZ, URZ, URZ, URZ ;  /* 0x0000003f3f3ff290 */ /* 0x000fee000fffe03f */
[----:B------:R-:W-:-:S11]  /*9210*/  @!P0 BRA `(.L_x_1482) ;  /* 0x0000075000008947 */ /* 0x000fd60003800000 */
[----:B------:R-:W-:Y:S01]  /*9220*/  SHF.R.S32.HI R185, RZ, 0x1f, R251 ;  /* 0x0000001fffb97819 */ /* 0x000fe200000114fb */
[----:B------:R-:W2:Y:S01]  /*9230*/  LDL R2, [R1+0x18] ;  /* 0x0000180001027983 */ /* 0x000ea20000100800 */
[----:B------:R-:W-:Y:S01]  /*9240*/  SHF.R.S32.HI R186, RZ, 0x1f, R252 ;  /* 0x0000001fffba7819 */ /* 0x000fe200000114fc */
[----:B------:R-:W-:Y:S01]  /*9250*/  IMAD.MOV.U32 R3, RZ, RZ, c[0x0][0x2b8] ;  /* 0x0000ae00ff037624 */ /* 0x000fe200078e00ff */
[----:B------:R-:W-:Y:S01]  /*9260*/  SHF.L.U64.HI R187, R251, 0x1, R185 ;  /* 0x00000001fbbb7819 */ /* 0x000fe200000102b9 */
[----:B------:R-:W3:Y:S01]  /*9270*/  LDL R0, [R1+0x10] ;  /* 0x0000100001007983 */ /* 0x000ee20000100800 */
[----:B------:R-:W-:Y:S01]  /*9280*/  SHF.R.S32.HI R185, RZ, 0x1f, R245 ;  /* 0x0000001fffb97819 */ /* 0x000fe200000114f5 */
[----:B------:R-:W-:Y:S01]  /*9290*/  IMAD.MOV.U32 R246, RZ, RZ, RZ ;  /* 0x000000fffff67224 */ /* 0x000fe200078e00ff */
[----:B------:R-:W-:Y:S01]  /*92a0*/  ISETP.NE.AND P1, PT, R3, 0x1, PT ;  /* 0x000000010300780c */ /* 0x000fe20003f25270 */
[----:B------:R-:W-:Y:S01]  /*92b0*/  IMAD.SHL.U32 R196, R251, 0x2, RZ ;  /* 0x00000002fbc47824 */ /* 0x000fe200078e00ff */
[C---:B------:R-:W-:Y:S01]  /*92c0*/  SHF.L.U64.HI R186, R252.reuse, 0x1, R186 ;  /* 0x00000001fcba7819 */ /* 0x040fe200000102ba */
[----:B------:R-:W-:Y:S01]  /*92d0*/  IMAD.SHL.U32 R195, R252, 0x2, RZ ;  /* 0x00000002fcc37824 */ /* 0x000fe200078e00ff */
[C---:B------:R-:W-:Y:S01]  /*92e0*/  SHF.L.U64.HI R185, R245.reuse, 0x1, R185 ;  /* 0x00000001f5b97819 */ /* 0x040fe200000102b9 */
[C---:B------:R-:W-:Y:S01]  /*92f0*/  IMAD.SHL.U32 R194, R245.reuse, 0x2, RZ ;  /* 0x00000002f5c27824 */ /* 0x040fe200078e00ff */
[----:B------:R-:W4:Y:S06]  /*9300*/  LDL.64 R216, [R1+0x28] ;  /* 0x0000280001d87983 */ /* 0x000f2c0000100a00 */
[----:B------:R-:W5:Y:S04]  /*9310*/  LDL R172, [R1+0x38] ;  /* 0x0000380001ac7983 */ /* 0x000f680000100800 */
[----:B------:R-:W5:Y:S06]  /*9320*/  LDL.64 R220, [R1+0x20] ;  /* 0x0000200001dc7983 */ /* 0x000f6c0000100a00 */
[----:B------:R-:W5:Y:S01]  /*9330*/  LDL R218, [R1+0x1c] ;  /* 0x00001c0001da7983 */ /* 0x000f620000100800 */
[----:B----4-:R-:W-:Y:S01]  /*9340*/  IADD3 R217, R245, 0xc0, RZ ;  /* 0x000000c0f5d97810 */ /* 0x010fe20007ffe0ff */
[----:B--2---:R-:W-:Y:S03]  /*9350*/  IMAD R2, R247, 0x60, R2 ;  /* 0x00000060f7027824 */ /* 0x004fe600078e0202 */
[----:B------:R-:W-:Y:S02]  /*9360*/  SHF.R.S32.HI R217, RZ, 0x1f, R217 ;  /* 0x0000001fffd97819 */ /* 0x000fe400000114d9 */
[----:B---3--:R-:W-:Y:S05]  /*9370*/  IADD3 R2, R2, -0x60, R0 ;  /* 0xffffffa002027810 */ /* 0x008fea0007ffe000 */
[----:B------:R-:W-:Y:S04]  /*9380*/  @P1 IMAD.HI.U32 R3, R2, c[0x0][0x2bc], RZ ;  /* 0x0000af0002031a27 */ /* 0x000fe800078e00ff */
[----:B------:R-:W-:Y:S01]  /*9390*/  IMAD.MOV.U32 R0, RZ, RZ, R2 ;  /* 0x000000ffff007224 */ /* 0x000fe200078e0002 */
[----:B------:R-:W-:Y:S04]  /*93a0*/  @P1 SHF.R.U32.HI R0, RZ, c[0x0][0x2c0], R3 ;  /* 0x0000b000ff001a19 */ /* 0x000fe80000011603 */
[C---:B------:R-:W-:Y:S02]  /*93b0*/  @!P6 IADD3 R3, P0, R0.reuse, R216, RZ ;  /* 0x000000d80003e210 */ /* 0x040fe40007f1e0ff */
[----:B------:R-:W-:Y:S02]  /*93c0*/  IADD3 R216, R245, 0xc0, RZ ;  /* 0x000000c0f5d87810 */ /* 0x000fe40007ffe0ff */
[----:B-----5:R-:W-:Y:S01]  /*93d0*/  @!P6 LEA.HI.X.SX32 R173, R0, R172, 0x1, P0 ;  /* 0x000000ac00ade211 */ /* 0x020fe200000f0eff */
[----:B------:R-:W-:Y:S01]  /*93e0*/  IMAD.MOV R0, RZ, RZ, -R0 ;  /* 0x000000ffff007224 */ /* 0x000fe200078e0a00 */
[C---:B------:R-:W-:Y:S01]  /*93f0*/  @!P6 LEA R172, P0, R3.reuse, c[0x0][0x2a0], 0x2 ;  /* 0x0000a80003acea11 */ /* 0x040fe200078010ff */
[C---:B------:R-:W-:Y:S01]  /*9400*/  IMAD.SHL.U32 R197, R216.reuse, 0x2, RZ ;  /* 0x00000002d8c57824 */ /* 0x040fe200078e00ff */
[----:B------:R-:W-:Y:S01]  /*9410*/  SHF.L.U64.HI R188, R216, 0x1, R217 ;  /* 0x00000001d8bc7819 */ /* 0x000fe200000102d9 */
        /* <DEDUP_REMOVED lines=18> */
.L_x_1540:
[----:B------:R-:W-:-:S05]  /*9540*/  BRA.DIV ~URZ, `(.L_x_1484) ;  /* 0x0000c5e27f007947 */ /* 0x000fca000b800000 */
[----:B------:R-:W3:Y:S01]  /*9550*/  SHFL.IDX PT, R3, R184, RZ, 0x181f ;  /* 0x00181fffb8037589 */ /* 0x000ee200000e0000 */
[----:B------:R-:W-:Y:S02]  /*9560*/  ISETP.GE.AND P4, PT, R245, c[0x0][0x1d4], PT ;  /* 0x00007500f5007a0c */ /* 0x000fe40003f86270 */
[----:B------:R-:W-:Y:S01]  /*9570*/  ISETP.GE.AND P3, PT, R252, c[0x0][0x1d4], PT ;  /* 0x00007500fc007a0c */ /* 0x000fe20003f66270 */
[----:B------:R-:W4:Y:S01]  /*9580*/  SHFL.IDX PT, R0, R184, 0x1, 0x181f ;  /* 0x00381f00b8007f89 */ /* 0x000f2200000e0000 */
[----:B------:R-:W-:Y:S02]  /*9590*/  ISETP.GE.AND P2, PT, R251, c[0x0][0x1d4], PT ;  /* 0x00007500fb007a0c */ /* 0x000fe40003f46270 */
[----:B------:R-:W-:Y:S01]  /*95a0*/  IADD3 R198, R245, 0xc0, RZ ;  /* 0x000000c0f5c67810 */ /* 0x000fe20007ffe0ff */
[----:B------:R-:W5:Y:S01]  /*95b0*/  SHFL.IDX PT, R2, R173, 0x1, 0x181f ;  /* 0x00381f00ad027f89 */ /* 0x000f6200000e0000 */
[----:B------:R-:W-:Y:S02]  /*95c0*/  SEL R189, RZ, 0x10, P4 ;  /* 0x00000010ffbd7807 */ /* 0x000fe40002000000 */
[----:B------:R-:W-:Y:S02]  /*95d0*/  ISETP.GE.AND P1, PT, R198, c[0x0][0x1d4], PT ;  /* 0x00007500c6007a0c */ /* 0x000fe40003f26270 */
[C---:B---3--:R-:W-:Y:S05]  /*95e0*/  IADD3 R190, P0, R3.reuse, R194, RZ ;  /* 0x000000c203be7210 */ /* 0x048fea0007f1e0ff */
[C---:B--2---:R-:W-:Y:S05]  /*95f0*/  IMAD.X R191, R172.reuse, 0x1, R185, P0 ;  /* 0x00000001acbf7824 */ /* 0x044fea00000e06b9 */
[----:B------:R2:W-:Y:S02]  /*9600*/  LDGSTS.E.BYPASS.LTC128B.128 [R243+0xc100], [R190.64], !P4 ;  /* 0x0c100000bef37fae */ /* 0x0005e4000e101d46 */
[C---:B--2---:R-:W-:Y:S05]  /*9610*/  IADD3 R190, P0, R3.reuse, R195, RZ ;  /* 0x000000c303be7210 */ /* 0x044fea0007f1e0ff */
[C---:B------:R-:W-:Y:S05]  /*9620*/  IMAD.X R191, R172.reuse, 0x1, R186, P0 ;  /* 0x00000001acbf7824 */ /* 0x040fea00000e06ba */
[----:B------:R2:W-:Y:S02]  /*9630*/  LDGSTS.E.BYPASS.LTC128B.128 [R243+0xf100], [R190.64], !P3 ;  /* 0x0f100000bef37fae */ /* 0x0005e4000d901d46 */
[C---:B--2---:R-:W-:Y:S05]  /*9640*/  IADD3 R190, P0, R3.reuse, R196, RZ ;  /* 0x000000c403be7210 */ /* 0x044fea0007f1e0ff */
[C---:B------:R-:W-:Y:S01]  /*9650*/  IMAD.X R191, R172.reuse, 0x1, R187, P0 ;  /* 0x00000001acbf7824 */ /* 0x040fe200000e06bb */
[----:B------:R-:W-:Y:S04]  /*9660*/  IADD3 R192, P0, R3, R197, RZ ;  /* 0x000000c503c07210 */ /* 0x000fe80007f1e0ff */
[----:B------:R4:W-:Y:S01]  /*9670*/  LDGSTS.E.BYPASS.LTC128B.128 [R243+0x12100], [R190.64], !P2 ;  /* 0x12100000bef37fae */ /* 0x0009e2000d101d46 */
[----:B------:R-:W-:Y:S03]  /*9680*/  IMAD.X R193, R172, 0x1, R188, P0 ;  /* 0x00000001acc17824 */ /* 0x000fe600000e06bc */
[----:B------:R2:W3:Y:S04]  /*9690*/  SHFL.IDX PT, R172, R173, 0x2, 0x181f ;  /* 0x00581f00adac7f89 */ /* 0x0004e800000e0000 */
[----:B------:R1:W-:Y:S01]  /*96a0*/  LDGSTS.E.BYPASS.LTC128B.128 [R243+0x15100], [R192.64], !P1 ;  /* 0x15100000c0f37fae */ /* 0x0003e2000c901d46 */
[----:B----4-:R-:W-:Y:S05]  /*96b0*/  IADD3 R190, P0, R0, R194, RZ ;  /* 0x000000c200be7210 */ /* 0x010fea0007f1e0ff */
[----:B-----5:R-:W-:Y:S05]  /*96c0*/  IMAD.X R191, R2, 0x1, R185, P0 ;  /* 0x0000000102bf7824 */ /* 0x020fea00000e06b9 */
[----:B------:R4:W-:Y:S02]  /*96d0*/  LDGSTS.E.BYPASS.LTC128B.128 [R243+0xd100], [R190.64], !P4 ;  /* 0x0d100000bef37fae */ /* 0x0009e4000e101d46 */
[----:B----4-:R-:W-:Y:S05]  /*96e0*/  IADD3 R190, P0, R0, R195, RZ ;  /* 0x000000c300be7210 */ /* 0x010fea0007f1e0ff */
        /* <DEDUP_REMOVED lines=8> */
[----:B----4-:R-:W-:Y:S02]  /*9770*/  SEL R193, RZ, 0x10, P2 ;  /* 0x00000010ffc17807 */ /* 0x010fe40001000000 */
[----:B------:R-:W-:Y:S02]  /*9780*/  SEL R192, RZ, 0x10, P1 ;  /* 0x00000010ffc07807 */ /* 0x000fe40000800000 */
[----:B------:R4:W-:Y:S02]  /*9790*/  LDGSTS.E.BYPASS.LTC128B.128 [R243+0x16100], [R190.64], !P1 ;  /* 0x16100000bef37fae */ /* 0x0009e4000c901d46 */
[----:B----4-:R-:W-:Y:S02]  /*97a0*/  SEL R190, RZ, 0x10, P3 ;  /* 0x00000010ffbe7807 */ /* 0x010fe40001800000 */
.L_x_1541:
[C---:B-123--:R-:W-:Y:S02]  /*97b0*/  ISETP.NE.U32.AND P2, PT, R189.reuse, RZ, PT ;  /* 0x000000ffbd00720c */ /* 0x04efe40003f45070 */
        /* <DEDUP_REMOVED lines=27> */
.L_x_1482:
[----:B------:R-:W-:Y:S05]  /*9970*/  BSYNC B0 ;  /* 0x0000000000007941 */ /* 0x000fea0003800000 */
.L_x_1481:
[----:B------:R-:W3:Y:S01]  /*9980*/  LDL R172, [R1+0x40] ;  /* 0x0000400001ac7983 */ /* 0x000ee20000100800 */
[----:B------:R-:W-:Y:S02]  /*9990*/  IMAD.MOV.U32 R173, RZ, RZ, c[0x0][0x2c4] ;  /* 0x0000b100ffad7624 */ /* 0x000fe400078e00ff */
[----:B------:R-:W-:Y:S01]  /*99a0*/  IMAD R0, R247, -0x60, RZ ;  /* 0xffffffa0f7007824 */ /* 0x000fe200078e02ff */
[----:B--2---:R-:W3:Y:S02]  /*99b0*/  LDL R3, [R1+0x4c] ;  /* 0x00004c0001037983 */ /* 0x004ee40000100800 */
[----:B------:R-:W-:Y:S02]  /*99c0*/  ISETP.NE.AND P0, PT, R173, 0x1, PT ;  /* 0x00000001ad00780c */ /* 0x000fe40003f05270 */
[----:B------:R-:W2:Y:S04]  /*99d0*/  LDL R2, [R1+0x50] ;  /* 0x0000500001027983 */ /* 0x000ea80000100800 */
[----:B------:R-:W0:Y:S01]  /*99e0*/  LDGDEPBAR ;  /* 0x00000000000079af */ /* 0x000e220000000000 */
[----:B---3--:R-:W-:Y:S01]  /*99f0*/  IADD3 R172, R3, R172, RZ ;  /* 0x000000ac03ac7210 */ /* 0x008fe20007ffe0ff */
[----:B------:R-:W-:Y:S01]  /*9a00*/  IMAD.MOV.U32 R3, RZ, RZ, c[0x0][0x2ac] ;  /* 0x0000ab00ff037624 */ /* 0x000fe200078e00ff */
[----:B--2---:R-:W-:Y:S04]  /*9a10*/  IADD3 R0, -R2, 0x1, R0 ;  /* 0x0000000102007810 */ /* 0x004fe80007ffe100 */
[----:B------:R-:W-:Y:S04]  /*9a20*/  @P0 IMAD.HI.U32 R2, R172, c[0x0][0x2c8], RZ ;  /* 0x0000b200ac020a27 */ /* 0x000fe800078e00ff */
[----:B------:R-:W-:Y:S01]  /*9a30*/  IMAD R0, R3, c[0x0][0x1d0], R0 ;  /* 0x0000740003007a24 */ /* 0x000fe200078e0200 */
[----:B------:R-:W-:Y:S04]  /*9a40*/  @P0 SHF.R.U32.HI R172, RZ, c[0x0][0x2cc], R2 ;  /* 0x0000b300ffac0a19 */ /* 0x000fe80000011602 */
[----:B------:R-:W-:Y:S01]  /*9a50*/  IADD3 R173, R0, -c[0x0][0x168], RZ ;  /* 0x80005a0000ad7a10 */ /* 0x000fe20007ffe0ff */
[----:B------:R-:W-:-:S05]  /*9a60*/  BRA.DIV ~URZ, `(.L_x_1485) ;  /* 0x0000c5c27f007947 */ /* 0x000fca000b800000 */
[----:B------:R1:W2:Y:S02]  /*9a70*/  SHFL.IDX PT, R0, R172, RZ, 0x1c1f ;  /* 0x001c1fffac007589 */ /* 0x0002a400000e0000 */
.L_x_1542:
[----:B--2---:R-:W-:Y:S05]  /*9a80*/  IMAD.IADD R0, R173, 0x1, R0 ;  /* 0x00000001ad007824 */ /* 0x004fea00078e0200 */
[C---:B------:R-:W-:Y:S02]  /*9a90*/  ISETP.GT.AND P0, PT, R0.reuse, RZ, PT ;  /* 0x000000ff0000720c */ /* 0x040fe40003f04270 */
[C---:B------:R-:W-:Y:S02]  /*9aa0*/  ISETP.GT.AND P1, PT, R0.reuse, 0x1, PT ;  /* 0x000000010000780c */ /* 0x040fe40003f24270 */
[----:B------:R-:W-:Y:S02]  /*9ab0*/  ISETP.GT.AND P4, PT, R0, 0x9, PT ;  /* 0x000000090000780c */ /* 0x000fe40003f84270 */
[----:B------:R-:W-:Y:S02]  /*9ac0*/  FSEL R4, R4, -INF , P0 ;  /* 0xff80000004047808 */ /* 0x000fe40000000000 */
[C---:B------:R-:W-:Y:S02]  /*9ad0*/  ISETP.GT.AND P0, PT, R0.reuse, 0x10, PT ;  /* 0x000000100000780c */ /* 0x040fe40003f04270 */
[C---:B------:R-:W-:Y:S02]  /*9ae0*/  ISETP.GT.AND P2, PT, R0.reuse, 0x8, PT ;  /* 0x000000080000780c */ /* 0x040fe40003f44270 */
[----:B------:R-:W-:Y:S02]  /*9af0*/  FSEL R5, R5, -INF , P1 ;  /* 0xff80000005057808 */ /* 0x000fe40000800000 */
[C---:B------:R-:W-:Y:S02]  /*9b00*/  ISETP.GT.AND P1, PT, R0.reuse, 0x11, PT ;  /* 0x000000110000780c */ /* 0x040fe40003f24270 */
[C---:B------:R-:W-:Y:S02]  /*9b10*/  ISETP.GT.AND P3, PT, R0.reuse, 0x18, PT ;  /* 0x000000180000780c */ /* 0x040fe40003f64270 */
[----:B------:R-:W-:Y:S02]  /*9b20*/  FSEL R9, R9, -INF , P4 ;  /* 0xff80000009097808 */ /* 0x000fe40002000000 */
[----:B------:R-:W-:Y:S02]  /*9b30*/  ISETP.GT.AND P4, PT, R0, 0x19, PT ;  /* 0x000000190000780c */ /* 0x000fe40003f84270 */
[----:B------:R-:W-:Y:S02]  /*9b40*/  FSEL R196, R12, -INF , P0 ;  /* 0xff8000000cc47808 */ /* 0x000fe40000000000 */
        /* <DEDUP_REMOVED lines=37> */
[----:B------:R-:W-:Y:S01]  /*9da0*/  FMNMX.FTZ R2, R4, R174, !PT ;  /* 0x000000ae04027209 */ /* 0x000fe20007810000 */
[----:B------:R-:W2:Y:S03]  /*9db0*/  SHFL.IDX PT, R0, R172, 0x1, 0x1c1f ;  /* 0x003c1f00ac007f89 */ /* 0x000ea600000e0000 */
[----:B------:R-:W-:Y:S04]  /*9dc0*/  FMNMX.FTZ R2, R5, R2, !PT ;  /* 0x0000000205027209 */ /* 0x000fe80007810000 */
[----:B------:R-:W-:Y:S04]  /*9dd0*/  FMNMX.FTZ R2, R8, R2, !PT ;  /* 0x0000000208027209 */ /* 0x000fe80007810000 */
[----:B------:R-:W-:Y:S04]  /*9de0*/  FMNMX.FTZ R2, R9, R2, !PT ;  /* 0x0000000209027209 */ /* 0x000fe80007810000 */
[----:B------:R-:W-:Y:S04]  /*9df0*/  FMNMX.FTZ R2, R196, R2, !PT ;  /* 0x00000002c4027209 */ /* 0x000fe80007810000 */
[----:B------:R-:W-:Y:S04]  /*9e00*/  FMNMX.FTZ R2, R195, R2, !PT ;  /* 0x00000002c3027209 */ /* 0x000fe80007810000 */
[----:B------:R-:W-:Y:S01]  /*9e10*/  FMNMX.FTZ R2, R194, R2, !PT ;  /* 0x00000002c2027209 */ /* 0x000fe20007810000 */
[----:B--2---:R-:W-:Y:S03]  /*9e20*/  IMAD.IADD R0, R173, 0x1, R0 ;  /* 0x00000001ad007824 */ /* 0x004fe600078e0200 */
[----:B------:R-:W-:Y:S02]  /*9e30*/  FMNMX.FTZ R2, R193, R2, !PT ;  /* 0x00000002c1027209 */ /* 0x000fe40007810000 */
[C---:B------:R-:W-:Y:S02]  /*9e40*/  ISETP.GT.AND P1, PT, R0.reuse, RZ, PT ;  /* 0x000000ff0000720c */ /* 0x040fe40003f24270 */
[----:B------:R-:W-:Y:S02]  /*9e50*/  ISETP.GT.AND P0, PT, R0, 0x1, PT ;  /* 0x000000010000780c */ /* 0x000fe40003f04270 */
[----:B------:R-:W-:Y:S02]  /*9e60*/  FSEL R6, R6, -INF , P1 ;  /* 0xff80000006067808 */ /* 0x000fe40000800000 */
[----:B------:R-:W-:Y:S02]  /*9e70*/  FSEL R7, R7, -INF , P0 ;  /* 0xff80000007077808 */ /* 0x000fe40000000000 */
[----:B------:R-:W-:Y:S02]  /*9e80*/  ISETP.GT.AND P1, PT, R0, 0x8, PT ;  /* 0x000000080000780c */ /* 0x000fe40003f24270 */
[----:B-1----:R-:W-:Y:S02]  /*9e90*/  FMNMX.FTZ R172, R6, R175, !PT ;  /* 0x000000af06ac7209 */ /* 0x002fe40007810000 */
[----:B------:R-:W-:Y:S02]  /*9ea0*/  ISETP.GT.AND P0, PT, R0, 0x9, PT ;  /* 0x000000090000780c */ /* 0x000fe40003f04270 */
[----:B------:R-:W-:Y:S02]  /*9eb0*/  FSEL R10, R10, -INF , P1 ;  /* 0xff8000000a0a7808 */ /* 0x000fe40000800000 */
[----:B------:R-:W-:Y:S02]  /*9ec0*/  FMNMX.FTZ R172, R7, R172, !PT ;  /* 0x000000ac07ac7209 */ /* 0x000fe40007810000 */
[----:B------:R-:W-:Y:S02]  /*9ed0*/  FSEL R11, R11, -INF , P0 ;  /* 0xff8000000b0b7808 */ /* 0x000fe40000000000 */
[----:B------:R-:W-:Y:S02]  /*9ee0*/  ISETP.GT.AND P1, PT, R0, 0x10, PT ;  /* 0x000000100000780c */ /* 0x000fe40003f24270 */
[----:B------:R-:W-:Y:S02]  /*9ef0*/  FMNMX.FTZ R172, R10, R172, !PT ;  /* 0x000000ac0aac7209 */ /* 0x000fe40007810000 */
        /* <DEDUP_REMOVED lines=12> */
[----:B------:R-:W-:Y:S02]  /*9fc0*/  FMNMX.FTZ R2, R204, R2, !PT ;  /* 0x00000002cc027209 */ /* 0x000fe40007810000 */
[----:B------:R-:W-:Y:S02]  /*9fd0*/  ISETP.GT.AND P0, PT, R0, 0x21, PT ;  /* 0x000000210000780c */ /* 0x000fe40003f04270 */
[----:B------:R-:W-:Y:S02]  /*9fe0*/  FSEL R197, R22, -INF , P1 ;  /* 0xff80000016c57808 */ /* 0x000fe40000800000 */
[----:B------:R-:W-:Y:S02]  /*9ff0*/  FMNMX.FTZ R172, R192, R172, !PT ;  /* 0x000000acc0ac7209 */ /* 0x000fe40007810000 */
        /* <DEDUP_REMOVED lines=58> */
[----:B------:R-:W-:Y:S01]  /*a3a0*/  FMNMX.FTZ R172, R226, R172, !PT ;  /* 0x000000ace2ac7209 */ /* 0x000fe20007810000 */
[----:B------:R-:W1:Y:S03]  /*a3b0*/  SHFL.BFLY PT, R173, R0, 0x2, 0x1f ;  /* 0x0c401f0000ad7f89 */ /* 0x000e6600000e0000 */
[----:B------:R-:W-:Y:S05]  /*a3c0*/  FMNMX.FTZ R172, R225, R172, !PT ;  /* 0x000000ace1ac7209 */ /* 0x000fea0007810000 */
[----:B------:R-:W2:Y:S01]  /*a3d0*/  SHFL.BFLY PT, R2, R172, 0x2, 0x1f ;  /* 0x0c401f00ac027f89 */ /* 0x000ea200000e0000 */
[----:B-1----:R-:W-:Y:S07]  /*a3e0*/  FMNMX.FTZ R173, R173, R0, !PT ;  /* 0x00000000adad7209 */ /* 0x002fee0007810000 */
[----:B------:R-:W1:Y:S01]  /*a3f0*/  SHFL.BFLY PT, R3, R173, 0x1, 0x1f ;  /* 0x0c201f00ad037f89 */ /* 0x000e6200000e0000 */
[----:B--2---:R-:W-:Y:S07]  /*a400*/  FMNMX.FTZ R172, R172, R2, !PT ;  /* 0x00000002acac7209 */ /* 0x004fee0007810000 */
[----:B------:R2:W3:Y:S01]  /*a410*/  SHFL.BFLY PT, R0, R172, 0x1, 0x1f ;  /* 0x0c201f00ac007f89 */ /* 0x0004e200000e0000 */
[----:B-1----:R-:W-:Y:S07]  /*a420*/  FMNMX.FTZ R173, R173, R3, !PT ;  /* 0x00000003adad7209 */ /* 0x002fee0007810000 */
.L_x_1543:
[----:B------:R-:W4:Y:S01]  /*a430*/  LDL.LU R17, [R1+0x4] ;  /* 0x0000040001117983 */ /* 0x000f220000300800 */
[C---:B------:R-:W-:Y:S01]  /*a440*/  FMUL.FTZ R188, R173.reuse, c[0x0][0x2d0] ;  /* 0x0000b400adbc7a20 */ /* 0x040fe20000410000 */
[----:B------:R-:W-:Y:S01]  /*a450*/  FSETP.NEU.FTZ.AND P0, PT, R173, -INF , PT ;  /* 0xff800000ad00780b */ /* 0x000fe20003f1d000 */
[----:B------:R-:W-:Y:S01]  /*a460*/  WARPSYNC 0xffffffff ;  /* 0xffffffff00007948 */ /* 0x000fe20003800000 */
[----:B---3--:R-:W-:Y:S01]  /*a470*/  FMNMX.FTZ R3, R0, R172, !PT ;  /* 0x000000ac00037209 */ /* 0x008fe20007810000 */
[----:B------:R-:W1:Y:S01]  /*a480*/  LDSM.16.MT88.4 R12, [R232] ;  /* 0x00000000e80c783b */ /* 0x000e620000004200 */
[----:B------:R-:W-:Y:S03]  /*a490*/  FSEL R188, R188, RZ, P0 ;  /* 0x000000ffbcbc7208 */ /* 0x000fe60000000000 */
[----:B--2---:R-:W-:Y:S02]  /*a4a0*/  FMUL.FTZ R172, R3, c[0x0][0x2d0] ;  /* 0x0000b40003ac7a20 */ /* 0x004fe40000410000 */
[--C-:B------:R-:W-:Y:S02]  /*a4b0*/  FFMA.FTZ R2, R5, c[0x0][0x2d0], -R188.reuse ;  /* 0x0000b40005027a23 */ /* 0x100fe400000108bc */
[--C-:B------:R-:W-:Y:S01]  /*a4c0*/  FFMA.FTZ R4, R4, c[0x0][0x2d0], -R188.reuse ;  /* 0x0000b40004047a23 */ /* 0x100fe200000108bc */
[----:B------:R-:W2:Y:S01]  /*a4d0*/  LDSM.16.MT88.4 R20, [R233] ;  /* 0x00000000e914783b */ /* 0x000ea20000004200 */
[----:B------:R3:W-:Y:S07]  /*a4e0*/  MUFU.EX2 R238, R2 ;  /* 0x0000000200ee7308 */ /* 0x0007ee0000000800 */
[----:B------:R-:W5:Y:S03]  /*a4f0*/  LDSM.16.MT88.4 R28, [R235] ;  /* 0x00000000eb1c783b */ /* 0x000f660000004200 */
[----:B------:R1:W-:Y:S05]  /*a500*/  MUFU.EX2 R184, R4 ;  /* 0x0000000400b87308 */ /* 0x0003ea0000000800 */
[----:B------:R-:W2:Y:S08]  /*a510*/  LDSM.16.MT88.4 R36, [R234] ;  /* 0x00000000ea24783b */ /* 0x000eb00000004200 */
[----:B------:R-:W2:Y:S01]  /*a520*/  LDSM.16.MT88.4 R44, [R232+0x3000] ;  /* 0x00300000e82c783b */ /* 0x000ea20000004200 */
[--C-:B---3--:R-:W-:Y:S04]  /*a530*/  FFMA.FTZ R2, R8, c[0x0][0x2d0], -R188.reuse ;  /* 0x0000b40008027a23 */ /* 0x108fe800000108bc */
[----:B------:R3:W-:Y:S01]  /*a540*/  MUFU.EX2 R250, R2 ;  /* 0x0000000200fa7308 */ /* 0x0007e20000000800 */
[----:B-1----:R-:W-:Y:S09]  /*a550*/  FFMA.FTZ R4, R9, c[0x0][0x2d0], -R188 ;  /* 0x0000b40009047a23 */ /* 0x002ff200000108bc */
[----:B------:R-:W-:Y:S01]  /*a560*/  MUFU.EX2 R16, R4 ;  /* 0x0000000400107308 */ /* 0x000fe20000000800 */
[----:B---3--:R-:W-:Y:S02]  /*a570*/  FSEL R2, R173, RZ, P0 ;  /* 0x000000ffad027208 */ /* 0x008fe40000000000 */
[----:B------:R-:W-:Y:S03]  /*a580*/  FSETP.NEU.FTZ.AND P0, PT, R3, -INF , PT ;  /* 0xff8000000300780b */ /* 0x000fe60003f1d000 */
[----:B------:R-:W-:Y:S01]  /*a590*/  FADD.FTZ R0, -R2, R174 ;  /* 0x000000ae02007221 */ /* 0x000fe20000010100 */
[----:B------:R-:W-:Y:S03]  /*a5a0*/  FSEL R172, R172, RZ, P0 ;  /* 0x000000ffacac7208 */ /* 0x000fe60000000000 */
[----:B------:R-:W-:Y:S02]  /*a5b0*/  FMUL.FTZ R0, R0, c[0x0][0x2d0] ;  /* 0x0000b40000007a20 */ /* 0x000fe40000410000 */
[--C-:B------:R-:W-:Y:S02]  /*a5c0*/  FFMA.FTZ R10, R10, c[0x0][0x2d0], -R172.reuse ;  /* 0x0000b4000a0a7a23 */ /* 0x100fe400000108ac */
[----:B------:R1:W4:Y:S01]  /*a5d0*/  MUFU.EX2 R2, R0 ;  /* 0x0000000000027308 */ /* 0x0003220000000800 */
[--C-:B------:R-:W-:Y:S02]  /*a5e0*/  FFMA.FTZ R11, R11, c[0x0][0x2d0], -R172.reuse ;  /* 0x0000b4000b0b7a23 */ /* 0x100fe400000108ac */
[--C-:B------:R-:W-:Y:S02]  /*a5f0*/  FFMA.FTZ R6, R6, c[0x0][0x2d0], -R172.reuse ;  /* 0x0000b40006067a23 */ /* 0x100fe400000108ac */
[----:B------:R-:W-:Y:S05]  /*a600*/  FFMA.FTZ R7, R7, c[0x0][0x2d0], -R172 ;  /* 0x0000b40007077a23 */ /* 0x000fea00000108ac */
[----:B------:R-:W-:Y:S10]  /*a610*/  MUFU.EX2 R244, R7 ;  /* 0x0000000700f47308 */ /* 0x000ff40000000800 */
[----:B------:R-:W-:Y:S01]  /*a620*/  MUFU.EX2 R249, R10 ;  /* 0x0000000a00f97308 */ /* 0x000fe20000000800 */
[----:B-1----:R-:W-:Y:S05]  /*a630*/  FSEL R0, R3, RZ, P0 ;  /* 0x000000ff03007208 */ /* 0x002fea0000000000 */
[----:B------:R-:W-:Y:S04]  /*a640*/  FADD.FTZ R0, -R0, R175 ;  /* 0x000000af00007221 */ /* 0x000fe80000010100 */
[----:B------:R-:W-:Y:S01]  /*a650*/  MUFU.EX2 R237, R6 ;  /* 0x0000000600ed7308 */ /* 0x000fe20000000800 */
[----:B------:R-:W-:Y:S09]  /*a660*/  FMUL.FTZ R0, R0, c[0x0][0x2d0] ;  /* 0x0000b40000007a20 */ /* 0x000ff20000410000 */
[----:B------:R-:W-:Y:S10]  /*a670*/  MUFU.EX2 R175, R11 ;  /* 0x0000000b00af7308 */ /* 0x000ff40000000800 */
[----:B------:R-:W1:Y:S01]  /*a680*/  MUFU.EX2 R0, R0 ;  /* 0x0000000000007308 */ /* 0x000e620000000800 */
[----:B----4-:R-:W-:Y:S01]  /*a690*/  FFMA.FTZ R174, R2, R17, R184 ;  /* 0x0000001102ae7223 */ /* 0x010fe200000100b8 */
[----:B------:R-:W-:Y:S01]  /*a6a0*/  F2FP.PACK_AB R184, R238, R184 ;  /* 0x000000b8eeb8723e */ /* 0x000fe200000000ff */
[----:B------:R-:W-:Y:S01]  /*a6b0*/  FMUL.FTZ R5, R2, R177 ;  /* 0x000000b102057220 */ /* 0x000fe20000410000 */
[----:B------:R-:W-:Y:S01]  /*a6c0*/  F2FP.PACK_AB R186, R16, R250 ;  /* 0x000000fa10ba723e */ /* 0x000fe200000000ff */
[----:B-1----:R-:W-:Y:S01]  /*a6d0*/  FMUL.FTZ R6, R0, R178 ;  /* 0x000000b200067220 */ /* 0x002fe20000410000 */
[----:B------:R-:W-:Y:S01]  /*a6e0*/  F2FP.PACK_AB R185, R244, R237 ;  /* 0x000000edf4b9723e */ /* 0x000fe200000000ff */
[----:B------:R-:W-:Y:S01]  /*a6f0*/  FMUL.FTZ R7, R0, R179 ;  /* 0x000000b300077220 */ /* 0x000fe20000410000 */
[----:B------:R-:W-:Y:S01]  /*a700*/  F2FP.PACK_AB R187, R175, R249 ;  /* 0x000000f9afbb723e */ /* 0x000fe200000000ff */
[C---:B------:R-:W-:Y:S01]  /*a710*/  FMUL.FTZ R4, R2.reuse, R176 ;  /* 0x000000b002047220 */ /* 0x040fe20000410000 */
[----:B------:R-:W3:Y:S01]  /*a720*/  LDL.LU R177, [R1+0x8] ;  /* 0x0000080001b17983 */ /* 0x000ee20000300800 */
[C---:B------:R-:W-:Y:S01]  /*a730*/  FMUL.FTZ R8, R2.reuse, R180 ;  /* 0x000000b402087220 */ /* 0x040fe20000410000 */
[----:B------:R-:W-:Y:S01]  /*a740*/  MOV R176, R16 ;  /* 0x0000001000b07202 */ /* 0x000fe20000000f00 */
[----:B------:R-:W-:Y:S02]  /*a750*/  FMUL.FTZ R9, R2, R181 ;  /* 0x000000b502097220 */ /* 0x000fe40000410000 */
[C---:B------:R-:W-:Y:S01]  /*a760*/  FMUL.FTZ R10, R0.reuse, R182 ;  /* 0x000000b6000a7220 */ /* 0x040fe20000410000 */
[C---:B------:R-:W-:Y:S05]  /*a770*/  HMMA.16816.F32 R4, R184.reuse, R12, R4 ;  /* 0x0000000cb804723c */ /* 0x040fea0000001804 */
[----:B------:R-:W-:Y:S02]  /*a780*/  FMUL.FTZ R11, R0, R183 ;  /* 0x000000b7000b7220 */ /* 0x000fe40000410000 */
[----:B------:R-:W-:Y:S01]  /*a790*/  LDSM.16.MT88.4 R180, [R232+0x2800] ;  /* 0x00280000e8b4783b */ /* 0x000fe20000004200 */
[C---:B------:R-:W-:Y:S04]  /*a7a0*/  FMUL.FTZ R12, R2.reuse, R132 ;  /* 0x00000084020c7220 */ /* 0x040fe80000410000 */
[C---:B------:R-:W-:Y:S03]  /*a7b0*/  HMMA.16816.F32 R8, R184.reuse, R14, R8 ;  /* 0x0000000eb808723c */ /* 0x040fe60000001808 */
[C---:B------:R-:W-:Y:S02]  /*a7c0*/  FMUL.FTZ R13, R2.reuse, R133 ;  /* 0x00000085020d7220 */ /* 0x040fe40000410000 */
[----:B------:R-:W-:Y:S02]  /*a7d0*/  FMUL.FTZ R16, R2, R136 ;  /* 0x0000008802107220 */ /* 0x000fe40000410000 */
[C---:B------:R-:W-:Y:S02]  /*a7e0*/  FMUL.FTZ R14, R0.reuse, R134 ;  /* 0x00000086000e7220 */ /* 0x040fe40000410000 */
[----:B------:R-:W-:Y:S02]  /*a7f0*/  FMUL.FTZ R15, R0, R135 ;  /* 0x00000087000f7220 */ /* 0x000fe40000410000 */
[----:B------:R-:W1:Y:S01]  /*a800*/  LDSM.16.MT88.4 R132, [R233+0x3000] ;  /* 0x00300000e984783b */ /* 0x000e620000004200 */
[----:B------:R-:W-:Y:S02]  /*a810*/  FMUL.FTZ R17, R2, R137 ;  /* 0x0000008902117220 */ /* 0x000fe40000410000 */
[C---:B------:R-:W-:Y:S02]  /*a820*/  FMUL.FTZ R18, R0.reuse, R138 ;  /* 0x0000008a00127220 */ /* 0x040fe40000410000 */
[C---:B--2---:R-:W-:Y:S03]  /*a830*/  HMMA.16816.F32 R12, R184.reuse, R20, R12 ;  /* 0x00000014b80c723c */ /* 0x044fe6000000180c */
[C---:B------:R-:W-:Y:S02]  /*a840*/  FMUL.FTZ R19, R0.reuse, R139 ;  /* 0x0000008b00137220 */ /* 0x040fe40000410000 */
[----:B------:R-:W-:Y:S01]  /*a850*/  LDSM.16.MT88.4 R136, [R232+0x800] ;  /* 0x00080000e888783b */ /* 0x000fe20000004200 */
[----:B------:R-:W-:Y:S02]  /*a860*/  FMUL.FTZ R27, R0, R147 ;  /* 0x00000093001b7220 */ /* 0x000fe40000410000 */
[C---:B------:R-:W-:Y:S02]  /*a870*/  FMUL.FTZ R20, R2.reuse, R140 ;  /* 0x0000008c02147220 */ /* 0x040fe40000410000 */
[C---:B------:R-:W-:Y:S03]  /*a880*/  HMMA.16816.F32 R16, R184.reuse, R22, R16 ;  /* 0x00000016b810723c */ /* 0x040fe60000001810 */
[C---:B------:R-:W-:Y:S02]  /*a890*/  FMUL.FTZ R21, R2.reuse, R141 ;  /* 0x0000008d02157220 */ /* 0x040fe40000410000 */
[----:B------:R-:W-:Y:S02]  /*a8a0*/  FMUL.FTZ R24, R2, R144 ;  /* 0x0000009002187220 */ /* 0x000fe40000410000 */
[C---:B------:R-:W-:Y:S02]  /*a8b0*/  FMUL.FTZ R22, R0.reuse, R142 ;  /* 0x0000008e00167220 */ /* 0x040fe40000410000 */
[----:B------:R-:W-:Y:S02]  /*a8c0*/  FMUL.FTZ R23, R0, R143 ;  /* 0x0000008f00177220 */ /* 0x000fe40000410000 */
[----:B------:R-:W-:Y:S01]  /*a8d0*/  LDSM.16.MT88.4 R140, [R233+0x800] ;  /* 0x00080000e98c783b */ /* 0x000fe20000004200 */
[C---:B------:R-:W-:Y:S02]  /*a8e0*/  FMUL.FTZ R48, R2.reuse, R168 ;  /* 0x000000a802307220 */ /* 0x040fe40000410000 */
[C---:B------:R-:W-:Y:S02]  /*a8f0*/  FMUL.FTZ R49, R2.reuse, R169 ;  /* 0x000000a902317220 */ /* 0x040fe40000410000 */
[C---:B-----5:R-:W-:Y:S03]  /*a900*/  HMMA.16816.F32 R20, R184.reuse, R28, R20 ;  /* 0x0000001cb814723c */ /* 0x060fe60000001814 */
[----:B------:R-:W-:Y:S02]  /*a910*/  FMUL.FTZ R25, R2, R145 ;  /* 0x0000009102197220 */ /* 0x000fe40000410000 */
[C---:B------:R-:W-:Y:S02]  /*a920*/  FMUL.FTZ R26, R0.reuse, R146 ;  /* 0x00000092001a7220 */ /* 0x040fe40000410000 */
[C---:B------:R-:W-:Y:S02]  /*a930*/  FMUL.FTZ R50, R0.reuse, R170 ;  /* 0x000000aa00327220 */ /* 0x040fe40000410000 */
[----:B------:R-:W-:Y:S02]  /*a940*/  FMUL.FTZ R51, R0, R171 ;  /* 0x000000ab00337220 */ /* 0x000fe40000410000 */
[----:B------:R-:W-:Y:S01]  /*a950*/  LDSM.16.MT88.4 R168, [R233+0x5800] ;  /* 0x00580000e9a8783b */ /* 0x000fe20000004200 */
[C---:B------:R-:W-:Y:S03]  /*a960*/  HMMA.16816.F32 R24, R184.reuse, R30, R24 ;  /* 0x0000001eb818723c */ /* 0x040fe60000001818 */
[C---:B------:R-:W-:Y:S02]  /*a970*/  FMUL.FTZ R29, R2.reuse, R149 ;  /* 0x00000095021d7220 */ /* 0x040fe40000410000 */
[----:B------:R-:W-:Y:S02]  /*a980*/  FMUL.FTZ R28, R2, R148 ;  /* 0x00000094021c7220 */ /* 0x000fe40000410000 */
[C---:B------:R-:W-:Y:S02]  /*a990*/  FMUL.FTZ R30, R0.reuse, R150 ;  /* 0x00000096001e7220 */ /* 0x040fe40000410000 */
[----:B------:R-:W-:Y:S03]  /*a9a0*/  FMUL.FTZ R31, R0, R151 ;  /* 0x00000097001f7220 */ /* 0x000fe60000410000 */
[--C-:B------:R-:W-:Y:S02]  /*a9b0*/  FFMA.FTZ R150, R215, c[0x0][0x2d0], -R188.reuse ;  /* 0x0000b400d7967a23 */ /* 0x100fe400000108bc */
[--C-:B------:R-:W-:Y:S02]  /*a9c0*/  FFMA.FTZ R149, R214, c[0x0][0x2d0], -R188.reuse ;  /* 0x0000b400d6957a23 */ /* 0x100fe400000108bc */
[C---:B------:R-:W-:Y:S03]  /*a9d0*/  HMMA.16816.F32 R28, R184.reuse, R36, R28 ;  /* 0x00000024b81c723c */ /* 0x040fe6000000181c */
[----:B------:R-:W-:Y:S02]  /*a9e0*/  FMUL.FTZ R33, R2, R153 ;  /* 0x0000009902217220 */ /* 0x000fe40000410000 */
[C---:B------:R-:W-:Y:S02]  /*a9f0*/  FMUL.FTZ R34, R0.reuse, R154 ;  /* 0x0000009a00227220 */ /* 0x040fe40000410000 */
[----:B------:R-:W-:Y:S02]  /*aa00*/  FMUL.FTZ R35, R0, R155 ;  /* 0x0000009b00237220 */ /* 0x000fe40000410000 */
[----:B------:R-:W-:Y:S03]  /*aa10*/  FMUL.FTZ R32, R2, R152 ;  /* 0x0000009802207220 */ /* 0x000fe60000410000 */
[--C-:B------:R-:W-:Y:S02]  /*aa20*/  FFMA.FTZ R154, R212, c[0x0][0x2d0], -R188.reuse ;  /* 0x0000b400d49a7a23 */ /* 0x100fe400000108bc */
[--C-:B------:R-:W-:Y:S02]  /*aa30*/  FFMA.FTZ R153, R211, c[0x0][0x2d0], -R188.reuse ;  /* 0x0000b400d3997a23 */ /* 0x100fe400000108bc */
[C---:B------:R-:W-:Y:S03]  /*aa40*/  HMMA.16816.F32 R32, R184.reuse, R38, R32 ;  /* 0x00000026b820723c */ /* 0x040fe60000001820 */
[C---:B------:R-:W-:Y:S02]  /*aa50*/  FMUL.FTZ R36, R2.reuse, R156 ;  /* 0x0000009c02247220 */ /* 0x040fe40000410000 */
[----:B------:R-:W-:Y:S02]  /*aa60*/  FMUL.FTZ R37, R2, R157 ;  /* 0x0000009d02257220 */ /* 0x000fe40000410000 */
[C---:B------:R-:W-:Y:S02]  /*aa70*/  FMUL.FTZ R38, R0.reuse, R158 ;  /* 0x0000009e00267220 */ /* 0x040fe40000410000 */
[----:B------:R-:W-:Y:S03]  /*aa80*/  FMUL.FTZ R39, R0, R159 ;  /* 0x0000009f00277220 */ /* 0x000fe60000410000 */
[----:B------:R-:W-:Y:S02]  /*aa90*/  FFMA.FTZ R155, R210, c[0x0][0x2d0], -R188 ;  /* 0x0000b400d29b7a23 */ /* 0x000fe400000108bc */
[C---:B------:R-:W-:Y:S02]  /*aaa0*/  FMUL.FTZ R40, R2.reuse, R160 ;  /* 0x000000a002287220 */ /* 0x040fe40000410000 */
[C---:B------:R-:W-:Y:S03]  /*aab0*/  HMMA.16816.F32 R36, R184.reuse, R44, R36 ;  /* 0x0000002cb824723c */ /* 0x040fe60000001824 */
[----:B------:R-:W-:Y:S02]  /*aac0*/  FMUL.FTZ R41, R2, R161 ;  /* 0x000000a102297220 */ /* 0x000fe40000410000 */
[C---:B------:R-:W-:Y:S02]  /*aad0*/  FMUL.FTZ R42, R0.reuse, R162 ;  /* 0x000000a2002a7220 */ /* 0x040fe40000410000 */
[----:B------:R-:W-:Y:S02]  /*aae0*/  FMUL.FTZ R43, R0, R163 ;  /* 0x000000a3002b7220 */ /* 0x000fe40000410000 */
[C---:B------:R-:W-:Y:S03]  /*aaf0*/  FMUL.FTZ R44, R2.reuse, R164 ;  /* 0x000000a4022c7220 */ /* 0x040fe60000410000 */
[C---:B------:R-:W-:Y:S02]  /*ab00*/  FMUL.FTZ R45, R2.reuse, R165 ;  /* 0x000000a5022d7220 */ /* 0x040fe40000410000 */
[C---:B------:R-:W-:Y:S03]  /*ab10*/  HMMA.16816.F32 R40, R184.reuse, R46, R40 ;  /* 0x0000002eb828723c */ /* 0x040fe60000001828 */
        /* <DEDUP_REMOVED lines=14> */
[----:B------:R-:W-:Y:S04]  /*ac00*/  FMUL.FTZ R61, R2, R61 ;  /* 0x0000003d023d7220 */ /* 0x000fe80000410000 */
        /* <DEDUP_REMOVED lines=23> */
[C---:B------:R-:W-:Y:S04]  /*ad80*/  FMUL.FTZ R82, R0.reuse, R82 ;  /* 0x0000005200527220 */ /* 0x040fe80000410000 */
        /* <DEDUP_REMOVED lines=27> */
[----:B------:R-:W-:Y:S02]  /*af40*/  FMUL.FTZ R121, R2, R121 ;  /* 0x0000007902797220 */ /* 0x000fe40000410000 */
        /* <DEDUP_REMOVED lines=18> */
[----:B------:R-:W-:Y:S02]  /*b070*/  FMUL.FTZ R123, R0, R123 ;  /* 0x0000007b007b7220 */ /* 0x000fe40000410000 */
[----:B------:R-:W-:Y:S04]  /*b080*/  FADD.FTZ R151, R238, R174 ;  /* 0x000000aeee977221 */ /* 0x000fe80000010000 */
[----:B------:R-:W-:Y:S02]  /*b090*/  FADD.FTZ R151, R250, R151 ;  /* 0x00000097fa977221 */ /* 0x000fe40000010000 */
[--C-:B------:R-:W-:Y:S02]  /*b0a0*/  FFMA.FTZ R148, R213, c[0x0][0x2d0], -R188.reuse ;  /* 0x0000b400d5947a23 */ /* 0x100fe400000108bc */
[C---:B------:R-:W-:Y:S02]  /*b0b0*/  FMUL.FTZ R124, R2.reuse, R124 ;  /* 0x0000007c027c7220 */ /* 0x040fe40000410000 */
[C---:B------:R-:W-:Y:S02]  /*b0c0*/  FMUL.FTZ R125, R2.reuse, R125 ;  /* 0x0000007d027d7220 */ /* 0x040fe40000410000 */
[C---:B------:R-:W-:Y:S02]  /*b0d0*/  FMUL.FTZ R128, R2.reuse, R128 ;  /* 0x0000008002807220 */ /* 0x040fe40000410000 */
[----:B------:R-:W-:Y:S02]  /*b0e0*/  FMUL.FTZ R129, R2, R129 ;  /* 0x0000008102817220 */ /* 0x000fe40000410000 */
[--C-:B------:R-:W-:Y:S02]  /*b0f0*/  FFMA.FTZ R2, R196, c[0x0][0x2d0], -R188.reuse ;  /* 0x0000b400c4027a23 */ /* 0x100fe400000108bc */
[C---:B------:R-:W-:Y:S02]  /*b100*/  FMUL.FTZ R126, R0.reuse, R126 ;  /* 0x0000007e007e7220 */ /* 0x040fe40000410000 */
[----:B------:R2:W-:Y:S01]  /*b110*/  MUFU.EX2 R157, R2 ;  /* 0x00000002009d7308 */ /* 0x0005e20000000800 */
[C---:B------:R-:W-:Y:S02]  /*b120*/  FMUL.FTZ R127, R0.reuse, R127 ;  /* 0x0000007f007f7220 */ /* 0x040fe40000410000 */
[C---:B------:R-:W-:Y:S02]  /*b130*/  FMUL.FTZ R130, R0.reuse, R130 ;  /* 0x0000008200827220 */ /* 0x040fe40000410000 */
[----:B------:R-:W-:Y:S02]  /*b140*/  FMUL.FTZ R131, R0, R131 ;  /* 0x0000008300837220 */ /* 0x000fe40000410000 */
[--C-:B------:R-:W-:Y:S01]  /*b150*/  FFMA.FTZ R156, R209, c[0x0][0x2d0], -R188.reuse ;  /* 0x0000b400d19c7a23 */ /* 0x100fe200000108bc */
[C---:B-1----:R-:W-:Y:S08]  /*b160*/  HMMA.16816.F32 R76, R184.reuse, R132, R76 ;  /* 0x00000084b84c723c */ /* 0x042ff0000000184c */
[C---:B------:R-:W-:Y:S01]  /*b170*/  HMMA.16816.F32 R80, R184.reuse, R134, R80 ;  /* 0x00000086b850723c */ /* 0x040fe20000001850 */
[----:B------:R-:W1:Y:S03]  /*b180*/  LDSM.16.MT88.4 R132, [R235+0x6000] ;  /* 0x00600000eb84783b */ /* 0x000e660000004200 */
[--C-:B--2---:R-:W-:Y:S04]  /*b190*/  FFMA.FTZ R2, R195, c[0x0][0x2d0], -R188.reuse ;  /* 0x0000b400c3027a23 */ /* 0x104fe800000108bc */
[----:B------:R2:W4:Y:S04]  /*b1a0*/  MUFU.EX2 R163, R2 ;  /* 0x0000000200a37308 */ /* 0x0005280000000800 */
[--C-:B--2---:R-:W-:Y:S06]  /*b1b0*/  FFMA.FTZ R2, R194, c[0x0][0x2d0], -R188.reuse ;  /* 0x0000b400c2027a23 */ /* 0x104fec00000108bc */
[----:B------:R2:W-:Y:S01]  /*b1c0*/  MUFU.EX2 R164, R2 ;  /* 0x0000000200a47308 */ /* 0x0005e20000000800 */
[C---:B-1----:R-:W-:Y:S08]  /*b1d0*/  HMMA.16816.F32 R84, R184.reuse, R132, R84 ;  /* 0x00000084b854723c */ /* 0x042ff00000001854 */
[C---:B------:R-:W-:Y:S01]  /*b1e0*/  HMMA.16816.F32 R88, R184.reuse, R134, R88 ;  /* 0x00000086b858723c */ /* 0x040fe20000001858 */
[----:B------:R-:W1:Y:S03]  /*b1f0*/  LDSM.16.MT88.4 R132, [R234+0x6000] ;  /* 0x00600000ea84783b */ /* 0x000e660000004200 */
[----:B--2---:R-:W-:Y:S04]  /*b200*/  FFMA.FTZ R2, R193, c[0x0][0x2d0], -R188 ;  /* 0x0000b400c1027a23 */ /* 0x004fe800000108bc */
[----:B------:R2:W-:Y:S04]  /*b210*/  MUFU.EX2 R167, R2 ;  /* 0x0000000200a77308 */ /* 0x0005e80000000800 */
[----:B--2---:R-:W-:Y:S01]  /*b220*/  FFMA.FTZ R2, R190, c[0x0][0x2d0], -R172 ;  /* 0x0000b400be027a23 */ /* 0x004fe200000108ac */
[C---:B-1----:R-:W-:Y:S03]  /*b230*/  HMMA.16816.F32 R92, R184.reuse, R132, R92 ;  /* 0x00000084b85c723c */ /* 0x042fe6000000185c */
[----:B------:R-:W-:Y:S02]  /*b240*/  FFMA.FTZ R190, R207, c[0x0][0x2d0], -R188 ;  /* 0x0000b400cfbe7a23 */ /* 0x000fe400000108bc */
[----:B------:R1:W-:Y:S03]  /*b250*/  MUFU.EX2 R158, R2 ;  /* 0x00000002009e7308 */ /* 0x0003e60000000800 */
[C---:B------:R-:W-:Y:S01]  /*b260*/  HMMA.16816.F32 R96, R184.reuse, R134, R96 ;  /* 0x00000086b860723c */ /* 0x040fe20000001860 */
[----:B------:R-:W2:Y:S06]  /*b270*/  LDSM.16.MT88.4 R132, [R232+0x9000] ;  /* 0x00900000e884783b */ /* 0x000eac0000004200 */
[----:B------:R-:W-:Y:S10]  /*b280*/  MUFU.EX2 R207, R149 ;  /* 0x0000009500cf7308 */ /* 0x000ff40000000800 */
[----:B------:R-:W-:Y:S01]  /*b290*/  MUFU.EX2 R190, R190 ;  /* 0x000000be00be7308 */ /* 0x000fe20000000800 */
[----:B-1----:R-:W-:Y:S02]  /*b2a0*/  FFMA.FTZ R2, R189, c[0x0][0x2d0], -R172 ;  /* 0x0000b400bd027a23 */ /* 0x002fe400000108ac */
[----:B------:R-:W-:Y:S07]  /*b2b0*/  FFMA.FTZ R189, R208, c[0x0][0x2d0], -R188 ;  /* 0x0000b400d0bd7a23 */ /* 0x000fee00000108bc */
[----:B------:R1:W-:Y:S10]  /*b2c0*/  MUFU.EX2 R208, R148 ;  /* 0x0000009400d07308 */ /* 0x0003f40000000800 */
[----:B------:R5:W3:Y:S01]  /*b2d0*/  MUFU.EX2 R159, R2 ;  /* 0x00000002009f7308 */ /* 0x000ae20000000800 */
[C---:B--2---:R-:W-:Y:S09]  /*b2e0*/  HMMA.16816.F32 R100, R184.reuse, R132, R100 ;  /* 0x00000084b864723c */ /* 0x044ff20000001864 */
[----:B------:R-:W-:Y:S01]  /*b2f0*/  MUFU.EX2 R189, R189 ;  /* 0x000000bd00bd7308 */ /* 0x000fe20000000800 */
[C---:B------:R-:W-:Y:S01]  /*b300*/  HMMA.16816.F32 R104, R184.reuse, R134, R104 ;  /* 0x00000086b868723c */ /* 0x040fe20000001868 */
[----:B------:R-:W2:Y:S02]  /*b310*/  LDSM.16.MT88.4 R132, [R233+0x9000] ;  /* 0x00900000e984783b */ /* 0x000ea40000004200 */
[----:B-1----:R-:W-:Y:S02]  /*b320*/  FADD.FTZ R148, R176, R151 ;  /* 0x00000097b0947221 */ /* 0x002fe40000010000 */
[----:B-----5:R-:W-:Y:S02]  /*b330*/  FFMA.FTZ R2, R191, c[0x0][0x2d0], -R172 ;  /* 0x0000b400bf027a23 */ /* 0x020fe400000108ac */
[----:B------:R-:W-:Y:S02]  /*b340*/  FFMA.FTZ R191, R206, c[0x0][0x2d0], -R188 ;  /* 0x0000b400cebf7a23 */ /* 0x000fe400000108bc */
[----:B------:R-:W-:Y:S10]  /*b350*/  MUFU.EX2 R206, R150 ;  /* 0x0000009600ce7308 */ /* 0x000ff40000000800 */
[----:B------:R3:W-:Y:S10]  /*b360*/  MUFU.EX2 R165, R2 ;  /* 0x0000000200a57308 */ /* 0x0007f40000000800 */
[----:B------:R-:W-:Y:S01]  /*b370*/  MUFU.EX2 R191, R191 ;  /* 0x000000bf00bf7308 */ /* 0x000fe20000000800 */
[C---:B--2---:R-:W-:Y:S08]  /*b380*/  HMMA.16816.F32 R108, R184.reuse, R132, R108 ;  /* 0x00000084b86c723c */ /* 0x044ff0000000186c */
[C---:B------:R-:W-:Y:S01]  /*b390*/  HMMA.16816.F32 R112, R184.reuse, R134, R112 ;  /* 0x00000086b870723c */ /* 0x040fe20000001870 */
[----:B------:R-:W1:Y:S03]  /*b3a0*/  LDSM.16.MT88.4 R132, [R235+0x9000] ;  /* 0x00900000eb84783b */ /* 0x000e660000004200 */
[----:B---3--:R-:W-:Y:S02]  /*b3b0*/  FFMA.FTZ R2, R0, R177, R237 ;  /* 0x000000b100027223 */ /* 0x008fe400000100ed */
[----:B------:R-:W-:Y:S04]  /*b3c0*/  FFMA.FTZ R0, R192, c[0x0][0x2d0], -R172 ;  /* 0x0000b400c0007a23 */ /* 0x000fe800000108ac */
[----:B------:R2:W3:Y:S02]  /*b3d0*/  MUFU.EX2 R166, R0 ;  /* 0x0000000000a67308 */ /* 0x0004e40000000800 */
[--C-:B--2---:R-:W-:Y:S08]  /*b3e0*/  FFMA.FTZ R0, R204, c[0x0][0x2d0], -R188.reuse ;  /* 0x0000b400cc007a23 */ /* 0x104ff000000108bc */
[----:B------:R2:W-:Y:S01]  /*b3f0*/  MUFU.EX2 R162, R0 ;  /* 0x0000000000a27308 */ /* 0x0005e20000000800 */
[C---:B-1----:R-:W-:Y:S08]  /*b400*/  HMMA.16816.F32 R116, R184.reuse, R132, R116 ;  /* 0x00000084b874723c */ /* 0x042ff00000001874 */
[C---:B------:R-:W-:Y:S01]  /*b410*/  HMMA.16816.F32 R120, R184.reuse, R134, R120 ;  /* 0x00000086b878723c */ /* 0x040fe20000001878 */
[----:B------:R-:W1:Y:S03]  /*b420*/  LDSM.16.MT88.4 R132, [R234+0x9000] ;  /* 0x00900000ea84783b */ /* 0x000e660000004200 */
[--C-:B--2---:R-:W-:Y:S04]  /*b430*/  FFMA.FTZ R0, R203, c[0x0][0x2d0], -R188.reuse ;  /* 0x0000b400cb007a23 */ /* 0x104fe800000108bc */
[----:B------:R2:W-:Y:S01]  /*b440*/  MUFU.EX2 R161, R0 ;  /* 0x0000000000a17308 */ /* 0x0005e20000000800 */
[C---:B-1----:R-:W-:Y:S03]  /*b450*/  HMMA.16816.F32 R124, R184.reuse, R132, R124 ;  /* 0x00000084b87c723c */ /* 0x042fe6000000187c */
[--C-:B--2---:R-:W-:Y:S04]  /*b460*/  FFMA.FTZ R0, R202, c[0x0][0x2d0], -R188.reuse ;  /* 0x0000b400ca007a23 */ /* 0x104fe800000108bc */
[----:B----4-:R-:W-:Y:S01]  /*b470*/  F2FP.PACK_AB R132, R163, R157 ;  /* 0x0000009da384723e */ /* 0x010fe200000000ff */
[----:B------:R-:W-:Y:S01]  /*b480*/  HMMA.16816.F32 R128, R184, R134, R128 ;  /* 0x00000086b880723c */ /* 0x000fe20000001880 */
[----:B------:R1:W-:Y:S03]  /*b490*/  MUFU.EX2 R145, R0 ;  /* 0x0000000000917308 */ /* 0x0003e60000000800 */
[----:B------:R-:W-:Y:S03]  /*b4a0*/  F2FP.PACK_AB R133, R159, R158 ;  /* 0x0000009e9f85723e */ /* 0x000fe600000000ff */
[----:B------:R-:W-:Y:S02]  /*b4b0*/  F2FP.PACK_AB R134, R167, R164 ;  /* 0x000000a4a786723e */ /* 0x000fe400000000ff */
[----:B---3--:R-:W-:Y:S03]  /*b4c0*/  F2FP.PACK_AB R135, R166, R165 ;  /* 0x000000a5a687723e */ /* 0x008fe600000000ff */
[----:B------:R-:W-:Y:S04]  /*b4d0*/  F2FP.PACK_AB R184, R190, R189 ;  /* 0x000000bdbeb8723e */ /* 0x000fe800000000ff */
[C---:B------:R-:W-:Y:S08]  /*b4e0*/  HMMA.16816.F32 R4, R132.reuse, R136, R4 ;  /* 0x000000888404723c */ /* 0x040ff00000001804 */
[C---:B------:R-:W-:Y:S01]  /*b4f0*/  HMMA.16816.F32 R8, R132.reuse, R138, R8 ;  /* 0x0000008a8408723c */ /* 0x040fe20000001808 */
[----:B------:R-:W2:Y:S03]  /*b500*/  LDSM.16.MT88.4 R136, [R235+0x800] ;  /* 0x00080000eb88783b */ /* 0x000ea60000004200 */
[----:B-1----:R-:W-:Y:S04]  /*b510*/  FFMA.FTZ R0, R201, c[0x0][0x2d0], -R188 ;  /* 0x0000b400c9007a23 */ /* 0x002fe800000108bc */
[C---:B------:R-:W-:Y:S01]  /*b520*/  HMMA.16816.F32 R12, R132.reuse, R140, R12 ;  /* 0x0000008c840c723c */ /* 0x040fe2000000180c */
[----:B------:R1:W-:Y:S07]  /*b530*/  MUFU.EX2 R146, R0 ;  /* 0x0000000000927308 */ /* 0x0003ee0000000800 */
[C---:B------:R-:W-:Y:S01]  /*b540*/  HMMA.16816.F32 R16, R132.reuse, R142, R16 ;  /* 0x0000008e8410723c */ /* 0x040fe20000001810 */
[----:B------:R-:W3:Y:S03]  /*b550*/  LDSM.16.MT88.4 R140, [R234+0x800] ;  /* 0x00080000ea8c783b */ /* 0x000ee60000004200 */
[--C-:B-1----:R-:W-:Y:S02]  /*b560*/  FFMA.FTZ R0, R197, c[0x0][0x2d0], -R172.reuse ;  /* 0x0000b400c5007a23 */ /* 0x102fe400000108ac */
[----:B------:R1:W-:Y:S02]  /*b570*/  MUFU.EX2 R197, R156 ;  /* 0x0000009c00c57308 */ /* 0x0003e40000000800 */
[C---:B--2---:R-:W-:Y:S08]  /*b580*/  HMMA.16816.F32 R20, R132.reuse, R136, R20 ;  /* 0x000000888414723c */ /* 0x044ff00000001814 */
[----:B------:R2:W-:Y:S01]  /*b590*/  MUFU.EX2 R160, R0 ;  /* 0x0000000000a07308 */ /* 0x0005e20000000800 */
[C---:B------:R-:W-:Y:S01]  /*b5a0*/  HMMA.16816.F32 R24, R132.reuse, R138, R24 ;  /* 0x0000008a8418723c */ /* 0x040fe20000001818 */
[----:B------:R-:W4:Y:S07]  /*b5b0*/  LDSM.16.MT88.4 R136, [R232+0x3800] ;  /* 0x00380000e888783b */ /* 0x000f2e0000004200 */
[C---:B---3--:R-:W-:Y:S04]  /*b5c0*/  HMMA.16816.F32 R28, R132.reuse, R140, R28 ;  /* 0x0000008c841c723c */ /* 0x048fe8000000181c */
[--C-:B-1----:R-:W-:Y:S04]  /*b5d0*/  FFMA.FTZ R156, R227, c[0x0][0x2d0], -R172.reuse ;  /* 0x0000b400e39c7a23 */ /* 0x102fe800000108ac */
[C---:B------:R-:W-:Y:S01]  /*b5e0*/  HMMA.16816.F32 R32, R132.reuse, R142, R32 ;  /* 0x0000008e8420723c */ /* 0x040fe20000001820 */
[----:B------:R-:W1:Y:S03]  /*b5f0*/  LDSM.16.MT88.4 R140, [R233+0x3800] ;  /* 0x00380000e98c783b */ /* 0x000e660000004200 */
[--C-:B--2---:R-:W-:Y:S02]  /*b600*/  FFMA.FTZ R0, R198, c[0x0][0x2d0], -R172.reuse ;  /* 0x0000b400c6007a23 */ /* 0x104fe400000108ac */
[----:B------:R-:W-:Y:S10]  /*b610*/  MUFU.EX2 R198, R155 ;  /* 0x0000009b00c67308 */ /* 0x000ff40000000800 */
[----:B------:R-:W2:Y:S01]  /*b620*/  MUFU.EX2 R144, R0 ;  /* 0x0000000000907308 */ /* 0x000ea20000000800 */
[C---:B----4-:R-:W-:Y:S08]  /*b630*/  HMMA.16816.F32 R36, R132.reuse, R136, R36 ;  /* 0x000000888424723c */ /* 0x050ff00000001824 */
[C---:B------:R-:W-:Y:S01]  /*b640*/  HMMA.16816.F32 R40, R132.reuse, R138, R40 ;  /* 0x0000008a8428723c */ /* 0x040fe20000001828 */
[----:B------:R-:W3:Y:S03]  /*b650*/  LDSM.16.MT88.4 R136, [R235+0x3800] ;  /* 0x00380000eb88783b */ /* 0x000ee60000004200 */
[----:B--2---:R-:W-:Y:S04]  /*b660*/  MOV R215, R144 ;  /* 0x0000009000d77202 */ /* 0x004fe80000000f00 */
[C---:B-1----:R-:W-:Y:S04]  /*b670*/  HMMA.16816.F32 R44, R132.reuse, R140, R44 ;  /* 0x0000008c842c723c */ /* 0x042fe8000000182c */
[--C-:B------:R-:W-:Y:S02]  /*b680*/  FFMA.FTZ R0, R199, c[0x0][0x2d0], -R172.reuse ;  /* 0x0000b400c7007a23 */ /* 0x100fe400000108ac */
[----:B------:R-:W-:Y:S02]  /*b690*/  MUFU.EX2 R199, R154 ;  /* 0x0000009a00c77308 */ /* 0x000fe40000000800 */
[C---:B------:R-:W-:Y:S01]  /*b6a0*/  HMMA.16816.F32 R48, R132.reuse, R142, R48 ;  /* 0x0000008e8430723c */ /* 0x040fe20000001830 */
[----:B------:R-:W1:Y:S07]  /*b6b0*/  LDSM.16.MT88.4 R140, [R234+0x3800] ;  /* 0x00380000ea8c783b */ /* 0x000e6e0000004200 */
[----:B------:R2:W-:Y:S01]  /*b6c0*/  MUFU.EX2 R238, R0 ;  /* 0x0000000000ee7308 */ /* 0x0005e20000000800 */
[C---:B---3--:R-:W-:Y:S03]  /*b6d0*/  HMMA.16816.F32 R52, R132.reuse, R136, R52 ;  /* 0x000000888434723c */ /* 0x048fe60000001834 */
[----:B--2---:R-:W-:Y:S05]  /*b6e0*/  FFMA.FTZ R0, R200, c[0x0][0x2d0], -R172 ;  /* 0x0000b400c8007a23 */ /* 0x004fea00000108ac */
[C---:B------:R-:W-:Y:S01]  /*b6f0*/  HMMA.16816.F32 R56, R132.reuse, R138, R56 ;  /* 0x0000008a8438723c */ /* 0x040fe20000001838 */
[----:B------:R-:W2:Y:S01]  /*b700*/  LDSM.16.MT88.4 R136, [R232+0x6800] ;  /* 0x00680000e888783b */ /* 0x000ea20000004200 */
[----:B------:R-:W-:Y:S06]  /*b710*/  MUFU.EX2 R200, R153 ;  /* 0x0000009900c87308 */ /* 0x000fec0000000800 */
[C---:B-1----:R-:W-:Y:S04]  /*b720*/  HMMA.16816.F32 R60, R132.reuse, R140, R60 ;  /* 0x0000008c843c723c */ /* 0x042fe8000000183c */
[----:B------:R1:W-:Y:S04]  /*b730*/  MUFU.EX2 R237, R0 ;  /* 0x0000000000ed7308 */ /* 0x0003e80000000800 */
[C---:B------:R-:W-:Y:S01]  /*b740*/  HMMA.16816.F32 R64, R132.reuse, R142, R64 ;  /* 0x0000008e8440723c */ /* 0x040fe20000001840 */
[----:B------:R-:W3:Y:S03]  /*b750*/  LDSM.16.MT88.4 R140, [R233+0x6800] ;  /* 0x00680000e98c783b */ /* 0x000ee60000004200 */
[----:B-1----:R-:W-:Y:S01]  /*b760*/  FADD.FTZ R0, R244, R2 ;  /* 0x00000002f4007221 */ /* 0x002fe20000010000 */
[----:B------:R-:W-:Y:S01]  /*b770*/  MOV R244, R146 ;  /* 0x0000009200f47202 */ /* 0x000fe20000000f00 */
[----:B------:R-:W-:Y:S01]  /*b780*/  FFMA.FTZ R2, R216, c[0x0][0x2d0], -R188 ;  /* 0x0000b400d8027a23 */ /* 0x000fe200000108bc */
[----:B------:R-:W-:Y:S01]  /*b790*/  MOV R216, R145 ;  /* 0x0000009100d87202 */ /* 0x000fe20000000f00 */
[----:B------:R-:W-:Y:S01]  /*b7a0*/  FADD.FTZ R152, R249, R0 ;  /* 0x00000000f9987221 */ /* 0x000fe20000010000 */
[C---:B--2---:R-:W-:Y:S01]  /*b7b0*/  HMMA.16816.F32 R68, R132.reuse, R136, R68 ;  /* 0x000000888444723c */ /* 0x044fe20000001844 */
[----:B------:R-:W-:Y:S02]  /*b7c0*/  LDSM.16.MT88.4 R144, [R235+0x1000] ;  /* 0x00100000eb90783b */ /* 0x000fe40000004200 */
[----:B------:R-:W-:Y:S02]  /*b7d0*/  FFMA.FTZ R188, R205, c[0x0][0x2d0], -R188 ;  /* 0x0000b400cdbc7a23 */ /* 0x000fe400000108bc */
[----:B------:R1:W-:Y:S01]  /*b7e0*/  MUFU.EX2 R205, R2 ;  /* 0x0000000200cd7308 */ /* 0x0003e20000000800 */
[----:B------:R-:W-:Y:S02]  /*b7f0*/  FFMA.FTZ R0, R217, c[0x0][0x2d0], -R172 ;  /* 0x0000b400d9007a23 */ /* 0x000fe400000108ac */
[C---:B------:R-:W-:Y:S01]  /*b800*/  HMMA.16816.F32 R72, R132.reuse, R138, R72 ;  /* 0x0000008a8448723c */ /* 0x040fe20000001848 */
[----:B------:R-:W2:Y:S06]  /*b810*/  LDSM.16.MT88.4 R136, [R235+0x6800] ;  /* 0x00680000eb88783b */ /* 0x000eac0000004200 */
[----:B------:R-:W4:Y:S01]  /*b820*/  MUFU.EX2 R192, R188 ;  /* 0x000000bc00c07308 */ /* 0x000f220000000800 */
[C---:B---3--:R-:W-:Y:S08]  /*b830*/  HMMA.16816.F32 R76, R132.reuse, R140, R76 ;  /* 0x0000008c844c723c */ /* 0x048ff0000000184c */
[C---:B------:R-:W-:Y:S01]  /*b840*/  HMMA.16816.F32 R80, R132.reuse, R142, R80 ;  /* 0x0000008e8450723c */ /* 0x040fe20000001850 */
[----:B------:R-:W3:Y:S01]  /*b850*/  LDSM.16.MT88.4 R140, [R234+0x6800] ;  /* 0x00680000ea8c783b */ /* 0x000ee20000004200 */
[----:B------:R5:W-:Y:S02]  /*b860*/  MUFU.EX2 R204, R0 ;  /* 0x0000000000cc7308 */ /* 0x000be40000000800 */
[----:B-1----:R-:W-:Y:S02]  /*b870*/  FADD.FTZ R2, R175, R152 ;  /* 0x00000098af027221 */ /* 0x002fe40000010000 */
[----:B------:R-:W-:Y:S03]  /*b880*/  FADD.FTZ R152, R157, R148 ;  /* 0x000000949d987221 */ /* 0x000fe60000010000 */
[----:B------:R-:W-:Y:S03]  /*b890*/  LDSM.16.MT88.4 R148, [R235+0x1800] ;  /* 0x00180000eb94783b */ /* 0x000fe60000004200 */
[----:B------:R-:W-:Y:S01]  /*b8a0*/  MUFU.EX2 R175, R156 ;  /* 0x0000009c00af7308 */ /* 0x000fe20000000800 */
[----:B------:R-:W-:Y:S01]  /*b8b0*/  FFMA.FTZ R157, R226, c[0x0][0x2d0], -R172 ;  /* 0x0000b400e29d7a23 */ /* 0x000fe200000108ac */
[----:B----4-:R-:W-:Y:S01]  /*b8c0*/  F2FP.PACK_AB R186, R192, R191 ;  /* 0x000000bfc0ba723e */ /* 0x010fe200000000ff */
[----:B------:R-:W-:Y:S02]  /*b8d0*/  FADD.FTZ R158, R158, R2 ;  /* 0x000000029e9e7221 */ /* 0x000fe40000010000 */
[----:B------:R-:W-:Y:S02]  /*b8e0*/  FFMA.FTZ R2, R236, c[0x0][0x2d0], -R172 ;  /* 0x0000b400ec027a23 */ /* 0x000fe400000108ac */
[----:B------:R-:W-:Y:S03]  /*b8f0*/  FADD.FTZ R158, R159, R158 ;  /* 0x0000009e9f9e7221 */ /* 0x000fe60000010000 */
[----:B------:R-:W1:Y:S01]  /*b900*/  MUFU.EX2 R188, R2 ;  /* 0x0000000200bc7308 */ /* 0x000e620000000800 */
[C---:B--2---:R-:W-:Y:S03]  /*b910*/  HMMA.16816.F32 R84, R132.reuse, R136, R84 ;  /* 0x000000888454723c */ /* 0x044fe60000001854 */
[----:B-----5:R-:W-:Y:S06]  /*b920*/  FFMA.FTZ R0, R218, c[0x0][0x2d0], -R172 ;  /* 0x0000b400da007a23 */ /* 0x020fec00000108ac */
[----:B------:R2:W4:Y:S01]  /*b930*/  MUFU.EX2 R203, R0 ;  /* 0x0000000000cb7308 */ /* 0x0005220000000800 */
[C---:B------:R-:W-:Y:S01]  /*b940*/  HMMA.16816.F32 R88, R132.reuse, R138, R88 ;  /* 0x0000008a8458723c */ /* 0x040fe20000001858 */
[----:B------:R-:W5:Y:S07]  /*b950*/  LDSM.16.MT88.4 R136, [R232+0x9800] ;  /* 0x00980000e888783b */ /* 0x000f6e0000004200 */
[C---:B---3--:R-:W-:Y:S01]  /*b960*/  HMMA.16816.F32 R92, R132.reuse, R140, R92 ;  /* 0x0000008c845c723c */ /* 0x048fe2000000185c */
[----:B------:R-:W-:Y:S03]  /*b970*/  MUFU.EX2 R174, R157 ;  /* 0x0000009d00ae7308 */ /* 0x000fe60000000800 */
[----:B-1----:R-:W-:Y:S01]  /*b980*/  F2FP.PACK_AB R185, R175, R188 ;  /* 0x000000bcafb9723e */ /* 0x002fe200000000ff */
[----:B------:R-:W-:Y:S03]  /*b990*/  FADD.FTZ R2, R165, R158 ;  /* 0x0000009ea5027221 */ /* 0x000fe60000010000 */
[C---:B------:R-:W-:Y:S01]  /*b9a0*/  HMMA.16816.F32 R96, R132.reuse, R142, R96 ;  /* 0x0000008e8460723c */ /* 0x040fe20000001860 */
[----:B------:R-:W1:Y:S03]  /*b9b0*/  LDSM.16.MT88.4 R140, [R233+0x9800] ;  /* 0x00980000e98c783b */ /* 0x000e660000004200 */
[----:B------:R-:W-:Y:S02]  /*b9c0*/  FADD.FTZ R2, R166, R2 ;  /* 0x00000002a6027221 */ /* 0x000fe40000010000 */
[----:B--2---:R-:W-:Y:S02]  /*b9d0*/  FFMA.FTZ R0, R219, c[0x0][0x2d0], -R172 ;  /* 0x0000b400db007a23 */ /* 0x004fe400000108ac */
[----:B------:R-:W-:Y:S02]  /*b9e0*/  FADD.FTZ R2, R160, R2 ;  /* 0x00000002a0027221 */ /* 0x000fe40000010000 */
[----:B------:R2:W3:Y:S02]  /*b9f0*/  MUFU.EX2 R202, R0 ;  /* 0x0000000000ca7308 */ /* 0x0004e40000000800 */
[----:B------:R-:W-:Y:S04]  /*ba00*/  FADD.FTZ R2, R215, R2 ;  /* 0x00000002d7027221 */ /* 0x000fe80000010000 */
[----:B------:R-:W-:Y:S04]  /*ba10*/  FADD.FTZ R2, R238, R2 ;  /* 0x00000002ee027221 */ /* 0x000fe80000010000 */
[----:B------:R-:W-:Y:S01]  /*ba20*/  FADD.FTZ R2, R237, R2 ;  /* 0x00000002ed027221 */ /* 0x000fe20000010000 */
[C---:B-----5:R-:W-:Y:S03]  /*ba30*/  HMMA.16816.F32 R100, R132.reuse, R136, R100 ;  /* 0x000000888464723c */ /* 0x060fe60000001864 */
[----:B------:R-:W-:Y:S04]  /*ba40*/  FADD.FTZ R2, R204, R2 ;  /* 0x00000002cc027221 */ /* 0x000fe80000010000 */
[----:B----4-:R-:W-:Y:S01]  /*ba50*/  FADD.FTZ R2, R203, R2 ;  /* 0x00000002cb027221 */ /* 0x010fe20000010000 */
[C---:B------:R-:W-:Y:S01]  /*ba60*/  HMMA.16816.F32 R104, R132.reuse, R138, R104 ;  /* 0x0000008a8468723c */ /* 0x040fe20000001868 */
[----:B------:R-:W4:Y:S03]  /*ba70*/  LDSM.16.MT88.4 R136, [R235+0x9800] ;  /* 0x00980000eb88783b */ /* 0x000f260000004200 */
[----:B--2---:R-:W-:Y:S02]  /*ba80*/  FFMA.FTZ R0, R220, c[0x0][0x2d0], -R172 ;  /* 0x0000b400dc007a23 */ /* 0x004fe400000108ac */
[----:B---3--:R-:W-:Y:S02]  /*ba90*/  FADD.FTZ R2, R202, R2 ;  /* 0x00000002ca027221 */ /* 0x008fe40000010000 */
[C---:B-1----:R-:W-:Y:S01]  /*baa0*/  HMMA.16816.F32 R108, R132.reuse, R140, R108 ;  /* 0x0000008c846c723c */ /* 0x042fe2000000186c */
[----:B------:R1:W2:Y:S07]  /*bab0*/  MUFU.EX2 R201, R0 ;  /* 0x0000000000c97308 */ /* 0x0002ae0000000800 */
[C---:B------:R-:W-:Y:S01]  /*bac0*/  HMMA.16816.F32 R112, R132.reuse, R142, R112 ;  /* 0x0000008e8470723c */ /* 0x040fe20000001870 */
[----:B------:R-:W3:Y:S03]  /*bad0*/  LDSM.16.MT88.4 R140, [R234+0x9800] ;  /* 0x00980000ea8c783b */ /* 0x000ee60000004200 */
[----:B-1----:R-:W-:Y:S02]  /*bae0*/  FFMA.FTZ R0, R221, c[0x0][0x2d0], -R172 ;  /* 0x0000b400dd007a23 */ /* 0x002fe400000108ac */
[----:B--2---:R-:W-:Y:S02]  /*baf0*/  FADD.FTZ R2, R201, R2 ;  /* 0x00000002c9027221 */ /* 0x004fe40000010000 */
[----:B------:R1:W2:Y:S01]  /*bb00*/  MUFU.EX2 R196, R0 ;  /* 0x0000000000c47308 */ /* 0x0002a20000000800 */
[C---:B----4-:R-:W-:Y:S08]  /*bb10*/  HMMA.16816.F32 R116, R132.reuse, R136, R116 ;  /* 0x000000888474723c */ /* 0x050ff00000001874 */
[C---:B------:R-:W-:Y:S01]  /*bb20*/  HMMA.16816.F32 R120, R132.reuse, R138, R120 ;  /* 0x0000008a8478723c */ /* 0x040fe20000001878 */
[----:B------:R-:W4:Y:S07]  /*bb30*/  LDSM.16.MT88.4 R136, [R232+0x1000] ;  /* 0x00100000e888783b */ /* 0x000f2e0000004200 */
[C---:B---3--:R-:W-:Y:S04]  /*bb40*/  HMMA.16816.F32 R124, R132.reuse, R140, R124 ;  /* 0x0000008c847c723c */ /* 0x048fe8000000187c */
[----:B-1----:R-:W-:Y:S02]  /*bb50*/  FFMA.FTZ R0, R222, c[0x0][0x2d0], -R172 ;  /* 0x0000b400de007a23 */ /* 0x002fe400000108ac */
[----:B--2---:R-:W-:Y:S02]  /*bb60*/  FADD.FTZ R2, R196, R2 ;  /* 0x00000002c4027221 */ /* 0x004fe40000010000 */
[----:B------:R-:W-:Y:S01]  /*bb70*/  HMMA.16816.F32 R128, R132, R142, R128 ;  /* 0x0000008e8480723c */ /* 0x000fe20000001880 */
[----:B------:R-:W1:Y:S01]  /*bb80*/  LDSM.16.MT88.4 R140, [R233+0x1000] ;  /* 0x00100000e98c783b */ /* 0x000e620000004200 */
[----:B------:R2:W3:Y:S05]  /*bb90*/  MUFU.EX2 R195, R0 ;  /* 0x0000000000c37308 */ /* 0x0004ea0000000800 */
[----:B------:R-:W-:Y:S02]  /*bba0*/  F2FP.PACK_AB R132, R161, R162 ;  /* 0x000000a2a184723e */ /* 0x000fe400000000ff */
[----:B------:R-:W-:Y:S03]  /*bbb0*/  F2FP.PACK_AB R133, R215, R160 ;  /* 0x000000a0d785723e */ /* 0x000fe600000000ff */
[----:B------:R-:W-:Y:S02]  /*bbc0*/  F2FP.PACK_AB R134, R244, R216 ;  /* 0x000000d8f486723e */ /* 0x000fe400000000ff */
[----:B------:R-:W-:Y:S07]  /*bbd0*/  F2FP.PACK_AB R135, R237, R238 ;  /* 0x000000eeed87723e */ /* 0x000fee00000000ff */
[C---:B----4-:R-:W-:Y:S03]  /*bbe0*/  HMMA.16816.F32 R4, R132.reuse, R136, R4 ;  /* 0x000000888404723c */ /* 0x050fe60000001804 */
[----:B--2---:R-:W-:Y:S02]  /*bbf0*/  FFMA.FTZ R0, R223, c[0x0][0x2d0], -R172 ;  /* 0x0000b400df007a23 */ /* 0x004fe400000108ac */
[----:B---3--:R-:W-:Y:S02]  /*bc00*/  FADD.FTZ R2, R195, R2 ;  /* 0x00000002c3027221 */ /* 0x008fe40000010000 */
[----:B------:R2:W3:Y:S01]  /*bc10*/  MUFU.EX2 R194, R0 ;  /* 0x0000000000c27308 */ /* 0x0004e20000000800 */
[C---:B------:R-:W-:Y:S01]  /*bc20*/  HMMA.16816.F32 R8, R132.reuse, R138, R8 ;  /* 0x0000008a8408723c */ /* 0x040fe20000001808 */
[----:B------:R-:W4:Y:S07]  /*bc30*/  LDSM.16.MT88.4 R136, [R234+0x1000] ;  /* 0x00100000ea88783b */ /* 0x000f2e0000004200 */
[C---:B-1----:R-:W-:Y:S08]  /*bc40*/  HMMA.16816.F32 R12, R132.reuse, R140, R12 ;  /* 0x0000008c840c723c */ /* 0x042ff0000000180c */
[C---:B------:R-:W-:Y:S01]  /*bc50*/  HMMA.16816.F32 R16, R132.reuse, R142, R16 ;  /* 0x0000008e8410723c */ /* 0x040fe20000001810 */
[----:B------:R-:W1:Y:S03]  /*bc60*/  LDSM.16.MT88.4 R140, [R232+0x4000] ;  /* 0x00400000e88c783b */ /* 0x000e660000004200 */
[--C-:B--2---:R-:W-:Y:S04]  /*bc70*/  FFMA.FTZ R0, R224, c[0x0][0x2d0], -R172.reuse ;  /* 0x0000b400e0007a23 */ /* 0x104fe800000108ac */
[C---:B------:R-:W-:Y:S01]  /*bc80*/  HMMA.16816.F32 R20, R132.reuse, R144, R20 ;  /* 0x000000908414723c */ /* 0x040fe20000001814 */
[----:B------:R2:W-:Y:S03]  /*bc90*/  MUFU.EX2 R193, R0 ;  /* 0x0000000000c17308 */ /* 0x0005e60000000800 */
[----:B------:R-:W-:Y:S02]  /*bca0*/  FFMA.FTZ R172, R225, c[0x0][0x2d0], -R172 ;  /* 0x0000b400e1ac7a23 */ /* 0x000fe400000108ac */
[----:B---3--:R-:W-:Y:S02]  /*bcb0*/  FADD.FTZ R2, R194, R2 ;  /* 0x00000002c2027221 */ /* 0x008fe40000010000 */
[C---:B------:R-:W-:Y:S01]  /*bcc0*/  HMMA.16816.F32 R24, R132.reuse, R146, R24 ;  /* 0x000000928418723c */ /* 0x040fe20000001818 */
[----:B------:R-:W3:Y:S02]  /*bcd0*/  LDSM.16.MT88.4 R144, [R233+0x4000] ;  /* 0x00400000e990783b */ /* 0x000ee40000004200 */
[----:B------:R-:W5:Y:S05]  /*bce0*/  MUFU.EX2 R172, R172 ;  /* 0x000000ac00ac7308 */ /* 0x000f6a0000000800 */
[C---:B----4-:R-:W-:Y:S08]  /*bcf0*/  HMMA.16816.F32 R28, R132.reuse, R136, R28 ;  /* 0x00000088841c723c */ /* 0x050ff0000000181c */
[C---:B------:R-:W-:Y:S01]  /*bd00*/  HMMA.16816.F32 R32, R132.reuse, R138, R32 ;  /* 0x0000008a8420723c */ /* 0x040fe20000001820 */
[----:B------:R-:W4:Y:S03]  /*bd10*/  LDSM.16.MT88.4 R136, [R235+0x4000] ;  /* 0x00400000eb88783b */ /* 0x000f260000004200 */
[----:B--2---:R-:W-:Y:S04]  /*bd20*/  FADD.FTZ R0, R163, R152 ;  /* 0x00000098a3007221 */ /* 0x004fe80000010000 */
[C---:B-1----:R-:W-:Y:S01]  /*bd30*/  HMMA.16816.F32 R36, R132.reuse, R140, R36 ;  /* 0x0000008c8424723c */ /* 0x042fe20000001824 */
[----:B------:R-:W-:Y:S03]  /*bd40*/  LDSM.16.MT88.4 R152, [R234+0x2000] ;  /* 0x00200000ea98783b */ /* 0x000fe60000004200 */
[----:B-----5:R-:W-:Y:S01]  /*bd50*/  F2FP.PACK_AB R187, R172, R174 ;  /* 0x000000aeacbb723e */ /* 0x020fe200000000ff */
[----:B------:R-:W-:Y:S03]  /*bd60*/  FADD.FTZ R0, R164, R0 ;  /* 0x00000000a4007221 */ /* 0x000fe60000010000 */
[C---:B------:R-:W-:Y:S01]  /*bd70*/  HMMA.16816.F32 R40, R132.reuse, R142, R40 ;  /* 0x0000008e8428723c */ /* 0x040fe20000001828 */
[----:B------:R-:W1:Y:S03]  /*bd80*/  LDSM.16.MT88.4 R140, [R234+0x4000] ;  /* 0x00400000ea8c783b */ /* 0x000e660000004200 */
[----:B------:R-:W-:Y:S04]  /*bd90*/  FADD.FTZ R0, R167, R0 ;  /* 0x00000000a7007221 */ /* 0x000fe80000010000 */
[C---:B---3--:R-:W-:Y:S04]  /*bda0*/  HMMA.16816.F32 R44, R132.reuse, R144, R44 ;  /* 0x00000090842c723c */ /* 0x048fe8000000182c */
[----:B------:R-:W-:Y:S04]  /*bdb0*/  FADD.FTZ R0, R162, R0 ;  /* 0x00000000a2007221 */ /* 0x000fe80000010000 */
[C---:B------:R-:W-:Y:S01]  /*bdc0*/  HMMA.16816.F32 R48, R132.reuse, R146, R48 ;  /* 0x000000928430723c */ /* 0x040fe20000001830 */
[----:B------:R-:W2:Y:S03]  /*bdd0*/  LDSM.16.MT88.4 R144, [R232+0x7000] ;  /* 0x00700000e890783b */ /* 0x000ea60000004200 */
[----:B------:R-:W-:Y:S04]  /*bde0*/  FADD.FTZ R0, R161, R0 ;  /* 0x00000000a1007221 */ /* 0x000fe80000010000 */
[----:B------:R-:W-:Y:S01]  /*bdf0*/  FADD.FTZ R0, R216, R0 ;  /* 0x00000000d8007221 */ /* 0x000fe20000010000 */
[C---:B----4-:R-:W-:Y:S01]  /*be00*/  HMMA.16816.F32 R52, R132.reuse, R136, R52 ;  /* 0x000000888434723c */ /* 0x050fe20000001834 */
[----:B------:R-:W-:Y:S02]  /*be10*/  LDSM.16.MT88.4 R160, [R232+0x5800] ;  /* 0x00580000e8a0783b */ /* 0x000fe40000004200 */
        /* <DEDUP_REMOVED lines=90> */
[----:B------:R-:W-:Y:S02]  /*c3c0*/  F2FP.PACK_AB R132, R200, R199 ;  /* 0x000000c7c884723e */ /* 0x000fe400000000ff */
[----:B------:R-:W-:Y:S03]  /*c3d0*/  F2FP.PACK_AB R134, R197, R198 ;  /* 0x000000c6c586723e */ /* 0x000fe600000000ff */
[----:B------:R-:W-:Y:S02]  /*c3e0*/  F2FP.PACK_AB R133, R195, R196 ;  /* 0x000000c4c385723e */ /* 0x000fe400000000ff */
[C---:B------:R-:W-:Y:S07]  /*c3f0*/  F2FP.PACK_AB R135, R193.reuse, R194 ;  /* 0x000000c2c187723e */ /* 0x040fee00000000ff */
        /* <DEDUP_REMOVED lines=11> */
[----:B------:R-:W-:Y:S07]  /*c4b0*/  LDSM.16.MT88.4 R152, [R233+0x8000] ;  /* 0x00800000e998783b */ /* 0x000fee0000004200 */
        /* <DEDUP_REMOVED lines=11> */
[----:B------:R-:W-:Y:S07]  /*c570*/  LDSM.16.MT88.4 R148, [R233+0xb000] ;  /* 0x00b00000e994783b */ /* 0x000fee0000004200 */
        /* <DEDUP_REMOVED lines=11> */
[----:B------:R-:W-:Y:S07]  /*c630*/  LDSM.16.MT88.4 R144, [R235+0x2800] ;  /* 0x00280000eb90783b */ /* 0x000fee0000004200 */
[C---:B---3--:R-:W-:Y:S08]  /*c640*/  HMMA.16816.F32 R100, R132.reuse, R136, R100 ;  /* 0x000000888464723c */ /* 0x048ff00000001864 */
[C---:B------:R-:W-:Y:S01]  /*c650*/  HMMA.16816.F32 R104, R132.reuse, R138, R104 ;  /* 0x0000008a8468723c */ /* 0x040fe20000001868 */
[----:B------:R-:W2:Y:S07]  /*c660*/  LDSM.16.MT88.4 R136, [R233+0x2800] ;  /* 0x00280000e988783b */ /* 0x000eae0000004200 */
[C---:B------:R-:W-:Y:S08]  /*c670*/  HMMA.16816.F32 R108, R132.reuse, R148, R108 ;  /* 0x00000094846c723c */ /* 0x040ff0000000186c */
[C---:B------:R-:W-:Y:S08]  /*c680*/  HMMA.16816.F32 R112, R132.reuse, R150, R112 ;  /* 0x000000968470723c */ /* 0x040ff00000001870 */
[C---:B----4-:R-:W-:Y:S08]  /*c690*/  HMMA.16816.F32 R116, R132.reuse, R152, R116 ;  /* 0x000000988474723c */ /* 0x050ff00000001874 */
[C---:B------:R-:W-:Y:S01]  /*c6a0*/  HMMA.16816.F32 R120, R132.reuse, R154, R120 ;  /* 0x0000009a8478723c */ /* 0x040fe20000001878 */
[----:B------:R-:W3:Y:S07]  /*c6b0*/  LDSM.16.MT88.4 R152, [R234+0x2800] ;  /* 0x00280000ea98783b */ /* 0x000eee0000004200 */
[C---:B-1----:R-:W-:Y:S08]  /*c6c0*/  HMMA.16816.F32 R124, R132.reuse, R140, R124 ;  /* 0x0000008c847c723c */ /* 0x042ff0000000187c */
[----:B------:R-:W-:Y:S08]  /*c6d0*/  HMMA.16816.F32 R128, R132, R142, R128 ;  /* 0x0000008e8480723c */ /* 0x000ff00000001880 */
[C---:B------:R-:W-:Y:S01]  /*c6e0*/  HMMA.16816.F32 R176, R184.reuse, R180, R4 ;  /* 0x000000b4b8b0723c */ /* 0x040fe20000001804 */
[----:B------:R-:W1:Y:S07]  /*c6f0*/  LDSM.16.MT88.4 R4, [R235+0x5800] ;  /* 0x00580000eb04783b */ /* 0x000e6e0000004200 */
[C---:B------:R-:W-:Y:S01]  /*c700*/  HMMA.16816.F32 R180, R184.reuse, R182, R8 ;  /* 0x000000b6b8b4723c */ /* 0x040fe20000001808 */
[----:B------:R-:W4:Y:S07]  /*c710*/  LDSM.16.MT88.4 R8, [R234+0x5800] ;  /* 0x00580000ea08783b */ /* 0x000f2e0000004200 */
[C---:B--2---:R-:W-:Y:S01]  /*c720*/  HMMA.16816.F32 R132, R184.reuse, R136, R12 ;  /* 0x00000088b884723c */ /* 0x044fe2000000180c */
[----:B------:R-:W2:Y:S07]  /*c730*/  LDSM.16.MT88.4 R12, [R232+0x8800] ;  /* 0x00880000e80c783b */ /* 0x000eae0000004200 */
[C---:B------:R-:W-:Y:S01]  /*c740*/  HMMA.16816.F32 R136, R184.reuse, R138, R16 ;  /* 0x0000008ab888723c */ /* 0x040fe20000001810 */
[----:B------:R-:W5:Y:S07]  /*c750*/  LDSM.16.MT88.4 R16, [R233+0x8800] ;  /* 0x00880000e910783b */ /* 0x000f6e0000004200 */
[C---:B------:R-:W-:Y:S01]  /*c760*/  HMMA.16816.F32 R140, R184.reuse, R144, R20 ;  /* 0x00000090b88c723c */ /* 0x040fe20000001814 */
[----:B------:R-:W1:Y:S07]  /*c770*/  LDSM.16.MT88.4 R20, [R235+0x8800] ;  /* 0x00880000eb14783b */ /* 0x000e6e0000004200 */
[C---:B------:R-:W-:Y:S01]  /*c780*/  HMMA.16816.F32 R144, R184.reuse, R146, R24 ;  /* 0x00000092b890723c */ /* 0x040fe20000001818 */
[----:B------:R-:W1:Y:S07]  /*c790*/  LDSM.16.MT88.4 R24, [R234+0x8800] ;  /* 0x00880000ea18783b */ /* 0x000e6e0000004200 */
        /* <DEDUP_REMOVED lines=15> */
[C---:B-----5:R-:W-:Y:S01]  /*c890*/  HMMA.16816.F32 R76, R184.reuse, R16, R76 ;  /* 0x00000010b84c723c */ /* 0x060fe2000000184c */
[----:B------:R-:W4:Y:S07]  /*c8a0*/  LDL R16, [R1+0x14] ;  /* 0x0000140001107983 */ /* 0x000f2e0000100800 */
        /* <DEDUP_REMOVED lines=10> */
[C---:B--2---:R-:W-:Y:S07]  /*c950*/  HMMA.16816.F32 R116, R184.reuse, R12, R116 ;  /* 0x0000000cb874723c */ /* 0x044fee0000001874 */
[-C--:B------:R-:W-:Y:S01]  /*c960*/  MOV R12, R3.reuse ;  /* 0x00000003000c7202 */ /* 0x080fe20000000f00 */
[C---:B------:R-:W-:Y:S08]  /*c970*/  HMMA.16816.F32 R120, R184.reuse, R14, R120 ;  /* 0x0000000eb878723c */ /* 0x040ff00000001878 */
[C---:B-1----:R-:W-:Y:S07]  /*c980*/  HMMA.16816.F32 R124, R184.reuse, R4, R124 ;  /* 0x00000004b87c723c */ /* 0x042fee000000187c */
[----:B------:R-:W-:Y:S01]  /*c990*/  FADD.FTZ R4, R193, R2 ;  /* 0x00000002c1047221 */ /* 0x000fe20000010000 */
[----:B------:R-:W-:Y:S04]  /*c9a0*/  HMMA.16816.F32 R128, R184, R6, R128 ;  /* 0x00000006b880723c */ /* 0x000fe80000001880 */
[----:B------:R-:W-:Y:S02]  /*c9b0*/  FADD.FTZ R2, R189, R0 ;  /* 0x00000000bd027221 */ /* 0x000fe40000010000 */
[----:B------:R-:W-:Y:S02]  /*c9c0*/  FADD.FTZ R0, R188, R4 ;  /* 0x00000004bc007221 */ /* 0x000fe40000010000 */
[----:B------:R-:W-:Y:S04]  /*c9d0*/  FADD.FTZ R2, R190, R2 ;  /* 0x00000002be027221 */ /* 0x000fe80000010000 */
[----:B------:R-:W-:Y:S01]  /*c9e0*/  FADD.FTZ R0, R175, R0 ;  /* 0x00000000af007221 */ /* 0x000fe20000010000 */
[----:B------:R-:W-:Y:S01]  /*c9f0*/  MOV R175, R3 ;  /* 0x0000000300af7202 */ /* 0x000fe20000000f00 */
[----:B------:R-:W-:Y:S02]  /*ca00*/  FADD.FTZ R2, R191, R2 ;  /* 0x00000002bf027221 */ /* 0x000fe40000010000 */
[----:B------:R-:W-:Y:S01]  /*ca10*/  FADD.FTZ R0, R174, R0 ;  /* 0x00000000ae007221 */ /* 0x000fe20000010000 */
[----:B------:R-:W-:Y:S01]  /*ca20*/  MOV R174, R173 ;  /* 0x000000ad00ae7202 */ /* 0x000fe20000000f00 */
[----:B------:R-:W-:Y:S02]  /*ca30*/  FADD.FTZ R2, R192, R2 ;  /* 0x00000002c0027221 */ /* 0x000fe40000010000 */
[----:B------:R-:W-:Y:S03]  /*ca40*/  FADD.FTZ R0, R172, R0 ;  /* 0x00000000ac007221 */ /* 0x000fe60000010000 */
[----:B------:R1:W-:Y:S04]  /*ca50*/  STL [R1+0x4], R2 ;  /* 0x0000040201007387 */ /* 0x0003e80000100800 */
[----:B------:R1:W-:Y:S01]  /*ca60*/  STL [R1+0x8], R0 ;  /* 0x0000080001007387 */ /* 0x0003e20000100800 */
[C---:B----4-:R-:W-:Y:S02]  /*ca70*/  ISETP.GT.AND P0, PT, R247.reuse, R16, PT ;  /* 0x00000010f700720c */ /* 0x050fe40003f04270 */
[----:B------:R-:W-:Y:S11]  /*ca80*/  IADD3 R247, R247, -0x1, RZ ;  /* 0xfffffffff7f77810 */ /* 0x000ff60007ffe0ff */
[----:B-1----:R-:W-:-:S05]  /*ca90*/  @P0 BRA `(.L_x_1487) ;  /* 0xffffad7000000947 */ /* 0x002fca000383ffff */
.L_x_1476:
[----:B-1----:R-:W-:-:S13]  /*caa0*/  ISETP.GE.AND P0, PT, R247, RZ, PT ;  /* 0x000000fff700720c */ /* 0x002fda0003f06270 */
[----:B------:R-:W-:Y:S05]  /*cab0*/  @!P0 BRA `(.L_x_1488) ;  /* 0x00004a8000008947 */ /* 0x000fea0003800000 */
[----:B------:R-:W-:Y:S02]  /*cac0*/  MOV R175, R12 ;  /* 0x0000000c00af7202 */ /* 0x000fe40000000f00 */
[----:B------:R-:W-:Y:S02]  /*cad0*/  MOV R174, R173 ;  /* 0x000000ad00ae7202 */ /* 0x000fe40000000f00 */
.L_x_1495:
[----:B------:R-:W-:Y:S01]  /*cae0*/  SHF.R.S32.HI R0, RZ, 0x1f, R248 ;  /* 0x0000001fff007819 */ /* 0x000fe200000114f8 */
[----:B------:R-:W2:Y:S01]  /*caf0*/  LDL.64 R6, [R1+0x30] ;  /* 0x0000300001067983 */ /* 0x000ea20000100a00 */
[----:B------:R-:W-:Y:S01]  /*cb00*/  SHF.R.S32.HI R4, RZ, 0x1f, R246 ;  /* 0x0000001fff047819 */ /* 0x000fe200000114f6 */
[----:B------:R-:W-:Y:S04]  /*cb10*/  DEPBAR.LE SB0, 0x0 ;  /* 0x000080000000791a */ /* 0x000fe80000000000 */
[----:B------:R-:W3:Y:S01]  /*cb20*/  LDL R5, [R1+0x3c] ;  /* 0x00003c0001057983 */ /* 0x000ee20000100800 */
[----:B------:R-:W-:Y:S01]  /*cb30*/  IADD3 R13, R245, 0xc0, RZ ;  /* 0x000000c0f50d7810 */ /* 0x000fe20007ffe0ff */
[----:B------:R-:W-:Y:S01]  /*cb40*/  WARPSYNC 0xffffffff ;  /* 0xffffffff00007948 */ /* 0x000fe20003800000 */
[----:B------:R-:W-:Y:S01]  /*cb50*/  IADD3 R238, R228, 0xb800, RZ ;  /* 0x0000b800e4ee7810 */ /* 0x000fe20007ffe0ff */
[----:B------:R-:W-:Y:S01]  /*cb60*/  BAR.SYNC.DEFER_BLOCKING 0x0 ;  /* 0x0000000000007b1d */ /* 0x000fe20000010000 */
[----:B------:R-:W-:Y:S01]  /*cb70*/  SHF.R.S32.HI R13, RZ, 0x1f, R13 ;  /* 0x0000001fff0d7819 */ /* 0x000fe2000001140d */
[----:B------:R-:W-:Y:S01]  /*cb80*/  IMAD R0, R0, c[0x0][0x208], RZ ;  /* 0x0000820000007a24 */ /* 0x000fe200078e02ff */
[----:B------:R-:W-:Y:S01]  /*cb90*/  IADD3 R237, R228, 0xb000, RZ ;  /* 0x0000b000e4ed7810 */ /* 0x000fe20007ffe0ff */
[----:B------:R-:W-:Y:S01]  /*cba0*/  IMAD.WIDE.U32 R2, R248, c[0x0][0x208], RZ ;  /* 0x00008200f8027a25 */ /* 0x000fe200078e00ff */
[C---:B------:R-:W-:Y:S02]  /*cbb0*/  IADD3 R236, R228.reuse, 0xa800, RZ ;  /* 0x0000a800e4ec7810 */ /* 0x040fe40007ffe0ff */
[----:B------:R-:W-:Y:S01]  /*cbc0*/  IADD3 R227, R228, 0xa000, RZ ;  /* 0x0000a000e4e37810 */ /* 0x000fe20007ffe0ff */
[----:B------:R-:W-:Y:S01]  /*cbd0*/  IMAD R0, R248, c[0x0][0x20c], R0 ;  /* 0x00008300f8007a24 */ /* 0x000fe200078e0200 */
[----:B------:R-:W-:Y:S01]  /*cbe0*/  IADD3 R226, R228, 0x9800, RZ ;  /* 0x00009800e4e27810 */ /* 0x000fe20007ffe0ff */
[----:B------:R-:W-:Y:S01]  /*cbf0*/  IMAD R4, R4, c[0x0][0x218], RZ ;  /* 0x0000860004047a24 */ /* 0x000fe200078e02ff */
[C---:B------:R-:W-:Y:S01]  /*cc00*/  IADD3 R225, R228.reuse, 0x9000, RZ ;  /* 0x00009000e4e17810 */ /* 0x040fe20007ffe0ff */
[----:B------:R-:W-:Y:S01]  /*cc10*/  IMAD.IADD R3, R3, 0x1, R0 ;  /* 0x0000000103037824 */ /* 0x000fe200078e0200 */
[----:B------:R-:W-:Y:S01]  /*cc20*/  IADD3 R224, R228, 0x8800, RZ ;  /* 0x00008800e4e07810 */ /* 0x000fe20007ffe0ff */
[----:B------:R-:W-:Y:S01]  /*cc30*/  IMAD R4, R246, c[0x0][0x21c], R4 ;  /* 0x00008700f6047a24 */ /* 0x000fe200078e0204 */
[----:B------:R-:W-:Y:S01]  /*cc40*/  IADD3 R223, R228, 0x8000, RZ ;  /* 0x00008000e4df7810 */ /* 0x000fe20007ffe0ff */
[----:B------:R-:W-:Y:S01]  /*cc50*/  IMAD.WIDE.U32 R2, R246, c[0x0][0x218], R2 ;  /* 0x00008600f6027a25 */ /* 0x000fe200078e0002 */
[C---:B------:R-:W-:Y:S02]  /*cc60*/  IADD3 R222, R228.reuse, 0x7800, RZ ;  /* 0x00007800e4de7810 */ /* 0x040fe40007ffe0ff */
[C---:B------:R-:W-:Y:S01]  /*cc70*/  IADD3 R221, R228.reuse, 0x7000, RZ ;  /* 0x00007000e4dd7810 */ /* 0x040fe20007ffe0ff */
[----:B------:R-:W-:Y:S01]  /*cc80*/  IMAD.SHL.U32 R39, R251, 0x2, RZ ;  /* 0x00000002fb277824 */ /* 0x000fe200078e00ff */
[----:B------:R-:W-:Y:S01]  /*cc90*/  IADD3 R220, R228, 0x6800, RZ ;  /* 0x00006800e4dc7810 */ /* 0x000fe20007ffe0ff */
[----:B------:R-:W-:Y:S01]  /*cca0*/  IMAD.SHL.U32 R37, R252, 0x2, RZ ;  /* 0x00000002fc257824 */ /* 0x000fe200078e00ff */
[C---:B------:R-:W-:Y:S01]  /*ccb0*/  IADD3 R219, R228.reuse, 0x6000, RZ ;  /* 0x00006000e4db7810 */ /* 0x040fe20007ffe0ff */
[----:B------:R1:W4:Y:S01]  /*ccc0*/  LDSM.16.M88.4 R48, [R239] ;  /* 0x00000000ef30783b */ /* 0x0003220000000200 */
[C---:B------:R-:W-:Y:S01]  /*ccd0*/  IADD3 R218, R228.reuse, 0x5800, RZ ;  /* 0x00005800e4da7810 */ /* 0x040fe20007ffe0ff */
[C---:B------:R-:W-:Y:S01]  /*cce0*/  IMAD.SHL.U32 R36, R245.reuse, 0x2, RZ ;  /* 0x00000002f5247824 */ /* 0x040fe200078e00ff */
[C---:B------:R-:W-:Y:S01]  /*ccf0*/  IADD3 R217, R228.reuse, 0x5000, RZ ;  /* 0x00005000e4d97810 */ /* 0x040fe20007ffe0ff */
[----:B------:R1:W1:Y:S01]  /*cd00*/  LDSM.16.M88.4 R8, [R229] ;  /* 0x00000000e508783b */ /* 0x0002620000000200 */
[C---:B------:R-:W-:Y:S02]  /*cd10*/  IADD3 R216, R228.reuse, 0x4800, RZ ;  /* 0x00004800e4d87810 */ /* 0x040fe40007ffe0ff */
[C---:B------:R-:W-:Y:S01]  /*cd20*/  IADD3 R173, R228.reuse, 0x4000, RZ ;  /* 0x00004000e4ad7810 */ /* 0x040fe20007ffe0ff */
[----:B------:R1:W1:Y:S01]  /*cd30*/  LDSM.16.M88.4 R16, [R229+0x800] ;  /* 0x00080000e510783b */ /* 0x0002620000000200 */
[C---:B------:R-:W-:Y:S02]  /*cd40*/  IADD3 R172, R228.reuse, 0x3800, RZ ;  /* 0x00003800e4ac7810 */ /* 0x040fe40007ffe0ff */
[----:B------:R-:W-:Y:S01]  /*cd50*/  IADD3 R0, R228, 0x3000, RZ ;  /* 0x00003000e4007810 */ /* 0x000fe20007ffe0ff */
        /* <DEDUP_REMOVED lines=11> */
[----:B--2---:R-:W-:Y:S02]  /*ce10*/  IADD3 R12, P0, R6, R2, RZ ;  /* 0x00000002060c7210 */ /* 0x004fe40007f1e0ff */
[----:B------:R-:W-:Y:S02]  /*ce20*/  IADD3 R6, R245, 0xc0, RZ ;  /* 0x000000c0f5067810 */ /* 0x000fe40007ffe0ff */
[----:B---3--:R-:W-:Y:S03]  /*ce30*/  IADD3.X R4, R5, R3, R4, P0, !PT ;  /* 0x0000000305047210 */ /* 0x008fe600007fe404 */
[----:B------:R-:W-:Y:S01]  /*ce40*/  IMAD.SHL.U32 R45, R6, 0x2, RZ ;  /* 0x00000002062d7824 */ /* 0x000fe200078e00ff */
[----:B------:R-:W-:Y:S02]  /*ce50*/  SHF.R.S32.HI R5, RZ, 0x1f, R251 ;  /* 0x0000001fff057819 */ /* 0x000fe400000114fb */
[----:B------:R-:W-:Y:S02]  /*ce60*/  LEA R7, P0, R12, c[0x0][0x1f8], 0x1 ;  /* 0x00007e000c077a11 */ /* 0x000fe400078008ff */
[----:B------:R-:W-:Y:S02]  /*ce70*/  SHF.L.U64.HI R20, R6, 0x1, R13 ;  /* 0x0000000106147819 */ /* 0x000fe4000001020d */
[----:B------:R-:W-:Y:S02]  /*ce80*/  SHF.R.S32.HI R6, RZ, 0x1f, R252 ;  /* 0x0000001fff067819 */ /* 0x000fe400000114fc */
[----:B------:R-:W-:Y:S02]  /*ce90*/  SHF.L.U64.HI R15, R251, 0x1, R5 ;  /* 0x00000001fb0f7819 */ /* 0x000fe40000010205 */
[----:B------:R-:W-:Y:S02]  /*cea0*/  SHF.R.S32.HI R5, RZ, 0x1f, R245 ;  /* 0x0000001fff057819 */ /* 0x000fe400000114f5 */
[----:B------:R-:W-:Y:S02]  /*ceb0*/  LEA.HI.X R12, R12, c[0x0][0x1fc], R4, 0x1, P0 ;  /* 0x00007f000c0c7a11 */ /* 0x000fe400000f0c04 */
[----:B------:R-:W-:Y:S02]  /*cec0*/  SHF.L.U64.HI R14, R252, 0x1, R6 ;  /* 0x00000001fc0e7819 */ /* 0x000fe40000010206 */
[----:B------:R-:W-:Y:S01]  /*ced0*/  SHF.L.U64.HI R13, R245, 0x1, R5 ;  /* 0x00000001f50d7819 */ /* 0x000fe20000010205 */
[----:B------:R-:W-:-:S05]  /*cee0*/  BRA.DIV ~URZ, `(.L_x_1489) ;  /* 0x000099227f007947 */ /* 0x000fca000b800000 */
[----:B-1--4-:R1:W2:Y:S02]  /*cef0*/  SHFL.IDX PT, R2, R12, RZ, 0x181f ;  /* 0x00181fff0c027589 */ /* 0x0122a400000e0000 */
.L_x_1544:
[----:B------:R-:W3:Y:S01]  /*cf00*/  SHFL.IDX PT, R6, R7, RZ, 0x181f ;  /* 0x00181fff07067589 */ /* 0x000ee200000e0000 */
[----:B------:R-:W-:Y:S01]  /*cf10*/  ISETP.GE.AND P1, PT, R245, c[0x0][0x1d4], PT ;  /* 0x00007500f5007a0c */ /* 0x000fe20003f26270 */
[----:B------:R-:W-:Y:S01]  /*cf20*/  BSSY B0, `(.L_x_1490) ;  /* 0x00001cb000007945 */ /* 0x000fe20003800000 */
[----:B------:R-:W-:Y:S02]  /*cf30*/  ISETP.GE.AND P5, PT, R252, c[0x0][0x1d4], PT ;  /* 0x00007500fc007a0c */ /* 0x000fe40003fa6270 */
[----:B------:R-:W4:Y:S01]  /*cf40*/  SHFL.IDX PT, R4, R7, 0x1, 0x181f ;  /* 0x00381f0007047f89 */ /* 0x000f2200000e0000 */
[----:B------:R-:W-:Y:S02]  /*cf50*/  ISETP.GE.AND P4, PT, R251, c[0x0][0x1d4], PT ;  /* 0x00007500fb007a0c */ /* 0x000fe40003f86270 */
[----:B------:R-:W-:Y:S02]  /*cf60*/  IADD3 R249, R245, 0xc0, RZ ;  /* 0x000000c0f5f97810 */ /* 0x000fe40007ffe0ff */
[----:B------:R5:W-:Y:S01]  /*cf70*/  SHFL.IDX PT, R3, R7, 0x2, 0x181f ;  /* 0x00581f0007037f89 */ /* 0x000be200000e0000 */
[----:B------:R-:W-:Y:S02]  /*cf80*/  SEL R244, RZ, 0x10, P1 ;  /* 0x00000010fff47807 */ /* 0x000fe40000800000 */
[----:B------:R-:W-:Y:S02]  /*cf90*/  ISETP.GE.AND P3, PT, R249, c[0x0][0x1d4], PT ;  /* 0x00007500f9007a0c */ /* 0x000fe40003f66270 */
[----:B------:R-:W1:Y:S01]  /*cfa0*/  SHFL.IDX PT, R5, R12, 0x1, 0x181f ;  /* 0x00381f000c057f89 */ /* 0x000e6200000e0000 */
[----:B------:R-:W-:Y:S02]  /*cfb0*/  SEL R21, RZ, 0x10, P5 ;  /* 0x00000010ff157807 */ /* 0x000fe40002800000 */
[----:B------:R-:W-:Y:S02]  /*cfc0*/  SEL R46, RZ, 0x10, P4 ;  /* 0x00000010ff2e7807 */ /* 0x000fe40002000000 */
[----:B------:R-:W-:Y:S02]  /*cfd0*/  SEL R47, RZ, 0x10, P3 ;  /* 0x00000010ff2f7807 */ /* 0x000fe40001800000 */
[----:B------:R-:W-:Y:S02]  /*cfe0*/  IADD3 R38, -R46, 0x10, RZ ;  /* 0x000000102e267810 */ /* 0x000fe40007ffe1ff */
[----:B------:R-:W-:Y:S02]  /*cff0*/  IADD3 R44, -R47, 0x10, RZ ;  /* 0x000000102f2c7810 */ /* 0x000fe40007ffe1ff */
[----:B------:R-:W-:Y:S02]  /*d000*/  LOP3.LUT R38, R38, 0xf, RZ, 0xc0, !PT ;  /* 0x0000000f26267812 */ /* 0x000fe400078ec0ff */
[----:B------:R-:W-:Y:S02]  /*d010*/  LOP3.LUT R44, R44, 0xf, RZ, 0xc0, !PT ;  /* 0x0000000f2c2c7812 */ /* 0x000fe400078ec0ff */
[CC--:B---3--:R-:W-:Y:S02]  /*d020*/  IADD3 R28, P0, R6.reuse, R36.reuse, RZ ;  /* 0x00000024061c7210 */ /* 0x0c8fe40007f1e0ff */
[----:B------:R-:W-:Y:S03]  /*d030*/  IADD3 R22, P2, R6, R37, RZ ;  /* 0x0000002506167210 */ /* 0x000fe60007f5e0ff */
[----:B--2---:R-:W-:Y:S01]  /*d040*/  IMAD.X R29, R2, 0x1, R13, P0 ;  /* 0x00000001021d7824 */ /* 0x004fe200000e060d */
[----:B------:R-:W-:Y:S01]  /*d050*/  IADD3 R30, P0, R6, R39, RZ ;  /* 0x00000027061e7210 */ /* 0x000fe20007f1e0ff */
[C---:B------:R-:W-:Y:S01]  /*d060*/  IMAD.X R23, R2.reuse, 0x1, R14, P2 ;  /* 0x0000000102177824 */ /* 0x040fe200010e060e */
[----:B------:R-:W-:Y:S02]  /*d070*/  ISETP.NE.U32.AND P2, PT, R21, RZ, PT ;  /* 0x000000ff1500720c */ /* 0x000fe40003f45070 */
[----:B------:R2:W-:Y:S01]  /*d080*/  LDGSTS.E.BYPASS.LTC128B.128 [R243+0x100], [R28.64], !P1 ;  /* 0x001000001cf37fae */ /* 0x0005e2000c901d46 */
[----:B------:R-:W-:Y:S01]  /*d090*/  IMAD.X R31, R2, 0x1, R15, P0 ;  /* 0x00000001021f7824 */ /* 0x000fe200000e060f */
[----:B------:R-:W-:Y:S03]  /*d0a0*/  IADD3 R6, P0, R6, R45, RZ ;  /* 0x0000002d06067210 */ /* 0x000fe60007f1e0ff */
[----:B------:R4:W-:Y:S02]  /*d0b0*/  LDGSTS.E.BYPASS.LTC128B.128 [R243+0x3100], [R22.64], !P5 ;  /* 0x0310000016f37fae */ /* 0x0009e4000e901d46 */
[----:B-----5:R-:W-:Y:S03]  /*d0c0*/  IMAD.X R7, R2, 0x1, R20, P0 ;  /* 0x0000000102077824 */ /* 0x020fe600000e0614 */
[----:B------:R3:W-:Y:S05]  /*d0d0*/  LDGSTS.E.BYPASS.LTC128B.128 [R243+0x6100], [R30.64], !P4 ;  /* 0x061000001ef37fae */ /* 0x0007ea000e101d46 */
[----:B------:R5:W-:Y:S05]  /*d0e0*/  LDGSTS.E.BYPASS.LTC128B.128 [R243+0x9100], [R6.64], !P3 ;  /* 0x0910000006f37fae */ /* 0x000bea000d901d46 */
[----:B------:R-:W2:Y:S01]  /*d0f0*/  SHFL.IDX PT, R2, R12, 0x2, 0x181f ;  /* 0x00581f000c027f89 */ /* 0x000ea200000e0000 */
[----:B----4-:R-:W-:Y:S05]  /*d100*/  IADD3 R22, P0, R4, R36, RZ ;  /* 0x0000002404167210 */ /* 0x010fea0007f1e0ff */
[C---:B-1----:R-:W-:Y:S01]  /*d110*/  IMAD.X R23, R5.reuse, 0x1, R13, P0 ;  /* 0x0000000105177824 */ /* 0x042fe200000e060d */
[----:B---3--:R-:W-:Y:S04]  /*d120*/  IADD3 R30, -R244, 0x10, RZ ;  /* 0x00000010f41e7810 */ /* 0x008fe80007ffe1ff */
[----:B------:R1:W-:Y:S01]  /*d130*/  LDGSTS.E.BYPASS.LTC128B.128 [R243+0x1100], [R22.64], !P1 ;  /* 0x0110000016f37fae */ /* 0x0003e2000c901d46 */
[----:B-----5:R-:W-:Y:S02]  /*d140*/  IADD3 R6, P0, R4, R37, RZ ;  /* 0x0000002504067210 */ /* 0x020fe40007f1e0ff */
[----:B------:R-:W-:Y:S03]  /*d150*/  LOP3.LUT R30, R30, 0xf, RZ, 0xc0, !PT ;  /* 0x0000000f1e1e7812 */ /* 0x000fe600078ec0ff */
[C---:B------:R-:W-:Y:S01]  /*d160*/  IMAD.X R7, R5.reuse, 0x1, R14, P0 ;  /* 0x0000000105077824 */ /* 0x040fe200000e060e */
[C---:B--2---:R-:W-:Y:S04]  /*d170*/  IADD3 R28, P0, R4.reuse, R45, RZ ;  /* 0x0000002d041c7210 */ /* 0x044fe80007f1e0ff */
[----:B------:R2:W-:Y:S01]  /*d180*/  LDGSTS.E.BYPASS.LTC128B.128 [R243+0x4100], [R6.64], !P5 ;  /* 0x0410000006f37fae */ /* 0x0005e2000e901d46 */
[C---:B------:R-:W-:Y:S01]  /*d190*/  IMAD.X R29, R5.reuse, 0x1, R20, P0 ;  /* 0x00000001051d7824 */ /* 0x040fe200000e0614 */
[----:B-1----:R-:W-:Y:S05]  /*d1a0*/  IADD3 R22, P1, R4, R39, RZ ;  /* 0x0000002704167210 */ /* 0x002fea0007f3e0ff */
[----:B------:R-:W-:Y:S01]  /*d1b0*/  IMAD.X R23, R5, 0x1, R15, P1 ;  /* 0x0000000105177824 */ /* 0x000fe200008e060f */
[-C--:B------:R-:W-:Y:S02]  /*d1c0*/  IADD3 R30, P1, P0, R30, R3.reuse, R36 ;  /* 0x000000031e1e7210 */ /* 0x080fe4000783e024 */
[----:B------:R-:W-:Y:S02]  /*d1d0*/  IADD3 R36, -R21, 0x10, RZ ;  /* 0x0000001015247810 */ /* 0x000fe40007ffe1ff */
[-C--:B------:R-:W-:Y:S01]  /*d1e0*/  IADD3.X R31, RZ, R2.reuse, R13, P1, P0 ;  /* 0x00000002ff1f7210 */ /* 0x080fe20000fe040d */
[C---:B--2---:R-:W-:Y:S01]  /*d1f0*/  HMMA.16816.F32 R4, R48.reuse, R8, RZ ;  /* 0x000000083004723c */ /* 0x044fe200000018ff */
[----:B------:R1:W-:Y:S02]  /*d200*/  LDGSTS.E.BYPASS.LTC128B.128 [R243+0x7100], [R22.64], !P4 ;  /* 0x0710000016f37fae */ /* 0x0003e4000e101d46 */
[----:B------:R-:W-:Y:S03]  /*d210*/  LOP3.LUT R36, R36, 0xf, RZ, 0xc0, !PT ;  /* 0x0000000f24247812 */ /* 0x000fe600078ec0ff */
[----:B------:R2:W-:Y:S01]  /*d220*/  LDGSTS.E.BYPASS.LTC128B.128 [R243+0xa100], [R28.64], !P3 ;  /* 0x0a1000001cf37fae */ /* 0x0005e2000d901d46 */
[-C--:B------:R-:W-:Y:S01]  /*d230*/  IADD3 R36, P1, P0, R36, R3.reuse, R37 ;  /* 0x0000000324247210 */ /* 0x080fe2000783e025 */
[C---:B------:R-:W-:Y:S04]  /*d240*/  HMMA.16816.F32 R8, R48.reuse, R10, RZ ;  /* 0x0000000a3008723c */ /* 0x040fe800000018ff */
[-C--:B------:R-:W-:Y:S02]  /*d250*/  IADD3.X R37, RZ, R2.reuse, R14, P1, P0 ;  /* 0x00000002ff257210 */ /* 0x080fe40000fe040e */
[-C--:B------:R-:W-:Y:S06]  /*d260*/  IADD3 R38, P1, P0, R38, R3.reuse, R39 ;  /* 0x0000000326267210 */ /* 0x080fec000783e027 */
[-C--:B------:R-:W-:Y:S02]  /*d270*/  IADD3.X R39, RZ, R2.reuse, R15, P1, P0 ;  /* 0x00000002ff277210 */ /* 0x080fe40000fe040f */
[C---:B------:R-:W-:Y:S01]  /*d280*/  HMMA.16816.F32 R12, R48.reuse, R16, RZ ;  /* 0x00000010300c723c */ /* 0x040fe200000018ff */
[----:B------:R-:W-:Y:S04]  /*d290*/  IADD3 R44, P1, P0, R44, R3, R45 ;  /* 0x000000032c2c7210 */ /* 0x000fe8000783e02d */
[----:B------:R-:W-:Y:S02]  /*d2a0*/  IADD3.X R45, RZ, R2, R20, P1, P0 ;  /* 0x00000002ff2d7210 */ /* 0x000fe40000fe0414 */
[----:B------:R-:W-:Y:S01]  /*d2b0*/  ISETP.NE.U32.AND P0, PT, R244, RZ, PT ;  /* 0x000000fff400720c */ /* 0x000fe20003f05070 */
[C---:B------:R-:W-:Y:S01]  /*d2c0*/  HMMA.16816.F32 R16, R48.reuse, R18, RZ ;  /* 0x000000123010723c */ /* 0x040fe200000018ff */
[----:B------:R-:W-:Y:S07]  /*d2d0*/  ISETP.NE.U32.AND P1, PT, R46, RZ, PT ;  /* 0x000000ff2e00720c */ /* 0x000fee0003f25070 */
[C---:B-1----:R-:W-:Y:S04]  /*d2e0*/  HMMA.16816.F32 R20, R48.reuse, R24, RZ ;  /* 0x000000183014723c */ /* 0x042fe800000018ff */
[----:B------:R2:W-:Y:S01]  /*d2f0*/  LDGSTS.E.BYPASS.LTC128B.128.ZFILL [R243+0x2100], [R30.64], P0 ;  /* 0x021000001ef37fae */ /* 0x0005e20008141d46 */
[----:B------:R-:W-:Y:S03]  /*d300*/  ISETP.NE.U32.AND P0, PT, R47, RZ, PT ;  /* 0x000000ff2f00720c */ /* 0x000fe60003f05070 */
[C---:B------:R-:W-:Y:S01]  /*d310*/  HMMA.16816.F32 R24, R48.reuse, R26, RZ ;  /* 0x0000001a3018723c */ /* 0x040fe200000018ff */
[----:B------:R1:W-:Y:S05]  /*d320*/  LDGSTS.E.BYPASS.LTC128B.128.ZFILL [R243+0x5100], [R36.64], P2 ;  /* 0x0510000024f37fae */ /* 0x0003ea0009141d46 */
[----:B------:R1:W-:Y:S05]  /*d330*/  LDGSTS.E.BYPASS.LTC128B.128.ZFILL [R243+0x8100], [R38.64], P1 ;  /* 0x0810000026f37fae */ /* 0x0003ea0008941d46 */
[----:B------:R3:W-:Y:S01]  /*d340*/  LDGSTS.E.BYPASS.LTC128B.128.ZFILL [R243+0xb100], [R44.64], P0 ;  /* 0x0b1000002cf37fae */ /* 0x0007e20008141d46 */
[----:B------:R-:W-:Y:S04]  /*d350*/  ISETP.GE.AND P0, PT, R247, 0x1, PT ;  /* 0x00000001f700780c */ /* 0x000fe80003f06270 */
[----:B------:R-:W0:Y:S01]  /*d360*/  LDGDEPBAR ;  /* 0x00000000000079af */ /* 0x000e220000000000 */
[C---:B--2---:R-:W-:Y:S08]  /*d370*/  HMMA.16816.F32 R28, R48.reuse, R32, RZ ;  /* 0x00000020301c723c */ /* 0x044ff000000018ff */
[C---:B------:R-:W-:Y:S08]  /*d380*/  HMMA.16816.F32 R32, R48.reuse, R34, RZ ;  /* 0x000000223020723c */ /* 0x040ff000000018ff */
[C---:B-1----:R-:W-:Y:S08]  /*d390*/  HMMA.16816.F32 R36, R48.reuse, R40, RZ ;  /* 0x000000283024723c */ /* 0x042ff000000018ff */
[C---:B------:R-:W-:Y:S08]  /*d3a0*/  HMMA.16816.F32 R40, R48.reuse, R42, RZ ;  /* 0x0000002a3028723c */ /* 0x040ff000000018ff */
[C---:B---3--:R-:W-:Y:S08]  /*d3b0*/  HMMA.16816.F32 R44, R48.reuse, R184, RZ ;  /* 0x000000b8302c723c */ /* 0x048ff000000018ff */
        /* <DEDUP_REMOVED lines=19> */
[----:B------:R-:W5:Y:S05]  /*d4f0*/  LDSM.16.M88.4 R188, [R231+0x2000] ;  /* 0x00200000e7bc783b */ /* 0x000f6a0000000200 */
[----:B------:R-:W-:Y:S02]  /*d500*/  LDSM.16.M88.4 R212, [R231+0x3000] ;  /* 0x00300000e7d4783b */ /* 0x000fe40000000200 */
[C---:B-1----:R-:W-:Y:S08]  /*d510*/  HMMA.16816.F32 R4, R184.reuse, R192, R4 ;  /* 0x000000c0b804723c */ /* 0x042ff00000001804 */
[C---:B------:R-:W-:Y:S01]  /*d520*/  HMMA.16816.F32 R8, R184.reuse, R194, R8 ;  /* 0x000000c2b808723c */ /* 0x040fe20000001808 */
[----:B------:R-:W-:Y:S07]  /*d530*/  LDSM.16.M88.4 R192, [R241] ;  /* 0x00000000f1c0783b */ /* 0x000fee0000000200 */
[C---:B--2---:R-:W-:Y:S08]  /*d540*/  HMMA.16816.F32 R12, R184.reuse, R196, R12 ;  /* 0x000000c4b80c723c */ /* 0x044ff0000000180c */
[C---:B------:R-:W-:Y:S01]  /*d550*/  HMMA.16816.F32 R16, R184.reuse, R198, R16 ;  /* 0x000000c6b810723c */ /* 0x040fe20000001810 */
[----:B------:R-:W1:Y:S07]  /*d560*/  LDSM.16.M88.4 R196, [R230+-0x9000] ;  /* 0xff700000e6c4783b */ /* 0x000e6e0000000200 */
[C---:B---3--:R-:W-:Y:S08]  /*d570*/  HMMA.16816.F32 R20, R184.reuse, R200, R20 ;  /* 0x000000c8b814723c */ /* 0x048ff00000001814 */
[C---:B------:R-:W-:Y:S01]  /*d580*/  HMMA.16816.F32 R24, R184.reuse, R202, R24 ;  /* 0x000000cab818723c */ /* 0x040fe20000001818 */
[----:B------:R-:W2:Y:S07]  /*d590*/  LDSM.16.M88.4 R200, [R230+-0x8800] ;  /* 0xff780000e6c8783b */ /* 0x000eae0000000200 */
[C---:B----4-:R-:W-:Y:S08]  /*d5a0*/  HMMA.16816.F32 R28, R184.reuse, R204, R28 ;  /* 0x000000ccb81c723c */ /* 0x050ff0000000181c */
[C---:B------:R-:W-:Y:S01]  /*d5b0*/  HMMA.16816.F32 R32, R184.reuse, R206, R32 ;  /* 0x000000ceb820723c */ /* 0x040fe20000001820 */
[----:B------:R-:W3:Y:S07]  /*d5c0*/  LDSM.16.M88.4 R204, [R230+-0x8000] ;  /* 0xff800000e6cc783b */ /* 0x000eee0000000200 */
[C---:B-----5:R-:W-:Y:S08]  /*d5d0*/  HMMA.16816.F32 R36, R184.reuse, R188, R36 ;  /* 0x000000bcb824723c */ /* 0x060ff00000001824 */
[C---:B------:R-:W-:Y:S01]  /*d5e0*/  HMMA.16816.F32 R40, R184.reuse, R190, R40 ;  /* 0x000000beb828723c */ /* 0x040fe20000001828 */
[----:B------:R-:W4:Y:S07]  /*d5f0*/  LDSM.16.M88.4 R188, [R230+-0x7800] ;  /* 0xff880000e6bc783b */ /* 0x000f2e0000000200 */
[C---:B------:R-:W-:Y:S08]  /*d600*/  HMMA.16816.F32 R44, R184.reuse, R208, R44 ;  /* 0x000000d0b82c723c */ /* 0x040ff0000000182c */
[----:B------:R-:W-:Y:S01]  /*d610*/  HMMA.16816.F32 R48, R184, R210, R48 ;  /* 0x000000d2b830723c */ /* 0x000fe20000001830 */
[----:B------:R-:W5:Y:S05]  /*d620*/  LDSM.16.M88.4 R184, [R230+-0x7000] ;  /* 0xff900000e6b8783b */ /* 0x000f6a0000000200 */
[----:B------:R-:W-:Y:S02]  /*d630*/  LDSM.16.M88.4 R208, [R229+0x3000] ;  /* 0x00300000e5d0783b */ /* 0x000fe40000000200 */
[C---:B-1----:R-:W-:Y:S08]  /*d640*/  HMMA.16816.F32 R4, R192.reuse, R196, R4 ;  /* 0x000000c4c004723c */ /* 0x042ff00000001804 */
[C---:B------:R-:W-:Y:S01]  /*d650*/  HMMA.16816.F32 R8, R192.reuse, R198, R8 ;  /* 0x000000c6c008723c */ /* 0x040fe20000001808 */
[----:B------:R-:W1:Y:S07]  /*d660*/  LDSM.16.M88.4 R196, [R230+-0x6800] ;  /* 0xff980000e6c4783b */ /* 0x000e6e0000000200 */
        /* <DEDUP_REMOVED lines=8> */
[----:B------:R-:W4:Y:S07]  /*d6f0*/  LDSM.16.M88.4 R188, [R229+0x4000] ;  /* 0x00400000e5bc783b */ /* 0x000f2e0000000200 */
[C---:B-----5:R-:W-:Y:S08]  /*d700*/  HMMA.16816.F32 R36, R192.reuse, R184, R36 ;  /* 0x000000b8c024723c */ /* 0x060ff00000001824 */
[C---:B------:R-:W-:Y:S01]  /*d710*/  HMMA.16816.F32 R40, R192.reuse, R186, R40 ;  /* 0x000000bac028723c */ /* 0x040fe20000001828 */
[----:B------:R-:W5:Y:S07]  /*d720*/  LDSM.16.M88.4 R184, [R229+0x4800] ;  /* 0x00480000e5b8783b */ /* 0x000f6e0000000200 */
[C---:B-1----:R-:W-:Y:S08]  /*d730*/  HMMA.16816.F32 R44, R192.reuse, R196, R44 ;  /* 0x000000c4c02c723c */ /* 0x042ff0000000182c */
[----:B------:R-:W-:Y:S01]  /*d740*/  HMMA.16816.F32 R48, R192, R198, R48 ;  /* 0x000000c6c030723c */ /* 0x000fe20000001830 */
[----:B------:R-:W1:Y:S05]  /*d750*/  LDSM.16.M88.4 R192, [R229+0x5000] ;  /* 0x00500000e5c0783b */ /* 0x000e6a0000000200 */
[----:B------:R-:W1:Y:S02]  /*d760*/  LDSM.16.M88.4 R196, [R229+0x5800] ;  /* 0x00580000e5c4783b */ /* 0x000e640000000200 */
[C---:B--2---:R-:W-:Y:S08]  /*d770*/  HMMA.16816.F32 R4, R200.reuse, R208, R4 ;  /* 0x000000d0c804723c */ /* 0x044ff00000001804 */
[C---:B------:R-:W-:Y:S01]  /*d780*/  HMMA.16816.F32 R8, R200.reuse, R210, R8 ;  /* 0x000000d2c808723c */ /* 0x040fe20000001808 */
[----:B------:R-:W-:Y:S07]  /*d790*/  LDSM.16.M88.4 R208, [R0] ;  /* 0x0000000000d0783b */ /* 0x000fee0000000200 */
[C---:B---3--:R-:W-:Y:S08]  /*d7a0*/  HMMA.16816.F32 R12, R200.reuse, R204, R12 ;  /* 0x000000ccc80c723c */ /* 0x048ff0000000180c */
[C---:B------:R-:W-:Y:S01]  /*d7b0*/  HMMA.16816.F32 R16, R200.reuse, R206, R16 ;  /* 0x000000cec810723c */ /* 0x040fe20000001810 */
[----:B------:R-:W2:Y:S07]  /*d7c0*/  LDSM.16.M88.4 R204, [R240+0x4000] ;  /* 0x00400000f0cc783b */ /* 0x000eae0000000200 */
[C---:B----4-:R-:W-:Y:S08]  /*d7d0*/  HMMA.16816.F32 R20, R200.reuse, R188, R20 ;  /* 0x000000bcc814723c */ /* 0x050ff00000001814 */
[C---:B------:R-:W-:Y:S01]  /*d7e0*/  HMMA.16816.F32 R24, R200.reuse, R190, R24 ;  /* 0x000000bec818723c */ /* 0x040fe20000001818 */
[----:B------:R-:W3:Y:S07]  /*d7f0*/  LDSM.16.M88.4 R188, [R172] ;  /* 0x00000000acbc783b */ /* 0x000eee0000000200 */
[C---:B-----5:R-:W-:Y:S08]  /*d800*/  HMMA.16816.F32 R28, R200.reuse, R184, R28 ;  /* 0x000000b8c81c723c */ /* 0x060ff0000000181c */
[C---:B------:R-:W-:Y:S01]  /*d810*/  HMMA.16816.F32 R32, R200.reuse, R186, R32 ;  /* 0x000000bac820723c */ /* 0x040fe20000001820 */
[----:B------:R-:W4:Y:S07]  /*d820*/  LDSM.16.M88.4 R184, [R173] ;  /* 0x00000000adb8783b */ /* 0x000f2e0000000200 */
[C---:B-1----:R-:W-:Y:S08]  /*d830*/  HMMA.16816.F32 R36, R200.reuse, R192, R36 ;  /* 0x000000c0c824723c */ /* 0x042ff00000001824 */
[C---:B------:R-:W-:Y:S01]  /*d840*/  HMMA.16816.F32 R40, R200.reuse, R194, R40 ;  /* 0x000000c2c828723c */ /* 0x040fe20000001828 */
[----:B------:R-:W1:Y:S07]  /*d850*/  LDSM.16.M88.4 R192, [R216] ;  /* 0x00000000d8c0783b */ /* 0x000e6e0000000200 */
[C---:B------:R-:W-:Y:S08]  /*d860*/  HMMA.16816.F32 R44, R200.reuse, R196, R44 ;  /* 0x000000c4c82c723c */ /* 0x040ff0000000182c */
[----:B------:R-:W-:Y:S01]  /*d870*/  HMMA.16816.F32 R48, R200, R198, R48 ;  /* 0x000000c6c830723c */ /* 0x000fe20000001830 */
[----:B------:R-:W5:Y:S05]  /*d880*/  LDSM.16.M88.4 R196, [R217] ;  /* 0x00000000d9c4783b */ /* 0x000f6a0000000200 */
[----:B------:R-:W1:Y:S02]  /*d890*/  LDSM.16.M88.4 R200, [R218] ;  /* 0x00000000dac8783b */ /* 0x000e640000000200 */
        /* <DEDUP_REMOVED lines=12> */
[C---:B-----5:R-:W-:Y:S08]  /*d960*/  HMMA.16816.F32 R36, R204.reuse, R196, R36 ;  /* 0x000000c4cc24723c */ /* 0x060ff00000001824 */
[C---:B------:R-:W-:Y:S01]  /*d970*/  HMMA.16816.F32 R40, R204.reuse, R198, R40 ;  /* 0x000000c6cc28723c */ /* 0x040fe20000001828 */
[----:B------:R-:W5:Y:S07]  /*d980*/  LDSM.16.M88.4 R196, [R231+0x5000] ;  /* 0x00500000e7c4783b */ /* 0x000f6e0000000200 */
[C---:B------:R-:W-:Y:S08]  /*d990*/  HMMA.16816.F32 R44, R204.reuse, R200, R44 ;  /* 0x000000c8cc2c723c */ /* 0x040ff0000000182c */
[----:B------:R-:W-:Y:S01]  /*d9a0*/  HMMA.16816.F32 R48, R204, R202, R48 ;  /* 0x000000cacc30723c */ /* 0x000fe20000001830 */
[----:B------:R-:W1:Y:S05]  /*d9b0*/  LDSM.16.M88.4 R200, [R231+0x5800] ;  /* 0x00580000e7c8783b */ /* 0x000e6a0000000200 */
[----:B------:R-:W-:Y:S02]  /*d9c0*/  LDSM.16.M88.4 R204, [R241+0x4000] ;  /* 0x00400000f1cc783b */ /* 0x000fe40000000200 */
[C---:B--2---:R-:W-:Y:S08]  /*d9d0*/  HMMA.16816.F32 R4, R208.reuse, R212, R4 ;  /* 0x000000d4d004723c */ /* 0x044ff00000001804 */
[C---:B------:R-:W-:Y:S01]  /*d9e0*/  HMMA.16816.F32 R8, R208.reuse, R214, R8 ;  /* 0x000000d6d008723c */ /* 0x040fe20000001808 */
[----:B------:R-:W2:Y:S07]  /*d9f0*/  LDSM.16.M88.4 R212, [R230+-0x6000] ;  /* 0xffa00000e6d4783b */ /* 0x000eae0000000200 */
[C---:B---3--:R-:W-:Y:S08]  /*da00*/  HMMA.16816.F32 R12, R208.reuse, R188, R12 ;  /* 0x000000bcd00c723c */ /* 0x048ff0000000180c */
[C---:B------:R-:W-:Y:S01]  /*da10*/  HMMA.16816.F32 R16, R208.reuse, R190, R16 ;  /* 0x000000bed010723c */ /* 0x040fe20000001810 */
[----:B------:R-:W3:Y:S07]  /*da20*/  LDSM.16.M88.4 R188, [R230+-0x5800] ;  /* 0xffa80000e6bc783b */ /* 0x000eee0000000200 */
[C---:B----4-:R-:W-:Y:S08]  /*da30*/  HMMA.16816.F32 R20, R208.reuse, R184, R20 ;  /* 0x000000b8d014723c */ /* 0x050ff00000001814 */
[C---:B------:R-:W-:Y:S01]  /*da40*/  HMMA.16816.F32 R24, R208.reuse, R186, R24 ;  /* 0x000000bad018723c */ /* 0x040fe20000001818 */
[----:B------:R-:W4:Y:S07]  /*da50*/  LDSM.16.M88.4 R184, [R230+-0x5000] ;  /* 0xffb00000e6b8783b */ /* 0x000f2e0000000200 */
[C---:B-1----:R-:W-:Y:S08]  /*da60*/  HMMA.16816.F32 R28, R208.reuse, R192, R28 ;  /* 0x000000c0d01c723c */ /* 0x042ff0000000181c */
[C---:B------:R-:W-:Y:S01]  /*da70*/  HMMA.16816.F32 R32, R208.reuse, R194, R32 ;  /* 0x000000c2d020723c */ /* 0x040fe20000001820 */
[----:B------:R-:W1:Y:S07]  /*da80*/  LDSM.16.M88.4 R192, [R230+-0x4800] ;  /* 0xffb80000e6c0783b */ /* 0x000e6e0000000200 */
[C---:B-----5:R-:W-:Y:S08]  /*da90*/  HMMA.16816.F32 R36, R208.reuse, R196, R36 ;  /* 0x000000c4d024723c */ /* 0x060ff00000001824 */
[C---:B------:R-:W-:Y:S01]  /*daa0*/  HMMA.16816.F32 R40, R208.reuse, R198, R40 ;  /* 0x000000c6d028723c */ /* 0x040fe20000001828 */
[----:B------:R-:W5:Y:S07]  /*dab0*/  LDSM.16.M88.4 R196, [R230+-0x4000] ;  /* 0xffc00000e6c4783b */ /* 0x000f6e0000000200 */
[C---:B------:R-:W-:Y:S08]  /*dac0*/  HMMA.16816.F32 R44, R208.reuse, R200, R44 ;  /* 0x000000c8d02c723c */ /* 0x040ff0000000182c */
[----:B------:R-:W-:Y:S01]  /*dad0*/  HMMA.16816.F32 R48, R208, R202, R48 ;  /* 0x000000cad030723c */ /* 0x000fe20000001830 */
[----:B------:R-:W-:Y:S05]  /*dae0*/  LDSM.16.M88.4 R200, [R239+0x8000] ;  /* 0x00800000efc8783b */ /* 0x000fea0000000200 */
[----:B------:R-:W-:Y:S02]  /*daf0*/  LDSM.16.M88.4 R208, [R229+0x6000] ;  /* 0x00600000e5d0783b */ /* 0x000fe40000000200 */
[C---:B--2---:R-:W-:Y:S08]  /*db00*/  HMMA.16816.F32 R4, R204.reuse, R212, R4 ;  /* 0x000000d4cc04723c */ /* 0x044ff00000001804 */
[C---:B------:R-:W-:Y:S01]  /*db10*/  HMMA.16816.F32 R8, R204.reuse, R214, R8 ;  /* 0x000000d6cc08723c */ /* 0x040fe20000001808 */
[----:B------:R-:W-:Y:S05]  /*db20*/  LDSM.16.M88.4 R212, [R219] ;  /* 0x00000000dbd4783b */ /* 0x000fea0000000200 */
[----:B------:R-:W-:Y:S02]  /*db30*/  LDSM.16.M88.4 R216, [R220] ;  /* 0x00000000dcd8783b */ /* 0x000fe40000000200 */
[C---:B---3--:R-:W-:Y:S08]  /*db40*/  HMMA.16816.F32 R12, R204.reuse, R188, R12 ;  /* 0x000000bccc0c723c */ /* 0x048ff0000000180c */
[C---:B------:R-:W-:Y:S01]  /*db50*/  HMMA.16816.F32 R16, R204.reuse, R190, R16 ;  /* 0x000000becc10723c */ /* 0x040fe20000001810 */
[----:B------:R-:W2:Y:S07]  /*db60*/  LDSM.16.M88.4 R188, [R230+-0x3800] ;  /* 0xffc80000e6bc783b */ /* 0x000eae0000000200 */
[C---:B----4-:R-:W-:Y:S08]  /*db70*/  HMMA.16816.F32 R20, R204.reuse, R184, R20 ;  /* 0x000000b8cc14723c */ /* 0x050ff00000001814 */
[C---:B------:R-:W-:Y:S01]  /*db80*/  HMMA.16816.F32 R24, R204.reuse, R186, R24 ;  /* 0x000000bacc18723c */ /* 0x040fe20000001818 */
[----:B------:R-:W3:Y:S07]  /*db90*/  LDSM.16.M88.4 R184, [R229+0x6800] ;  /* 0x00680000e5b8783b */ /* 0x000eee0000000200 */
[C---:B-1----:R-:W-:Y:S08]  /*dba0*/  HMMA.16816.F32 R28, R204.reuse, R192, R28 ;  /* 0x000000c0cc1c723c */ /* 0x042ff0000000181c */
[C---:B------:R-:W-:Y:S01]  /*dbb0*/  HMMA.16816.F32 R32, R204.reuse, R194, R32 ;  /* 0x000000c2cc20723c */ /* 0x040fe20000001820 */
[----:B------:R-:W1:Y:S07]  /*dbc0*/  LDSM.16.M88.4 R192, [R229+0x7000] ;  /* 0x00700000e5c0783b */ /* 0x000e6e0000000200 */
[C---:B-----5:R-:W-:Y:S08]  /*dbd0*/  HMMA.16816.F32 R36, R204.reuse, R196, R36 ;  /* 0x000000c4cc24723c */ /* 0x060ff00000001824 */
[C---:B------:R-:W-:Y:S01]  /*dbe0*/  HMMA.16816.F32 R40, R204.reuse, R198, R40 ;  /* 0x000000c6cc28723c */ /* 0x040fe20000001828 */
[----:B------:R-:W4:Y:S07]  /*dbf0*/  LDSM.16.M88.4 R196, [R229+0x7800] ;  /* 0x00780000e5c4783b */ /* 0x000f2e0000000200 */
[C---:B--2---:R-:W-:Y:S08]  /*dc00*/  HMMA.16816.F32 R44, R204.reuse, R188, R44 ;  /* 0x000000bccc2c723c */ /* 0x044ff0000000182c */
[----:B------:R-:W-:Y:S01]  /*dc10*/  HMMA.16816.F32 R48, R204, R190, R48 ;  /* 0x000000becc30723c */ /* 0x000fe20000001830 */
[----:B------:R-:W2:Y:S05]  /*dc20*/  LDSM.16.M88.4 R188, [R229+0x8000] ;  /* 0x00800000e5bc783b */ /* 0x000eaa0000000200 */
[----:B------:R-:W5:Y:S02]  /*dc30*/  LDSM.16.M88.4 R204, [R229+0x8800] ;  /* 0x00880000e5cc783b */ /* 0x000f640000000200 */
[C---:B------:R-:W-:Y:S08]  /*dc40*/  HMMA.16816.F32 R4, R200.reuse, R208, R4 ;  /* 0x000000d0c804723c */ /* 0x040ff00000001804 */
[C---:B------:R-:W-:Y:S01]  /*dc50*/  HMMA.16816.F32 R8, R200.reuse, R210, R8 ;  /* 0x000000d2c808723c */ /* 0x040fe20000001808 */
[----:B------:R-:W2:Y:S07]  /*dc60*/  LDSM.16.M88.4 R208, [R240+0x8000] ;  /* 0x00800000f0d0783b */ /* 0x000eae0000000200 */
[C---:B---3--:R-:W-:Y:S08]  /*dc70*/  HMMA.16816.F32 R12, R200.reuse, R184, R12 ;  /* 0x000000b8c80c723c */ /* 0x048ff0000000180c */
[C---:B------:R-:W-:Y:S01]  /*dc80*/  HMMA.16816.F32 R16, R200.reuse, R186, R16 ;  /* 0x000000bac810723c */ /* 0x040fe20000001810 */
[----:B------:R-:W3:Y:S07]  /*dc90*/  LDSM.16.M88.4 R184, [R221] ;  /* 0x00000000ddb8783b */ /* 0x000eee0000000200 */
[C---:B-1----:R-:W-:Y:S08]  /*dca0*/  HMMA.16816.F32 R20, R200.reuse, R192, R20 ;  /* 0x000000c0c814723c */ /* 0x042ff00000001814 */
[C---:B------:R-:W-:Y:S01]  /*dcb0*/  HMMA.16816.F32 R24, R200.reuse, R194, R24 ;  /* 0x000000c2c818723c */ /* 0x040fe20000001818 */
[----:B------:R-:W1:Y:S05]  /*dcc0*/  LDSM.16.M88.4 R192, [R222] ;  /* 0x00000000dec0783b */ /* 0x000e6a0000000200 */
[----:B------:R-:W1:Y:S02]  /*dcd0*/  LDSM.16.M88.4 R220, [R223] ;  /* 0x00000000dfdc783b */ /* 0x000e640000000200 */
[C---:B----4-:R-:W-:Y:S08]  /*dce0*/  HMMA.16816.F32 R28, R200.reuse, R196, R28 ;  /* 0x000000c4c81c723c */ /* 0x050ff0000000181c */
[C---:B------:R-:W-:Y:S01]  /*dcf0*/  HMMA.16816.F32 R32, R200.reuse, R198, R32 ;  /* 0x000000c6c820723c */ /* 0x040fe20000001820 */
[----:B------:R-:W4:Y:S07]  /*dd00*/  LDSM.16.M88.4 R196, [R224] ;  /* 0x00000000e0c4783b */ /* 0x000f2e0000000200 */
[C---:B--2---:R-:W-:Y:S08]  /*dd10*/  HMMA.16816.F32 R36, R200.reuse, R188, R36 ;  /* 0x000000bcc824723c */ /* 0x044ff00000001824 */
[C---:B------:R-:W-:Y:S01]  /*dd20*/  HMMA.16816.F32 R40, R200.reuse, R190, R40 ;  /* 0x000000bec828723c */ /* 0x040fe20000001828 */
[----:B------:R-:W-:Y:S07]  /*dd30*/  LDSM.16.M88.4 R188, [R242+0x8000] ;  /* 0x00800000f2bc783b */ /* 0x000fee0000000200 */
[C---:B-----5:R-:W-:Y:S08]  /*dd40*/  HMMA.16816.F32 R44, R200.reuse, R204, R44 ;  /* 0x000000ccc82c723c */ /* 0x060ff0000000182c */
[----:B------:R-:W-:Y:S01]  /*dd50*/  HMMA.16816.F32 R48, R200, R206, R48 ;  /* 0x000000cec830723c */ /* 0x000fe20000001830 */
[----:B------:R-:W2:Y:S05]  /*dd60*/  LDSM.16.M88.4 R200, [R231+0x6000] ;  /* 0x00600000e7c8783b */ /* 0x000eaa0000000200 */
[----:B------:R-:W5:Y:S02]  /*dd70*/  LDSM.16.M88.4 R204, [R231+0x6800] ;  /* 0x00680000e7cc783b */ /* 0x000f640000000200 */
[C---:B------:R-:W-:Y:S08]  /*dd80*/  HMMA.16816.F32 R4, R208.reuse, R212, R4 ;  /* 0x000000d4d004723c */ /* 0x040ff00000001804 */
[C---:B------:R-:W-:Y:S01]  /*dd90*/  HMMA.16816.F32 R8, R208.reuse, R214, R8 ;  /* 0x000000d6d008723c */ /* 0x040fe20000001808 */
[----:B------:R-:W-:Y:S07]  /*dda0*/  LDSM.16.M88.4 R212, [R231+0x8000] ;  /* 0x00800000e7d4783b */ /* 0x000fee0000000200 */
[C---:B------:R-:W-:Y:S08]  /*ddb0*/  HMMA.16816.F32 R12, R208.reuse, R216, R12 ;  /* 0x000000d8d00c723c */ /* 0x040ff0000000180c */
[C---:B------:R-:W-:Y:S01]  /*ddc0*/  HMMA.16816.F32 R16, R208.reuse, R218, R16 ;  /* 0x000000dad010723c */ /* 0x040fe20000001810 */
[----:B------:R-:W-:Y:S07]  /*ddd0*/  LDSM.16.M88.4 R216, [R230+-0x3000] ;  /* 0xffd00000e6d8783b */ /* 0x000fee0000000200 */
        /* <DEDUP_REMOVED lines=8> */
[----:B------:R-:W-:Y:S07]  /*de60*/  LDSM.16.M88.4 R220, [R230+-0x2800] ;  /* 0xffd80000e6dc783b */ /* 0x000fee0000000200 */
[C---:B----4-:R-:W-:Y:S08]  /*de70*/  HMMA.16816.F32 R44, R208.reuse, R196, R44 ;  /* 0x000000c4d02c723c */ /* 0x050ff0000000182c */
[----:B------:R-:W-:Y:S01]  /*de80*/  HMMA.16816.F32 R48, R208, R198, R48 ;  /* 0x000000c6d030723c */ /* 0x000fe20000001830 */
[----:B------:R-:W4:Y:S05]  /*de90*/  LDSM.16.M88.4 R196, [R231+0x8800] ;  /* 0x00880000e7c4783b */ /* 0x000f2a0000000200 */
[----:B------:R-:W1:Y:S02]  /*dea0*/  LDSM.16.M88.4 R208, [R241+0x8000] ;  /* 0x00800000f1d0783b */ /* 0x000e640000000200 */
[C---:B--2---:R-:W-:Y:S08]  /*deb0*/  HMMA.16816.F32 R4, R188.reuse, R200, R4 ;  /* 0x000000c8bc04723c */ /* 0x044ff00000001804 */
[C---:B------:R-:W-:Y:S01]  /*dec0*/  HMMA.16816.F32 R8, R188.reuse, R202, R8 ;  /* 0x000000cabc08723c */ /* 0x040fe20000001808 */
[----:B------:R-:W2:Y:S07]  /*ded0*/  LDSM.16.M88.4 R200, [R230+-0x2000] ;  /* 0xffe00000e6c8783b */ /* 0x000eae0000000200 */
[C---:B-----5:R-:W-:Y:S08]  /*dee0*/  HMMA.16816.F32 R12, R188.reuse, R204, R12 ;  /* 0x000000ccbc0c723c */ /* 0x060ff0000000180c */
[C---:B------:R-:W-:Y:S01]  /*def0*/  HMMA.16816.F32 R16, R188.reuse, R206, R16 ;  /* 0x000000cebc10723c */ /* 0x040fe20000001810 */
[----:B------:R-:W-:Y:S07]  /*df00*/  LDSM.16.M88.4 R204, [R229+0x9000] ;  /* 0x00900000e5cc783b */ /* 0x000fee0000000200 */
[C---:B---3--:R-:W-:Y:S08]  /*df10*/  HMMA.16816.F32 R20, R188.reuse, R184, R20 ;  /* 0x000000b8bc14723c */ /* 0x048ff00000001814 */
[C---:B------:R-:W-:Y:S01]  /*df20*/  HMMA.16816.F32 R24, R188.reuse, R186, R24 ;  /* 0x000000babc18723c */ /* 0x040fe20000001818 */
[----:B------:R-:W3:Y:S07]  /*df30*/  LDSM.16.M88.4 R184, [R230+-0x1800] ;  /* 0xffe80000e6b8783b */ /* 0x000eee0000000200 */
[C---:B-1----:R-:W-:Y:S08]  /*df40*/  HMMA.16816.F32 R28, R188.reuse, R192, R28 ;  /* 0x000000c0bc1c723c */ /* 0x042ff0000000181c */
[C---:B------:R-:W-:Y:S01]  /*df50*/  HMMA.16816.F32 R32, R188.reuse, R194, R32 ;  /* 0x000000c2bc20723c */ /* 0x040fe20000001820 */
[----:B------:R-:W-:Y:S07]  /*df60*/  LDSM.16.M88.4 R192, [R230+-0x800] ;  /* 0xfff80000e6c0783b */ /* 0x000fee0000000200 */
[C---:B------:R-:W-:Y:S08]  /*df70*/  HMMA.16816.F32 R36, R188.reuse, R212, R36 ;  /* 0x000000d4bc24723c */ /* 0x040ff00000001824 */
[C---:B------:R-:W-:Y:S01]  /*df80*/  HMMA.16816.F32 R40, R188.reuse, R214, R40 ;  /* 0x000000d6bc28723c */ /* 0x040fe20000001828 */
[----:B------:R-:W-:Y:S07]  /*df90*/  LDSM.16.M88.4 R212, [R229+0x9800] ;  /* 0x00980000e5d4783b */ /* 0x000fee0000000200 */
[C---:B----4-:R-:W-:Y:S08]  /*dfa0*/  HMMA.16816.F32 R44, R188.reuse, R196, R44 ;  /* 0x000000c4bc2c723c */ /* 0x050ff0000000182c */
[----:B------:R-:W-:Y:S01]  /*dfb0*/  HMMA.16816.F32 R48, R188, R198, R48 ;  /* 0x000000c6bc30723c */ /* 0x000fe20000001830 */
[----:B------:R-:W1:Y:S05]  /*dfc0*/  LDSM.16.M88.4 R188, [R230+-0x1000] ;  /* 0xfff00000e6bc783b */ /* 0x000e6a0000000200 */
[----:B------:R-:W4:Y:S02]  /*dfd0*/  LDSM.16.M88.4 R196, [R239+0xc000] ;  /* 0x00c00000efc4783b */ /* 0x000f240000000200 */
        /* <DEDUP_REMOVED lines=17> */
[----:B------:R-:W1:Y:S05]  /*e0f0*/  LDSM.16.M88.4 R192, [R225] ;  /* 0x00000000e1c0783b */ /* 0x000e6a0000000200 */
[----:B------:R-:W-:Y:S02]  /*e100*/  LDSM.16.M88.4 R208, [R236] ;  /* 0x00000000ecd0783b */ /* 0x000fe40000000200 */
[C---:B----4-:R-:W-:Y:S08]  /*e110*/  HMMA.16816.F32 R4, R196.reuse, R204, R4 ;  /* 0x000000ccc404723c */ /* 0x050ff00000001804 */
[C---:B------:R-:W-:Y:S01]  /*e120*/  HMMA.16816.F32 R8, R196.reuse, R206, R8 ;  /* 0x000000cec408723c */ /* 0x040fe20000001808 */
[----:B------:R-:W-:Y:S07]  /*e130*/  LDSM.16.M88.4 R204, [R227] ;  /* 0x00000000e3cc783b */ /* 0x000fee0000000200 */
[C---:B------:R-:W-:Y:S08]  /*e140*/  HMMA.16816.F32 R12, R196.reuse, R212, R12 ;  /* 0x000000d4c40c723c */ /* 0x040ff0000000180c */
[C---:B------:R-:W-:Y:S01]  /*e150*/  HMMA.16816.F32 R16, R196.reuse, R214, R16 ;  /* 0x000000d6c410723c */ /* 0x040fe20000001810 */
[----:B------:R-:W-:Y:S07]  /*e160*/  LDSM.16.M88.4 R212, [R237] ;  /* 0x00000000edd4783b */ /* 0x000fee0000000200 */
[C---:B--2---:R-:W-:Y:S08]  /*e170*/  HMMA.16816.F32 R20, R196.reuse, R200, R20 ;  /* 0x000000c8c414723c */ /* 0x044ff00000001814 */
[C---:B------:R-:W-:Y:S01]  /*e180*/  HMMA.16816.F32 R24, R196.reuse, R202, R24 ;  /* 0x000000cac418723c */ /* 0x040fe20000001818 */
[----:B------:R-:W2:Y:S05]  /*e190*/  LDSM.16.M88.4 R200, [R226] ;  /* 0x00000000e2c8783b */ /* 0x000eaa0000000200 */
[----:B------:R-:W-:Y:S02]  /*e1a0*/  LDSM.16.M88.4 R224, [R231+0x9000] ;  /* 0x00900000e7e0783b */ /* 0x000fe40000000200 */
[C---:B------:R-:W-:Y:S08]  /*e1b0*/  HMMA.16816.F32 R28, R196.reuse, R216, R28 ;  /* 0x000000d8c41c723c */ /* 0x040ff0000000181c */
[C---:B------:R-:W-:Y:S01]  /*e1c0*/  HMMA.16816.F32 R32, R196.reuse, R218, R32 ;  /* 0x000000dac420723c */ /* 0x040fe20000001820 */
[----:B------:R-:W4:Y:S07]  /*e1d0*/  LDSM.16.M88.4 R216, [R238] ;  /* 0x00000000eed8783b */ /* 0x000f2e0000000200 */
[C---:B------:R-:W-:Y:S08]  /*e1e0*/  HMMA.16816.F32 R36, R196.reuse, R220, R36 ;  /* 0x000000dcc424723c */ /* 0x040ff00000001824 */
[C---:B------:R-:W-:Y:S01]  /*e1f0*/  HMMA.16816.F32 R40, R196.reuse, R222, R40 ;  /* 0x000000dec428723c */ /* 0x040fe20000001828 */
[----:B------:R-:W5:Y:S07]  /*e200*/  LDSM.16.M88.4 R220, [R242+0xc000] ;  /* 0x00c00000f2dc783b */ /* 0x000f6e0000000200 */
[C---:B---3--:R-:W-:Y:S08]  /*e210*/  HMMA.16816.F32 R44, R196.reuse, R184, R44 ;  /* 0x000000b8c42c723c */ /* 0x048ff0000000182c */
[----:B------:R-:W-:Y:S01]  /*e220*/  HMMA.16816.F32 R48, R196, R186, R48 ;  /* 0x000000bac430723c */ /* 0x000fe20000001830 */
[----:B------:R-:W3:Y:S05]  /*e230*/  LDSM.16.M88.4 R184, [R231+0x9800] ;  /* 0x00980000e7b8783b */ /* 0x000eea0000000200 */
[----:B------:R-:W3:Y:S02]  /*e240*/  LDSM.16.M88.4 R196, [R231+0xa000] ;  /* 0x00a00000e7c4783b */ /* 0x000ee40000000200 */
        /* <DEDUP_REMOVED lines=17> */
[----:B------:R-:W-:Y:S05]  /*e360*/  LDSM.16.M88.4 R188, [R230] ;  /* 0x00000000e6bc783b */ /* 0x000fea0000000200 */
[----:B------:R-:W-:Y:S02]  /*e370*/  LDSM.16.M88.4 R216, [R230+0x1800] ;  /* 0x00180000e6d8783b */ /* 0x000fe40000000200 */
[C---:B-----5:R-:W-:Y:S08]  /*e380*/  HMMA.16816.F32 R4, R220.reuse, R224, R4 ;  /* 0x000000e0dc04723c */ /* 0x060ff00000001804 */
[C---:B------:R-:W-:Y:S01]  /*e390*/  HMMA.16816.F32 R8, R220.reuse, R226, R8 ;  /* 0x000000e2dc08723c */ /* 0x040fe20000001808 */
[----:B------:R-:W-:Y:S07]  /*e3a0*/  LDSM.16.M88.4 R224, [R230+0x2000] ;  /* 0x00200000e6e0783b */ /* 0x000fee0000000200 */
[C---:B---3--:R-:W-:Y:S08]  /*e3b0*/  HMMA.16816.F32 R12, R220.reuse, R184, R12 ;  /* 0x000000b8dc0c723c */ /* 0x048ff0000000180c */
[C---:B------:R-:W-:Y:S01]  /*e3c0*/  HMMA.16816.F32 R16, R220.reuse, R186, R16 ;  /* 0x000000badc10723c */ /* 0x040fe20000001810 */
[----:B------:R-:W3:Y:S07]  /*e3d0*/  LDSM.16.M88.4 R184, [R241+0xc000] ;  /* 0x00c00000f1b8783b */ /* 0x000eee0000000200 */
[C---:B------:R-:W-:Y:S08]  /*e3e0*/  HMMA.16816.F32 R20, R220.reuse, R196, R20 ;  /* 0x000000c4dc14723c */ /* 0x040ff00000001814 */
[C---:B------:R-:W-:Y:S01]  /*e3f0*/  HMMA.16816.F32 R24, R220.reuse, R198, R24 ;  /* 0x000000c6dc18723c */ /* 0x040fe20000001818 */
[----:B------:R-:W4:Y:S01]  /*e400*/  LDSM.16.M88.4 R196, [R230+0x2800] ;  /* 0x00280000e6c4783b */ /* 0x000f220000000200 */
[----:B------:R-:W-:Y:S04]  /*e410*/  DEPBAR.LE SB0, 0x0 ;  /* 0x000080000000791a */ /* 0x000fe80000000000 */
[----:B------:R-:W-:Y:S02]  /*e420*/  BAR.SYNC.DEFER_BLOCKING 0x0 ;  /* 0x0000000000007b1d */ /* 0x000fe40000010000 */
        /* <DEDUP_REMOVED lines=25> */
[----:B------:R-:W-:Y:S01]  /*e5c0*/  IMAD.MOV.U32 R246, RZ, RZ, RZ ;  /* 0x000000fffff67224 */ /* 0x000fe200078e00ff */
[----:B------:R-:W-:Y:S01]  /*e5d0*/  SHF.R.S32.HI R185, RZ, 0x1f, R245 ;  /* 0x0000001fffb97819 */ /* 0x000fe200000114f5 */
[----:B------:R-:W-:Y:S01]  /*e5e0*/  IMAD.SHL.U32 R196, R249, 0x2, RZ ;  /* 0x00000002f9c47824 */ /* 0x000fe200078e00ff */
[----:B------:R-:W-:Y:S01]  /*e5f0*/  ISETP.NE.AND P2, PT, R0, 0x1, PT ;  /* 0x000000010000780c */ /* 0x000fe20003f45270 */
[----:B------:R-:W-:Y:S01]  /*e600*/  IMAD.SHL.U32 R195, R251, 0x2, RZ ;  /* 0x00000002fbc37824 */ /* 0x000fe200078e00ff */
[C---:B------:R-:W-:Y:S01]  /*e610*/  SHF.L.U64.HI R186, R252.reuse, 0x1, R186 ;  /* 0x00000001fcba7819 */ /* 0x040fe200000102ba */
[----:B------:R-:W-:Y:S01]  /*e620*/  IMAD.SHL.U32 R194, R252, 0x2, RZ ;  /* 0x00000002fcc27824 */ /* 0x000fe200078e00ff */
[C---:B------:R-:W-:Y:S01]  /*e630*/  SHF.L.U64.HI R185, R245.reuse, 0x1, R185 ;  /* 0x00000001f5b97819 */ /* 0x040fe200000102b9 */
[----:B------:R-:W-:Y:S01]  /*e640*/  IMAD.SHL.U32 R189, R245, 0x2, RZ ;  /* 0x00000002f5bd7824 */ /* 0x000fe200078e00ff */
[----:B------:R-:W3:Y:S04]  /*e650*/  LDL R3, [R1+0x10] ;  /* 0x0000100001037983 */ /* 0x000ee80000100800 */
[----:B------:R-:W4:Y:S06]  /*e660*/  LDL.64 R172, [R1+0x28] ;  /* 0x0000280001ac7983 */ /* 0x000f2c0000100a00 */
[----:B------:R-:W5:Y:S04]  /*e670*/  LDL R250, [R1+0x38] ;  /* 0x0000380001fa7983 */ /* 0x000f680000100800 */
[----:B------:R-:W4:Y:S06]  /*e680*/  LDL.64 R192, [R1+0x20] ;  /* 0x0000200001c07983 */ /* 0x000f2c0000100a00 */
[----:B------:R-:W5:Y:S01]  /*e690*/  LDL R236, [R1+0x1c] ;  /* 0x00001c0001ec7983 */ /* 0x000f620000100800 */
[----:B--2---:R-:W-:Y:S05]  /*e6a0*/  IMAD R2, R247, 0x60, R2 ;  /* 0x00000060f7027824 */ /* 0x004fea00078e0202 */
[----:B---3--:R-:W-:Y:S05]  /*e6b0*/  IADD3 R2, R2, -0x60, R3 ;  /* 0xffffffa002027810 */ /* 0x008fea0007ffe003 */
[----:B------:R-:W-:Y:S04]  /*e6c0*/  @P2 IMAD.HI.U32 R3, R2, c[0x0][0x2bc], RZ ;  /* 0x0000af0002032a27 */ /* 0x000fe800078e00ff */
[----:B------:R-:W-:Y:S01]  /*e6d0*/  IMAD.MOV.U32 R0, RZ, RZ, R2 ;  /* 0x000000ffff007224 */ /* 0x000fe200078e0002 */
[----:B------:R-:W-:Y:S04]  /*e6e0*/  @P2 SHF.R.U32.HI R0, RZ, c[0x0][0x2c0], R3 ;  /* 0x0000b000ff002a19 */ /* 0x000fe80000011603 */
[C---:B----4-:R-:W-:Y:S04]  /*e6f0*/  @!P6 IADD3 R3, P0, R0.reuse, R172, RZ ;  /* 0x000000ac0003e210 */ /* 0x050fe80007f1e0ff */
[----:B-----5:R-:W-:Y:S01]  /*e700*/  @!P6 LEA.HI.X.SX32 R173, R0, R250, 0x1, P0 ;  /* 0x000000fa00ade211 */ /* 0x020fe200000f0eff */
[----:B------:R-:W-:Y:S01]  /*e710*/  IMAD.MOV R0, RZ, RZ, -R0 ;  /* 0x000000ffff007224 */ /* 0x000fe200078e0a00 */
[----:B------:R-:W-:Y:S02]  /*e720*/  @!P6 LEA R172, P0, R3, c[0x0][0x2a0], 0x2 ;  /* 0x0000a80003acea11 */ /* 0x000fe400078010ff */
[----:B------:R-:W-:Y:S01]  /*e730*/  IADD3 R250, R245, 0xc0, RZ ;  /* 0x000000c0f5fa7810 */ /* 0x000fe20007ffe0ff */
[----:B------:R-:W-:Y:S01]  /*e740*/  IMAD R248, R0, c[0x0][0x2b8], R2 ;  /* 0x0000ae0000f87a24 */ /* 0x000fe200078e0202 */
[----:B------:R-:W-:Y:S02]  /*e750*/  @!P6 LEA.HI.X R173, R3, c[0x0][0x2a4], R173, 0x2, P0 ;  /* 0x0000a90003adea11 */ /* 0x000fe400000f14ad */
[----:B------:R-:W-:Y:S01]  /*e760*/  SHF.R.S32.HI R250, RZ, 0x1f, R250 ;  /* 0x0000001ffffa7819 */ /* 0x000fe200000114fa */
[----:B------:R-:W-:Y:S01]  /*e770*/  IMAD.WIDE.U32 R2, R248, c[0x0][0x1e0], RZ ;  /* 0x00007800f8027a25 */ /* 0x000fe200078e00ff */
[----:B------:R-:W-:Y:S01]  /*e780*/  SHF.R.S32.HI R0, RZ, 0x1f, R248 ;  /* 0x0000001fff007819 */ /* 0x000fe200000114f8 */
[----:B------:R-:W2:Y:S01]  /*e790*/  @!P6 LDG.E R246, [R172.64] ;  /* 0x00000006acf6e981 */ /* 0x000ea2000c1e1900 */
[----:B------:R-:W-:Y:S03]  /*e7a0*/  SHF.L.U64.HI R188, R249, 0x1, R250 ;  /* 0x00000001f9bc7819 */ /* 0x000fe600000102fa */
        /* <DEDUP_REMOVED lines=13> */
.L_x_1545:
[----:B------:R-:W-:-:S05]  /*e880*/  BRA.DIV ~URZ, `(.L_x_1493) ;  /* 0x000080627f007947 */ /* 0x000fca000b800000 */
[----:B------:R-:W3:Y:S01]  /*e890*/  SHFL.IDX PT, R0, R184, RZ, 0x181f ;  /* 0x00181fffb8007589 */ /* 0x000ee200000e0000 */
[C---:B------:R-:W-:Y:S02]  /*e8a0*/  IADD3 R190, -R244.reuse, 0x10, RZ ;  /* 0x00000010f4be7810 */ /* 0x040fe40007ffe1ff */
[----:B------:R-:W-:Y:S02]  /*e8b0*/  ISETP.NE.U32.AND P2, PT, R244, RZ, PT ;  /* 0x000000fff400720c */ /* 0x000fe40003f45070 */
[----:B------:R-:W-:Y:S04]  /*e8c0*/  LOP3.LUT R190, R190, 0xf, RZ, 0xc0, !PT ;  /* 0x0000000fbebe7812 */ /* 0x000fe800078ec0ff */
[----:B---3--:R-:W-:Y:S04]  /*e8d0*/  IADD3 R2, P1, P0, R190, R0, R189 ;  /* 0x00000000be027210 */ /* 0x008fe8000783e0bd */
[----:B--2---:R-:W-:Y:S02]  /*e8e0*/  IADD3.X R3, RZ, R172, R185, P1, P0 ;  /* 0x000000acff037210 */ /* 0x004fe40000fe04b9 */
[----:B------:R-:W-:Y:S03]  /*e8f0*/  IADD3 R192, P0, R0, R194, RZ ;  /* 0x000000c200c07210 */ /* 0x000fe60007f1e0ff */
[----:B------:R-:W-:Y:S01]  /*e900*/  @!PT LDS RZ, [RZ] ;  /* 0x00000000fffff984 */ /* 0x000fe20000000800 */
[----:B------:R-:W-:Y:S01]  /*e910*/  @!PT LDS RZ, [RZ] ;  /* 0x00000000fffff984 */ /* 0x000fe20000000800 */
[----:B------:R2:W-:Y:S02]  /*e920*/  LDGSTS.E.BYPASS.LTC128B.128.ZFILL [R243+0xc100], [R2.64], P2 ;  /* 0x0c10000002f37fae */ /* 0x0005e40009141d46 */
[----:B------:R-:W-:Y:S05]  /*e930*/  IMAD.X R193, R172, 0x1, R186, P0 ;  /* 0x00000001acc17824 */ /* 0x000fea00000e06ba */
[----:B------:R3:W-:Y:S01]  /*e940*/  LDGSTS.E.BYPASS.LTC128B.128 [R243+0xf100], [R192.64], !P5 ;  /* 0x0f100000c0f37fae */ /* 0x0007e2000e901d46 */
[-C--:B--2---:R-:W-:Y:S05]  /*e950*/  IADD3 R2, P0, R0, R195.reuse, RZ ;  /* 0x000000c300027210 */ /* 0x084fea0007f1e0ff */
[----:B------:R-:W-:Y:S05]  /*e960*/  IMAD.X R3, R172, 0x1, R187, P0 ;  /* 0x00000001ac037824 */ /* 0x000fea00000e06bb */
[----:B------:R2:W-:Y:S02]  /*e970*/  LDGSTS.E.BYPASS.LTC128B.128 [R243+0x12100], [R2.64], !P4 ;  /* 0x1210000002f37fae */ /* 0x0005e4000e101d46 */
[----:B--2---:R-:W-:Y:S02]  /*e980*/  IADD3 R2, P0, R0, R196, RZ ;  /* 0x000000c400027210 */ /* 0x004fe40007f1e0ff */
[----:B------:R-:W2:Y:S03]  /*e990*/  SHFL.IDX PT, R0, R184, 0x1, 0x181f ;  /* 0x00381f00b8007f89 */ /* 0x000ea600000e0000 */
[----:B------:R-:W-:Y:S02]  /*e9a0*/  IMAD.X R3, R172, 0x1, R188, P0 ;  /* 0x00000001ac037824 */ /* 0x000fe400000e06bc */
[----:B------:R-:W-:Y:S04]  /*e9b0*/  SHFL.IDX PT, R172, R173, 0x2, 0x181f ;  /* 0x00581f00adac7f89 */ /* 0x000fe800000e0000 */
[----:B------:R4:W-:Y:S01]  /*e9c0*/  LDGSTS.E.BYPASS.LTC128B.128 [R243+0x15100], [R2.64], !P3 ;  /* 0x1510000002f37fae */ /* 0x0009e2000d901d46 */
[----:B--2---:R-:W-:Y:S03]  /*e9d0*/  IADD3 R190, P1, P0, R190, R0, R189 ;  /* 0x00000000bebe7210 */ /* 0x004fe6000783e0bd */
[----:B----4-:R-:W2:Y:S02]  /*e9e0*/  SHFL.IDX PT, R2, R173, 0x1, 0x181f ;  /* 0x00381f00ad027f89 */ /* 0x010ea400000e0000 */
[----:B--2---:R-:W-:Y:S05]  /*e9f0*/  IADD3.X R191, RZ, R2, R185, P1, P0 ;  /* 0x00000002ffbf7210 */ /* 0x004fea0000fe04b9 */
[----:B------:R2:W-:Y:S02]  /*ea00*/  LDGSTS.E.BYPASS.LTC128B.128.ZFILL [R243+0xd100], [R190.64], P2 ;  /* 0x0d100000bef37fae */ /* 0x0005e40009141d46 */
[----:B--2---:R-:W-:Y:S05]  /*ea10*/  IADD3 R190, P0, R0, R194, RZ ;  /* 0x000000c200be7210 */ /* 0x004fea0007f1e0ff */
[----:B------:R-:W-:Y:S05]  /*ea20*/  IMAD.X R191, R2, 0x1, R186, P0 ;  /* 0x0000000102bf7824 */ /* 0x000fea00000e06ba */
[----:B------:R2:W-:Y:S02]  /*ea30*/  LDGSTS.E.BYPASS.LTC128B.128 [R243+0x10100], [R190.64], !P5 ;  /* 0x10100000bef37fae */ /* 0x0005e4000e901d46 */
[----:B--2---:R-:W-:Y:S05]  /*ea40*/  IADD3 R190, P0, R0, R195, RZ ;  /* 0x000000c300be7210 */ /* 0x004fea0007f1e0ff */
[----:B------:R-:W-:Y:S01]  /*ea50*/  IMAD.X R191, R2, 0x1, R187, P0 ;  /* 0x0000000102bf7824 */ /* 0x000fe200000e06bb */
[----:B---3--:R-:W-:Y:S02]  /*ea60*/  IADD3 R192, P0, R0, R196, RZ ;  /* 0x000000c400c07210 */ /* 0x008fe40007f1e0ff */
[----:B------:R2:W3:Y:S03]  /*ea70*/  SHFL.IDX PT, R0, R184, 0x2, 0x181f ;  /* 0x00581f00b8007f89 */ /* 0x0004e600000e0000 */
[----:B------:R-:W-:Y:S01]  /*ea80*/  IMAD.X R193, R2, 0x1, R188, P0 ;  /* 0x0000000102c17824 */ /* 0x000fe200000e06bc */
[----:B------:R2:W-:Y:S04]  /*ea90*/  LDGSTS.E.BYPASS.LTC128B.128 [R243+0x13100], [R190.64], !P4 ;  /* 0x13100000bef37fae */ /* 0x0005e8000e101d46 */
[----:B------:R2:W-:Y:S03]  /*eaa0*/  LDGSTS.E.BYPASS.LTC128B.128 [R243+0x16100], [R192.64], !P3 ;  /* 0x16100000c0f37fae */ /* 0x0005e6000d901d46 */
.L_x_1546:
[C---:B--2---:R-:W-:Y:S02]  /*eab0*/  IADD3 R192, -R244.reuse, 0x10, RZ ;  /* 0x00000010f4c07810 */ /* 0x044fe40007ffe1ff */
[----:B------:R-:W-:Y:S02]  /*eac0*/  ISETP.NE.U32.AND P2, PT, R244, RZ, PT ;  /* 0x000000fff400720c */ /* 0x000fe40003f45070 */
[----:B------:R-:W-:Y:S04]  /*ead0*/  LOP3.LUT R192, R192, 0xf, RZ, 0xc0, !PT ;  /* 0x0000000fc0c07812 */ /* 0x000fe800078ec0ff */
[----:B---3--:R-:W-:Y:S04]  /*eae0*/  IADD3 R192, P1, P0, R192, R0, R189 ;  /* 0x00000000c0c07210 */ /* 0x008fe8000783e0bd */
[----:B------:R-:W-:Y:S02]  /*eaf0*/  IADD3.X R193, RZ, R172, R185, P1, P0 ;  /* 0x000000acffc17210 */ /* 0x000fe40000fe04b9 */
[----:B------:R-:W-:Y:S03]  /*eb00*/  IADD3 R190, P0, R0, R194, RZ ;  /* 0x000000c200be7210 */ /* 0x000fe60007f1e0ff */
[----:B------:R-:W-:Y:S01]  /*eb10*/  @!PT LDS RZ, [RZ] ;  /* 0x00000000fffff984 */ /* 0x000fe20000000800 */
[----:B------:R-:W-:Y:S01]  /*eb20*/  @!PT LDS RZ, [RZ] ;  /* 0x00000000fffff984 */ /* 0x000fe20000000800 */
[----:B------:R-:W-:Y:S01]  /*eb30*/  @!PT LDS RZ, [RZ] ;  /* 0x00000000fffff984 */ /* 0x000fe20000000800 */
[----:B------:R2:W-:Y:S02]  /*eb40*/  LDGSTS.E.BYPASS.LTC128B.128.ZFILL [R243+0xe100], [R192.64], P2 ;  /* 0x0e100000c0f37fae */ /* 0x0005e40009141d46 */
        /* <DEDUP_REMOVED lines=8> */
.L_x_1491:
[----:B------:R-:W-:Y:S05]  /*ebd0*/  BSYNC B0 ;  /* 0x0000000000007941 */ /* 0x000fea0003800000 */
.L_x_1490:
        /* <DEDUP_REMOVED lines=50> */
[----:B-1----:R-:W1:Y:S04]  /*ef00*/  SHFL.BFLY PT, R173, R172, 0x2, 0x1f ;  /* 0x0c401f00acad7f89 */ /* 0x002e6800000e0000 */
[----:B------:R-:W2:Y:S01]  /*ef10*/  SHFL.BFLY PT, R0, R184, 0x2, 0x1f ;  /* 0x0c401f00b8007f89 */ /* 0x000ea200000e0000 */
[----:B-1----:R-:W-:Y:S02]  /*ef20*/  FMNMX.FTZ R173, R172, R173, !PT ;  /* 0x000000adacad7209 */ /* 0x002fe40007810000 */
[----:B--2---:R-:W-:Y:S03]  /*ef30*/  FMNMX.FTZ R172, R184, R0, !PT ;  /* 0x00000000b8ac7209 */ /* 0x004fe60007810000 */
[----:B------:R-:W1:Y:S04]  /*ef40*/  SHFL.BFLY PT, R2, R173, 0x1, 0x1f ;  /* 0x0c201f00ad027f89 */ /* 0x000e6800000e0000 */
[----:B------:R2:W3:Y:S01]  /*ef50*/  SHFL.BFLY PT, R0, R172, 0x1, 0x1f ;  /* 0x0c201f00ac007f89 */ /* 0x0004e200000e0000 */
[----:B-1----:R-:W-:Y:S04]  /*ef60*/  FMNMX.FTZ R173, R173, R2, !PT ;  /* 0x00000002adad7209 */ /* 0x002fe80007810000 */
.L_x_1547:
[----:B---3--:R-:W-:Y:S01]  /*ef70*/  FMNMX.FTZ R3, R0, R172, !PT ;  /* 0x000000ac00037209 */ /* 0x008fe20007810000 */
[C---:B------:R-:W-:Y:S01]  /*ef80*/  FADD.FTZ R2, -R173.reuse, R174 ;  /* 0x000000aead027221 */ /* 0x040fe20000010100 */
[----:B------:R-:W-:Y:S01]  /*ef90*/  WARPSYNC 0xffffffff ;  /* 0xffffffff00007948 */ /* 0x000fe20003800000 */
[----:B------:R-:W-:Y:S01]  /*efa0*/  FMUL.FTZ R174, R173, c[0x0][0x2d0] ;  /* 0x0000b400adae7a20 */ /* 0x000fe20000410000 */
[----:B------:R-:W1:Y:S01]  /*efb0*/  LDSM.16.MT88.4 R188, [R232] ;  /* 0x00000000e8bc783b */ /* 0x000e620000004200 */
[----:B------:R-:W-:Y:S01]  /*efc0*/  FADD.FTZ R0, -R3, R175 ;  /* 0x000000af03007221 */ /* 0x000fe20000010100 */
[----:B------:R-:W-:Y:S01]  /*efd0*/  ISETP.GT.AND P0, PT, R247, RZ, PT ;  /* 0x000000fff700720c */ /* 0x000fe20003f04270 */
[----:B------:R-:W-:Y:S02]  /*efe0*/  FMUL.FTZ R175, R3, c[0x0][0x2d0] ;  /* 0x0000b40003af7a20 */ /* 0x000fe40000410000 */
[----:B------:R-:W-:Y:S02]  /*eff0*/  FMUL.FTZ R2, R2, c[0x0][0x2d0] ;  /* 0x0000b40002027a20 */ /* 0x000fe40000410000 */
[----:B------:R-:W-:Y:S01]  /*f000*/  FMUL.FTZ R0, R0, c[0x0][0x2d0] ;  /* 0x0000b40000007a20 */ /* 0x000fe20000410000 */
[----:B------:R-:W3:Y:S01]  /*f010*/  LDL.LU R199, [R1+0x4] ;  /* 0x0000040001c77983 */ /* 0x000ee20000300800 */
[--C-:B------:R-:W-:Y:S02]  /*f020*/  FFMA.FTZ R4, R4, c[0x0][0x2d0], -R174.reuse ;  /* 0x0000b40004047a23 */ /* 0x100fe400000108ae */
[--C-:B------:R-:W-:Y:S01]  /*f030*/  FFMA.FTZ R5, R5, c[0x0][0x2d0], -R174.reuse ;  /* 0x0000b40005057a23 */ /* 0x100fe200000108ae */
[----:B------:R-:W4:Y:S01]  /*f040*/  MUFU.EX2 R2, R2 ;  /* 0x0000000200027308 */ /* 0x000f220000000800 */
[--C-:B------:R-:W-:Y:S01]  /*f050*/  FFMA.FTZ R6, R6, c[0x0][0x2d0], -R175.reuse ;  /* 0x0000b40006067a23 */ /* 0x100fe200000108af */
[----:B------:R-:W5:Y:S01]  /*f060*/  LDL.LU R197, [R1+0x8] ;  /* 0x0000080001c57983 */ /* 0x000f620000300800 */
        /* <DEDUP_REMOVED lines=22> */
[----:B--2---:R-:W-:Y:S01]  /*f1d0*/  MUFU.EX2 R172, R6 ;  /* 0x0000000600ac7308 */ /* 0x004fe20000000800 */
        /* <DEDUP_REMOVED lines=27> */
[--C-:B------:R-:W-:Y:S02]  /*f390*/  FFMA.FTZ R46, R46, c[0x0][0x2d0], -R175.reuse ;  /* 0x0000b4002e2e7a23 */ /* 0x100fe400000108af */
[--C-:B------:R-:W-:Y:S01]  /*f3a0*/  FFMA.FTZ R47, R47, c[0x0][0x2d0], -R175.reuse ;  /* 0x0000b4002f2f7a23 */ /* 0x100fe200000108af */
[----:B------:R-:W1:Y:S01]  /*f3b0*/  MUFU.EX2 R203, R11 ;  /* 0x0000000b00cb7308 */ /* 0x000e620000000800 */
[----:B------:R-:W-:Y:S01]  /*f3c0*/  FFMA.FTZ R50, R50, c[0x0][0x2d0], -R175 ;  /* 0x0000b40032327a23 */ /* 0x000fe200000108af */
[----:B------:R-:W-:Y:S08]  /*f3d0*/  MOV R175, R3 ;  /* 0x0000000300af7202 */ /* 0x000ff00000000f00 */
[----:B------:R-:W-:Y:S10]  /*f3e0*/  MUFU.EX2 R212, R16 ;  /* 0x0000001000d47308 */ /* 0x000ff40000000800 */
[----:B------:R-:W1:Y:S10]  /*f3f0*/  MUFU.EX2 R213, R17 ;  /* 0x0000001100d57308 */ /* 0x000e740000000800 */
[----:B------:R-:W-:Y:S10]  /*f400*/  MUFU.EX2 R210, R18 ;  /* 0x0000001200d27308 */ /* 0x000ff40000000800 */
[----:B------:R1:W-:Y:S10]  /*f410*/  MUFU.EX2 R211, R19 ;  /* 0x0000001300d37308 */ /* 0x0003f40000000800 */
[----:B------:R-:W-:Y:S10]  /*f420*/  MUFU.EX2 R208, R21 ;  /* 0x0000001500d07308 */ /* 0x000ff40000000800 */
[----:B------:R-:W-:Y:S01]  /*f430*/  MUFU.EX2 R206, R23 ;  /* 0x0000001700ce7308 */ /* 0x000fe20000000800 */
[----:B-1----:R-:W-:Y:S09]  /*f440*/  LDSM.16.MT88.4 R16, [R235+0x800] ;  /* 0x00080000eb10783b */ /* 0x002ff20000004200 */
[----:B------:R-:W-:Y:S10]  /*f450*/  MUFU.EX2 R207, R24 ;  /* 0x0000001800cf7308 */ /* 0x000ff40000000800 */
[----:B------:R-:W-:Y:S10]  /*f460*/  MUFU.EX2 R209, R25 ;  /* 0x0000001900d17308 */ /* 0x000ff40000000800 */
[----:B------:R-:W-:Y:S10]  /*f470*/  MUFU.EX2 R205, R26 ;  /* 0x0000001a00cd7308 */ /* 0x000ff40000000800 */
[----:B------:R1:W-:Y:S10]  /*f480*/  MUFU.EX2 R204, R27 ;  /* 0x0000001b00cc7308 */ /* 0x0003f40000000800 */
[----:B------:R2:W-:Y:S10]  /*f490*/  MUFU.EX2 R198, R14 ;  /* 0x0000000e00c67308 */ /* 0x0005f40000000800 */
[----:B------:R-:W-:Y:S01]  /*f4a0*/  MUFU.EX2 R174, R174 ;  /* 0x000000ae00ae7308 */ /* 0x000fe20000000800 */
[----:B-1----:R-:W-:Y:S09]  /*f4b0*/  LDSM.16.MT88.4 R24, [R235+0x1000] ;  /* 0x00100000eb18783b */ /* 0x002ff20000004200 */
[----:B------:R-:W-:Y:S10]  /*f4c0*/  MUFU.EX2 R51, R51 ;  /* 0x0000003300337308 */ /* 0x000ff40000000800 */
[----:B------:R-:W-:Y:S10]  /*f4d0*/  MUFU.EX2 R200, R13 ;  /* 0x0000000d00c87308 */ /* 0x000ff40000000800 */
[----:B------:R-:W1:Y:S10]  /*f4e0*/  MUFU.EX2 R196, R15 ;  /* 0x0000000f00c47308 */ /* 0x000e740000000800 */
[----:B------:R-:W-:Y:S10]  /*f4f0*/  MUFU.EX2 R49, R41 ;  /* 0x0000002900317308 */ /* 0x000ff40000000800 */
[----:B------:R-:W-:Y:S10]  /*f500*/  MUFU.EX2 R41, R38 ;  /* 0x0000002600297308 */ /* 0x000ff40000000800 */
[----:B------:R-:W-:Y:S10]  /*f510*/  MUFU.EX2 R42, R42 ;  /* 0x0000002a002a7308 */ /* 0x000ff40000000800 */
[----:B------:R-:W-:Y:S10]  /*f520*/  MUFU.EX2 R43, R43 ;  /* 0x0000002b002b7308 */ /* 0x000ff40000000800 */
[----:B------:R-:W-:Y:S10]  /*f530*/  MUFU.EX2 R38, R45 ;  /* 0x0000002d00267308 */ /* 0x000ff40000000800 */
[----:B------:R-:W-:Y:S10]  /*f540*/  MUFU.EX2 R46, R46 ;  /* 0x0000002e002e7308 */ /* 0x000ff40000000800 */
[----:B------:R-:W-:Y:S10]  /*f550*/  MUFU.EX2 R47, R47 ;  /* 0x0000002f002f7308 */ /* 0x000ff40000000800 */
[----:B------:R-:W-:Y:S01]  /*f560*/  MUFU.EX2 R50, R50 ;  /* 0x0000003200327308 */ /* 0x000fe20000000800 */
[C---:B----4-:R-:W-:Y:S01]  /*f570*/  FMUL.FTZ R4, R2.reuse, R176 ;  /* 0x000000b002047220 */ /* 0x050fe20000410000 */
[----:B------:R-:W-:Y:S01]  /*f580*/  F2FP.PACK_AB R184, R193, R192 ;  /* 0x000000c0c1b8723e */ /* 0x000fe200000000ff */
[----:B------:R-:W-:Y:S01]  /*f590*/  FMUL.FTZ R5, R2, R177 ;  /* 0x000000b102057220 */ /* 0x000fe20000410000 */
[----:B--2---:R-:W-:Y:S01]  /*f5a0*/  F2FP.PACK_AB R186, R202, R195 ;  /* 0x000000c3caba723e */ /* 0x004fe200000000ff */
[----:B------:R-:W-:Y:S01]  /*f5b0*/  FMUL.FTZ R6, R0, R178 ;  /* 0x000000b200067220 */ /* 0x000fe20000410000 */
[----:B------:R-:W-:Y:S01]  /*f5c0*/  F2FP.PACK_AB R185, R194, R172 ;  /* 0x000000acc2b9723e */ /* 0x000fe200000000ff */
[----:B------:R-:W-:Y:S01]  /*f5d0*/  FMUL.FTZ R7, R0, R179 ;  /* 0x000000b300077220 */ /* 0x000fe20000410000 */
[----:B------:R-:W-:Y:S01]  /*f5e0*/  F2FP.PACK_AB R187, R203, R201 ;  /* 0x000000c9cbbb723e */ /* 0x000fe200000000ff */
[----:B------:R-:W2:Y:S01]  /*f5f0*/  LDSM.16.MT88.4 R176, [R233] ;  /* 0x00000000e9b0783b */ /* 0x000ea20000004200 */
[C---:B------:R-:W-:Y:S01]  /*f600*/  FMUL.FTZ R8, R2.reuse, R180 ;  /* 0x000000b402087220 */ /* 0x040fe20000410000 */
[----:B------:R-:W-:Y:S01]  /*f610*/  F2FP.PACK_AB R14, R213, R212 ;  /* 0x000000d4d50e723e */ /* 0x000fe200000000ff */
[----:B------:R-:W-:Y:S01]  /*f620*/  FMUL.FTZ R9, R2, R181 ;  /* 0x000000b502097220 */ /* 0x000fe20000410000 */
[----:B-1----:R-:W-:Y:S01]  /*f630*/  F2FP.PACK_AB R13, R196, R198 ;  /* 0x000000c6c40d723e */ /* 0x002fe200000000ff */
[C---:B------:R-:W-:Y:S01]  /*f640*/  FMUL.FTZ R10, R0.reuse, R182 ;  /* 0x000000b6000a7220 */ /* 0x040fe20000410000 */
[C---:B------:R-:W-:Y:S01]  /*f650*/  HMMA.16816.F32 R4, R184.reuse, R188, R4 ;  /* 0x000000bcb804723c */ /* 0x040fe20000001804 */
[----:B------:R-:W-:Y:S04]  /*f660*/  MUFU.EX2 R189, R31 ;  /* 0x0000001f00bd7308 */ /* 0x000fe80000000800 */
[----:B------:R-:W-:Y:S01]  /*f670*/  FMUL.FTZ R11, R0, R183 ;  /* 0x000000b7000b7220 */ /* 0x000fe20000410000 */
[----:B------:R-:W-:Y:S01]  /*f680*/  F2FP.PACK_AB R15, R211, R210 ;  /* 0x000000d2d30f723e */ /* 0x000fe200000000ff */
[----:B------:R-:W-:Y:S01]  /*f690*/  LDSM.16.MT88.4 R180, [R233+0x800] ;  /* 0x00080000e9b4783b */ /* 0x000fe20000004200 */
[C---:B------:R-:W-:Y:S03]  /*f6a0*/  FMUL.FTZ R132, R2.reuse, R132 ;  /* 0x0000008402847220 */ /* 0x040fe60000410000 */
[----:B------:R-:W1:Y:S01]  /*f6b0*/  MUFU.EX2 R188, R12 ;  /* 0x0000000c00bc7308 */ /* 0x000e620000000800 */
[C---:B------:R-:W-:Y:S03]  /*f6c0*/  HMMA.16816.F32 R8, R184.reuse, R190, R8 ;  /* 0x000000beb808723c */ /* 0x040fe60000001808 */
[----:B------:R-:W-:Y:S02]  /*f6d0*/  FMUL.FTZ R133, R2, R133 ;  /* 0x0000008502857220 */ /* 0x000fe40000410000 */
[C---:B------:R-:W-:Y:S02]  /*f6e0*/  FMUL.FTZ R134, R0.reuse, R134 ;  /* 0x0000008600867220 */ /* 0x040fe40000410000 */
[----:B------:R-:W-:Y:S02]  /*f6f0*/  FMUL.FTZ R135, R0, R135 ;  /* 0x0000008700877220 */ /* 0x000fe40000410000 */
[----:B------:R-:W-:Y:S03]  /*f700*/  MUFU.EX2 R191, R28 ;  /* 0x0000001c00bf7308 */ /* 0x000fe60000000800 */
[C---:B------:R-:W-:Y:S02]  /*f710*/  FMUL.FTZ R136, R2.reuse, R136 ;  /* 0x0000008802887220 */ /* 0x040fe40000410000 */
[----:B------:R-:W-:Y:S02]  /*f720*/  FMUL.FTZ R137, R2, R137 ;  /* 0x0000008902897220 */ /* 0x000fe40000410000 */
[C---:B------:R-:W-:Y:S02]  /*f730*/  FMUL.FTZ R138, R0.reuse, R138 ;  /* 0x0000008a008a7220 */ /* 0x040fe40000410000 */
[----:B------:R-:W-:Y:S01]  /*f740*/  FMUL.FTZ R139, R0, R139 ;  /* 0x0000008b008b7220 */ /* 0x000fe20000410000 */
[----:B------:R-:W-:Y:S01]  /*f750*/  MUFU.EX2 R190, R30 ;  /* 0x0000001e00be7308 */ /* 0x000fe20000000800 */
[C---:B------:R-:W-:Y:S01]  /*f760*/  FMUL.FTZ R140, R2.reuse, R140 ;  /* 0x0000008c028c7220 */ /* 0x040fe20000410000 */
[C---:B--2---:R-:W-:Y:S03]  /*f770*/  HMMA.16816.F32 R132, R184.reuse, R176, R132 ;  /* 0x000000b0b884723c */ /* 0x044fe60000001884 */
[----:B------:R-:W-:Y:S01]  /*f780*/  FMUL.FTZ R141, R2, R141 ;  /* 0x0000008d028d7220 */ /* 0x000fe20000410000 */
[----:B-1----:R-:W-:Y:S01]  /*f790*/  F2FP.PACK_AB R12, R200, R188 ;  /* 0x000000bcc80c723e */ /* 0x002fe200000000ff */
[C---:B------:R-:W-:Y:S02]  /*f7a0*/  FMUL.FTZ R142, R0.reuse, R142 ;  /* 0x0000008e008e7220 */ /* 0x040fe40000410000 */
[----:B------:R-:W-:Y:S01]  /*f7b0*/  FMUL.FTZ R143, R0, R143 ;  /* 0x0000008f008f7220 */ /* 0x000fe20000410000 */
[C---:B------:R-:W-:Y:S01]  /*f7c0*/  HMMA.16816.F32 R136, R184.reuse, R178, R136 ;  /* 0x000000b2b888723c */ /* 0x040fe20000001888 */
[----:B------:R-:W1:Y:S03]  /*f7d0*/  LDSM.16.MT88.4 R176, [R235] ;  /* 0x00000000ebb0783b */ /* 0x000e660000004200 */
        /* <DEDUP_REMOVED lines=23> */
[----:B------:R-:W1:Y:S03]  /*f950*/  LDSM.16.MT88.4 R176, [R234] ;  /* 0x00000000eab0783b */ /* 0x000e660000004200 */
        /* <DEDUP_REMOVED lines=99> */
[----:B---3--:R-:W-:Y:S02]  /*ff90*/  FFMA.FTZ R2, R2, R199, R192 ;  /* 0x000000c702027223 */ /* 0x008fe400000100c0 */
[----:B------:R-:W2:Y:S01]  /*ffa0*/  MUFU.EX2 R199, R20 ;  /* 0x0000001400c77308 */ /* 0x000ea20000000800 */
[----:B-----5:R-:W-:Y:S02]  /*ffb0*/  FFMA.FTZ R172, R0, R197, R172 ;  /* 0x000000c500ac7223 */ /* 0x020fe400000100ac */
[----:B------:R-:W-:Y:S02]  /*ffc0*/  FADD.FTZ R0, R193, R2 ;  /* 0x00000002c1007221 */ /* 0x000fe40000010000 */
[----:B------:R-:W-:Y:S02]  /*ffd0*/  FADD.FTZ R2, R194, R172 ;  /* 0x000000acc2027221 */ /* 0x000fe40000010000 */
[----:B------:R-:W-:Y:S02]  /*ffe0*/  FADD.FTZ R0, R195, R0 ;  /* 0x00000000c3007221 */ /* 0x000fe40000010000 */
[----:B------:R-:W-:Y:S01]  /*fff0*/  FADD.FTZ R2, R201, R2 ;  /* 0x00000002c9027221 */ /* 0x000fe20000010000 */
[----:B------:R3:W4:Y:S01]  /*10000*/  MUFU.EX2 R197, R22 ;  /* 0x0000001600c57308 */ /* 0x0007220000000800 */
[----:B------:R-:W-:Y:S09]  /*10010*/  FADD.FTZ R0, R202, R0 ;  /* 0x00000000ca007221 */ /* 0x000ff20000010000 */
[----:B------:R5:W2:Y:S01]  /*10020*/  MUFU.EX2 R192, R29 ;  /* 0x0000001d00c07308 */ /* 0x000aa20000000800 */
[C---:B-1----:R-:W-:Y:S09]  /*10030*/  HMMA.16816.F32 R60, R184.reuse, R176, R60 ;  /* 0x000000b0b83c723c */ /* 0x042ff2000000183c */
[----:B------:R-:W-:Y:S01]  /*10040*/  MUFU.EX2 R194, R33 ;  /* 0x0000002100c27308 */ /* 0x000fe20000000800 */
[----:B---3--:R-:W-:Y:S01]  /*10050*/  LDSM.16.MT88.4 R20, [R233+0x1000] ;  /* 0x00100000e914783b */ /* 0x008fe20000004200 */
[C---:B------:R-:W-:Y:S08]  /*10060*/  HMMA.16816.F32 R64, R184.reuse, R178, R64 ;  /* 0x000000b2b840723c */ /* 0x040ff00000001840 */
[----:B------:R1:W-:Y:S01]  /*10070*/  MUFU.EX2 R193, R32 ;  /* 0x0000002000c17308 */ /* 0x0003e20000000800 */
[----:B------:R-:W3:Y:S08]  /*10080*/  LDSM.16.MT88.4 R176, [R232+0x6000] ;  /* 0x00600000e8b0783b */ /* 0x000ef00000004200 */
[----:B-----5:R-:W-:Y:S01]  /*10090*/  LDSM.16.MT88.4 R28, [R235+0x1800] ;  /* 0x00180000eb1c783b */ /* 0x020fe20000004200 */
[----:B------:R-:W-:Y:S10]  /*100a0*/  MUFU.EX2 R172, R40 ;  /* 0x0000002800ac7308 */ /* 0x000ff40000000800 */
[----:B------:R-:W-:Y:S01]  /*100b0*/  MUFU.EX2 R40, R39 ;  /* 0x0000002700287308 */ /* 0x000fe20000000800 */
[----:B-1----:R-:W-:Y:S02]  /*100c0*/  FADD.FTZ R32, R203, R2 ;  /* 0x00000002cb207221 */ /* 0x002fe40000010000 */
[----:B------:R-:W-:Y:S02]  /*100d0*/  FADD.FTZ R2, R188, R0 ;  /* 0x00000000bc027221 */ /* 0x000fe40000010000 */
[----:B------:R-:W-:Y:S02]  /*100e0*/  FADD.FTZ R0, R198, R32 ;  /* 0x00000020c6007221 */ /* 0x000fe40000010000 */
[----:B------:R-:W-:Y:S03]  /*100f0*/  FADD.FTZ R2, R200, R2 ;  /* 0x00000002c8027221 */ /* 0x000fe60000010000 */
[----:B------:R-:W-:Y:S01]  /*10100*/  MUFU.EX2 R39, R48 ;  /* 0x0000003000277308 */ /* 0x000fe20000000800 */
[----:B------:R-:W-:Y:S02]  /*10110*/  FADD.FTZ R0, R196, R0 ;  /* 0x00000000c4007221 */ /* 0x000fe40000010000 */
[----:B------:R-:W-:Y:S02]  /*10120*/  FADD.FTZ R2, R212, R2 ;  /* 0x00000002d4027221 */ /* 0x000fe40000010000 */
[----:B------:R-:W-:Y:S02]  /*10130*/  FADD.FTZ R0, R210, R0 ;  /* 0x00000000d2007221 */ /* 0x000fe40000010000 */
[----:B------:R-:W-:Y:S02]  /*10140*/  FADD.FTZ R2, R213, R2 ;  /* 0x00000002d5027221 */ /* 0x000fe40000010000 */
[----:B------:R-:W-:Y:S01]  /*10150*/  FADD.FTZ R0, R211, R0 ;  /* 0x00000000d3007221 */ /* 0x000fe20000010000 */
        /* <DEDUP_REMOVED lines=24> */
[----:B------:R-:W3:Y:S10]  /*102e0*/  MUFU.EX2 R187, R34 ;  /* 0x0000002200bb7308 */ /* 0x000ef40000000800 */
[----:B------:R5:W1:Y:S10]  /*102f0*/  MUFU.EX2 R186, R35 ;  /* 0x0000002300ba7308 */ /* 0x000a740000000800 */
[----:B------:R2:W2:Y:S10]  /*10300*/  MUFU.EX2 R184, R36 ;  /* 0x0000002400b87308 */ /* 0x0004b40000000800 */
[----:B------:R-:W3:Y:S01]  /*10310*/  MUFU.EX2 R185, R37 ;  /* 0x0000002500b97308 */ /* 0x000ee20000000800 */
[----:B-----5:R-:W-:Y:S01]  /*10320*/  LDSM.16.MT88.4 R32, [R234+0x2000] ;  /* 0x00200000ea20783b */ /* 0x020fe20000004200 */
[C---:B-1----:R-:W-:Y:S08]  /*10330*/  HMMA.16816.F32 R4, R12.reuse, R176, R4 ;  /* 0x000000b00c04723c */ /* 0x042ff00000001804 */
[----:B------:R-:W1:Y:S01]  /*10340*/  MUFU.EX2 R37, R44 ;  /* 0x0000002c00257308 */ /* 0x000e620000000800 */
[----:B--2---:R-:W-:Y:S03]  /*10350*/  FADD.FTZ R36, R199, R2 ;  /* 0x00000002c7247221 */ /* 0x004fe60000010000 */
[----:B----4-:R-:W-:Y:S01]  /*10360*/  FADD.FTZ R2, R197, R0 ;  /* 0x00000000c5027221 */ /* 0x010fe20000010000 */
[C---:B------:R-:W-:Y:S01]  /*10370*/  HMMA.16816.F32 R8, R12.reuse, R178, R8 ;  /* 0x000000b20c08723c */ /* 0x040fe20000001808 */
[----:B------:R-:W2:Y:S02]  /*10380*/  LDSM.16.MT88.4 R176, [R234+0x800] ;  /* 0x00080000eab0783b */ /* 0x000ea40000004200 */
[----:B------:R-:W-:Y:S02]  /*10390*/  FADD.FTZ R2, R206, R2 ;  /* 0x00000002ce027221 */ /* 0x000fe40000010000 */
[----:B------:R-:W-:Y:S03]  /*103a0*/  FADD.FTZ R0, R208, R36 ;  /* 0x00000024d0007221 */ /* 0x000fe60000010000 */
        /* <DEDUP_REMOVED lines=14> */
[----:B---3--:R-:W-:Y:S01]  /*10490*/  FADD.FTZ R2, R187, R2 ;  /* 0x00000002bb027221 */ /* 0x008fe20000010000 */
        /* <DEDUP_REMOVED lines=8> */
[----:B------:R-:W-:Y:S04]  /*10520*/  FADD.FTZ R2, R42, R2 ;  /* 0x000000022a027221 */ /* 0x000fe80000010000 */
[----:B------:R-:W-:Y:S04]  /*10530*/  FADD.FTZ R0, R184, R0 ;  /* 0x00000000b8007221 */ /* 0x000fe80000010000 */
[----:B------:R-:W-:Y:S04]  /*10540*/  FADD.FTZ R0, R185, R0 ;  /* 0x00000000b9007221 */ /* 0x000fe80000010000 */
[----:B------:R-:W-:Y:S01]  /*10550*/  FADD.FTZ R0, R172, R0 ;  /* 0x00000000ac007221 */ /* 0x000fe20000010000 */
[C---:B----4-:R-:W-:Y:S03]  /*10560*/  HMMA.16816.F32 R156, R12.reuse, R16, R156 ;  /* 0x000000100c9c723c */ /* 0x050fe6000000189c */
[----:B------:R-:W-:Y:S05]  /*10570*/  FADD.FTZ R0, R49, R0 ;  /* 0x0000000031007221 */ /* 0x000fea0000010000 */
[C---:B------:R-:W-:Y:S01]  /*10580*/  HMMA.16816.F32 R160, R12.reuse, R18, R160 ;  /* 0x000000120ca0723c */ /* 0x040fe200000018a0 */
[----:B------:R-:W3:Y:S07]  /*10590*/  LDSM.16.MT88.4 R16, [R235+0x3800] ;  /* 0x00380000eb10783b */ /* 0x000eee0000004200 */
[C---:B--2---:R-:W-:Y:S08]  /*105a0*/  HMMA.16816.F32 R164, R12.reuse, R176, R164 ;  /* 0x000000b00ca4723c */ /* 0x044ff000000018a4 */
[C---:B------:R-:W-:Y:S01]  /*105b0*/  HMMA.16816.F32 R168, R12.reuse, R178, R168 ;  /* 0x000000b20ca8723c */ /* 0x040fe200000018a8 */
[----:B------:R-:W2:Y:S07]  /*105c0*/  LDSM.16.MT88.4 R176, [R234+0x3800] ;  /* 0x00380000eab0783b */ /* 0x000eae0000004200 */
[C---:B---3--:R-:W-:Y:S08]  /*105d0*/  HMMA.16816.F32 R52, R12.reuse, R16, R52 ;  /* 0x000000100c34723c */ /* 0x048ff00000001834 */
        /* <DEDUP_REMOVED lines=27> */
[----:B------:R-:W-:Y:S07]  /*10790*/  HMMA.16816.F32 R128, R12, R178, R128 ;  /* 0x000000b20c80723c */ /* 0x000fee0000001880 */
[----:B------:R-:W-:Y:S02]  /*107a0*/  F2FP.PACK_AB R12, R208, R199 ;  /* 0x000000c7d00c723e */ /* 0x000fe400000000ff */
[----:B------:R-:W-:Y:S03]  /*107b0*/  F2FP.PACK_AB R14, R209, R207 ;  /* 0x000000cfd10e723e */ /* 0x000fe600000000ff */
[----:B------:R-:W-:Y:S02]  /*107c0*/  F2FP.PACK_AB R13, R206, R197 ;  /* 0x000000c5ce0d723e */ /* 0x000fe400000000ff */
[----:B------:R-:W-:Y:S07]  /*107d0*/  F2FP.PACK_AB R15, R204, R205 ;  /* 0x000000cdcc0f723e */ /* 0x000fee00000000ff */
[C---:B---3--:R-:W-:Y:S08]  /*107e0*/  HMMA.16816.F32 R4, R12.reuse, R16, R4 ;  /* 0x000000100c04723c */ /* 0x048ff00000001804 */
        /* <DEDUP_REMOVED lines=45> */
[----:B------:R-:W-:Y:S01]  /*10ac0*/  HMMA.16816.F32 R128, R12, R18, R128 ;  /* 0x000000120c80723c */ /* 0x000fe20000001880 */
[----:B------:R-:W2:Y:S06]  /*10ad0*/  LDSM.16.MT88.4 R16, [R234+0x1800] ;  /* 0x00180000ea10783b */ /* 0x000eac0000004200 */
[----:B------:R-:W-:Y:S02]  /*10ae0*/  F2FP.PACK_AB R12, R192, R191 ;  /* 0x000000bfc00c723e */ /* 0x000fe400000000ff */
[----:B------:R-:W-:Y:S03]  /*10af0*/  F2FP.PACK_AB R14, R194, R193 ;  /* 0x000000c1c20e723e */ /* 0x000fe600000000ff */
[----:B------:R-:W-:Y:S02]  /*10b00*/  F2FP.PACK_AB R13, R189, R190 ;  /* 0x000000bebd0d723e */ /* 0x000fe400000000ff */
[----:B------:R-:W-:Y:S07]  /*10b10*/  F2FP.PACK_AB R15, R186, R187 ;  /* 0x000000bbba0f723e */ /* 0x000fee00000000ff */
[C---:B---3--:R-:W-:Y:S08]  /*10b20*/  HMMA.16816.F32 R4, R12.reuse, R20, R4 ;  /* 0x000000140c04723c */ /* 0x048ff00000001804 */
[C---:B------:R-:W-:Y:S01]  /*10b30*/  HMMA.16816.F32 R8, R12.reuse, R22, R8 ;  /* 0x000000160c08723c */ /* 0x040fe20000001808 */
[----:B------:R-:W3:Y:S07]  /*10b40*/  LDSM.16.MT88.4 R20, [R232+0x4800] ;  /* 0x00480000e814783b */ /* 0x000eee0000004200 */
[C---:B----4-:R-:W-:Y:S08]  /*10b50*/  HMMA.16816.F32 R132, R12.reuse, R24, R132 ;  /* 0x000000180c84723c */ /* 0x050ff00000001884 */
[C---:B------:R-:W-:Y:S01]  /*10b60*/  HMMA.16816.F32 R136, R12.reuse, R26, R136 ;  /* 0x0000001a0c88723c */ /* 0x040fe20000001888 */
[----:B------:R-:W4:Y:S07]  /*10b70*/  LDSM.16.MT88.4 R24, [R233+0x4800] ;  /* 0x00480000e918783b */ /* 0x000f2e0000004200 */
[C---:B------:R-:W-:Y:S08]  /*10b80*/  HMMA.16816.F32 R140, R12.reuse, R28, R140 ;  /* 0x0000001c0c8c723c */ /* 0x040ff0000000188c */
[C---:B------:R-:W-:Y:S01]  /*10b90*/  HMMA.16816.F32 R144, R12.reuse, R30, R144 ;  /* 0x0000001e0c90723c */ /* 0x040fe20000001890 */
[----:B------:R-:W5:Y:S07]  /*10ba0*/  LDSM.16.MT88.4 R28, [R235+0x4800] ;  /* 0x00480000eb1c783b */ /* 0x000f6e0000004200 */
        /* <DEDUP_REMOVED lines=66> */
[----:B------:R-:W-:Y:S07]  /*10fd0*/  LDSM.16.MT88.4 R28, [R233+0xb000] ;  /* 0x00b00000e91c783b */ /* 0x000fee0000004200 */
[C---:B--2---:R-:W-:Y:S08]  /*10fe0*/  HMMA.16816.F32 R68, R12.reuse, R16, R68 ;  /* 0x000000100c44723c */ /* 0x044ff00000001844 */
[C---:B------:R-:W-:Y:S01]  /*10ff0*/  HMMA.16816.F32 R72, R12.reuse, R18, R72 ;  /* 0x000000120c48723c */ /* 0x040fe20000001848 */
[----:B------:R-:W2:Y:S07]  /*11000*/  LDSM.16.MT88.4 R16, [R232+0xb000] ;  /* 0x00b00000e810783b */ /* 0x000eae0000004200 */
[C---:B------:R-:W-:Y:S08]  /*11010*/  HMMA.16816.F32 R76, R12.reuse, R32, R76 ;  /* 0x000000200c4c723c */ /* 0x040ff0000000184c */
[C---:B------:R-:W-:Y:S01]  /*11020*/  HMMA.16816.F32 R80, R12.reuse, R34, R80 ;  /* 0x000000220c50723c */ /* 0x040fe20000001850 */
[----:B------:R-:W5:Y:S07]  /*11030*/  LDSM.16.MT88.4 R32, [R235+0xb000] ;  /* 0x00b00000eb20783b */ /* 0x000f6e0000004200 */
        /* <DEDUP_REMOVED lines=12> */
[C---:B-----5:R-:W-:Y:S08]  /*11100*/  HMMA.16816.F32 R116, R12.reuse, R32, R116 ;  /* 0x000000200c74723c */ /* 0x060ff00000001874 */
[C---:B------:R-:W-:Y:S01]  /*11110*/  HMMA.16816.F32 R120, R12.reuse, R34, R120 ;  /* 0x000000220c78723c */ /* 0x040fe20000001878 */
[----:B------:R-:W-:Y:S07]  /*11120*/  LDSM.16.MT88.4 R32, [R233+0x5800] ;  /* 0x00580000e920783b */ /* 0x000fee0000004200 */
[C---:B---3--:R-:W-:Y:S08]  /*11130*/  HMMA.16816.F32 R124, R12.reuse, R20, R124 ;  /* 0x000000140c7c723c */ /* 0x048ff0000000187c */
[----:B------:R-:W-:Y:S01]  /*11140*/  HMMA.16816.F32 R128, R12, R22, R128 ;  /* 0x000000160c80723c */ /* 0x000fe20000001880 */
[----:B------:R-:W3:Y:S06]  /*11150*/  LDSM.16.MT88.4 R20, [R235+0x2800] ;  /* 0x00280000eb14783b */ /* 0x000eec0000004200 */
[----:B-1----:R-:W-:Y:S02]  /*11160*/  F2FP.PACK_AB R12, R38, R37 ;  /* 0x00000025260c723e */ /* 0x002fe400000000ff */
[----:B------:R-:W-:Y:S03]  /*11170*/  F2FP.PACK_AB R14, R174, R39 ;  /* 0x00000027ae0e723e */ /* 0x000fe600000000ff */
[----:B------:R-:W-:Y:S02]  /*11180*/  F2FP.PACK_AB R13, R47, R46 ;  /* 0x0000002e2f0d723e */ /* 0x000fe400000000ff */
[----:B------:R-:W-:Y:S07]  /*11190*/  F2FP.PACK_AB R15, R51, R50 ;  /* 0x00000032330f723e */ /* 0x000fee00000000ff */
        /* <DEDUP_REMOVED lines=12> */
[----:B------:R-:W5:Y:S07]  /*11260*/  LDSM.16.MT88.4 R24, [R235+0x8800] ;  /* 0x00880000eb18783b */ /* 0x000f6e0000004200 */
[C---:B------:R-:W-:Y:S08]  /*11270*/  HMMA.16816.F32 R156, R12.reuse, R28, R156 ;  /* 0x0000001c0c9c723c */ /* 0x040ff0000000189c */
[C---:B------:R-:W-:Y:S01]  /*11280*/  HMMA.16816.F32 R160, R12.reuse, R30, R160 ;  /* 0x0000001e0ca0723c */ /* 0x040fe200000018a0 */
[----:B------:R-:W2:Y:S07]  /*11290*/  LDSM.16.MT88.4 R28, [R234+0x8800] ;  /* 0x00880000ea1c783b */ /* 0x000eae0000004200 */
[C---:B------:R-:W-:Y:S08]  /*112a0*/  HMMA.16816.F32 R164, R12.reuse, R32, R164 ;  /* 0x000000200ca4723c */ /* 0x040ff000000018a4 */
[C---:B------:R-:W-:Y:S08]  /*112b0*/  HMMA.16816.F32 R168, R12.reuse, R34, R168 ;  /* 0x000000220ca8723c */ /* 0x040ff000000018a8 */
        /* <DEDUP_REMOVED lines=10> */
[C---:B------:R-:W-:Y:S08]  /*11360*/  HMMA.16816.F32 R80, R12.reuse, R22, R80 ;  /* 0x000000160c50723c */ /* 0x040ff00000001850 */
[C---:B-----5:R-:W-:Y:S08]  /*11370*/  HMMA.16816.F32 R84, R12.reuse, R24, R84 ;  /* 0x000000180c54723c */ /* 0x060ff00000001854 */
[C---:B------:R-:W-:Y:S08]  /*11380*/  HMMA.16816.F32 R88, R12.reuse, R26, R88 ;  /* 0x0000001a0c58723c */ /* 0x040ff00000001858 */
[C---:B------:R-:W-:Y:S08]  /*11390*/  HMMA.16816.F32 R92, R12.reuse, R28, R92 ;  /* 0x0000001c0c5c723c */ /* 0x040ff0000000185c */
[C---:B------:R-:W-:Y:S08]  /*113a0*/  HMMA.16816.F32 R96, R12.reuse, R30, R96 ;  /* 0x0000001e0c60723c */ /* 0x040ff00000001860 */
[C---:B-1----:R-:W-:Y:S08]  /*113b0*/  HMMA.16816.F32 R100, R12.reuse, R4, R100 ;  /* 0x000000040c64723c */ /* 0x042ff00000001864 */
[C---:B------:R-:W-:Y:S01]  /*113c0*/  HMMA.16816.F32 R104, R12.reuse, R6, R104 ;  /* 0x000000060c68723c */ /* 0x040fe20000001868 */
[----:B------:R-:W1:Y:S07]  /*113d0*/  LDSM.16.MT88.4 R4, [R234+0xb800] ;  /* 0x00b80000ea04783b */ /* 0x000e6e0000004200 */
[C---:B----4-:R-:W-:Y:S08]  /*113e0*/  HMMA.16816.F32 R108, R12.reuse, R8, R108 ;  /* 0x000000080c6c723c */ /* 0x050ff0000000186c */
[C---:B------:R-:W-:Y:S08]  /*113f0*/  HMMA.16816.F32 R112, R12.reuse, R10, R112 ;  /* 0x0000000a0c70723c */ /* 0x040ff00000001870 */
[C---:B--2---:R-:W-:Y:S08]  /*11400*/  HMMA.16816.F32 R116, R12.reuse, R16, R116 ;  /* 0x000000100c74723c */ /* 0x044ff00000001874 */
[C---:B------:R-:W-:Y:S08]  /*11410*/  HMMA.16816.F32 R120, R12.reuse, R18, R120 ;  /* 0x000000120c78723c */ /* 0x040ff00000001878 */
[C---:B-1----:R-:W-:Y:S07]  /*11420*/  HMMA.16816.F32 R124, R12.reuse, R4, R124 ;  /* 0x000000040c7c723c */ /* 0x042fee000000187c */
[----:B------:R-:W-:Y:S01]  /*11430*/  FADD.FTZ R4, R43, R2 ;  /* 0x000000022b047221 */ /* 0x000fe20000010000 */
[----:B------:R-:W-:Y:S04]  /*11440*/  HMMA.16816.F32 R128, R12, R6, R128 ;  /* 0x000000060c80723c */ /* 0x000fe80000001880 */
[----:B------:R-:W-:Y:S02]  /*11450*/  FADD.FTZ R2, R37, R0 ;  /* 0x0000000025027221 */ /* 0x000fe40000010000 */
[----:B------:R-:W-:Y:S01]  /*11460*/  FADD.FTZ R0, R46, R4 ;  /* 0x000000042e007221 */ /* 0x000fe20000010000 */
[----:B------:R-:W-:Y:S01]  /*11470*/  MOV R12, R3 ;  /* 0x00000003000c7202 */ /* 0x000fe20000000f00 */
[----:B------:R-:W-:Y:S04]  /*11480*/  FADD.FTZ R2, R38, R2 ;  /* 0x0000000226027221 */ /* 0x000fe80000010000 */
[----:B------:R-:W-:Y:S02]  /*11490*/  FADD.FTZ R0, R47, R0 ;  /* 0x000000002f007221 */ /* 0x000fe40000010000 */
[----:B------:R-:W-:Y:S02]  /*114a0*/  FADD.FTZ R4, R39, R2 ;  /* 0x0000000227047221 */ /* 0x000fe40000010000 */
[----:B------:R-:W-:Y:S01]  /*114b0*/  FADD.FTZ R2, R50, R0 ;  /* 0x0000000032027221 */ /* 0x000fe20000010000 */
[----:B------:R-:W-:Y:S01]  /*114c0*/  IADD3 R0, R247, -0x1, RZ ;  /* 0xfffffffff7007810 */ /* 0x000fe20007ffe0ff */
[----:B------:R-:W-:Y:S01]  /*114d0*/  FADD.FTZ R4, R174, R4 ;  /* 0x00000004ae047221 */ /* 0x000fe20000010000 */
[----:B------:R-:W-:Y:S01]  /*114e0*/  MOV R174, R173 ;  /* 0x000000ad00ae7202 */ /* 0x000fe20000000f00 */
[----:B------:R-:W-:Y:S01]  /*114f0*/  FADD.FTZ R2, R51, R2 ;  /* 0x0000000233027221 */ /* 0x000fe20000010000 */
[----:B------:R-:W-:Y:S02]  /*11500*/  MOV R247, R0 ;  /* 0x0000000000f77202 */ /* 0x000fe40000000f00 */
[----:B------:R1:W-:Y:S04]  /*11510*/  STL [R1+0x4], R4 ;  /* 0x0000040401007387 */ /* 0x0003e80000100800 */
[----:B------:R1:W-:Y:S02]  /*11520*/  STL [R1+0x8], R2 ;  /* 0x0000080201007387 */ /* 0x0003e40000100800 */
[----:B-1----:R-:W-:-:S05]  /*11530*/  @P0 BRA `(.L_x_1495) ;  /* 0xffffb5a000000947 */ /* 0x002fca000383ffff */
.L_x_1488:
[----:B------:R-:W-:Y:S05]  /*11540*/  BRA.DIV ~URZ, `(.L_x_1496) ;  /* 0x000058e27f007947 */ /* 0x000fea000b800000 */
[----:B------:R-:W2:Y:S04]  /*11550*/  LDL R0, [R1+0x4] ;  /* 0x0000040001007983 */ /* 0x000ea80000100800 */
[----:B--2---:R1:W2:Y:S02]  /*11560*/  SHFL.BFLY PT, R4, R0, 0x2, 0x1f ;  /* 0x0c401f0000047f89 */ /* 0x0042a400000e0000 */
.L_x_1548:
        /* <DEDUP_REMOVED lines=9> */
.L_x_1549:
        /* <DEDUP_REMOVED lines=75> */
[----:B------:R-:W-:Y:S02]  /*11ab0*/  FMUL.FTZ R129, R2, R129 ;  /* 0x0000008102817220 */ /* 0x000fe40000410000 */
[----:B------:R4:W5:Y:S01]  /*11ac0*/  @P0 MUFU.LG2 R2, R3 ;  /* 0x0000000300020308 */ /* 0x0009620000000c00 */
[----:B-1-3--:R-:W-:Y:S02]  /*11ad0*/  @P1 FMUL.FTZ R5, R4, 0.69314718246459960938 ;  /* 0x3f31721804051820 */ /* 0x00afe40000410000 */
[----:B------:R-:W-:Y:S02]  /*11ae0*/  @P1 FMUL.FTZ R4, R6, c[0x0][0x2d0] ;  /* 0x0000b40006041a20 */ /* 0x000fe40000410000 */
[----:B--2---:R-:W-:Y:S02]  /*11af0*/  FMUL.FTZ R178, R0, R178 ;  /* 0x000000b200b27220 */ /* 0x004fe40000410000 */
[----:B------:R-:W-:Y:S02]  /*11b00*/  @P1 FFMA.FTZ R172, R4, R173, R5 ;  /* 0x000000ad04ac1223 */ /* 0x000fe40000010005 */
[----:B------:R-:W-:-:S02]  /*11b10*/  FMUL.FTZ R179, R0, R179 ;  /* 0x000000b300b37220 */ /* 0x000fc40000410000 */
[C---:B------:R-:W-:Y:S02]  /*11b20*/  FMUL.FTZ R182, R0.reuse, R182 ;  /* 0x000000b600b67220 */ /* 0x040fe40000410000 */
[C---:B------:R-:W-:Y:S02]  /*11b30*/  FMUL.FTZ R61, R0.reuse, R183 ;  /* 0x000000b7003d7220 */ /* 0x040fe40000410000 */
[----:B------:R-:W-:Y:S01]  /*11b40*/  FMUL.FTZ R134, R0, R134 ;  /* 0x0000008600867220 */ /* 0x000fe20000410000 */
[----:B----4-:R-:W-:Y:S01]  /*11b50*/  @P0 MOV R3, 0x3f317218 ;  /* 0x3f31721800030802 */ /* 0x010fe20000000f00 */
[----:B-----5:R-:W-:Y:S02]  /*11b60*/  @P0 FMUL.FTZ R2, R2, 0.69314718246459960938 ;  /* 0x3f31721802020820 */ /* 0x020fe40000410000 */
[----:B------:R-:W-:Y:S02]  /*11b70*/  FMUL.FTZ R135, R0, R135 ;  /* 0x0000008700877220 */ /* 0x000fe40000410000 */
[----:B------:R-:W-:-:S02]  /*11b80*/  @P0 FMUL.FTZ R3, R3, c[0x0][0x2d0] ;  /* 0x0000b40003030a20 */ /* 0x000fc40000410000 */
        /* <DEDUP_REMOVED lines=57> */
[----:B------:R-:W-:Y:S01]  /*11f20*/  FMUL.FTZ R131, R0, R131 ;  /* 0x0000008300837220 */ /* 0x000fe20000410000 */
[----:B------:R-:W-:Y:S01]  /*11f30*/  PRMT R0, R52, 0x7610, R0 ;  /* 0x0000761034007816 */ /* 0x000fe20000000000 */
[----:B------:R-:W-:Y:S02]  /*11f40*/  @P0 FFMA.FTZ R65, R3, R12, R2 ;  /* 0x0000000c03410223 */ /* 0x000fe40000010002 */
.L_x_1457:
[----:B-1----:R1:W5:Y:S01]  /*11f50*/  LDL R52, [R1+0x54] ;  /* 0x0000540001347983 */ /* 0x0023620000100800 */
[----:B------:R-:W-:Y:S03]  /*11f60*/  BSSY B0, `(.L_x_1498) ;  /* 0x0000012000007945 */ /* 0x000fe60003800000 */
[----:B------:R-:W2:Y:S02]  /*11f70*/  S2R R69, SR_TID.X ;  /* 0x0000000000457919 */ /* 0x000ea40000002100 */
[----:B--2---:R-:W-:-:S13]  /*11f80*/  LOP3.LUT P0, RZ, R69, 0xff, RZ, 0xc0, !PT ;  /* 0x000000ff45ff7812 */ /* 0x004fda000780c0ff */
[----:B------:R-:W-:Y:S05]  /*11f90*/  @P0 BRA `(.L_x_1499) ;  /* 0x000000e000000947 */ /* 0x000fea0003800000 */
[----:B-1----:R-:W1:Y:S01]  /*11fa0*/  S2R R12, SR_LANEID ;  /* 0x00000000000c7919 */ /* 0x002e620000000000 */
        /* <DEDUP_REMOVED lines=13> */
.L_x_1499:
[----:B-1----:R-:W-:Y:S05]  /*12080*/  BSYNC B0 ;  /* 0x0000000000007941 */ /* 0x002fea0003800000 */
.L_x_1498:
        /* <DEDUP_REMOVED lines=145> */
[----:B-1----:R-:W-:Y:S01]  /*129a0*/  SHF.R.S32.HI R67, RZ, 0x1f, R69 ;  /* 0x0000001fff437819 */ /* 0x002fe20000011445 */
[----:B------:R-:W-:Y:S01]  /*129b0*/  IMAD.MOV.U32 R250, RZ, RZ, RZ ;  /* 0x000000fffffa7224 */ /* 0x000fe200078e00ff */
[----:B------:R-:W-:Y:S01]  /*129c0*/  MOV R2, 0x12a20 ;  /* 0x00012a2000027802 */ /* 0x000fe20000000f00 */
[----:B------:R-:W-:Y:S01]  /*129d0*/  IMAD.MOV.U32 R3, RZ, RZ, 0x1f ;  /* 0x0000001fff037424 */ /* 0x000fe200078e00ff */
[----:B------:R-:W-:-:S04]  /*129e0*/  LEA.HI R67, R67, R69, RZ, 0x7 ;  /* 0x0000004543437211 */ /* 0x000fc800078f38ff */
[----:B------:R-:W-:-:S05]  /*129f0*/  SHF.R.S32.HI R67, RZ, 0x7, R67 ;  /* 0x00000007ff437819 */ /* 0x000fca0000011443 */
[----:B------:R-:W-:Y:S02]  /*12a00*/  IMAD.MOV.U32 R249, RZ, RZ, R67 ;  /* 0x000000fffff97224 */ /* 0x000fe400078e0043 */
[----:B------:R-:W-:Y:S05]  /*12a10*/  CALL.REL.NOINC `($__internal_8_$__cuda_sm70_shflsync_idx_p) ;  /* 0x000049b000007944 */ /* 0x000fea0003c00000 */
.L_x_1502:
        /* <DEDUP_REMOVED lines=8> */
[----:B------:R-:W1:Y:S01]  /*12aa0*/  S2R R16, SR_TID.X ;  /* 0x0000000000107919 */ /* 0x000e620000002100 */
[----:B------:R-:W-:Y:S02]  /*12ab0*/  ULDC UR5, c[0x0][0x4e8] ;  /* 0x00013a0000057ab9 */ /* 0x000fe40000000800 */
[----:B------:R-:W-:Y:S02]  /*12ac0*/  ULDC UR4, c[0x0][0x388] ;  /* 0x0000e20000047ab9 */ /* 0x000fe40000000800 */
[----:B------:R-:W-:Y:S01]  /*12ad0*/  UIMAD UR4, UR5, UR4, URZ ;  /* 0x00000004050472a4 */ /* 0x000fe2000f8e023f */
[----:B------:R-:W-:Y:S01]  /*12ae0*/  IADD3 R80, R245, 0xc0, RZ ;  /* 0x000000c0f5507810 */ /* 0x000fe20007ffe0ff */
[----:B------:R-:W-:Y:S01]  /*12af0*/  BSSY B0, `(.L_x_1503) ;  /* 0x0000071000007945 */ /* 0x000fe20003800000 */
[----:B------:R-:W-:-:S02]  /*12b00*/  SHF.R.S32.HI R82, RZ, 0x1f, R251 ;  /* 0x0000001fff527819 */ /* 0x000fc400000114fb */
[----:B------:R-:W-:Y:S02]  /*12b10*/  SHF.R.S32.HI R80, RZ, 0x1f, R80 ;  /* 0x0000001fff507819 */ /* 0x000fe40000011450 */
[----:B------:R-:W-:Y:S02]  /*12b20*/  SHF.R.S32.HI R83, RZ, 0x1f, R252 ;  /* 0x0000001fff537819 */ /* 0x000fe400000114fc */
[----:B------:R-:W-:Y:S02]  /*12b30*/  SHF.R.S32.HI R84, RZ, 0x1f, R245 ;  /* 0x0000001fff547819 */ /* 0x000fe400000114f5 */
[----:B----4-:R-:W-:Y:S01]  /*12b40*/  SHF.R.S32.HI R5, RZ, 0x1f, R10 ;  /* 0x0000001fff057819 */ /* 0x010fe2000001140a */
[----:B--2---:R-:W-:-:S04]  /*12b50*/  IMAD.IADD R4, R2, 0x1, R15 ;  /* 0x0000000102047824 */ /* 0x004fc800078e020f */
[----:B------:R-:W-:Y:S02]  /*12b60*/  IMAD R6, R5, c[0x0][0x490], RZ ;  /* 0x0001240005067a24 */ /* 0x000fe400078e02ff */
[----:B------:R-:W-:Y:S01]  /*12b70*/  @P0 IMAD.HI.U32 R7, R4, c[0x0][0x4ec], RZ ;  /* 0x00013b0004070a27 */ /* 0x000fe200078e00ff */
[----:B------:R-:W-:-:S03]  /*12b80*/  MOV R0, R4 ;  /* 0x0000000400007202 */ /* 0x000fc60000000f00 */
[----:B------:R-:W-:Y:S01]  /*12b90*/  IMAD.WIDE.U32 R2, R10, c[0x0][0x490], RZ ;  /* 0x000124000a027a25 */ /* 0x000fe200078e00ff */
[----:B------:R-:W-:-:S03]  /*12ba0*/  @P0 SHF.R.U32.HI R0, RZ, c[0x0][0x4f0], R7 ;  /* 0x00013c00ff000a19 */ /* 0x000fc60000011607 */
[----:B------:R-:W-:Y:S01]  /*12bb0*/  IMAD R6, R10, c[0x0][0x494], R6 ;  /* 0x000125000a067a24 */ /* 0x000fe200078e0206 */
[----:B------:R-:W-:Y:S01]  /*12bc0*/  SHF.R.S32.HI R11, RZ, 0x1f, R12 ;  /* 0x0000001fff0b7819 */ /* 0x000fe2000001140c */
[----:B------:R-:W-:Y:S02]  /*12bd0*/  IMAD.MOV R8, RZ, RZ, -R0 ;  /* 0x000000ffff087224 */ /* 0x000fe400078e0a00 */
[----:B------:R-:W-:Y:S02]  /*12be0*/  IMAD.IADD R3, R3, 0x1, R6 ;  /* 0x0000000103037824 */ /* 0x000fe400078e0206 */
[----:B------:R-:W-:Y:S02]  /*12bf0*/  IMAD R9, R11, c[0x0][0x498], RZ ;  /* 0x000126000b097a24 */ /* 0x000fe400078e02ff */
[----:B------:R-:W-:-:S04]  /*12c00*/  IMAD.WIDE.U32 R6, R12, c[0x0][0x498], R2 ;  /* 0x000126000c067a25 */ /* 0x000fc800078e0002 */
[----:B------:R-:W-:Y:S01]  /*12c10*/  IMAD R2, R8, c[0x0][0x4e8], R4 ;  /* 0x00013a0008027a24 */ /* 0x000fe200078e0204 */
[----:B------:R-:W-:Y:S01]  /*12c20*/  IADD3 R4, P1, R0, R6, RZ ;  /* 0x0000000600047210 */ /* 0x000fe20007f3e0ff */
[----:B------:R-:W-:Y:S01]  /*12c30*/  IMAD R3, R12, c[0x0][0x49c], R9 ;  /* 0x000127000c037a24 */ /* 0x000fe200078e0209 */
[----:B------:R-:W-:Y:S02]  /*12c40*/  SHF.R.S32.HI R8, RZ, 0x1f, R0 ;  /* 0x0000001fff087819 */ /* 0x000fe40000011400 */
[----:B------:R-:W-:Y:S01]  /*12c50*/  SHF.R.S32.HI R6, RZ, 0x1f, R2 ;  /* 0x0000001fff067819 */ /* 0x000fe20000011402 */
[----:B------:R-:W-:Y:S01]  /*12c60*/  IMAD R0, R5, c[0x0][0x3e8], RZ ;  /* 0x0000fa0005007a24 */ /* 0x000fe200078e02ff */
[----:B------:R-:W-:Y:S02]  /*12c70*/  IADD3.X R5, R8, R7, R3, P1, !PT ;  /* 0x0000000708057210 */ /* 0x000fe40000ffe403 */
[----:B---3--:R-:W-:Y:S01]  /*12c80*/  IADD3 R8, R14, R15, RZ ;  /* 0x0000000f0e087210 */ /* 0x008fe20007ffe0ff */
[----:B------:R-:W-:-:S02]  /*12c90*/  IMAD R3, R6, c[0x0][0x488], RZ ;  /* 0x0001220006037a24 */ /* 0x000fc400078e02ff */
[C---:B------:R-:W-:Y:S02]  /*12ca0*/  IMAD R9, R10.reuse, c[0x0][0x3ec], R0 ;  /* 0x0000fb000a097a24 */ /* 0x040fe400078e0200 */
        /* <DEDUP_REMOVED lines=9> */
[----:B-1----:R-:W-:Y:S01]  /*12d40*/  SHF.R.S32.HI R14, RZ, 0x1f, R16 ;  /* 0x0000001fff0e7819 */ /* 0x002fe20000011410 */
[----:B------:R-:W-:Y:S01]  /*12d50*/  IMAD.MOV.U32 R2, RZ, RZ, R6 ;  /* 0x000000ffff027224 */ /* 0x000fe200078e0006 */
[----:B------:R-:W-:Y:S01]  /*12d60*/  LEA.HI.X R5, R4, c[0x0][0x454], R5, 0x2, P0 ;  /* 0x0001150004057a11 */ /* 0x000fe200000f1405 */
[----:B------:R-:W-:Y:S01]  /*12d70*/  IMAD R6, R11, c[0x0][0x3f0], RZ ;  /* 0x0000fc000b067a24 */ /* 0x000fe200078e02ff */
[----:B------:R-:W-:Y:S01]  /*12d80*/  LEA.HI R14, R14, R16, RZ, 0x5 ;  /* 0x000000100e0e7211 */ /* 0x000fe200078f28ff */
[----:B------:R-:W-:Y:S02]  /*12d90*/  SHFL.IDX PT, R4, R9, 0x1, 0x1c1f ;  /* 0x003c1f0009047f89 */ /* 0x000fe400000e0000 */
[----:B------:R-:W-:Y:S01]  /*12da0*/  IMAD R10, R12, c[0x0][0x3f4], R6 ;  /* 0x0000fd000c0a7a24 */ /* 0x000fe200078e0206 */
[----:B------:R-:W-:Y:S01]  /*12db0*/  LOP3.LUT R14, R14, 0xffffffe0, RZ, 0xc0, !PT ;  /* 0xffffffe00e0e7812 */ /* 0x000fe200078ec0ff */
[----:B------:R1:W-:Y:S01]  /*12dc0*/  SHFL.IDX PT, R6, R9, RZ, 0x1c1f ;  /* 0x001c1fff09067589 */ /* 0x0003e200000e0000 */
[----:B------:R-:W-:-:S03]  /*12dd0*/  IMAD.MOV R11, RZ, RZ, -R0 ;  /* 0x000000ffff0b7224 */ /* 0x000fc600078e0a00 */
[----:B------:R-:W2:Y:S01]  /*12de0*/  SHFL.IDX PT, R7, R5, RZ, 0x1c1f ;  /* 0x001c1fff05077589 */ /* 0x000ea200000e0000 */
[----:B------:R-:W-:-:S03]  /*12df0*/  IADD3 R14, -R14, R16, RZ ;  /* 0x000000100e0e7210 */ /* 0x000fc60007ffe1ff */
[----:B------:R-:W3:Y:S01]  /*12e00*/  SHFL.IDX PT, R5, R5, 0x1, 0x1c1f ;  /* 0x003c1f0005057f89 */ /* 0x000ee200000e0000 */
[----:B------:R-:W-:Y:S01]  /*12e10*/  LOP3.LUT P0, RZ, R14, 0x3, RZ, 0xc0, !PT ;  /* 0x000000030eff7812 */ /* 0x000fe2000780c0ff */
[----:B------:R-:W-:Y:S02]  /*12e20*/  IMAD R8, R11, c[0x0][0x4e8], R8 ;  /* 0x00013a000b087a24 */ /* 0x000fe400078e0208 */
[----:B-1----:R-:W-:-:S05]  /*12e30*/  IMAD.IADD R9, R13, 0x1, R15 ;  /* 0x000000010d097824 */ /* 0x002fca00078e020f */
[C---:B------:R-:W-:Y:S02]  /*12e40*/  IADD3 R11, R9.reuse, 0x8, RZ ;  /* 0x00000008090b7810 */ /* 0x040fe40007ffe0ff */
[----:B------:R-:W-:Y:S02]  /*12e50*/  ISETP.GE.OR P1, PT, R9, UR4, P0 ;  /* 0x0000000409007c0c */ /* 0x000fe40008726670 */
[----:B------:R-:W-:Y:S01]  /*12e60*/  ISETP.GE.OR P0, PT, R11, UR4, P0 ;  /* 0x000000040b007c0c */ /* 0x000fe20008706670 */
[----:B------:R-:W-:Y:S01]  /*12e70*/  IMAD.WIDE.U32 R2, R12, c[0x0][0x3f0], R2 ;  /* 0x0000fc000c027a25 */ /* 0x000fe200078e0002 */
[----:B------:R-:W-:-:S03]  /*12e80*/  SHF.R.S32.HI R12, RZ, 0x1f, R0 ;  /* 0x0000001fff0c7819 */ /* 0x000fc60000011400 */
[----:B------:R-:W-:Y:S02]  /*12e90*/  IMAD.IADD R3, R3, 0x1, R10 ;  /* 0x0000000103037824 */ /* 0x000fe400078e020a */
[----:B------:R-:W-:-:S04]  /*12ea0*/  IMAD R10, R12, c[0x0][0x3e0], RZ ;  /* 0x0000f8000c0a7a24 */ /* 0x000fc800078e02ff */
[----:B--2---:R1:W-:Y:S01]  /*12eb0*/  @!P1 ST.E [R6.64], R172 ;  /* 0x000000ac06009985 */ /* 0x0043e2000c101906 */
[----:B------:R-:W-:-:S03]  /*12ec0*/  IMAD R9, R0, c[0x0][0x3e4], R10 ;  /* 0x0000f90000097a24 */ /* 0x000fc600078e020a */
[----:B---3--:R1:W-:Y:S01]  /*12ed0*/  @!P0 ST.E [R4.64], R65 ;  /* 0x0000004104008985 */ /* 0x0083e2000c101906 */
[----:B------:R-:W-:Y:S01]  /*12ee0*/  IMAD.WIDE.U32 R2, R0, c[0x0][0x3e0], R2 ;  /* 0x0000f80000027a25 */ /* 0x000fe200078e0002 */
[----:B------:R-:W-:Y:S02]  /*12ef0*/  SHF.R.S32.HI R0, RZ, 0x1f, R8 ;  /* 0x0000001fff007819 */ /* 0x000fe40000011408 */
[----:B------:R1:W2:Y:S04]  /*12f00*/  LDS.128 R44, [R243+0x1080] ;  /* 0x00108000f32c7984 */ /* 0x0002a80000000c00 */
        /* <DEDUP_REMOVED lines=11> */
[----:B------:R-:W-:Y:S01]  /*12fc0*/  SHF.R.S32.HI R13, RZ, 0x1f, R16 ;  /* 0x0000001fff0d7819 */ /* 0x000fe20000011410 */
[----:B------:R-:W-:Y:S01]  /*12fd0*/  IMAD R0, R0, c[0x0][0x3d8], RZ ;  /* 0x0000f60000007a24 */ /* 0x000fe200078e02ff */
[----:B------:R-:W-:-:S02]  /*12fe0*/  IADD3 R3, R3, R9, RZ ;  /* 0x0000000903037210 */ /* 0x000fc40007ffe0ff */
[----:B------:R-:W-:Y:S01]  /*12ff0*/  LEA.HI R13, R13, R16, RZ, 0x3 ;  /* 0x000000100d0d7211 */ /* 0x000fe200078f18ff */
[C---:B------:R-:W-:Y:S02]  /*13000*/  IMAD R0, R8.reuse, c[0x0][0x3dc], R0 ;  /* 0x0000f70008007a24 */ /* 0x040fe400078e0200 */
[----:B------:R-:W-:Y:S01]  /*13010*/  IMAD.WIDE.U32 R2, R8, c[0x0][0x3d8], R2 ;  /* 0x0000f60008027a25 */ /* 0x000fe200078e0002 */
[----:B------:R-:W-:-:S03]  /*13020*/  SHF.R.S32.HI R13, RZ, 0x3, R13 ;  /* 0x00000003ff0d7819 */ /* 0x000fc6000001140d */
[----:B------:R-:W-:Y:S01]  /*13030*/  IMAD.IADD R0, R3, 0x1, R0 ;  /* 0x0000000103007824 */ /* 0x000fe200078e0200 */
[C---:B------:R-:W-:Y:S02]  /*13040*/  LEA R14, P0, R2.reuse, c[0x0][0x380], 0x1 ;  /* 0x0000e000020e7a11 */ /* 0x040fe400078008ff */
[----:B------:R-:W-:Y:S02]  /*13050*/  IADD3 R13, R13, R15, RZ ;  /* 0x0000000f0d0d7210 */ /* 0x000fe40007ffe0ff */
[----:B------:R-:W-:Y:S02]  /*13060*/  LEA.HI.X R12, R2, c[0x0][0x384], R0, 0x1, P0 ;  /* 0x0000e100020c7a11 */ /* 0x000fe400000f0c00 */
[----:B------:R-:W-:Y:S01]  /*13070*/  ISETP.GE.AND P0, PT, R13, UR4, PT ;  /* 0x000000040d007c0c */ /* 0x000fe2000bf06270 */
[----:B------:R1:W1:Y:S01]  /*13080*/  SHFL.IDX PT, R0, R14, RZ, 0x181f ;  /* 0x00181fff0e007589 */ /* 0x00026200000e0000 */
[----:B------:R-:W-:-:S03]  /*13090*/  IADD3 R15, R245, 0xc0, RZ ;  /* 0x000000c0f50f7810 */ /* 0x000fc60007ffe0ff */
[----:B------:R1:W1:Y:S08]  /*130a0*/  SHFL.IDX PT, R2, R12, RZ, 0x181f ;  /* 0x00181fff0c027589 */ /* 0x00027000000e0000 */
[----:B------:R-:W-:Y:S05]  /*130b0*/  @P0 BRA `(.L_x_1504) ;  /* 0x0000014000000947 */ /* 0x000fea0003800000 */
[----:B--234-:R-:W2:Y:S01]  /*130c0*/  LDS.128 R28, [R243+0x80] ;  /* 0x00008000f31c7984 */ /* 0x01cea20000000c00 */
[----:B------:R-:W-:Y:S02]  /*130d0*/  ISETP.GE.AND P3, PT, R245, c[0x0][0x3c8], PT ;  /* 0x0000f200f5007a0c */ /* 0x000fe40003f66270 */
[----:B------:R-:W-:Y:S01]  /*130e0*/  ISETP.GE.AND P2, PT, R252, c[0x0][0x3c8], PT ;  /* 0x0000f200fc007a0c */ /* 0x000fe20003f46270 */
[----:B------:R-:W3:Y:S01]  /*130f0*/  LDS.128 R24, [R243+0x4080] ;  /* 0x00408000f3187984 */ /* 0x000ee20000000c00 */
[----:B------:R-:W-:-:S02]  /*13100*/  ISETP.GE.AND P1, PT, R251, c[0x0][0x3c8], PT ;  /* 0x0000f200fb007a0c */ /* 0x000fc40003f26270 */
[----:B------:R-:W-:Y:S01]  /*13110*/  ISETP.GE.AND P0, PT, R15, c[0x0][0x3c8], PT ;  /* 0x0000f2000f007a0c */ /* 0x000fe20003f06270 */
[----:B------:R-:W4:Y:S04]  /*13120*/  LDS.128 R20, [R243+0x8080] ;  /* 0x00808000f3147984 */ /* 0x000f280000000c00 */
[----:B------:R-:W5:Y:S02]  /*13130*/  LDS.128 R16, [R243+0xc080] ;  /* 0x00c08000f3107984 */ /* 0x000f640000000c00 */
[CC--:B-1----:R-:W-:Y:S02]  /*13140*/  @!P3 LEA R10, P4, R245.reuse, R0.reuse, 0x1 ;  /* 0x00000000f50ab211 */ /* 0x0c2fe400078808ff */
[----:B------:R-:W-:Y:S02]  /*13150*/  @!P2 LEA R8, P6, R252, R0, 0x1 ;  /* 0x00000000fc08a211 */ /* 0x000fe400078c08ff */
[----:B------:R-:W-:-:S02]  /*13160*/  @!P3 LEA.HI.X R11, R245, R2, R84, 0x1, P4 ;  /* 0x00000002f50bb211 */ /* 0x000fc400020f0c54 */
[-C--:B------:R-:W-:Y:S02]  /*13170*/  @!P1 LEA R6, P5, R251, R0.reuse, 0x1 ;  /* 0x00000000fb069211 */ /* 0x080fe400078a08ff */
[----:B------:R-:W-:Y:S02]  /*13180*/  @!P0 LEA R4, P4, R15, R0, 0x1 ;  /* 0x000000000f048211 */ /* 0x000fe400078808ff */
[-C--:B------:R-:W-:Y:S02]  /*13190*/  @!P2 LEA.HI.X R9, R252, R2.reuse, R83, 0x1, P6 ;  /* 0x00000002fc09a211 */ /* 0x080fe400030f0c53 */
[-C--:B------:R-:W-:Y:S02]  /*131a0*/  @!P1 LEA.HI.X R7, R251, R2.reuse, R82, 0x1, P5 ;  /* 0x00000002fb079211 */ /* 0x080fe400028f0c52 */
[----:B------:R-:W-:Y:S01]  /*131b0*/  @!P0 LEA.HI.X R5, R15, R2, R80, 0x1, P4 ;  /* 0x000000020f058211 */ /* 0x000fe200020f0c50 */
[----:B--2---:R1:W-:Y:S04]  /*131c0*/  @!P3 ST.E.128 [R10.64], R28 ;  /* 0x0000001c0a00b985 */ /* 0x0043e8000c101d06 */
[----:B---3--:R1:W-:Y:S04]  /*131d0*/  @!P2 ST.E.128 [R8.64], R24 ;  /* 0x000000180800a985 */ /* 0x0083e8000c101d06 */
[----:B----4-:R1:W-:Y:S04]  /*131e0*/  @!P1 ST.E.128 [R6.64], R20 ;  /* 0x0000001406009985 */ /* 0x0103e8000c101d06 */
[----:B-----5:R1:W-:Y:S02]  /*131f0*/  @!P0 ST.E.128 [R4.64], R16 ;  /* 0x0000001004008985 */ /* 0x0203e4000c101d06 */
.L_x_1504:
[----:B--234-:R-:W-:Y:S05]  /*13200*/  BSYNC B0 ;  /* 0x0000000000007941 */ /* 0x01cfea0003800000 */
.L_x_1503:
[----:B------:R-:W-:Y:S01]  /*13210*/  IADD3 R3, R13, 0x20, RZ ;  /* 0x000000200d037810 */ /* 0x000fe20007ffe0ff */
[----:B-1----:R1:W2:Y:S01]  /*13220*/  SHFL.IDX PT, R2, R12, 0x1, 0x181f ;  /* 0x00381f000c027f89 */ /* 0x0022a200000e0000 */
[----:B------:R-:W-:Y:S02]  /*13230*/  BSSY B0, `(.L_x_1505) ;  /* 0x0000014000007945 */ /* 0x000fe40003800000 */
[----:B------:R-:W-:Y:S01]  /*13240*/  ISETP.GE.AND P0, PT, R3, UR4, PT ;  /* 0x0000000403007c0c */ /* 0x000fe2000bf06270 */
[----:B------:R1:W3:-:S12]  /*13250*/  SHFL.IDX PT, R0, R14, 0x1, 0x181f ;  /* 0x00381f000e007f89 */ /* 0x0002d800000e0000 */
[----:B------:R-:W-:Y:S05]  /*13260*/  @P0 BRA `(.L_x_1506) ;  /* 0x0000010000000947 */ /* 0x000fea0003800000 */
[----:B------:R-:W-:Y:S02]  /*13270*/  ISETP.GE.AND P3, PT, R245, c[0x0][0x3c8], PT ;  /* 0x0000f200f5007a0c */ /* 0x000fe40003f66270 */
[----:B------:R-:W-:Y:S02]  /*13280*/  ISETP.GE.AND P2, PT, R252, c[0x0][0x3c8], PT ;  /* 0x0000f200fc007a0c */ /* 0x000fe40003f46270 */
[----:B------:R-:W-:Y:S02]  /*13290*/  ISETP.GE.AND P1, PT, R251, c[0x0][0x3c8], PT ;  /* 0x0000f200fb007a0c */ /* 0x000fe40003f26270 */
[----:B------:R-:W-:-:S07]  /*132a0*/  ISETP.GE.AND P0, PT, R15, c[0x0][0x3c8], PT ;  /* 0x0000f2000f007a0c */ /* 0x000fce0003f06270 */
[CC--:B---3--:R-:W-:Y:S02]  /*132b0*/  @!P3 LEA R10, P4, R245.reuse, R0.reuse, 0x1 ;  /* 0x00000000f50ab211 */ /* 0x0c8fe400078808ff */
[C---:B------:R-:W-:Y:S02]  /*132c0*/  @!P2 LEA R8, P6, R252.reuse, R0, 0x1 ;  /* 0x00000000fc08a211 */ /* 0x040fe400078c08ff */
[----:B--2---:R-:W-:Y:S02]  /*132d0*/  @!P3 LEA.HI.X R11, R245, R2, R84, 0x1, P4 ;  /* 0x00000002f50bb211 */ /* 0x004fe400020f0c54 */
        /* <DEDUP_REMOVED lines=9> */
.L_x_1506:
[----:B------:R-:W-:Y:S05]  /*13370*/  BSYNC B0 ;  /* 0x0000000000007941 */ /* 0x000fea0003800000 */
.L_x_1505:
[----:B------:R-:W-:Y:S01]  /*13380*/  IADD3 R3, R13, 0x40, RZ ;  /* 0x000000400d037810 */ /* 0x000fe20007ffe0ff */
[----:B--2---:R2:W4:Y:S01]  /*13390*/  SHFL.IDX PT, R2, R12, 0x2, 0x181f ;  /* 0x00581f000c027f89 */ /* 0x00452200000e0000 */
[----:B------:R-:W-:Y:S02]  /*133a0*/  BSSY B0, `(.L_x_1507) ;  /* 0x0000014000007945 */ /* 0x000fe40003800000 */
[----:B------:R-:W-:Y:S01]  /*133b0*/  ISETP.GE.AND P0, PT, R3, UR4, PT ;  /* 0x0000000403007c0c */ /* 0x000fe2000bf06270 */
[----:B---3--:R2:W3:-:S12]  /*133c0*/  SHFL.IDX PT, R0, R14, 0x2, 0x181f ;  /* 0x00581f000e007f89 */ /* 0x0084d800000e0000 */
[----:B------:R-:W-:Y:S05]  /*133d0*/  @P0 BRA `(.L_x_1508) ;  /* 0x0000010000000947 */ /* 0x000fea0003800000 */
[----:B------:R-:W-:Y:S02]  /*133e0*/  ISETP.GE.AND P3, PT, R245, c[0x0][0x3c8], PT ;  /* 0x0000f200f5007a0c */ /* 0x000fe40003f66270 */
[----:B------:R-:W-:Y:S02]  /*133f0*/  ISETP.GE.AND P2, PT, R252, c[0x0][0x3c8], PT ;  /* 0x0000f200fc007a0c */ /* 0x000fe40003f46270 */
[----:B------:R-:W-:Y:S02]  /*13400*/  ISETP.GE.AND P1, PT, R251, c[0x0][0x3c8], PT ;  /* 0x0000f200fb007a0c */ /* 0x000fe40003f26270 */
[----:B------:R-:W-:-:S07]  /*13410*/  ISETP.GE.AND P0, PT, R15, c[0x0][0x3c8], PT ;  /* 0x0000f2000f007a0c */ /* 0x000fce0003f06270 */
[CC--:B---3--:R-:W-:Y:S02]  /*13420*/  @!P3 LEA R10, P4, R245.reuse, R0.reuse, 0x1 ;  /* 0x00000000f50ab211 */ /* 0x0c8fe400078808ff */
[C---:B------:R-:W-:Y:S02]  /*13430*/  @!P2 LEA R8, P6, R252.reuse, R0, 0x1 ;  /* 0x00000000fc08a211 */ /* 0x040fe400078c08ff */
[----:B----4-:R-:W-:Y:S02]  /*13440*/  @!P3 LEA.HI.X R11, R245, R2, R84, 0x1, P4 ;  /* 0x00000002f50bb211 */ /* 0x010fe400020f0c54 */
        /* <DEDUP_REMOVED lines=9> */
.L_x_1508:
[----:B------:R-:W-:Y:S05]  /*134e0*/  BSYNC B0 ;  /* 0x0000000000007941 */ /* 0x000fea0003800000 */
.L_x_1507:
[----:B------:R-:W-:Y:S01]  /*134f0*/  IADD3 R3, R13, 0x60, RZ ;  /* 0x000000600d037810 */ /* 0x000fe20007ffe0ff */
[----:B----4-:R4:W1:Y:S03]  /*13500*/  SHFL.IDX PT, R2, R12, 0x3, 0x181f ;  /* 0x00781f000c027f89 */ /* 0x01086600000e0000 */
[----:B------:R-:W-:Y:S01]  /*13510*/  ISETP.GE.AND P0, PT, R3, UR4, PT ;  /* 0x0000000403007c0c */ /* 0x000fe2000bf06270 */
[----:B---3--:R4:W3:-:S12]  /*13520*/  SHFL.IDX PT, R0, R14, 0x3, 0x181f ;  /* 0x00781f000e007f89 */ /* 0x0088d800000e0000 */
[----:B------:R-:W-:Y:S05]  /*13530*/  @P0 BRA `(.L_x_1509) ;  /* 0x00000d9000000947 */ /* 0x000fea0003800000 */
[----:B------:R-:W-:Y:S02]  /*13540*/  ISETP.GE.AND P2, PT, R245, c[0x0][0x3c8], PT ;  /* 0x0000f200f5007a0c */ /* 0x000fe40003f46270 */
[----:B------:R-:W-:Y:S02]  /*13550*/  ISETP.GE.AND P1, PT, R252, c[0x0][0x3c8], PT ;  /* 0x0000f200fc007a0c */ /* 0x000fe40003f26270 */
[----:B------:R-:W-:-:S09]  /*13560*/  ISETP.GE.AND P0, PT, R251, c[0x0][0x3c8], PT ;  /* 0x0000f200fb007a0c */ /* 0x000fd20003f06270 */
[-C--:B---3--:R-:W-:Y:S02]  /*13570*/  @!P2 LEA R8, P5, R245, R0.reuse, 0x1 ;  /* 0x00000000f508a211 */ /* 0x088fe400078a08ff */
[CC--:B------:R-:W-:Y:S02]  /*13580*/  @!P1 LEA R6, P4, R252.reuse, R0.reuse, 0x1 ;  /* 0x00000000fc069211 */ /* 0x0c0fe400078808ff */
[----:B------:R-:W-:Y:S02]  /*13590*/  @!P0 LEA R4, P3, R251, R0, 0x1 ;  /* 0x00000000fb048211 */ /* 0x000fe400078608ff */
[-C--:B-1----:R-:W-:Y:S02]  /*135a0*/  @!P2 LEA.HI.X R9, R245, R2.reuse, R84, 0x1, P5 ;  /* 0x00000002f509a211 */ /* 0x082fe400028f0c54 */
[-C--:B------:R-:W-:Y:S02]  /*135b0*/  @!P1 LEA.HI.X R7, R252, R2.reuse, R83, 0x1, P4 ;  /* 0x00000002fc079211 */ /* 0x080fe400020f0c53 */
[----:B------:R-:W-:Y:S01]  /*135c0*/  @!P0 LEA.HI.X R5, R251, R2, R82, 0x1, P3 ;  /* 0x00000002fb058211 */ /* 0x000fe200018f0c52 */
[----:B------:R1:W-:Y:S04]  /*135d0*/  @!P2 ST.E.128 [R8.64], R72 ;  /* 0x000000480800a985 */ /* 0x0003e8000c101d06 */
[----:B------:R1:W-:Y:S04]  /*135e0*/  @!P1 ST.E.128 [R6.64], R68 ;  /* 0x0000004406009985 */ /* 0x0003e8000c101d06 */
[----:B------:R1:W-:Y:S01]  /*135f0*/  @!P0 ST.E.128 [R4.64], R64 ;  /* 0x0000004004008985 */ /* 0x0003e2000c101d06 */
[----:B------:R-:W-:-:S13]  /*13600*/  ISETP.GE.AND P0, PT, R15, c[0x0][0x3c8], PT ;  /* 0x0000f2000f007a0c */ /* 0x000fda0003f06270 */
[----:B------:R-:W-:Y:S05]  /*13610*/  @P0 BRA `(.L_x_1509) ;  /* 0x00000cb000000947 */ /* 0x000fea0003800000 */
[----:B-1----:R-:W-:-:S04]  /*13620*/  LEA R4, P0, R15, R0, 0x1 ;  /* 0x000000000f047211 */ /* 0x002fc800078008ff */
[----:B------:R-:W-:-:S05]  /*13630*/  LEA.HI.X R5, R15, R2, R80, 0x1, P0 ;  /* 0x000000020f057211 */ /* 0x000fca00000f0c50 */
[----:B------:R1:W-:Y:S01]  /*13640*/  ST.E.128 [R4.64], R76 ;  /* 0x0000004c04007985 */ /* 0x0003e2000c101d06 */
[----:B------:R-:W-:Y:S05]  /*13650*/  BRA `(.L_x_1509) ;  /* 0x00000c7000007947 */ /* 0x000fea0003800000 */
.L_x_1501:
[----:B------:R-:W2:Y:S04]  /*13660*/  LDL R2, [R1+0x48] ;  /* 0x0000480001027983 */ /* 0x000ea80000100800 */
[----:B------:R-:W3:Y:S04]  /*13670*/  LDL R0, [R1+0x44] ;  /* 0x0000440001007983 */ /* 0x000ee80000100800 */
[----:B------:R-:W4:Y:S04]  /*13680*/  LDL R4, [R1+0x40] ;  /* 0x0000400001047983 */ /* 0x000f280000100800 */
[----:B------:R-:W1:Y:S01]  /*13690*/  S2R R3, SR_TID.X ;  /* 0x0000000000037919 */ /* 0x000e620000002100 */
[----:B------:R-:W-:Y:S01]  /*136a0*/  BSSY B0, `(.L_x_1510) ;  /* 0x0000026000007945 */ /* 0x000fe20003800000 */
[----:B-1----:R-:W-:Y:S01]  /*136b0*/  ISETP.GE.AND P0, PT, R3, 0x80, PT ;  /* 0x000000800300780c */ /* 0x002fe20003f06270 */
        /* <DEDUP_REMOVED lines=36> */
.L_x_1511:
[----:B------:R-:W-:Y:S05]  /*13900*/  BSYNC B0 ;  /* 0x0000000000007941 */ /* 0x000fea0003800000 */
.L_x_1510:
[----:B------:R-:W2:Y:S01]  /*13910*/  LDL R2, [R1+0x10] ;  /* 0x0000100001027983 */ /* 0x000ea20000100800 */
[----:B-1----:R-:W-:Y:S01]  /*13920*/  MOV R0, c[0x0][0x4e8] ;  /* 0x00013a0000007a02 */ /* 0x002fe20000000f00 */
[----:B------:R-:W-:-:S03]  /*13930*/  IMAD R6, R10, c[0x0][0x3f0], RZ ;  /* 0x0000fc000a067a24 */ /* 0x000fc600078e02ff */
[----:B------:R-:W-:Y:S01]  /*13940*/  ISETP.NE.AND P0, PT, R0, 0x1, PT ;  /* 0x000000010000780c */ /* 0x000fe20003f05270 */
[----:B------:R-:W-:Y:S02]  /*13950*/  IMAD R0, R9, c[0x0][0x3e8], RZ ;  /* 0x0000fa0009007a24 */ /* 0x000fe400078e02ff */
[----:B------:R-:W-:Y:S02]  /*13960*/  IMAD R8, R11, c[0x0][0x3f4], R6 ;  /* 0x0000fd000b087a24 */ /* 0x000fe400078e0206 */
[----:B------:R-:W-:Y:S01]  /*13970*/  IMAD R5, R12, c[0x0][0x3ec], R0 ;  /* 0x0000fb000c057a24 */ /* 0x000fe200078e0200 */
[----:B--2---:R-:W-:Y:S01]  /*13980*/  IADD3 R4, R2, R13, RZ ;  /* 0x0000000d02047210 */ /* 0x004fe20007ffe0ff */
        /* <DEDUP_REMOVED lines=22> */
[----:B------:R1:W2:Y:S02]  /*13af0*/  SHFL.IDX PT, R4, R5, RZ, 0x181f ;  /* 0x00181fff05047589 */ /* 0x0002a400000e0000 */
.L_x_1550:
[----:B------:R-:W-:Y:S05]  /*13b00*/  BRA.DIV ~URZ, `(.L_x_1513) ;  /* 0x000035027f007947 */ /* 0x000fea000b800000 */
[----:B------:R3:W4:Y:S02]  /*13b10*/  SHFL.IDX PT, R0, R13, RZ, 0x181f ;  /* 0x00181fff0d007589 */ /* 0x00072400000e0000 */
.L_x_1551:
[----:B------:R-:W5:Y:S04]  /*13b20*/  LDL.LU R3, [R1+0x40] ;  /* 0x0000400001037983 */ /* 0x000f680000300800 */
[----:B------:R-:W1:Y:S01]  /*13b30*/  S2R R6, SR_TID.X ;  /* 0x0000000000067919 */ /* 0x000e620000002100 */
[----:B------:R-:W-:-:S04]  /*13b40*/  IMAD.MOV.U32 R14, RZ, RZ, c[0x0][0x4e8] ;  /* 0x00013a00ff0e7624 */ /* 0x000fc800078e00ff */
[----:B------:R-:W-:Y:S01]  /*13b50*/  IMAD R14, R14, c[0x0][0x388], RZ ;  /* 0x0000e2000e0e7a24 */ /* 0x000fe200078e02ff */
[----:B-1----:R-:W-:-:S04]  /*13b60*/  SHF.R.S32.HI R2, RZ, 0x1f, R6 ;  /* 0x0000001fff027819 */ /* 0x002fc80000011406 */
[----:B------:R-:W-:-:S04]  /*13b70*/  LEA.HI R2, R2, R6, RZ, 0x3 ;  /* 0x0000000602027211 */ /* 0x000fc800078f18ff */
[----:B------:R-:W-:Y:S01]  /*13b80*/  SHF.R.S32.HI R2, RZ, 0x3, R2 ;  /* 0x00000003ff027819 */ /* 0x000fe20000011402 */
[----:B------:R-:W-:Y:S04]  /*13b90*/  BSSY B0, `(.L_x_1514) ;  /* 0x000001a000007945 */ /* 0x000fe80003800000 */
[----:B-----5:R-:W-:-:S05]  /*13ba0*/  IMAD.IADD R12, R2, 0x1, R3 ;  /* 0x00000001020c7824 */ /* 0x020fca00078e0203 */
[----:B------:R-:W-:-:S13]  /*13bb0*/  ISETP.GE.AND P0, PT, R12, R14, PT ;  /* 0x0000000e0c00720c */ /* 0x000fda0003f06270 */
[----:B------:R-:W-:Y:S05]  /*13bc0*/  @P0 BRA `(.L_x_1515) ;  /* 0x0000016000000947 */ /* 0x000fea0003800000 */
[C---:B------:R-:W-:Y:S02]  /*13bd0*/  ISETP.GE.AND P3, PT, R245.reuse, c[0x0][0x3c8], PT ;  /* 0x0000f200f5007a0c */ /* 0x040fe40003f66270 */
[----:B------:R-:W-:Y:S02]  /*13be0*/  ISETP.GE.AND P2, PT, R252, c[0x0][0x3c8], PT ;  /* 0x0000f200fc007a0c */ /* 0x000fe40003f46270 */
[----:B------:R-:W-:Y:S02]  /*13bf0*/  IADD3 R15, R245, 0xc0, RZ ;  /* 0x000000c0f50f7810 */ /* 0x000fe40007ffe0ff */
[----:B------:R-:W-:Y:S02]  /*13c00*/  ISETP.GE.AND P1, PT, R251, c[0x0][0x3c8], PT ;  /* 0x0000f200fb007a0c */ /* 0x000fe40003f26270 */
[----:B------:R-:W-:Y:S02]  /*13c10*/  ISETP.GE.AND P0, PT, R15, c[0x0][0x3c8], PT ;  /* 0x0000f2000f007a0c */ /* 0x000fe40003f06270 */
[----:B------:R-:W-:-:S02]  /*13c20*/  SHF.R.S32.HI R2, RZ, 0x1f, R245 ;  /* 0x0000001fff027819 */ /* 0x000fc400000114f5 */
[C---:B------:R-:W-:Y:S02]  /*13c30*/  IADD3 R16, R245.reuse, 0xc0, RZ ;  /* 0x000000c0f5107810 */ /* 0x040fe40007ffe0ff */
[CC--:B----4-:R-:W-:Y:S02]  /*13c40*/  @!P3 LEA R10, P4, R245.reuse, R0.reuse, 0x1 ;  /* 0x00000000f50ab211 */ /* 0x0d0fe400078808ff */
[----:B------:R-:W-:Y:S02]  /*13c50*/  @!P2 LEA R8, P6, R252, R0, 0x1 ;  /* 0x00000000fc08a211 */ /* 0x000fe400078c08ff */
[----:B--2---:R-:W-:Y:S02]  /*13c60*/  @!P3 LEA.HI.X R11, R245, R4, R2, 0x1, P4 ;  /* 0x00000004f50bb211 */ /* 0x004fe400020f0c02 */
[----:B------:R-:W-:Y:S02]  /*13c70*/  SHF.R.S32.HI R2, RZ, 0x1f, R252 ;  /* 0x0000001fff027819 */ /* 0x000fe400000114fc */
[----:B------:R-:W-:Y:S01]  /*13c80*/  @!P1 LEA R6, P5, R251, R0, 0x1 ;  /* 0x00000000fb069211 */ /* 0x000fe200078a08ff */
[----:B------:R1:W-:Y:S01]  /*13c90*/  @!P3 ST.E.128 [R10.64], RZ ;  /* 0x000000ff0a00b985 */ /* 0x0003e2000c101d06 */
[----:B------:R-:W-:-:S02]  /*13ca0*/  SHF.R.S32.HI R17, RZ, 0x1f, R251 ;  /* 0x0000001fff117819 */ /* 0x000fc400000114fb */
[----:B------:R-:W-:Y:S02]  /*13cb0*/  @!P2 LEA.HI.X R9, R252, R4, R2, 0x1, P6 ;  /* 0x00000004fc09a211 */ /* 0x000fe400030f0c02 */
[----:B------:R-:W-:Y:S02]  /*13cc0*/  SHF.R.S32.HI R16, RZ, 0x1f, R16 ;  /* 0x0000001fff107819 */ /* 0x000fe40000011410 */
[----:B------:R-:W-:Y:S01]  /*13cd0*/  @!P0 LEA R2, P4, R15, R0, 0x1 ;  /* 0x000000000f028211 */ /* 0x000fe200078808ff */
[----:B------:R1:W-:Y:S01]  /*13ce0*/  @!P2 ST.E.128 [R8.64], RZ ;  /* 0x000000ff0800a985 */ /* 0x0003e2000c101d06 */
[-C--:B------:R-:W-:Y:S02]  /*13cf0*/  @!P1 LEA.HI.X R7, R251, R4.reuse, R17, 0x1, P5 ;  /* 0x00000004fb079211 */ /* 0x080fe400028f0c11 */
[----:B------:R-:W-:-:S03]  /*13d00*/  @!P0 LEA.HI.X R3, R15, R4, R16, 0x1, P4 ;  /* 0x000000040f038211 */ /* 0x000fc600020f0c10 */
[----:B------:R1:W-:Y:S04]  /*13d10*/  @!P1 ST.E.128 [R6.64], RZ ;  /* 0x000000ff06009985 */ /* 0x0003e8000c101d06 */
[----:B------:R1:W-:Y:S02]  /*13d20*/  @!P0 ST.E.128 [R2.64], RZ ;  /* 0x000000ff02008985 */ /* 0x0003e4000c101d06 */
.L_x_1515:
[----:B------:R-:W-:Y:S05]  /*13d30*/  BSYNC B0 ;  /* 0x0000000000007941 */ /* 0x000fea0003800000 */
.L_x_1514:
[----:B------:R-:W-:Y:S05]  /*13d40*/  BRA.DIV ~URZ, `(.L_x_1516) ;  /* 0x000033327f007947 */ /* 0x000fea000b800000 */
[----:B--2---:R2:W1:Y:S04]  /*13d50*/  SHFL.IDX PT, R4, R5, 0x1, 0x181f ;  /* 0x00381f0005047f89 */ /* 0x00446800000e0000 */
[----:B----4-:R2:W4:Y:S02]  /*13d60*/  SHFL.IDX PT, R0, R13, 0x1, 0x181f ;  /* 0x00381f000d007f89 */ /* 0x01052400000e0000 */
.L_x_1552:
[----:B-1----:R-:W-:Y:S01]  /*13d70*/  IADD3 R2, R12, 0x20, RZ ;  /* 0x000000200c027810 */ /* 0x002fe20007ffe0ff */
[----:B------:R-:W-:Y:S03]  /*13d80*/  BSSY B0, `(.L_x_1517) ;  /* 0x0000019000007945 */ /* 0x000fe60003800000 */
[----:B------:R-:W-:-:S13]  /*13d90*/  ISETP.GE.AND P0, PT, R2, R14, PT ;  /* 0x0000000e0200720c */ /* 0x000fda0003f06270 */
[----:B------:R-:W-:Y:S05]  /*13da0*/  @P0 BRA `(.L_x_1518) ;  /* 0x0000016000000947 */ /* 0x000fea0003800000 */
[C---:B------:R-:W-:Y:S02]  /*13db0*/  ISETP.GE.AND P3, PT, R245.reuse, c[0x0][0x3c8], PT ;  /* 0x0000f200f5007a0c */ /* 0x040fe40003f66270 */
[----:B------:R-:W-:Y:S02]  /*13dc0*/  IADD3 R15, R245, 0xc0, RZ ;  /* 0x000000c0f50f7810 */ /* 0x000fe40007ffe0ff */
[----:B------:R-:W-:Y:S02]  /*13dd0*/  ISETP.GE.AND P2, PT, R252, c[0x0][0x3c8], PT ;  /* 0x0000f200fc007a0c */ /* 0x000fe40003f46270 */
[----:B------:R-:W-:Y:S02]  /*13de0*/  ISETP.GE.AND P1, PT, R251, c[0x0][0x3c8], PT ;  /* 0x0000f200fb007a0c */ /* 0x000fe40003f26270 */
[----:B------:R-:W-:Y:S02]  /*13df0*/  ISETP.GE.AND P0, PT, R15, c[0x0][0x3c8], PT ;  /* 0x0000f2000f007a0c */ /* 0x000fe40003f06270 */
[----:B------:R-:W-:-:S02]  /*13e00*/  SHF.R.S32.HI R3, RZ, 0x1f, R245 ;  /* 0x0000001fff037819 */ /* 0x000fc400000114f5 */
[C---:B------:R-:W-:Y:S02]  /*13e10*/  IADD3 R16, R245.reuse, 0xc0, RZ ;  /* 0x000000c0f5107810 */ /* 0x040fe40007ffe0ff */
[C---:B----4-:R-:W-:Y:S02]  /*13e20*/  @!P3 LEA R10, P4, R245.reuse, R0, 0x1 ;  /* 0x00000000f50ab211 */ /* 0x050fe400078808ff */
[----:B------:R-:W-:Y:S02]  /*13e30*/  SHF.R.S32.HI R17, RZ, 0x1f, R251 ;  /* 0x0000001fff117819 */ /* 0x000fe400000114fb */
[----:B------:R-:W-:Y:S02]  /*13e40*/  @!P3 LEA.HI.X R11, R245, R4, R3, 0x1, P4 ;  /* 0x00000004f50bb211 */ /* 0x000fe400020f0c03 */
[-C--:B------:R-:W-:Y:S02]  /*13e50*/  @!P2 LEA R8, P6, R252, R0.reuse, 0x1 ;  /* 0x00000000fc08a211 */ /* 0x080fe400078c08ff */
[----:B------:R-:W-:Y:S01]  /*13e60*/  SHF.R.S32.HI R3, RZ, 0x1f, R252 ;  /* 0x0000001fff037819 */ /* 0x000fe200000114fc */
[----:B------:R1:W-:Y:S01]  /*13e70*/  @!P3 ST.E.128 [R10.64], RZ ;  /* 0x000000ff0a00b985 */ /* 0x0003e2000c101d06 */
[----:B------:R-:W-:-:S02]  /*13e80*/  @!P1 LEA R6, P5, R251, R0, 0x1 ;  /* 0x00000000fb069211 */ /* 0x000fc400078a08ff */
[----:B------:R-:W-:Y:S02]  /*13e90*/  SHF.R.S32.HI R16, RZ, 0x1f, R16 ;  /* 0x0000001fff107819 */ /* 0x000fe40000011410 */
[----:B------:R-:W-:Y:S02]  /*13ea0*/  @!P0 LEA R2, P4, R15, R0, 0x1 ;  /* 0x000000000f028211 */ /* 0x000fe400078808ff */
[-C--:B------:R-:W-:Y:S02]  /*13eb0*/  @!P2 LEA.HI.X R9, R252, R4.reuse, R3, 0x1, P6 ;  /* 0x00000004fc09a211 */ /* 0x080fe400030f0c03 */
[-C--:B------:R-:W-:Y:S02]  /*13ec0*/  @!P1 LEA.HI.X R7, R251, R4.reuse, R17, 0x1, P5 ;  /* 0x00000004fb079211 */ /* 0x080fe400028f0c11 */
[----:B------:R-:W-:Y:S01]  /*13ed0*/  @!P0 LEA.HI.X R3, R15, R4, R16, 0x1, P4 ;  /* 0x000000040f038211 */ /* 0x000fe200020f0c10 */
[----:B------:R1:W-:Y:S04]  /*13ee0*/  @!P2 ST.E.128 [R8.64], RZ ;  /* 0x000000ff0800a985 */ /* 0x0003e8000c101d06 */
[----:B------:R1:W-:Y:S04]  /*13ef0*/  @!P1 ST.E.128 [R6.64], RZ ;  /* 0x000000ff06009985 */ /* 0x0003e8000c101d06 */
[----:B------:R1:W-:Y:S02]  /*13f00*/  @!P0 ST.E.128 [R2.64], RZ ;  /* 0x000000ff02008985 */ /* 0x0003e4000c101d06 */
.L_x_1518:
[----:B------:R-:W-:Y:S05]  /*13f10*/  BSYNC B0 ;  /* 0x0000000000007941 */ /* 0x000fea0003800000 */
.L_x_1517:
[----:B------:R-:W-:Y:S05]  /*13f20*/  BRA.DIV ~URZ, `(.L_x_1519) ;  /* 0x000032227f007947 */ /* 0x000fea000b800000 */
[----:B------:R1:W2:Y:S02]  /*13f30*/  SHFL.IDX PT, R4, R5, 0x2, 0x181f ;  /* 0x00581f0005047f89 */ /* 0x0002a400000e0000 */
.L_x_1553:
[----:B------:R-:W-:Y:S05]  /*13f40*/  BRA.DIV ~URZ, `(.L_x_1520) ;  /* 0x000032727f007947 */ /* 0x000fea000b800000 */
[----:B----4-:R4:W1:Y:S02]  /*13f50*/  SHFL.IDX PT, R0, R13, 0x2, 0x181f ;  /* 0x00581f000d007f89 */ /* 0x01086400000e0000 */
.L_x_1554:
        /* <DEDUP_REMOVED lines=11> */
[C---:B------:R-:W-:Y:S02]  /*14010*/  @!P3 LEA R10, P4, R245.reuse, R0, 0x1 ;  /* 0x00000000f50ab211 */ /* 0x040fe400078808ff */
[----:B------:R-:W-:Y:S02]  /*14020*/  SHF.R.S32.HI R17, RZ, 0x1f, R251 ;  /* 0x0000001fff117819 */ /* 0x000fe400000114fb */
[----:B--2---:R-:W-:Y:S02]  /*14030*/  @!P3 LEA.HI.X R11, R245, R4, R3, 0x1, P4 ;  /* 0x00000004f50bb211 */ /* 0x004fe400020f0c03 */
        /* <DEDUP_REMOVED lines=12> */
.L_x_1522:
[----:B------:R-:W-:Y:S05]  /*14100*/  BSYNC B0 ;  /* 0x0000000000007941 */ /* 0x000fea0003800000 */
.L_x_1521:
[----:B------:R-:W-:Y:S05]  /*14110*/  BRA.DIV ~URZ, `(.L_x_1523) ;  /* 0x000031127f007947 */ /* 0x000fea000b800000 */
[----:B--2---:R2:W1:Y:S04]  /*14120*/  SHFL.IDX PT, R4, R5, 0x3, 0x181f ;  /* 0x00781f0005047f89 */ /* 0x00446800000e0000 */
[----:B------:R2:W3:Y:S02]  /*14130*/  SHFL.IDX PT, R0, R13, 0x3, 0x181f ;  /* 0x00781f000d007f89 */ /* 0x0004e400000e0000 */
.L_x_1555:
[----:B-1----:R-:W-:-:S04]  /*14140*/  IADD3 R2, R12, 0x60, RZ ;  /* 0x000000600c027810 */ /* 0x002fc80007ffe0ff */
[----:B------:R-:W-:-:S13]  /*14150*/  ISETP.GE.AND P0, PT, R2, R14, PT ;  /* 0x0000000e0200720c */ /* 0x000fda0003f06270 */
[----:B------:R-:W-:Y:S05]  /*14160*/  @P0 BRA `(.L_x_1509) ;  /* 0x0000016000000947 */ /* 0x000fea0003800000 */
[C---:B------:R-:W-:Y:S02]  /*14170*/  ISETP.GE.AND P3, PT, R245.reuse, c[0x0][0x3c8], PT ;  /* 0x0000f200f5007a0c */ /* 0x040fe40003f66270 */
[----:B--2---:R-:W-:Y:S02]  /*14180*/  IADD3 R5, R245, 0xc0, RZ ;  /* 0x000000c0f5057810 */ /* 0x004fe40007ffe0ff */
[----:B------:R-:W-:Y:S02]  /*14190*/  ISETP.GE.AND P2, PT, R252, c[0x0][0x3c8], PT ;  /* 0x0000f200fc007a0c */ /* 0x000fe40003f46270 */
[----:B------:R-:W-:Y:S02]  /*141a0*/  ISETP.GE.AND P1, PT, R251, c[0x0][0x3c8], PT ;  /* 0x0000f200fb007a0c */ /* 0x000fe40003f26270 */
[----:B------:R-:W-:Y:S02]  /*141b0*/  ISETP.GE.AND P0, PT, R5, c[0x0][0x3c8], PT ;  /* 0x0000f20005007a0c */ /* 0x000fe40003f06270 */
[----:B------:R-:W-:-:S02]  /*141c0*/  SHF.R.S32.HI R3, RZ, 0x1f, R245 ;  /* 0x0000001fff037819 */ /* 0x000fc400000114f5 */
[C---:B---34-:R-:W-:Y:S02]  /*141d0*/  IADD3 R13, R245.reuse, 0xc0, RZ ;  /* 0x000000c0f50d7810 */ /* 0x058fe40007ffe0ff */
[C---:B------:R-:W-:Y:S02]  /*141e0*/  @!P3 LEA R10, P4, R245.reuse, R0, 0x1 ;  /* 0x00000000f50ab211 */ /* 0x040fe400078808ff */
        /* <DEDUP_REMOVED lines=14> */
.L_x_1509:
[----:B------:R-:W-:Y:S05]  /*142d0*/  BSYNC B1 ;  /* 0x0000000000017941 */ /* 0x000fea0003800000 */
.L_x_1500:
[----:B---3--:R-:W3:Y:S02]  /*142e0*/  LDL R0, [R1+0x78] ;  /* 0x0000780001007983 */ /* 0x008ee40000100800 */
        /* <DEDUP_REMOVED lines=8> */
[----:B---3--:R3:W2:Y:S02]  /*14370*/  SHFL.IDX PT, R0, R81, RZ, 0x1f ;  /* 0x00001fff51007589 */ /* 0x0086a400000e0000 */
.L_x_1556:
[----:B-1----:R-:W1:Y:S01]  /*14380*/  S2R R2, SR_TID.X ;  /* 0x0000000000027919 */ /* 0x002e620000002100 */
[----:B------:R-:W-:Y:S03]  /*14390*/  WARPSYNC 0xffffffff ;  /* 0xffffffff00007948 */ /* 0x000fe60003800000 */
[----:B------:R-:W-:Y:S06]  /*143a0*/  BAR.SYNC.DEFER_BLOCKING 0x4, 0x100 ;  /* 0x0104000000007b1d */ /* 0x000fec0000010000 */
[----:B--2---:R2:W-:Y:S01]  /*143b0*/  STL [R1+0x54], R0 ;  /* 0x0000540001007387 */ /* 0x0045e20000100800 */
[----:B-1----:R-:W-:-:S13]  /*143c0*/  LOP3.LUT P0, RZ, R2, 0xff, RZ, 0xc0, !PT ;  /* 0x000000ff02ff7812 */ /* 0x002fda000780c0ff */
[----:B------:R2:W-:Y:S04]  /*143d0*/  @!P0 STS [0x28100], R81 ;  /* 0x02810051ff008388 */ /* 0x0005e80000000800 */
[----:B------:R-:W-:Y:S06]  /*143e0*/  BAR.ARV 0x5, 0x100 ;  /* 0x0144000000007b1d */ /* 0x000fec0000002000 */
.L_x_1524:
[----:B--23--:R-:W2:Y:S02]  /*143f0*/  LDL R0, [R1+0x54] ;  /* 0x0000540001007983 */ /* 0x00cea40000100800 */
[----:B--2---:R-:W-:-:S13]  /*14400*/  ISETP.GE.AND P0, PT, R0, c[0x0][0x538], PT ;  /* 0x00014e0000007a0c */ /* 0x004fda0003f06270 */
[----:B-1--4-:R-:W-:Y:S01]  /*14410*/  @P0 CALL.REL.NOINC `(.L_x_1526) ;  /* 0x0000001000000944 */ /* 0x012fe20003c00000 */
[----:B------:R-:W-:Y:S05]  /*14420*/  BRA `(.L_x_1527) ;  /* 0xfffec48000007947 */ /* 0x000fea000383ffff */
.L_x_1526:
[----:B------:R-:W-:Y:S05]  /*14430*/  EXIT ;  /* 0x000000000000794d */ /* 0x000fea0003800000 */
.L_x_1458:
[----:B------:R-:W-:Y:S01]  /*14440*/  IMAD.MOV.U32 R249, RZ, RZ, R5 ;  /* 0x000000fffff97224 */ /* 0x000fe200078e0005 */
[----:B------:R-:W-:Y:S01]  /*14450*/  MOV R250, RZ ;  /* 0x000000ff00fa7202 */ /* 0x000fe20000000f00 */
[----:B------:R-:W-:Y:S01]  /*14460*/  IMAD.MOV.U32 R3, RZ, RZ, 0x181f ;  /* 0x0000181fff037424 */ /* 0x000fe200078e00ff */
[----:B------:R-:W-:Y:S02]  /*14470*/  MOV R2, 0x14490 ;  /* 0x0001449000027802 */ /* 0x000fe40000000f00 */
[----:B-----5:R-:W-:Y:S05]  /*14480*/  CALL.REL.NOINC `($__internal_8_$__cuda_sm70_shflsync_idx_p) ;  /* 0x00002f4000007944 */ /* 0x020fea0003c00000 */
[----:B------:R-:W-:Y:S01]  /*14490*/  MOV R4, R250 ;  /* 0x000000fa00047202 */ /* 0x000fe20000000f00 */
[----:B-1---5:R-:W-:Y:S05]  /*144a0*/  BRA `(.L_x_1528) ;  /* 0xfffed07000007947 */ /* 0x022fea000383ffff */
.L_x_1459:
[----:B------:R-:W-:Y:S01]  /*144b0*/  IMAD.MOV.U32 R249, RZ, RZ, R13 ;  /* 0x000000fffff97224 */ /* 0x000fe200078e000d */
[----:B------:R-:W-:Y:S01]  /*144c0*/  MOV R250, RZ ;  /* 0x000000ff00fa7202 */ /* 0x000fe20000000f00 */
[----:B------:R-:W-:Y:S01]  /*144d0*/  IMAD.MOV.U32 R3, RZ, RZ, 0x181f ;  /* 0x0000181fff037424 */ /* 0x000fe200078e00ff */
[----:B------:R-:W-:Y:S02]  /*144e0*/  MOV R2, 0x14500 ;  /* 0x0001450000027802 */ /* 0x000fe40000000f00 */
[----:B-12--5:R-:W-:Y:S05]  /*144f0*/  CALL.REL.NOINC `($__internal_8_$__cuda_sm70_shflsync_idx_p) ;  /* 0x00002ed000007944 */ /* 0x026fea0003c00000 */
[----:B-----5:R-:W-:Y:S01]  /*14500*/  MOV R0, R250 ;  /* 0x000000fa00007202 */ /* 0x020fe20000000f00 */
[----:B-1----:R-:W-:Y:S05]  /*14510*/  BRA `(.L_x_1529) ;  /* 0xfffed02000007947 */ /* 0x002fea000383ffff */
.L_x_1462:
[----:B------:R-:W-:Y:S01]  /*14520*/  IMAD.MOV.U32 R249, RZ, RZ, R5 ;  /* 0x000000fffff97224 */ /* 0x000fe200078e0005 */
[----:B------:R-:W-:Y:S01]  /*14530*/  MOV R250, 0x1 ;  /* 0x0000000100fa7802 */ /* 0x000fe20000000f00 */
[----:B-1----:R-:W-:Y:S01]  /*14540*/  IMAD.MOV.U32 R3, RZ, RZ, 0x181f ;  /* 0x0000181fff037424 */ /* 0x002fe200078e00ff */
[----:B------:R-:W-:-:S02]  /*14550*/  MOV R2, 0x14570 ;  /* 0x0001457000027802 */ /* 0x000fc40000000f00 */
[----:B--2-45:R-:W-:Y:S05]  /*14560*/  CALL.REL.NOINC `($__internal_8_$__cuda_sm70_shflsync_idx_p) ;  /* 0x00002e6000007944 */ /* 0x034fea0003c00000 */
[----:B------:R-:W-:Y:S01]  /*14570*/  IMAD.MOV.U32 R4, RZ, RZ, R250 ;  /* 0x000000ffff047224 */ /* 0x000fe200078e00fa */
[----:B------:R-:W-:Y:S01]  /*14580*/  MOV R250, 0x1 ;  /* 0x0000000100fa7802 */ /* 0x000fe20000000f00 */
[----:B------:R-:W-:Y:S01]  /*14590*/  IMAD.MOV.U32 R249, RZ, RZ, R13 ;  /* 0x000000fffff97224 */ /* 0x000fe200078e000d */
[----:B------:R-:W-:-:S02]  /*145a0*/  MOV R3, 0x181f ;  /* 0x0000181f00037802 */ /* 0x000fc40000000f00 */
[----:B------:R-:W-:Y:S02]  /*145b0*/  MOV R2, 0x145d0 ;  /* 0x000145d000027802 */ /* 0x000fe40000000f00 */
[----:B-1---5:R-:W-:Y:S05]  /*145c0*/  CALL.REL.NOINC `($__internal_8_$__cuda_sm70_shflsync_idx_p) ;  /* 0x00002e0000007944 */ /* 0x022fea0003c00000 */
[----:B-----5:R-:W-:Y:S01]  /*145d0*/  MOV R0, R250 ;  /* 0x000000fa00007202 */ /* 0x020fe20000000f00 */
[----:B-1----:R-:W-:Y:S05]  /*145e0*/  BRA `(.L_x_1530) ;  /* 0xfffed19000007947 */ /* 0x002fea000383ffff */
.L_x_1465:
[----:B------:R-:W-:Y:S01]  /*145f0*/  IMAD.MOV.U32 R249, RZ, RZ, R5 ;  /* 0x000000fffff97224 */ /* 0x000fe200078e0005 */
[----:B------:R-:W-:Y:S01]  /*14600*/  MOV R250, 0x2 ;  /* 0x0000000200fa7802 */ /* 0x000fe20000000f00 */
[----:B-1----:R-:W-:Y:S01]  /*14610*/  IMAD.MOV.U32 R3, RZ, RZ, 0x181f ;  /* 0x0000181fff037424 */ /* 0x002fe200078e00ff */
[----:B------:R-:W-:Y:S02]  /*14620*/  MOV R2, 0x14640 ;  /* 0x0001464000027802 */ /* 0x000fe40000000f00 */
[----:B--2345:R-:W-:Y:S05]  /*14630*/  CALL.REL.NOINC `($__internal_8_$__cuda_sm70_shflsync_idx_p) ;  /* 0x00002d9000007944 */ /* 0x03cfea0003c00000 */
[----:B------:R-:W-:Y:S01]  /*14640*/  MOV R4, R250 ;  /* 0x000000fa00047202 */ /* 0x000fe20000000f00 */
[----:B-1---5:R-:W-:Y:S05]  /*14650*/  BRA `(.L_x_1531) ;  /* 0xfffed2e000007947 */ /* 0x022fea000383ffff */
.L_x_1466:
[----:B------:R-:W-:Y:S01]  /*14660*/  IMAD.MOV.U32 R249, RZ, RZ, R13 ;  /* 0x000000fffff97224 */ /* 0x000fe200078e000d */
[----:B------:R-:W-:Y:S01]  /*14670*/  MOV R250, 0x2 ;  /* 0x0000000200fa7802 */ /* 0x000fe20000000f00 */
[----:B-1----:R-:W-:Y:S01]  /*14680*/  IMAD.MOV.U32 R3, RZ, RZ, 0x181f ;  /* 0x0000181fff037424 */ /* 0x002fe200078e00ff */
[----:B------:R-:W-:Y:S02]  /*14690*/  MOV R2, 0x146b0 ;  /* 0x000146b000027802 */ /* 0x000fe40000000f00 */
[----:B--2345:R-:W-:Y:S05]  /*146a0*/  CALL.REL.NOINC `($__internal_8_$__cuda_sm70_shflsync_idx_p) ;  /* 0x00002d2000007944 */ /* 0x03cfea0003c00000 */
[----:B-----5:R-:W-:Y:S01]  /*146b0*/  MOV R0, R250 ;  /* 0x000000fa00007202 */ /* 0x020fe20000000f00 */
[----:B-1----:R-:W-:Y:S05]  /*146c0*/  BRA `(.L_x_1532) ;  /* 0xfffed29000007947 */ /* 0x002fea000383ffff */
.L_x_1469:
[----:B------:R-:W-:Y:S01]  /*146d0*/  IMAD.MOV.U32 R249, RZ, RZ, R5 ;  /* 0x000000fffff97224 */ /* 0x000fe200078e0005 */
[----:B------:R-:W-:Y:S01]  /*146e0*/  MOV R250, 0x3 ;  /* 0x0000000300fa7802 */ /* 0x000fe20000000f00 */
[----:B-1----:R-:W-:Y:S01]  /*146f0*/  IMAD.MOV.U32 R3, RZ, RZ, 0x181f ;  /* 0x0000181fff037424 */ /* 0x002fe200078e00ff */
[----:B------:R-:W-:-:S02]  /*14700*/  MOV R2, 0x14720 ;  /* 0x0001472000027802 */ /* 0x000fc40000000f00 */
[----:B--2345:R-:W-:Y:S05]  /*14710*/  CALL.REL.NOINC `($__internal_8_$__cuda_sm70_shflsync_idx_p) ;  /* 0x00002cb000007944 */ /* 0x03cfea0003c00000 */
        /* <DEDUP_REMOVED lines=8> */
.L_x_1472:
[----:B------:R-:W-:Y:S01]  /*147a0*/  IMAD.MOV.U32 R249, RZ, RZ, R22 ;  /* 0x000000fffff97224 */ /* 0x000fe200078e0016 */
[----:B------:R-:W-:Y:S01]  /*147b0*/  MOV R250, RZ ;  /* 0x000000ff00fa7202 */ /* 0x000fe20000000f00 */
[----:B------:R-:W-:Y:S01]  /*147c0*/  IMAD.MOV.U32 R3, RZ, RZ, 0x181f ;  /* 0x0000181fff037424 */ /* 0x000fe200078e00ff */
[----:B------:R-:W-:Y:S02]  /*147d0*/  MOV R2, 0x147f0 ;  /* 0x000147f000027802 */ /* 0x000fe40000000f00 */
[----:B------:R-:W-:Y:S05]  /*147e0*/  CALL.REL.NOINC `($__internal_8_$__cuda_sm70_shflsync_idx_p) ;  /* 0x00002be000007944 */ /* 0x000fea0003c00000 */
[----:B------:R-:W-:Y:S01]  /*147f0*/  MOV R4, R250 ;  /* 0x000000fa00047202 */ /* 0x000fe20000000f00 */
[----:B-1---5:R-:W-:Y:S05]  /*14800*/  BRA `(.L_x_1534) ;  /* 0xfffef7d000007947 */ /* 0x022fea000383ffff */
.L_x_1473:
[----:B------:R-:W-:Y:S01]  /*14810*/  IMAD.MOV.U32 R249, RZ, RZ, R23 ;  /* 0x000000fffff97224 */ /* 0x000fe200078e0017 */
[----:B------:R-:W-:Y:S01]  /*14820*/  MOV R250, RZ ;  /* 0x000000ff00fa7202 */ /* 0x000fe20000000f00 */
[----:B------:R-:W-:Y:S01]  /*14830*/  IMAD.MOV.U32 R3, RZ, RZ, 0x181f ;  /* 0x0000181fff037424 */ /* 0x000fe200078e00ff */
[----:B------:R-:W-:Y:S02]  /*14840*/  MOV R2, 0x14860 ;  /* 0x0001486000027802 */ /* 0x000fe40000000f00 */
[----:B-12---:R-:W-:Y:S05]  /*14850*/  CALL.REL.NOINC `($__internal_8_$__cuda_sm70_shflsync_idx_p) ;  /* 0x00002b7000007944 */ /* 0x006fea0003c00000 */
[C---:B------:R-:W-:Y:S01]  /*14860*/  IADD3 R10, P1, R250.reuse, R150, RZ ;  /* 0x00000096fa0a7210 */ /* 0x040fe20007f3e0ff */
[----:B------:R-:W-:Y:S01]  /*14870*/  IMAD.MOV.U32 R249, RZ, RZ, R22 ;  /* 0x000000fffff97224 */ /* 0x000fe200078e0016 */
[----:B------:R-:W-:-:S02]  /*14880*/  IADD3 R8, P0, R250, R151, RZ ;  /* 0x00000097fa087210 */ /* 0x000fc40007f1e0ff */
[C---:B-----5:R-:W-:Y:S01]  /*14890*/  IADD3 R0, R245.reuse, 0xc0, RZ ;  /* 0x000000c0f5007810 */ /* 0x060fe20007ffe0ff */
[C---:B------:R-:W-:Y:S01]  /*148a0*/  IMAD.X R11, R4.reuse, 0x1, R144, P1 ;  /* 0x00000001040b7824 */ /* 0x040fe200008e0690 */
[----:B------:R-:W-:Y:S01]  /*148b0*/  ISETP.GE.AND P3, PT, R245, c[0x0][0x1d4], PT ;  /* 0x00007500f5007a0c */ /* 0x000fe20003f66270 */
[----:B------:R-:W-:Y:S01]  /*148c0*/  IMAD.X R9, R4, 0x1, R145, P0 ;  /* 0x0000000104097824 */ /* 0x000fe200000e0691 */
[----:B------:R-:W-:Y:S02]  /*148d0*/  ISETP.GE.AND P2, PT, R252, c[0x0][0x1d4], PT ;  /* 0x00007500fc007a0c */ /* 0x000fe40003f46270 */
[----:B------:R-:W-:Y:S02]  /*148e0*/  ISETP.GE.AND P1, PT, R251, c[0x0][0x1d4], PT ;  /* 0x00007500fb007a0c */ /* 0x000fe40003f26270 */
[----:B------:R-:W-:Y:S02]  /*148f0*/  ISETP.GE.AND P0, PT, R0, c[0x0][0x1d4], PT ;  /* 0x0000750000007a0c */ /* 0x000fe40003f06270 */
[----:B------:R-:W-:-:S02]  /*14900*/  IADD3 R6, P5, R250, R152, RZ ;  /* 0x00000098fa067210 */ /* 0x000fc40007fbe0ff */
[----:B------:R-:W-:Y:S01]  /*14910*/  IADD3 R2, P4, R250, R153, RZ ;  /* 0x00000099fa027210 */ /* 0x000fe20007f9e0ff */
[----:B------:R-:W-:Y:S01]  /*14920*/  IMAD.MOV.U32 R250, RZ, RZ, 0x1 ;  /* 0x00000001fffa7424 */ /* 0x000fe200078e00ff */
[----:B------:R-:W-:Y:S01]  /*14930*/  SEL R5, RZ, 0x10, P3 ;  /* 0x00000010ff057807 */ /* 0x000fe20001800000 */
[C---:B------:R-:W-:Y:S01]  /*14940*/  IMAD.X R7, R4.reuse, 0x1, R146, P5 ;  /* 0x0000000104077824 */ /* 0x040fe200028e0692 */
[----:B------:R-:W-:Y:S01]  /*14950*/  @!PT LDS RZ, [RZ] ;  /* 0x00000000fffff984 */ /* 0x000fe20000000800 */
[----:B------:R-:W-:Y:S01]  /*14960*/  @!PT LDS RZ, [RZ] ;  /* 0x00000000fffff984 */ /* 0x000fe20000000800 */
[----:B------:R-:W-:Y:S01]  /*14970*/  @!PT LDS RZ, [RZ] ;  /* 0x00000000fffff984 */ /* 0x000fe20000000800 */
[----:B------:R2:W-:Y:S01]  /*14980*/  LDGSTS.E.BYPASS.LTC128B.128 [R243+0xc100], [R10.64], !P3 ;  /* 0x0c1000000af37fae */ /* 0x0005e2000d901d46 */
[----:B------:R-:W-:Y:S01]  /*14990*/  IMAD.X R3, R4, 0x1, R147, P4 ;  /* 0x0000000104037824 */ /* 0x000fe200020e0693 */
[----:B------:R-:W-:Y:S02]  /*149a0*/  SEL R14, RZ, 0x10, P2 ;  /* 0x00000010ff0e7807 */ /* 0x000fe40001000000 */
[----:B------:R2:W-:Y:S01]  /*149b0*/  LDGSTS.E.BYPASS.LTC128B.128 [R243+0xf100], [R8.64], !P2 ;  /* 0x0f10000008f37fae */ /* 0x0005e2000d101d46 */
[----:B------:R-:W-:Y:S02]  /*149c0*/  SEL R13, RZ, 0x10, P1 ;  /* 0x00000010ff0d7807 */ /* 0x000fe40000800000 */
[----:B------:R-:W-:Y:S01]  /*149d0*/  SEL R12, RZ, 0x10, P0 ;  /* 0x00000010ff0c7807 */ /* 0x000fe20000000000 */
[----:B------:R2:W-:Y:S04]  /*149e0*/  LDGSTS.E.BYPASS.LTC128B.128 [R243+0x12100], [R6.64], !P1 ;  /* 0x1210000006f37fae */ /* 0x0005e8000c901d46 */
[----:B------:R3:W-:Y:S02]  /*149f0*/  LDGSTS.E.BYPASS.LTC128B.128 [R243+0x15100], [R2.64], !P0 ;  /* 0x1510000002f37fae */ /* 0x0007e4000c101d46 */
[----:B---3--:R-:W-:Y:S01]  /*14a00*/  IMAD.MOV.U32 R3, RZ, RZ, 0x181f ;  /* 0x0000181fff037424 */ /* 0x008fe200078e00ff */
[----:B------:R-:W-:-:S02]  /*14a10*/  MOV R2, 0x14a30 ;  /* 0x00014a3000027802 */ /* 0x000fc40000000f00 */
[----:B-12---:R-:W-:Y:S05]  /*14a20*/  CALL.REL.NOINC `($__internal_8_$__cuda_sm70_shflsync_idx_p) ;  /* 0x000029a000007944 */ /* 0x006fea0003c00000 */
[----:B-----5:R-:W-:Y:S01]  /*14a30*/  IMAD.MOV.U32 R0, RZ, RZ, R250 ;  /* 0x000000ffff007224 */ /* 0x020fe200078e00fa */
[----:B------:R-:W-:Y:S01]  /*14a40*/  MOV R250, 0x1 ;  /* 0x0000000100fa7802 */ /* 0x000fe20000000f00 */
[----:B------:R-:W-:Y:S01]  /*14a50*/  IMAD.MOV.U32 R249, RZ, RZ, R23 ;  /* 0x000000fffff97224 */ /* 0x000fe200078e0017 */
[----:B------:R-:W-:-:S02]  /*14a60*/  MOV R3, 0x181f ;  /* 0x0000181f00037802 */ /* 0x000fc40000000f00 */
[----:B------:R-:W-:Y:S02]  /*14a70*/  MOV R2, 0x14a90 ;  /* 0x00014a9000027802 */ /* 0x000fe40000000f00 */
[----:B-1----:R-:W-:Y:S05]  /*14a80*/  CALL.REL.NOINC `($__internal_8_$__cuda_sm70_shflsync_idx_p) ;  /* 0x0000294000007944 */ /* 0x002fea0003c00000 */
[----:B------:R-:W-:Y:S01]  /*14a90*/  IADD3 R10, -R5, 0x10, RZ ;  /* 0x00000010050a7810 */ /* 0x000fe20007ffe1ff */
[----:B------:R-:W-:Y:S01]  /*14aa0*/  IMAD.MOV.U32 R249, RZ, RZ, R22 ;  /* 0x000000fffff97224 */ /* 0x000fe200078e0016 */
[----:B------:R-:W-:Y:S02]  /*14ab0*/  IADD3 R6, -R13, 0x10, RZ ;  /* 0x000000100d067810 */ /* 0x000fe40007ffe1ff */
[----:B------:R-:W-:Y:S02]  /*14ac0*/  IADD3 R2, -R14, 0x10, RZ ;  /* 0x000000100e027810 */ /* 0x000fe40007ffe1ff */
[----:B------:R-:W-:Y:S02]  /*14ad0*/  LOP3.LUT R10, R10, 0xf, RZ, 0xc0, !PT ;  /* 0x0000000f0a0a7812 */ /* 0x000fe400078ec0ff */
[----:B------:R-:W-:Y:S02]  /*14ae0*/  IADD3 R3, -R12, 0x10, RZ ;  /* 0x000000100c037810 */ /* 0x000fe40007ffe1ff */
[----:B------:R-:W-:-:S02]  /*14af0*/  LOP3.LUT R6, R6, 0xf, RZ, 0xc0, !PT ;  /* 0x0000000f06067812 */ /* 0x000fc400078ec0ff */
[----:B------:R-:W-:Y:S02]  /*14b00*/  LOP3.LUT R2, R2, 0xf, RZ, 0xc0, !PT ;  /* 0x0000000f02027812 */ /* 0x000fe400078ec0ff */
[-C--:B------:R-:W-:Y:S02]  /*14b10*/  IADD3 R10, P1, P0, R10, R250.reuse, R150 ;  /* 0x000000fa0a0a7210 */ /* 0x080fe4000783e096 */
[----:B------:R-:W-:Y:S02]  /*14b20*/  LOP3.LUT R3, R3, 0xf, RZ, 0xc0, !PT ;  /* 0x0000000f03037812 */ /* 0x000fe400078ec0ff */
[-C--:B------:R-:W-:Y:S02]  /*14b30*/  IADD3 R6, P3, P2, R6, R250.reuse, R152 ;  /* 0x000000fa06067210 */ /* 0x080fe40007a7e098 */
[----:B------:R-:W-:Y:S02]  /*14b40*/  IADD3 R8, P5, P4, R2, R250, R151 ;  /* 0x000000fa02087210 */ /* 0x000fe40007cbe097 */
[----:B-----5:R-:W-:-:S02]  /*14b50*/  IADD3.X R11, RZ, R0, R144, P1, P0 ;  /* 0x00000000ff0b7210 */ /* 0x020fc40000fe0490 */
[----:B------:R-:W-:Y:S01]  /*14b60*/  IADD3 R2, P1, P0, R3, R250, R153 ;  /* 0x000000fa03027210 */ /* 0x000fe2000783e099 */
[----:B------:R-:W-:Y:S01]  /*14b70*/  IMAD.MOV.U32 R250, RZ, RZ, 0x2 ;  /* 0x00000002fffa7424 */ /* 0x000fe200078e00ff */
[-C--:B------:R-:W-:Y:S02]  /*14b80*/  IADD3.X R7, RZ, R0.reuse, R146, P3, P2 ;  /* 0x00000000ff077210 */ /* 0x080fe40001fe4492 */
[----:B------:R-:W-:Y:S02]  /*14b90*/  ISETP.NE.U32.AND P3, PT, R5, RZ, PT ;  /* 0x000000ff0500720c */ /* 0x000fe40003f65070 */
[----:B------:R-:W-:Y:S02]  /*14ba0*/  ISETP.NE.U32.AND P2, PT, R14, RZ, PT ;  /* 0x000000ff0e00720c */ /* 0x000fe40003f45070 */
[----:B------:R-:W-:Y:S02]  /*14bb0*/  IADD3.X R3, RZ, R0, R147, P1, P0 ;  /* 0x00000000ff037210 */ /* 0x000fe40000fe0493 */
[----:B------:R-:W-:-:S02]  /*14bc0*/  ISETP.NE.U32.AND P1, PT, R13, RZ, PT ;  /* 0x000000ff0d00720c */ /* 0x000fc40003f25070 */
[----:B------:R-:W-:Y:S02]  /*14bd0*/  ISETP.NE.U32.AND P0, PT, R12, RZ, PT ;  /* 0x000000ff0c00720c */ /* 0x000fe40003f05070 */
[----:B------:R-:W-:-:S03]  /*14be0*/  IADD3.X R9, RZ, R0, R145, P5, P4 ;  /* 0x00000000ff097210 */ /* 0x000fc60002fe8491 */
[----:B------:R-:W-:Y:S01]  /*14bf0*/  @!PT LDS RZ, [RZ] ;  /* 0x00000000fffff984 */ /* 0x000fe20000000800 */
[----:B------:R-:W-:Y:S01]  /*14c00*/  @!PT LDS RZ, [RZ] ;  /* 0x00000000fffff984 */ /* 0x000fe20000000800 */
[----:B------:R-:W-:Y:S01]  /*14c10*/  @!PT LDS RZ, [RZ] ;  /* 0x00000000fffff984 */ /* 0x000fe20000000800 */
[----:B------:R2:W-:Y:S04]  /*14c20*/  LDGSTS.E.BYPASS.LTC128B.128.ZFILL [R243+0xd100], [R10.64], P3 ;  /* 0x0d1000000af37fae */ /* 0x0005e80009941d46 */
[----:B------:R2:W-:Y:S04]  /*14c30*/  LDGSTS.E.BYPASS.LTC128B.128.ZFILL [R243+0x10100], [R8.64], P2 ;  /* 0x1010000008f37fae */ /* 0x0005e80009141d46 */
[----:B------:R2:W-:Y:S04]  /*14c40*/  LDGSTS.E.BYPASS.LTC128B.128.ZFILL [R243+0x13100], [R6.64], P1 ;  /* 0x1310000006f37fae */ /* 0x0005e80008941d46 */
[----:B------:R3:W-:Y:S02]  /*14c50*/  LDGSTS.E.BYPASS.LTC128B.128.ZFILL [R243+0x16100], [R2.64], P0 ;  /* 0x1610000002f37fae */ /* 0x0007e40008141d46 */
[----:B---3--:R-:W-:Y:S01]  /*14c60*/  IMAD.MOV.U32 R3, RZ, RZ, 0x181f ;  /* 0x0000181fff037424 */ /* 0x008fe200078e00ff */
[----:B------:R-:W-:-:S02]  /*14c70*/  MOV R2, 0x14c90 ;  /* 0x00014c9000027802 */ /* 0x000fc40000000f00 */
[----:B-12---:R-:W-:Y:S05]  /*14c80*/  CALL.REL.NOINC `($__internal_8_$__cuda_sm70_shflsync_idx_p) ;  /* 0x0000274000007944 */ /* 0x006fea0003c00000 */
        /* <DEDUP_REMOVED lines=8> */
.L_x_1474:
[----:B------:R-:W-:Y:S01]  /*14d10*/  IMAD.MOV.U32 R249, RZ, RZ, R4 ;  /* 0x000000fffff97224 */ /* 0x000fe200078e0004 */
[----:B------:R-:W-:Y:S01]  /*14d20*/  MOV R250, RZ ;  /* 0x000000ff00fa7202 */ /* 0x000fe20000000f00 */
[----:B------:R-:W-:Y:S01]  /*14d30*/  IMAD.MOV.U32 R3, RZ, RZ, 0x1c1f ;  /* 0x00001c1fff037424 */ /* 0x000fe200078e00ff */
[----:B------:R-:W-:Y:S02]  /*14d40*/  MOV R2, 0x14d60 ;  /* 0x00014d6000027802 */ /* 0x000fe40000000f00 */
[----:B------:R-:W-:Y:S05]  /*14d50*/  CALL.REL.NOINC `($__internal_8_$__cuda_sm70_shflsync_idx_p) ;  /* 0x0000267000007944 */ /* 0x000fea0003c00000 */
[----:B-----5:R-:W-:Y:S01]  /*14d60*/  MOV R0, R250 ;  /* 0x000000fa00007202 */ /* 0x020fe20000000f00 */
[----:B-1----:R-:W-:Y:S05]  /*14d70*/  BRA `(.L_x_1536) ;  /* 0xfffef78000007947 */ /* 0x002fea000383ffff */
.L_x_1475:
[----:B------:R-:W-:Y:S01]  /*14d80*/  IMAD.MOV.U32 R249, RZ, RZ, R4 ;  /* 0x000000fffff97224 */ /* 0x000fe200078e0004 */
[----:B------:R-:W-:Y:S01]  /*14d90*/  MOV R250, 0x1 ;  /* 0x0000000100fa7802 */ /* 0x000fe20000000f00 */
[----:B------:R-:W-:Y:S01]  /*14da0*/  IMAD.MOV.U32 R3, RZ, RZ, 0x1c1f ;  /* 0x00001c1fff037424 */ /* 0x000fe200078e00ff */
[----:B------:R-:W-:Y:S02]  /*14db0*/  MOV R2, 0x14dd0 ;  /* 0x00014dd000027802 */ /* 0x000fe40000000f00 */
[----:B-12---:R-:W-:Y:S05]  /*14dc0*/  CALL.REL.NOINC `($__internal_8_$__cuda_sm70_shflsync_idx_p) ;  /* 0x0000260000007944 */ /* 0x006fea0003c00000 */
[----:B------:R-:W2:Y:S01]  /*14dd0*/  LDL R2, [R1] ;  /* 0x0000000001027983 */ /* 0x000ea20000100800 */
[----:B-----5:R-:W-:Y:S01]  /*14de0*/  IMAD.IADD R0, R5, 0x1, R250 ;  /* 0x0000000105007824 */ /* 0x020fe200078e02fa */
[----:B------:R-:W-:-:S04]  /*14df0*/  FMNMX.FTZ R173, R8, R9, !PT ;  /* 0x0000000908ad7209 */ /* 0x000fc80007810000 */
[----:B------:R-:W-:Y:S02]  /*14e00*/  IMNMX R0, R6, R0, PT ;  /* 0x0000000006007217 */ /* 0x000fe40003800200 */
[----:B------:R-:W-:Y:S02]  /*14e10*/  FMNMX.FTZ R173, R16, R173, !PT ;  /* 0x000000ad10ad7209 */ /* 0x000fe40007810000 */
[C---:B------:R-:W-:Y:S02]  /*14e20*/  ISETP.GT.AND P1, PT, R0.reuse, RZ, PT ;  /* 0x000000ff0000720c */ /* 0x040fe40003f24270 */
[C---:B------:R-:W-:Y:S02]  /*14e30*/  ISETP.GT.AND P0, PT, R0.reuse, 0x1, PT ;  /* 0x000000010000780c */ /* 0x040fe40003f04270 */
[----:B------:R-:W-:Y:S02]  /*14e40*/  ISETP.GT.AND P2, PT, R0, 0x8, PT ;  /* 0x000000080000780c */ /* 0x000fe40003f44270 */
[----:B------:R-:W-:-:S02]  /*14e50*/  FSEL R6, R54, -INF , P1 ;  /* 0xff80000036067808 */ /* 0x000fc40000800000 */
[----:B------:R-:W-:Y:S02]  /*14e60*/  FSEL R7, R55, -INF , P0 ;  /* 0xff80000037077808 */ /* 0x000fe40000000000 */
        /* <DEDUP_REMOVED lines=71> */
[----:B------:R-:W-:Y:S02]  /*152e0*/  ISETP.GT.AND P0, PT, R0, 0x51, PT ;  /* 0x000000510000780c */ /* 0x000fe40003f04270 */
[----:B------:R-:W-:Y:S02]  /*152f0*/  FSEL R3, R26, -INF , P1 ;  /* 0xff8000001a037808 */ /* 0x000fe40000800000 */
[----:B------:R-:W-:Y:S02]  /*15300*/  FMNMX.FTZ R4, R224, R4, !PT ;  /* 0x00000004e0047209 */ /* 0x000fe40007810000 */
[----:B------:R-:W-:Y:S01]  /*15310*/  ISETP.GT.AND P1, PT, R0, 0x58, PT ;  /* 0x000000580000780c */ /* 0x000fe20003f24270 */
[----:B------:R-:W-:Y:S01]  /*15320*/  STL [R1+0x8], R3 ;  /* 0x0000080301007387 */ /* 0x000fe20000100800 */
[----:B------:R-:W-:Y:S02]  /*15330*/  FMNMX.FTZ R4, R3, R4, !PT ;  /* 0x0000000403047209 */ /* 0x000fe40007810000 */
[----:B------:R-:W-:-:S02]  /*15340*/  FSEL R250, R58, -INF , P1 ;  /* 0xff8000003afa7808 */ /* 0x000fc40000800000 */
[----:B--2---:R-:W-:Y:S02]  /*15350*/  FMNMX.FTZ R173, R2, R173, !PT ;  /* 0x000000ad02ad7209 */ /* 0x004fe40007810000 */
[----:B------:R-:W-:Y:S02]  /*15360*/  FSEL R2, R27, -INF , P0 ;  /* 0xff8000001b027808 */ /* 0x000fe40000000000 */
[----:B------:R-:W-:Y:S02]  /*15370*/  FMNMX.FTZ R173, R247, R173, !PT ;  /* 0x000000adf7ad7209 */ /* 0x000fe40007810000 */
[----:B------:R-:W-:Y:S01]  /*15380*/  ISETP.GT.AND P0, PT, R0, 0x59, PT ;  /* 0x000000590000780c */ /* 0x000fe20003f04270 */
[----:B------:R2:W-:Y:S01]  /*15390*/  STL [R1+0x4], R2 ;  /* 0x0000040201007387 */ /* 0x0005e20000100800 */
[----:B------:R-:W-:Y:S01]  /*153a0*/  FMNMX.FTZ R173, R244, R173, !PT ;  /* 0x000000adf4ad7209 */ /* 0x000fe20007810000 */
[----:B------:R-:W-:Y:S01]  /*153b0*/  IMAD.MOV.U32 R0, RZ, RZ, 0x2 ;  /* 0x00000002ff007424 */ /* 0x000fe200078e00ff */
[----:B------:R-:W-:-:S02]  /*153c0*/  FMNMX.FTZ R4, R2, R4, !PT ;  /* 0x0000000402047209 */ /* 0x000fc40007810000 */
[----:B------:R-:W-:Y:S02]  /*153d0*/  FMNMX.FTZ R173, R238, R173, !PT ;  /* 0x000000adeead7209 */ /* 0x000fe40007810000 */
[----:B------:R-:W-:Y:S02]  /*153e0*/  FSEL R249, R59, -INF , P0 ;  /* 0xff8000003bf97808 */ /* 0x000fe40000000000 */
[----:B------:R-:W-:Y:S01]  /*153f0*/  FMNMX.FTZ R4, R250, R4, !PT ;  /* 0x00000004fa047209 */ /* 0x000fe20007810000 */
[----:B------:R-:W-:-:S03]  /*15400*/  IMAD.MOV.U32 R172, RZ, RZ, R173 ;  /* 0x000000ffffac7224 */ /* 0x000fc600078e00ad */
[----:B------:R-:W-:Y:S02]  /*15410*/  FMNMX.FTZ R4, R249, R4, !PT ;  /* 0x00000004f9047209 */ /* 0x000fe40007810000 */
[----:B--2---:R-:W-:Y:S02]  /*15420*/  MOV R2, 0x15440 ;  /* 0x0001544000027802 */ /* 0x004fe40000000f00 */
[----:B-1----:R-:W-:Y:S05]  /*15430*/  CALL.REL.NOINC `($__internal_7_$__cuda_sm70_shflsync_bfly_p) ;  /* 0x00001f3000007944 */ /* 0x002fea0003c00000 */
[----:B------:R-:W-:Y:S01]  /*15440*/  FMNMX.FTZ R173, R173, R0, !PT ;  /* 0x00000000adad7209 */ /* 0x000fe20007810000 */
[----:B------:R-:W-:Y:S01]  /*15450*/  IMAD.MOV.U32 R0, RZ, RZ, 0x1 ;  /* 0x00000001ff007424 */ /* 0x000fe200078e00ff */
[----:B------:R-:W-:-:S03]  /*15460*/  MOV R2, 0x15490 ;  /* 0x0001549000027802 */ /* 0x000fc60000000f00 */
[----:B------:R-:W-:Y:S02]  /*15470*/  IMAD.MOV.U32 R172, RZ, RZ, R173 ;  /* 0x000000ffffac7224 */ /* 0x000fe400078e00ad */
[----:B------:R-:W-:Y:S05]  /*15480*/  CALL.REL.NOINC `($__internal_7_$__cuda_sm70_shflsync_bfly_p) ;  /* 0x00001ee000007944 */ /* 0x000fea0003c00000 */
[----:B------:R-:W-:Y:S01]  /*15490*/  FMNMX.FTZ R173, R173, R0, !PT ;  /* 0x00000000adad7209 */ /* 0x000fe20007810000 */
[----:B------:R-:W-:Y:S01]  /*154a0*/  IMAD.MOV.U32 R172, RZ, RZ, R4 ;  /* 0x000000ffffac7224 */ /* 0x000fe200078e0004 */
[----:B------:R-:W-:Y:S01]  /*154b0*/  MOV R2, 0x154e0 ;  /* 0x000154e000027802 */ /* 0x000fe20000000f00 */
[----:B------:R-:W-:Y:S02]  /*154c0*/  IMAD.MOV.U32 R0, RZ, RZ, 0x2 ;  /* 0x00000002ff007424 */ /* 0x000fe400078e00ff */
[----:B------:R-:W-:Y:S05]  /*154d0*/  CALL.REL.NOINC `($__internal_7_$__cuda_sm70_shflsync_bfly_p) ;  /* 0x00001e9000007944 */ /* 0x000fea0003c00000 */
[----:B------:R-:W-:Y:S01]  /*154e0*/  FMNMX.FTZ R4, R4, R0, !PT ;  /* 0x0000000004047209 */ /* 0x000fe20007810000 */
[----:B------:R-:W-:Y:S01]  /*154f0*/  IMAD.MOV.U32 R0, RZ, RZ, 0x1 ;  /* 0x00000001ff007424 */ /* 0x000fe200078e00ff */
[----:B------:R-:W-:-:S03]  /*15500*/  MOV R2, 0x15530 ;  /* 0x0001553000027802 */ /* 0x000fc60000000f00 */
[----:B------:R-:W-:Y:S02]  /*15510*/  IMAD.MOV.U32 R172, RZ, RZ, R4 ;  /* 0x000000ffffac7224 */ /* 0x000fe400078e0004 */
[----:B------:R-:W-:Y:S05]  /*15520*/  CALL.REL.NOINC `($__internal_7_$__cuda_sm70_shflsync_bfly_p) ;  /* 0x00001e4000007944 */ /* 0x000fea0003c00000 */
[----:B------:R-:W-:Y:S01]  /*15530*/  MOV R12, R0 ;  /* 0x00000000000c7202 */ /* 0x000fe20000000f00 */
[----:B------:R-:W-:Y:S05]  /*15540*/  BRA `(.L_x_1537) ;  /* 0xfffef9a000007947 */ /* 0x000fea000383ffff */
.L_x_1479:
[----:B------:R-:W-:Y:S01]  /*15550*/  MOV R250, RZ ;  /* 0x000000ff00fa7202 */ /* 0x000fe20000000f00 */
[----:B------:R-:W-:Y:S01]  /*15560*/  IMAD.MOV.U32 R249, RZ, RZ, R5 ;  /* 0x000000fffff97224 */ /* 0x000fe200078e0005 */
[----:B------:R-:W-:Y:S01]  /*15570*/  MOV R2, 0x155a0 ;  /* 0x000155a000027802 */ /* 0x000fe20000000f00 */
[----:B------:R-:W-:Y:S02]  /*15580*/  IMAD.MOV.U32 R3, RZ, RZ, 0x181f ;  /* 0x0000181fff037424 */ /* 0x000fe400078e00ff */
[----:B-1----:R-:W-:Y:S05]  /*15590*/  CALL.REL.NOINC `($__internal_8_$__cuda_sm70_shflsync_idx_p) ;  /* 0x00001e3000007944 */ /* 0x002fea0003c00000 */
[----:B------:R-:W-:Y:S01]  /*155a0*/  MOV R4, R250 ;  /* 0x000000fa00047202 */ /* 0x000fe20000000f00 */
[----:B-1---5:R-:W-:-:S05]  /*155b0*/  BRA `(.L_x_1538) ;  /* 0xffff258000007947 */ /* 0x022fca000383ffff */
.L_x_1480:
[----:B------:R-:W-:Y:S01]  /*155c0*/  MOV R250, RZ ;  /* 0x000000ff00fa7202 */ /* 0x000fe20000000f00 */
[----:B------:R-:W-:Y:S01]  /*155d0*/  IMAD.MOV.U32 R249, RZ, RZ, R6 ;  /* 0x000000fffff97224 */ /* 0x000fe200078e0006 */
[----:B------:R-:W-:Y:S01]  /*155e0*/  MOV R2, 0x15610 ;  /* 0x0001561000027802 */ /* 0x000fe20000000f00 */
[----:B------:R-:W-:Y:S02]  /*155f0*/  IMAD.MOV.U32 R3, RZ, RZ, 0x181f ;  /* 0x0000181fff037424 */ /* 0x000fe400078e00ff */
[----:B-123--:R-:W-:Y:S05]  /*15600*/  CALL.REL.NOINC `($__internal_8_$__cuda_sm70_shflsync_idx_p) ;  /* 0x00001dc000007944 */ /* 0x00efea0003c00000 */
[----:B------:R-:W-:Y:S01]  /*15610*/  ISETP.GE.AND P3, PT, R245, c[0x0][0x1d4], PT ;  /* 0x00007500f5007a0c */ /* 0x000fe20003f66270 */
[----:B------:R-:W-:Y:S01]  /*15620*/  IMAD.MOV.U32 R249, RZ, RZ, R5 ;  /* 0x000000fffff97224 */ /* 0x000fe200078e0005 */
[----:B------:R-:W-:Y:S02]  /*15630*/  IADD3 R20, P0, R250, R28, RZ ;  /* 0x0000001cfa147210 */ /* 0x000fe40007f1e0ff */
[----:B------:R-:W-:Y:S02]  /*15640*/  ISETP.GE.AND P2, PT, R252, c[0x0][0x1d4], PT ;  /* 0x00007500fc007a0c */ /* 0x000fe40003f46270 */
[----:B------:R-:W-:Y:S01]  /*15650*/  ISETP.GE.AND P1, PT, R251, c[0x0][0x1d4], PT ;  /* 0x00007500fb007a0c */ /* 0x000fe20003f26270 */
[----:B------:R-:W-:Y:S01]  /*15660*/  IMAD.X R21, R4, 0x1, R7, P0 ;  /* 0x0000000104157824 */ /* 0x000fe200000e0607 */
[----:B------:R-:W-:Y:S02]  /*15670*/  IADD3 R2, P0, R250, R29, RZ ;  /* 0x0000001dfa027210 */ /* 0x000fe40007f1e0ff */
[----:B-----5:R-:W-:Y:S02]  /*15680*/  IADD3 R0, R245, 0xc0, RZ ;  /* 0x000000c0f5007810 */ /* 0x020fe40007ffe0ff */
[----:B------:R-:W-:Y:S01]  /*15690*/  SEL R15, RZ, 0x10, P3 ;  /* 0x00000010ff0f7807 */ /* 0x000fe20001800000 */
[----:B------:R-:W-:Y:S01]  /*156a0*/  @!PT LDS RZ, [RZ] ;  /* 0x00000000fffff984 */ /* 0x000fe20000000800 */
[----:B------:R-:W-:Y:S01]  /*156b0*/  @!PT LDS RZ, [RZ] ;  /* 0x00000000fffff984 */ /* 0x000fe20000000800 */
[----:B------:R-:W-:Y:S01]  /*156c0*/  @!PT LDS RZ, [RZ] ;  /* 0x00000000fffff984 */ /* 0x000fe20000000800 */
[----:B------:R2:W-:Y:S01]  /*156d0*/  LDGSTS.E.BYPASS.LTC128B.128 [R243+0x100], [R20.64], !P3 ;  /* 0x0010000014f37fae */ /* 0x0005e2000d901d46 */
[----:B------:R-:W-:Y:S01]  /*156e0*/  SEL R23, RZ, 0x10, P1 ;  /* 0x00000010ff177807 */ /* 0x000fe20000800000 */
[----:B------:R-:W-:Y:S05]  /*156f0*/  IMAD.X R3, R4, 0x1, R12, P0 ;  /* 0x0000000104037824 */ /* 0x000fea00000e060c */
[----:B------:R3:W-:Y:S01]  /*15700*/  LDGSTS.E.BYPASS.LTC128B.128 [R243+0x3100], [R2.64], !P2 ;  /* 0x0310000002f37fae */ /* 0x0007e2000d101d46 */
[----:B--2---:R-:W-:Y:S02]  /*15710*/  SEL R20, RZ, 0x10, P2 ;  /* 0x00000010ff147807 */ /* 0x004fe40001000000 */
[----:B---3--:R-:W-:Y:S05]  /*15720*/  IADD3 R2, P0, R250, R30, RZ ;  /* 0x0000001efa027210 */ /* 0x008fea0007f1e0ff */
[----:B------:R-:W-:Y:S05]  /*15730*/  IMAD.X R3, R4, 0x1, R13, P0 ;  /* 0x0000000104037824 */ /* 0x000fea00000e060d */
[----:B------:R2:W-:Y:S02]  /*15740*/  LDGSTS.E.BYPASS.LTC128B.128 [R243+0x6100], [R2.64], !P1 ;  /* 0x0610000002f37fae */ /* 0x0005e4000c901d46 */
[----:B--2---:R-:W-:Y:S01]  /*15750*/  IADD3 R2, P0, R250, R31, RZ ;  /* 0x0000001ffa027210 */ /* 0x004fe20007f1e0ff */
[----:B------:R-:W-:Y:S04]  /*15760*/  IMAD.MOV.U32 R250, RZ, RZ, 0x1 ;  /* 0x00000001fffa7424 */ /* 0x000fe800078e00ff */
[----:B------:R-:W-:Y:S01]  /*15770*/  IMAD.X R3, R4, 0x1, R14, P0 ;  /* 0x0000000104037824 */ /* 0x000fe200000e060e */
[----:B------:R-:W-:Y:S04]  /*15780*/  ISETP.GE.AND P0, PT, R0, c[0x0][0x1d4], PT ;  /* 0x0000750000007a0c */ /* 0x000fe80003f06270 */
[----:B------:R-:W-:Y:S09]  /*15790*/  SEL R22, RZ, 0x10, P0 ;  /* 0x00000010ff167807 */ /* 0x000ff20000000000 */
[----:B------:R2:W-:Y:S02]  /*157a0*/  LDGSTS.E.BYPASS.LTC128B.128 [R243+0x9100], [R2.64], !P0 ;  /* 0x0910000002f37fae */ /* 0x0005e4000c101d46 */
[----:B--2---:R-:W-:Y:S01]  /*157b0*/  MOV R2, 0x157e0 ;  /* 0x000157e000027802 */ /* 0x004fe20000000f00 */
[----:B------:R-:W-:Y:S02]  /*157c0*/  IMAD.MOV.U32 R3, RZ, RZ, 0x181f ;  /* 0x0000181fff037424 */ /* 0x000fe400078e00ff */
[----:B-1----:R-:W-:Y:S05]  /*157d0*/  CALL.REL.NOINC `($__internal_8_$__cuda_sm70_shflsync_idx_p) ;  /* 0x00001bf000007944 */ /* 0x002fea0003c00000 */
[----:B------:R-:W-:Y:S01]  /*157e0*/  MOV R3, 0x181f ;  /* 0x0000181f00037802 */ /* 0x000fe20000000f00 */
[----:B-----5:R-:W-:Y:S01]  /*157f0*/  IMAD.MOV.U32 R0, RZ, RZ, R250 ;  /* 0x000000ffff007224 */ /* 0x020fe200078e00fa */
[----:B------:R-:W-:Y:S01]  /*15800*/  MOV R250, 0x1 ;  /* 0x0000000100fa7802 */ /* 0x000fe20000000f00 */
[----:B------:R-:W-:Y:S01]  /*15810*/  IMAD.MOV.U32 R249, RZ, RZ, R6 ;  /* 0x000000fffff97224 */ /* 0x000fe200078e0006 */
[----:B------:R-:W-:Y:S02]  /*15820*/  MOV R2, 0x15840 ;  /* 0x0001584000027802 */ /* 0x000fe40000000f00 */
[----:B-1----:R-:W-:Y:S05]  /*15830*/  CALL.REL.NOINC `($__internal_8_$__cuda_sm70_shflsync_idx_p) ;  /* 0x00001b9000007944 */ /* 0x002fea0003c00000 */
[C---:B------:R-:W-:Y:S01]  /*15840*/  IADD3 R2, -R15.reuse, 0x10, RZ ;  /* 0x000000100f027810 */ /* 0x040fe20007ffe1ff */
[----:B------:R-:W-:Y:S01]  /*15850*/  IMAD.MOV.U32 R249, RZ, RZ, R5 ;  /* 0x000000fffff97224 */ /* 0x000fe200078e0005 */
[----:B------:R-:W-:Y:S02]  /*15860*/  ISETP.NE.U32.AND P2, PT, R15, RZ, PT ;  /* 0x000000ff0f00720c */ /* 0x000fe40003f45070 */
[----:B------:R-:W-:Y:S04]  /*15870*/  LOP3.LUT R2, R2, 0xf, RZ, 0xc0, !PT ;  /* 0x0000000f02027812 */ /* 0x000fe800078ec0ff */
[----:B------:R-:W-:Y:S04]  /*15880*/  IADD3 R2, P1, P0, R2, R250, R28 ;  /* 0x000000fa02027210 */ /* 0x000fe8000783e01c */
[----:B-----5:R-:W-:Y:S05]  /*15890*/  IADD3.X R3, RZ, R0, R7, P1, P0 ;  /* 0x00000000ff037210 */ /* 0x020fea0000fe0407 */
[----:B------:R-:W-:Y:S01]  /*158a0*/  @!PT LDS RZ, [RZ] ;  /* 0x00000000fffff984 */ /* 0x000fe20000000800 */
[----:B------:R-:W-:Y:S01]  /*158b0*/  @!PT LDS RZ, [RZ] ;  /* 0x00000000fffff984 */ /* 0x000fe20000000800 */
[----:B------:R-:W-:Y:S01]  /*158c0*/  @!PT LDS RZ, [RZ] ;  /* 0x00000000fffff984 */ /* 0x000fe20000000800 */
[----:B------:R2:W-:Y:S01]  /*158d0*/  LDGSTS.E.BYPASS.LTC128B.128.ZFILL [R243+0x1100], [R2.64], P2 ;  /* 0x0110000002f37fae */ /* 0x0005e20009141d46 */
[C---:B------:R-:W-:Y:S02]  /*158e0*/  ISETP.NE.U32.AND P2, PT, R20.reuse, RZ, PT ;  /* 0x000000ff1400720c */ /* 0x040fe40003f45070 */
[----:B--2---:R-:W-:Y:S04]  /*158f0*/  IADD3 R2, -R20, 0x10, RZ ;  /* 0x0000001014027810 */ /* 0x004fe80007ffe1ff */
[----:B------:R-:W-:Y:S04]  /*15900*/  LOP3.LUT R2, R2, 0xf, RZ, 0xc0, !PT ;  /* 0x0000000f02027812 */ /* 0x000fe800078ec0ff */
[----:B------:R-:W-:Y:S04]  /*15910*/  IADD3 R2, P1, P0, R2, R250, R29 ;  /* 0x000000fa02027210 */ /* 0x000fe8000783e01d */
[----:B------:R-:W-:Y:S05]  /*15920*/  IADD3.X R3, RZ, R0, R12, P1, P0 ;  /* 0x00000000ff037210 */ /* 0x000fea0000fe040c */
        /* <DEDUP_REMOVED lines=10> */
[----:B------:R-:W-:Y:S01]  /*159d0*/  IADD3 R2, P1, P0, R2, R250, R31 ;  /* 0x000000fa02027210 */ /* 0x000fe2000783e01f */
[----:B------:R-:W-:Y:S03]  /*159e0*/  IMAD.MOV.U32 R250, RZ, RZ, 0x2 ;  /* 0x00000002fffa7424 */ /* 0x000fe600078e00ff */
[----:B------:R-:W-:Y:S05]  /*159f0*/  IADD3.X R3, RZ, R0, R14, P1, P0 ;  /* 0x00000000ff037210 */ /* 0x000fea0000fe040e */
[----:B------:R2:W-:Y:S02]  /*15a00*/  LDGSTS.E.BYPASS.LTC128B.128.ZFILL [R243+0xa100], [R2.64], P2 ;  /* 0x0a10000002f37fae */ /* 0x0005e40009141d46 */
[----:B--2---:R-:W-:Y:S01]  /*15a10*/  MOV R2, 0x15a40 ;  /* 0x00015a4000027802 */ /* 0x004fe20000000f00 */
[----:B------:R-:W-:Y:S02]  /*15a20*/  IMAD.MOV.U32 R3, RZ, RZ, 0x181f ;  /* 0x0000181fff037424 */ /* 0x000fe400078e00ff */
[----:B-1----:R-:W-:Y:S05]  /*15a30*/  CALL.REL.NOINC `($__internal_8_$__cuda_sm70_shflsync_idx_p) ;  /* 0x0000199000007944 */ /* 0x002fea0003c00000 */
[----:B------:R-:W-:Y:S01]  /*15a40*/  MOV R3, 0x181f ;  /* 0x0000181f00037802 */ /* 0x000fe20000000f00 */
[----:B------:R-:W-:Y:S01]  /*15a50*/  IMAD.MOV.U32 R4, RZ, RZ, R250 ;  /* 0x000000ffff047224 */ /* 0x000fe200078e00fa */
[----:B------:R-:W-:Y:S01]  /*15a60*/  MOV R250, 0x2 ;  /* 0x0000000200fa7802 */ /* 0x000fe20000000f00 */
[----:B------:R-:W-:Y:S01]  /*15a70*/  IMAD.MOV.U32 R249, RZ, RZ, R6 ;  /* 0x000000fffff97224 */ /* 0x000fe200078e0006 */
[----:B------:R-:W-:Y:S02]  /*15a80*/  MOV R2, 0x15aa0 ;  /* 0x00015aa000027802 */ /* 0x000fe40000000f00 */
[----:B-1---5:R-:W-:Y:S05]  /*15a90*/  CALL.REL.NOINC `($__internal_8_$__cuda_sm70_shflsync_idx_p) ;  /* 0x0000193000007944 */ /* 0x022fea0003c00000 */
[----:B-----5:R-:W-:Y:S01]  /*15aa0*/  MOV R0, R250 ;  /* 0x000000fa00007202 */ /* 0x020fe20000000f00 */
[----:B-1----:R-:W-:-:S05]  /*15ab0*/  BRA `(.L_x_1539) ;  /* 0xffff22f000007947 */ /* 0x002fca000383ffff */
.L_x_1483:
[----:B------:R-:W-:Y:S01]  /*15ac0*/  MOV R250, RZ ;  /* 0x000000ff00fa7202 */ /* 0x000fe20000000f00 */
[----:B------:R-:W-:Y:S01]  /*15ad0*/  IMAD.MOV.U32 R249, RZ, RZ, R173 ;  /* 0x000000fffff97224 */ /* 0x000fe200078e00ad */
[----:B------:R-:W-:Y:S01]  /*15ae0*/  MOV R2, 0x15b10 ;  /* 0x00015b1000027802 */ /* 0x000fe20000000f00 */
[----:B------:R-:W-:Y:S02]  /*15af0*/  IMAD.MOV.U32 R3, RZ, RZ, 0x181f ;  /* 0x0000181fff037424 */ /* 0x000fe400078e00ff */
[----:B------:R-:W-:Y:S05]  /*15b00*/  CALL.REL.NOINC `($__internal_8_$__cuda_sm70_shflsync_idx_p) ;  /* 0x000018c000007944 */ /* 0x000fea0003c00000 */
[----:B------:R-:W-:Y:S01]  /*15b10*/  MOV R172, R250 ;  /* 0x000000fa00ac7202 */ /* 0x000fe20000000f00 */
[----:B-1---5:R-:W-:-:S05]  /*15b20*/  BRA `(.L_x_1540) ;  /* 0xffff3a1000007947 */ /* 0x022fca000383ffff */
.L_x_1484:
[----:B------:R-:W-:Y:S01]  /*15b30*/  MOV R250, RZ ;  /* 0x000000ff00fa7202 */ /* 0x000fe20000000f00 */
[----:B------:R-:W-:Y:S01]  /*15b40*/  IMAD.MOV.U32 R249, RZ, RZ, R184 ;  /* 0x000000fffff97224 */ /* 0x000fe200078e00b8 */
[----:B------:R-:W-:Y:S01]  /*15b50*/  MOV R2, 0x15b80 ;  /* 0x00015b8000027802 */ /* 0x000fe20000000f00 */
[----:B------:R-:W-:Y:S02]  /*15b60*/  IMAD.MOV.U32 R3, RZ, RZ, 0x181f ;  /* 0x0000181fff037424 */ /* 0x000fe400078e00ff */
[----:B-12---:R-:W-:Y:S05]  /*15b70*/  CALL.REL.NOINC `($__internal_8_$__cuda_sm70_shflsync_idx_p) ;  /* 0x0000185000007944 */ /* 0x006fea0003c00000 */
        /* <DEDUP_REMOVED lines=75> */
.L_x_1485:
[----:B------:R-:W-:Y:S01]  /*16030*/  MOV R250, RZ ;  /* 0x000000ff00fa7202 */ /* 0x000fe20000000f00 */
[----:B------:R-:W-:Y:S01]  /*16040*/  IMAD.MOV.U32 R249, RZ, RZ, R172 ;  /* 0x000000fffff97224 */ /* 0x000fe200078e00ac */
[----:B------:R-:W-:Y:S01]  /*16050*/  MOV R2, 0x16080 ;  /* 0x0001608000027802 */ /* 0x000fe20000000f00 */
[----:B------:R-:W-:Y:S02]  /*16060*/  IMAD.MOV.U32 R3, RZ, RZ, 0x1c1f ;  /* 0x00001c1fff037424 */ /* 0x000fe400078e00ff */
[----:B------:R-:W-:Y:S05]  /*16070*/  CALL.REL.NOINC `($__internal_8_$__cuda_sm70_shflsync_idx_p) ;  /* 0x0000135000007944 */ /* 0x000fea0003c00000 */
[----:B-----5:R-:W-:Y:S01]  /*16080*/  MOV R0, R250 ;  /* 0x000000fa00007202 */ /* 0x020fe20000000f00 */
[----:B-1----:R-:W-:-:S05]  /*16090*/  BRA `(.L_x_1542) ;  /* 0xffff39e000007947 */ /* 0x002fca000383ffff */
.L_x_1486:
[----:B------:R-:W-:Y:S01]  /*160a0*/  MOV R250, 0x1 ;  /* 0x0000000100fa7802 */ /* 0x000fe20000000f00 */
[----:B------:R-:W-:Y:S01]  /*160b0*/  IMAD.MOV.U32 R249, RZ, RZ, R172 ;  /* 0x000000fffff97224 */ /* 0x000fe200078e00ac */
[----:B------:R-:W-:Y:S01]  /*160c0*/  MOV R2, 0x160f0 ;  /* 0x000160f000027802 */ /* 0x000fe20000000f00 */
[----:B------:R-:W-:Y:S02]  /*160d0*/  IMAD.MOV.U32 R3, RZ, RZ, 0x1c1f ;  /* 0x00001c1fff037424 */ /* 0x000fe400078e00ff */
[----:B-1----:R-:W-:Y:S05]  /*160e0*/  CALL.REL.NOINC `($__internal_8_$__cuda_sm70_shflsync_idx_p) ;  /* 0x000012e000007944 */ /* 0x002fea0003c00000 */
        /* <DEDUP_REMOVED lines=99> */
[----:B-1----:R-:W-:Y:S05]  /*16720*/  CALL.REL.NOINC `($__internal_7_$__cuda_sm70_shflsync_bfly_p) ;  /* 0x00000c4000007944 */ /* 0x002fea0003c00000 */
[----:B------:R-:W-:Y:S01]  /*16730*/  FMNMX.FTZ R172, R172, R0, !PT ;  /* 0x00000000acac7209 */ /* 0x000fe20007810000 */
[----:B------:R-:W-:Y:S01]  /*16740*/  IMAD.MOV.U32 R0, RZ, RZ, 0x1 ;  /* 0x00000001ff007424 */ /* 0x000fe200078e00ff */
[----:B------:R-:W-:Y:S02]  /*16750*/  MOV R2, 0x16770 ;  /* 0x0001677000027802 */ /* 0x000fe40000000f00 */
        /* <DEDUP_REMOVED lines=8> */
[----:B------:R-:W-:Y:S02]  /*167e0*/  MOV R2, 0x16800 ;  /* 0x0001680000027802 */ /* 0x000fe40000000f00 */
[----:B------:R-:W-:Y:S05]  /*167f0*/  CALL.REL.NOINC `($__internal_7_$__cuda_sm70_shflsync_bfly_p) ;  /* 0x00000b7000007944 */ /* 0x000fea0003c00000 */
[----:B------:R-:W-:-:S05]  /*16800*/  BRA `(.L_x_1543) ;  /* 0xffff3c2000007947 */ /* 0x000fca000383ffff */
.L_x_1489:
[----:B-1--4-:R-:W-:Y:S01]  /*16810*/  MOV R250, RZ ;  /* 0x000000ff00fa7202 */ /* 0x012fe20000000f00 */
[----:B------:R-:W-:Y:S01]  /*16820*/  IMAD.MOV.U32 R249, RZ, RZ, R12 ;  /* 0x000000fffff97224 */ /* 0x000fe200078e000c */
[----:B------:R-:W-:Y:S01]  /*16830*/  MOV R2, 0x16860 ;  /* 0x0001686000027802 */ /* 0x000fe20000000f00 */
[----:B------:R-:W-:Y:S02]  /*16840*/  IMAD.MOV.U32 R3, RZ, RZ, 0x181f ;  /* 0x0000181fff037424 */ /* 0x000fe400078e00ff */
[----:B------:R-:W-:Y:S05]  /*16850*/  CALL.REL.NOINC `($__internal_8_$__cuda_sm70_shflsync_idx_p) ;  /* 0x00000b7000007944 */ /* 0x000fea0003c00000 */
[----:B------:R-:W-:Y:S01]  /*16860*/  MOV R2, R250 ;  /* 0x000000fa00027202 */ /* 0x000fe20000000f00 */
[----:B-1---5:R-:W-:-:S05]  /*16870*/  BRA `(.L_x_1544) ;  /* 0xffff668000007947 */ /* 0x022fca000383ffff */
.L_x_1492:
[----:B------:R-:W-:Y:S01]  /*16880*/  MOV R250, RZ ;  /* 0x000000ff00fa7202 */ /* 0x000fe20000000f00 */
[----:B------:R-:W-:Y:S01]  /*16890*/  IMAD.MOV.U32 R249, RZ, RZ, R173 ;  /* 0x000000fffff97224 */ /* 0x000fe200078e00ad */
[----:B------:R-:W-:Y:S01]  /*168a0*/  MOV R2, 0x168d0 ;  /* 0x000168d000027802 */ /* 0x000fe20000000f00 */
[----:B------:R-:W-:Y:S02]  /*168b0*/  IMAD.MOV.U32 R3, RZ, RZ, 0x181f ;  /* 0x0000181fff037424 */ /* 0x000fe400078e00ff */
[----:B------:R-:W-:Y:S05]  /*168c0*/  CALL.REL.NOINC `($__internal_8_$__cuda_sm70_shflsync_idx_p) ;  /* 0x00000b0000007944 */ /* 0x000fea0003c00000 */
[----:B------:R-:W-:Y:S01]  /*168d0*/  MOV R172, R250 ;  /* 0x000000fa00ac7202 */ /* 0x000fe20000000f00 */
[----:B-1---5:R-:W-:-:S05]  /*168e0*/  BRA `(.L_x_1545) ;  /* 0xffff7f9000007947 */ /* 0x022fca000383ffff */
.L_x_1493:
[----:B------:R-:W-:Y:S01]  /*168f0*/  MOV R250, RZ ;  /* 0x000000ff00fa7202 */ /* 0x000fe20000000f00 */
[----:B------:R-:W-:Y:S01]  /*16900*/  IMAD.MOV.U32 R249, RZ, RZ, R184 ;  /* 0x000000fffff97224 */ /* 0x000fe200078e00b8 */
[----:B------:R-:W-:Y:S01]  /*16910*/  MOV R2, 0x16940 ;  /* 0x0001694000027802 */ /* 0x000fe20000000f00 */
[----:B------:R-:W-:Y:S02]  /*16920*/  IMAD.MOV.U32 R3, RZ, RZ, 0x181f ;  /* 0x0000181fff037424 */ /* 0x000fe400078e00ff */
[----:B-12---:R-:W-:Y:S05]  /*16930*/  CALL.REL.NOINC `($__internal_8_$__cuda_sm70_shflsync_idx_p) ;  /* 0x00000a9000007944 */ /* 0x006fea0003c00000 */
[----:B------:R-:W-:Y:S01]  /*16940*/  IADD3 R2, -R244, 0x10, RZ ;  /* 0x00000010f4027810 */ /* 0x000fe20007ffe1ff */
[----:B------:R-:W-:Y:S03]  /*16950*/  IMAD.MOV.U32 R249, RZ, RZ, R173 ;  /* 0x000000fffff97224 */ /* 0x000fe600078e00ad */
        /* <DEDUP_REMOVED lines=8> */
[----:B------:R2:W-:Y:S02]  /*169e0*/  LDGSTS.E.BYPASS.LTC128B.128.ZFILL [R243+0xc100], [R2.64], P0 ;  /* 0x0c10000002f37fae */ /* 0x0005e40008141d46 */
[----:B--2---:R-:W-:Y:S05]  /*169f0*/  IADD3 R2, P0, R250, R194, RZ ;  /* 0x000000c2fa027210 */ /* 0x004fea0007f1e0ff */
[----:B------:R-:W-:Y:S01]  /*16a00*/  IMAD.X R3, R172, 0x1, R186, P0 ;  /* 0x00000001ac037824 */ /* 0x000fe200000e06ba */
[----:B------:R-:W-:Y:S04]  /*16a10*/  IADD3 R190, P0, R250, R195, RZ ;  /* 0x000000c3fabe7210 */ /* 0x000fe80007f1e0ff */
[----:B------:R2:W-:Y:S01]  /*16a20*/  LDGSTS.E.BYPASS.LTC128B.128 [R243+0xf100], [R2.64], !P5 ;  /* 0x0f10000002f37fae */ /* 0x0005e2000e901d46 */
[----:B------:R-:W-:Y:S05]  /*16a30*/  IMAD.X R191, R172, 0x1, R187, P0 ;  /* 0x00000001acbf7824 */ /* 0x000fea00000e06bb */
[----:B------:R3:W-:Y:S01]  /*16a40*/  LDGSTS.E.BYPASS.LTC128B.128 [R243+0x12100], [R190.64], !P4 ;  /* 0x12100000bef37fae */ /* 0x0007e2000e101d46 */
[----:B--2---:R-:W-:Y:S01]  /*16a50*/  IADD3 R2, P0, R250, R196, RZ ;  /* 0x000000c4fa027210 */ /* 0x004fe20007f1e0ff */
[----:B------:R-:W-:Y:S04]  /*16a60*/  IMAD.MOV.U32 R250, RZ, RZ, 0x1 ;  /* 0x00000001fffa7424 */ /* 0x000fe800078e00ff */
[----:B------:R-:W-:Y:S05]  /*16a70*/  IMAD.X R3, R172, 0x1, R188, P0 ;  /* 0x00000001ac037824 */ /* 0x000fea00000e06bc */
[----:B------:R2:W-:Y:S02]  /*16a80*/  LDGSTS.E.BYPASS.LTC128B.128 [R243+0x15100], [R2.64], !P3 ;  /* 0x1510000002f37fae */ /* 0x0005e4000d901d46 */
[----:B--2---:R-:W-:Y:S01]  /*16a90*/  MOV R2, 0x16ac0 ;  /* 0x00016ac000027802 */ /* 0x004fe20000000f00 */
[----:B------:R-:W-:Y:S02]  /*16aa0*/  IMAD.MOV.U32 R3, RZ, RZ, 0x181f ;  /* 0x0000181fff037424 */ /* 0x000fe400078e00ff */
[----:B-1-3-5:R-:W-:Y:S05]  /*16ab0*/  CALL.REL.NOINC `($__internal_8_$__cuda_sm70_shflsync_idx_p) ;  /* 0x0000091000007944 */ /* 0x02afea0003c00000 */
[----:B------:R-:W-:Y:S01]  /*16ac0*/  MOV R3, 0x181f ;  /* 0x0000181f00037802 */ /* 0x000fe20000000f00 */
[----:B-----5:R-:W-:Y:S01]  /*16ad0*/  IMAD.MOV.U32 R0, RZ, RZ, R250 ;  /* 0x000000ffff007224 */ /* 0x020fe200078e00fa */
[----:B------:R-:W-:Y:S01]  /*16ae0*/  MOV R250, 0x1 ;  /* 0x0000000100fa7802 */ /* 0x000fe20000000f00 */
[----:B------:R-:W-:Y:S01]  /*16af0*/  IMAD.MOV.U32 R249, RZ, RZ, R184 ;  /* 0x000000fffff97224 */ /* 0x000fe200078e00b8 */
[----:B------:R-:W-:Y:S02]  /*16b00*/  MOV R2, 0x16b20 ;  /* 0x00016b2000027802 */ /* 0x000fe40000000f00 */
[----:B-1----:R-:W-:Y:S05]  /*16b10*/  CALL.REL.NOINC `($__internal_8_$__cuda_sm70_shflsync_idx_p) ;  /* 0x000008b000007944 */ /* 0x002fea0003c00000 */
[----:B------:R-:W-:Y:S01]  /*16b20*/  IADD3 R2, -R244, 0x10, RZ ;  /* 0x00000010f4027810 */ /* 0x000fe20007ffe1ff */
[----:B------:R-:W-:Y:S03]  /*16b30*/  IMAD.MOV.U32 R249, RZ, RZ, R173 ;  /* 0x000000fffff97224 */ /* 0x000fe600078e00ad */
[----:B------:R-:W-:Y:S04]  /*16b40*/  LOP3.LUT R2, R2, 0xf, RZ, 0xc0, !PT ;  /* 0x0000000f02027812 */ /* 0x000fe800078ec0ff */
[----:B------:R-:W-:Y:S04]  /*16b50*/  IADD3 R2, P1, P0, R2, R250, R189 ;  /* 0x000000fa02027210 */ /* 0x000fe8000783e0bd */
[----:B-----5:R-:W-:Y:S02]  /*16b60*/  IADD3.X R3, RZ, R0, R185, P1, P0 ;  /* 0x00000000ff037210 */ /* 0x020fe40000fe04b9 */
        /* <DEDUP_REMOVED lines=18> */
[----:B-1-3--:R-:W-:Y:S05]  /*16c90*/  CALL.REL.NOINC `($__internal_8_$__cuda_sm70_shflsync_idx_p) ;  /* 0x0000073000007944 */ /* 0x00afea0003c00000 */
        /* <DEDUP_REMOVED lines=8> */
.L_x_1494:
[----:B------:R-:W-:Y:S02]  /*16d20*/  MOV R0, 0x2 ;  /* 0x0000000200007802 */ /* 0x000fe40000000f00 */
        /* <DEDUP_REMOVED lines=16> */
.L_x_1496:
[----:B------:R1:W5:Y:S01]  /*16e30*/  LDL R172, [R1+0x4] ;  /* 0x0000040001ac7983 */ /* 0x0003620000100800 */
[----:B------:R-:W-:-:S02]  /*16e40*/  MOV R0, 0x2 ;  /* 0x0000000200007802 */ /* 0x000fc40000000f00 */
[----:B------:R-:W-:Y:S02]  /*16e50*/  MOV R2, 0x16e70 ;  /* 0x00016e7000027802 */ /* 0x000fe40000000f00 */
[----:B-1---5:R-:W-:Y:S05]  /*16e60*/  CALL.REL.NOINC `($__internal_7_$__cuda_sm70_shflsync_bfly_p) ;  /* 0x0000050000007944 */ /* 0x022fea0003c00000 */
[----:B------:R-:W-:Y:S01]  /*16e70*/  MOV R4, R0 ;  /* 0x0000000000047202 */ /* 0x000fe20000000f00 */
[----:B------:R-:W-:Y:S05]  /*16e80*/  BRA `(.L_x_1548) ;  /* 0xffffa6e000007947 */ /* 0x000fea000383ffff */
.L_x_1497:
[----:B------:R-:W-:Y:S01]  /*16e90*/  IMAD.MOV.U32 R172, RZ, RZ, R4 ;  /* 0x000000ffffac7224 */ /* 0x000fe200078e0004 */
[----:B------:R-:W-:Y:S02]  /*16ea0*/  MOV R0, 0x1 ;  /* 0x0000000100007802 */ /* 0x000fe40000000f00 */
[----:B------:R-:W-:Y:S02]  /*16eb0*/  MOV R2, 0x16ed0 ;  /* 0x00016ed000027802 */ /* 0x000fe40000000f00 */
[----:B------:R-:W-:Y:S05]  /*16ec0*/  CALL.REL.NOINC `($__internal_7_$__cuda_sm70_shflsync_bfly_p) ;  /* 0x000004a000007944 */ /* 0x000fea0003c00000 */
[----:B------:R1:W5:Y:S01]  /*16ed0*/  LDL R172, [R1+0x8] ;  /* 0x0000080001ac7983 */ /* 0x0003620000100800 */
[----:B------:R-:W-:Y:S01]  /*16ee0*/  FADD.FTZ R4, R4, R0 ;  /* 0x0000000004047221 */ /* 0x000fe20000010000 */
[----:B------:R-:W-:Y:S02]  /*16ef0*/  MOV R0, 0x2 ;  /* 0x0000000200007802 */ /* 0x000fe40000000f00 */
[----:B------:R-:W-:Y:S02]  /*16f00*/  MOV R2, 0x16f20 ;  /* 0x00016f2000027802 */ /* 0x000fe40000000f00 */
[----:B-1---5:R-:W-:Y:S05]  /*16f10*/  CALL.REL.NOINC `($__internal_7_$__cuda_sm70_shflsync_bfly_p) ;  /* 0x0000045000007944 */ /* 0x022fea0003c00000 */
[----:B------:R-:W2:Y:S02]  /*16f20*/  LDL.LU R2, [R1+0x8] ;  /* 0x0000080001027983 */ /* 0x000ea40000300800 */
[----:B--2---:R-:W-:Y:S01]  /*16f30*/  FADD.FTZ R5, R2, R0 ;  /* 0x0000000002057221 */ /* 0x004fe20000010000 */
[----:B------:R-:W-:-:S02]  /*16f40*/  MOV R0, 0x1 ;  /* 0x0000000100007802 */ /* 0x000fc40000000f00 */
[----:B------:R-:W-:Y:S02]  /*16f50*/  MOV R2, 0x16f80 ;  /* 0x00016f8000027802 */ /* 0x000fe40000000f00 */
[----:B------:R-:W-:Y:S02]  /*16f60*/  MOV R172, R5 ;  /* 0x0000000500ac7202 */ /* 0x000fe40000000f00 */
[----:B------:R-:W-:Y:S05]  /*16f70*/  CALL.REL.NOINC `($__internal_7_$__cuda_sm70_shflsync_bfly_p) ;  /* 0x000003f000007944 */ /* 0x000fea0003c00000 */
[----:B------:R-:W-:Y:S01]  /*16f80*/  MOV R3, R0 ;  /* 0x0000000000037202 */ /* 0x000fe20000000f00 */
[----:B------:R-:W-:Y:S05]  /*16f90*/  BRA `(.L_x_1549) ;  /* 0xffffa66000007947 */ /* 0x000fea000383ffff */
.L_x_1512:
[----:B------:R-:W-:Y:S01]  /*16fa0*/  IMAD.MOV.U32 R249, RZ, RZ, R5 ;  /* 0x000000fffff97224 */ /* 0x000fe200078e0005 */
[----:B------:R-:W-:Y:S01]  /*16fb0*/  MOV R250, RZ ;  /* 0x000000ff00fa7202 */ /* 0x000fe20000000f00 */
[----:B------:R-:W-:Y:S01]  /*16fc0*/  IMAD.MOV.U32 R3, RZ, RZ, 0x181f ;  /* 0x0000181fff037424 */ /* 0x000fe200078e00ff */
[----:B------:R-:W-:Y:S02]  /*16fd0*/  MOV R2, 0x16ff0 ;  /* 0x00016ff000027802 */ /* 0x000fe40000000f00 */
[----:B------:R-:W-:Y:S05]  /*16fe0*/  CALL.REL.NOINC `($__internal_8_$__cuda_sm70_shflsync_idx_p) ;  /* 0x000003e000007944 */ /* 0x000fea0003c00000 */
[----:B------:R-:W-:Y:S01]  /*16ff0*/  MOV R4, R250 ;  /* 0x000000fa00047202 */ /* 0x000fe20000000f00 */
[----:B-1---5:R-:W-:Y:S05]  /*17000*/  BRA `(.L_x_1550) ;  /* 0xffffcaf000007947 */ /* 0x022fea000383ffff */
.L_x_1513:
[----:B------:R-:W-:Y:S01]  /*17010*/  IMAD.MOV.U32 R249, RZ, RZ, R13 ;  /* 0x000000fffff97224 */ /* 0x000fe200078e000d */
[----:B------:R-:W-:Y:S01]  /*17020*/  MOV R250, RZ ;  /* 0x000000ff00fa7202 */ /* 0x000fe20000000f00 */
[----:B------:R-:W-:Y:S01]  /*17030*/  IMAD.MOV.U32 R3, RZ, RZ, 0x181f ;  /* 0x0000181fff037424 */ /* 0x000fe200078e00ff */
[----:B------:R-:W-:-:S02]  /*17040*/  MOV R2, 0x17060 ;  /* 0x0001706000027802 */ /* 0x000fc40000000f00 */
[----:B-12---:R-:W-:Y:S05]  /*17050*/  CALL.REL.NOINC `($__internal_8_$__cuda_sm70_shflsync_idx_p) ;  /* 0x0000037000007944 */ /* 0x006fea0003c00000 */
[----:B-----5:R-:W-:Y:S01]  /*17060*/  MOV R0, R250 ;  /* 0x000000fa00007202 */ /* 0x020fe20000000f00 */
[----:B-1----:R-:W-:Y:S05]  /*17070*/  BRA `(.L_x_1551) ;  /* 0xffffcaa000007947 */ /* 0x002fea000383ffff */
.L_x_1516:
[----:B------:R-:W-:Y:S01]  /*17080*/  IMAD.MOV.U32 R249, RZ, RZ, R5 ;  /* 0x000000fffff97224 */ /* 0x000fe200078e0005 */
[----:B------:R-:W-:Y:S01]  /*17090*/  MOV R250, 0x1 ;  /* 0x0000000100fa7802 */ /* 0x000fe20000000f00 */
[----:B-1----:R-:W-:Y:S01]  /*170a0*/  IMAD.MOV.U32 R3, RZ, RZ, 0x181f ;  /* 0x0000181fff037424 */ /* 0x002fe200078e00ff */
[----:B------:R-:W-:-:S02]  /*170b0*/  MOV R2, 0x170d0 ;  /* 0x000170d000027802 */ /* 0x000fc40000000f00 */
[----:B--234-:R-:W-:Y:S05]  /*170c0*/  CALL.REL.NOINC `($__internal_8_$__cuda_sm70_shflsync_idx_p) ;  /* 0x0000030000007944 */ /* 0x01cfea0003c00000 */
        /* <DEDUP_REMOVED lines=8> */
.L_x_1519:
[----:B------:R-:W-:Y:S01]  /*17150*/  IMAD.MOV.U32 R249, RZ, RZ, R5 ;  /* 0x000000fffff97224 */ /* 0x000fe200078e0005 */
[----:B------:R-:W-:Y:S01]  /*17160*/  MOV R250, 0x2 ;  /* 0x0000000200fa7802 */ /* 0x000fe20000000f00 */
[----:B-1----:R-:W-:Y:S01]  /*17170*/  IMAD.MOV.U32 R3, RZ, RZ, 0x181f ;  /* 0x0000181fff037424 */ /* 0x002fe200078e00ff */
[----:B------:R-:W-:Y:S02]  /*17180*/  MOV R2, 0x171a0 ;  /* 0x000171a000027802 */ /* 0x000fe40000000f00 */
[----:B--234-:R-:W-:Y:S05]  /*17190*/  CALL.REL.NOINC `($__internal_8_$__cuda_sm70_shflsync_idx_p) ;  /* 0x0000023000007944 */ /* 0x01cfea0003c00000 */
[----:B------:R-:W-:Y:S01]  /*171a0*/  MOV R4, R250 ;  /* 0x000000fa00047202 */ /* 0x000fe20000000f00 */
[----:B-1---5:R-:W-:Y:S05]  /*171b0*/  BRA `(.L_x_1553) ;  /* 0xffffcd8000007947 */ /* 0x022fea000383ffff */
.L_x_1520:
[----:B------:R-:W-:Y:S01]  /*171c0*/  IMAD.MOV.U32 R249, RZ, RZ, R13 ;  /* 0x000000fffff97224 */ /* 0x000fe200078e000d */
[----:B------:R-:W-:Y:S01]  /*171d0*/  MOV R250, 0x2 ;  /* 0x0000000200fa7802 */ /* 0x000fe20000000f00 */
[----:B-1----:R-:W-:Y:S01]  /*171e0*/  IMAD.MOV.U32 R3, RZ, RZ, 0x181f ;  /* 0x0000181fff037424 */ /* 0x002fe200078e00ff */
[----:B------:R-:W-:Y:S02]  /*171f0*/  MOV R2, 0x17210 ;  /* 0x0001721000027802 */ /* 0x000fe40000000f00 */
[----:B--234-:R-:W-:Y:S05]  /*17200*/  CALL.REL.NOINC `($__internal_8_$__cuda_sm70_shflsync_idx_p) ;  /* 0x000001c000007944 */ /* 0x01cfea0003c00000 */
[----:B-----5:R-:W-:Y:S01]  /*17210*/  MOV R0, R250 ;  /* 0x000000fa00007202 */ /* 0x020fe20000000f00 */
[----:B-1----:R-:W-:Y:S05]  /*17220*/  BRA `(.L_x_1554) ;  /* 0xffffcd3000007947 */ /* 0x002fea000383ffff */
.L_x_1523:
        /* <DEDUP_REMOVED lines=13> */
.L_x_1525:
[----:B------:R-:W-:Y:S01]  /*17300*/  IMAD.MOV.U32 R249, RZ, RZ, R81 ;  /* 0x000000fffff97224 */ /* 0x000fe200078e0051 */
[----:B------:R-:W-:Y:S01]  /*17310*/  MOV R250, RZ ;  /* 0x000000ff00fa7202 */ /* 0x000fe20000000f00 */
[----:B-1----:R-:W-:Y:S01]  /*17320*/  IMAD.MOV.U32 R3, RZ, RZ, 0x1f ;  /* 0x0000001fff037424 */ /* 0x002fe200078e00ff */
[----:B------:R-:W-:Y:S02]  /*17330*/  MOV R2, 0x17350 ;  /* 0x0001735000027802 */ /* 0x000fe40000000f00 */
[----:B--234-:R-:W-:Y:S05]  /*17340*/  CALL.REL.NOINC `($__internal_8_$__cuda_sm70_shflsync_idx_p) ;  /* 0x0000008000007944 */ /* 0x01cfea0003c00000 */
[----:B-----5:R-:W-:Y:S01]  /*17350*/  MOV R0, R250 ;  /* 0x000000fa00007202 */ /* 0x020fe20000000f00 */
[----:B-1----:R-:W-:Y:S05]  /*17360*/  BRA `(.L_x_1556) ;  /* 0xffffd01000007947 */ /* 0x002fea000383ffff */
        .weak           $__internal_7_$__cuda_sm70_shflsync_bfly_p
        .type           $__internal_7_$__cuda_sm70_shflsync_bfly_p,@function
        .size           $__internal_7_$__cuda_sm70_shflsync_bfly_p,($__internal_8_$__cuda_sm70_shflsync_idx_p - $__internal_7_$__cuda_sm70_shflsync_bfly_p)
$__internal_7_$__cuda_sm70_shflsync_bfly_p:
[----:B------:R-:W-:Y:S02]  /*17370*/  MOV R185, 0xffffffff ;  /* 0xffffffff00b97802 */ /* 0x000fe40000000f00 */
[----:B------:R-:W-:Y:S02]  /*17380*/  MOV R3, 0x1f ;  /* 0x0000001f00037802 */ /* 0x000fe40000000f00 */
[----:B------:R-:W-:Y:S04]  /*17390*/  WARPSYNC R185 ;  /* 0x000000b900007348 */ /* 0x000fe80003800000 */
[----:B------:R1:W2:Y:S02]  /*173a0*/  SHFL.BFLY PT, R0, R172, R0, R3 ;  /* 0x0c000000ac007389 */ /* 0x0002a400000e0003 */
[----:B-1----:R-:W-:-:S04]  /*173b0*/  MOV R3, 0x0 ;  /* 0x0000000000037802 */ /* 0x002fc80000000f00 */
[----:B--2---:R-:W-:Y:S05]  /*173c0*/  RET.REL.NODEC R2 `(_ZN7cutlass13device_kernelIN5flash19enable_sm80_to_sm89INS1_16FlashAttnFwdSm80INS1_25CollectiveMainloopFwdSm80ILi8ELi1ELb0EN4cute5tupleIJNS5_1CILi128EEENS7_ILi96EEENS7_ILi256EEEEEELi256ENS_6half_tEfNS_4arch4Sm80ELb1ELb0ELb0ELb0ELb1ELb0ELb1ELb0EEENS1_21CollectiveEpilogueFwdINS6_IJS8_SA_S9_EEENS6_IJNS7_ILi1EEESI_SI_EEESC_SE_Li256ELb0ELb1ELb0ELb0EEENS1_30DynamicPersistentTileSchedulerILi256ELi256ELb0ELb1ELb0EEEEEEEEEvNT_6ParamsE) ;  /* 0xfffe8c3002007950 */ /* 0x004fea0003c3ffff */
        .weak           $__internal_8_$__cuda_sm70_shflsync_idx_p
        .type           $__internal_8_$__cuda_sm70_shflsync_idx_p,@function
        .size           $__internal_8_$__cuda_sm70_shflsync_idx_p,(.L_x_1789 - $__internal_8_$__cuda_sm70_shflsync_idx_p)
$__internal_8_$__cuda_sm70_shflsync_idx_p:
[----:B------:R1:W-:Y:S02]  /*173d0*/  STL [R1+0x80], R0 ;  /* 0x0000800001007387 */ /* 0x0003e40000100800 */
[----:B-1----:R-:W-:-:S04]  /*173e0*/  MOV R0, 0xffffffff ;  /* 0xffffffff00007802 */ /* 0x002fc80000000f00 */
[----:B------:R-:W-:Y:S04]  /*173f0*/  WARPSYNC R0 ;  /* 0x0000000000007348 */ /* 0x000fe80003800000 */
[----:B------:R1:W2:Y:S04]  /*17400*/  SHFL.IDX PT, R250, R249, R250, R3 ;  /* 0x000000faf9fa7389 */ /* 0x0002a800000e0003 */
[----:B-1----:R1:W5:Y:S01]  /*17410*/  LDL.LU R0, [R1+0x80] ;  /* 0x0000800001007983 */ /* 0x0023620000300800 */
[----:B------:R-:W-:-:S04]  /*17420*/  MOV R3, 0x0 ;  /* 0x0000000000037802 */ /* 0x000fc80000000f00 */
[----:B--2---:R-:W-:Y:S05]  /*17430*/  RET.REL.NODEC R2 `(_ZN7cutlass13device_kernelIN5flash19enable_sm80_to_sm89INS1_16FlashAttnFwdSm80INS1_25CollectiveMainloopFwdSm80ILi8ELi1ELb0EN4cute5tupleIJNS5_1CILi128EEENS7_ILi96EEENS7_ILi256EEEEEELi256ENS_6half_tEfNS_4arch4Sm80ELb1ELb0ELb0ELb0ELb1ELb0ELb1ELb0EEENS1_21CollectiveEpilogueFwdINS6_IJS8_SA_S9_EEENS6_IJNS7_ILi1EEESI_SI_EEESC_SE_Li256ELb0ELb1ELb0ELb0EEENS1_30DynamicPersistentTileSchedulerILi256ELi256ELb0ELb1ELb0EEEEEEEEEvNT_6ParamsE) ;  /* 0xfffe8bc002007950 */ /* 0x004fea0003c3ffff */
.L_x_1557:
        /* <DEDUP_REMOVED lines=12> */
.L_x_1789:


//--------------------- .text._ZN7cutlass13device_kernelIN5flash19enable_sm80_to_sm89INS1_16FlashAttnFwdSm80INS1_25CollectiveMainloopFwdSm80ILi8ELi1ELb0EN4cute5tupleIJNS5_1CILi128EEENS7_ILi96EEENS7_ILi256EEEEEELi256ENS_6half_tEfNS_4arch4Sm80ELb1ELb0ELb0ELb1ELb1ELb0ELb1ELb0EEENS1_21CollectiveEpilogueFwdINS6_IJS8_SA_S9_EEENS6_IJNS7_ILi1EEESI_SI_EEESC_SE_Li256ELb1ELb1ELb0ELb0EEENS1_19SingleTileSchedulerILb1ELb0ELb1ELi128EEEEEEEEEvNT_6ParamsE --------------------------
	.section	.text._ZN7cutlass13device_kernelIN5flash19enable_sm80_to_sm89INS1_16FlashAttnFwdSm80INS1_25CollectiveMainloopFwdSm80ILi8ELi1ELb0EN4cute5tupleIJNS5_1CILi128EEENS7_ILi96EEENS7_ILi256EEEEEELi256ENS_6half_tEfNS_4arch4Sm80ELb1ELb0ELb0ELb1ELb1ELb0ELb1ELb0EEENS1_21CollectiveEpilogueFwdINS6_IJS8_SA_S9_EEENS6_IJNS7_ILi1EEESI_SI_EEESC_SE_Li256ELb1ELb1ELb0ELb0EEENS1_19SingleTileSchedulerILb1ELb0ELb1ELi128EEEEEEEEEvNT_6ParamsE,"ax",@progbits
	.sectioninfo	@"SHI_REGISTERS=255"
	.align	128
.text._ZN7cutlass13device_kernelIN5flash19enable_sm80_to_sm89INS1_16FlashAttnFwdSm80INS1_25CollectiveMainloopFwdSm80ILi8ELi1ELb0EN4cute5tupleIJNS5_1CILi128EEENS7_ILi96EEENS7_ILi256EEEEEELi256ENS_6half_tEfNS_4arch4Sm80ELb1ELb0ELb0ELb1ELb1ELb0ELb1ELb0EEENS1_21CollectiveEpilogueFwdINS6_IJS8_SA_S9_EEENS6_IJNS7_ILi1EEESI_SI_EEESC_SE_Li256ELb1ELb1ELb0ELb0EEENS1_19SingleTileSchedulerILb1ELb0ELb1ELi128EEEEEEEEEvNT_6ParamsE:
        .type           _ZN7cutlass13device_kernelIN5flash19enable_sm80_to_sm89INS1_16FlashAttnFwdSm80INS1_25CollectiveMainloopFwdSm80ILi8ELi1ELb0EN4cute5tupleIJNS5_1CILi128EEENS7_ILi96EEENS7_ILi256EEEEEELi256ENS_6half_tEfNS_4arch4Sm80ELb1ELb0ELb0ELb1ELb1ELb0ELb1ELb0EEENS1_21CollectiveEpilogueFwdINS6_IJS8_SA_S9_EEENS6_IJNS7_ILi1EEESI_SI_EEESC_SE_Li256ELb1ELb1ELb0ELb0EEENS1_19SingleTileSchedulerILb1ELb0ELb1ELi128EEEEEEEEEvNT_6ParamsE,@function
        .size           _ZN7cutlass13device_kernelIN5flash19enable_sm80_to_sm89INS1_16FlashAttnFwdSm80INS1_25CollectiveMainloopFwdSm80ILi8ELi1ELb0EN4cute5tupleIJNS5_1CILi128EEENS7_ILi96EEENS7_ILi256EEEEEELi256ENS_6half_tEfNS_4arch4Sm80ELb1ELb0ELb0ELb1ELb1ELb0ELb1ELb0EEENS1_21CollectiveEpilogueFwdINS6_IJS8_SA_S9_EEENS6_IJNS7_ILi1EEESI_SI_EEESC_SE_Li256ELb1ELb1ELb0ELb0EEENS1_19SingleTileSchedulerILb1ELb0ELb1ELi128EEEEEEEEEvNT_6ParamsE,(.L_x_1792 - _ZN7cutlass13device_kernelIN5flash19enable_sm80_to_sm89INS1_16FlashAttnFwdSm80INS1_25CollectiveMainloopFwdSm80ILi8ELi1ELb0EN4cute5tupleIJNS5_1CILi128EEENS7_ILi96EEENS7_ILi256EEEEEELi256ENS_6half_tEfNS_4arch4Sm80ELb1ELb0ELb0ELb1ELb1ELb0ELb1ELb0EEENS1_21CollectiveEpilogueFwdINS6_IJS8_SA_S9_EEENS6_IJNS7_ILi1EEESI_SI_EEESC_SE_Li256ELb1ELb1ELb0ELb0EEENS1_19SingleTileSchedulerILb1ELb0ELb1ELi128EEEEEEEEEvNT_6ParamsE)
        .other          _ZN7cutlass13device_kernelIN5flash19enable_sm80_to_sm89INS1_16FlashAttnFwdSm80INS1_25CollectiveMainloopFwdSm80ILi8ELi1ELb0EN4cute5tupleIJNS5_1CILi128EEENS7_ILi96EEENS7_ILi256EEEEEELi256ENS_6half_tEfNS_4arch4Sm80ELb1ELb0ELb0ELb1ELb1ELb0ELb1ELb0EEENS1_21CollectiveEpilogueFwdINS6_IJS8_SA_S9_EEENS6_IJNS7_ILi1EEESI_SI_EEESC_SE_Li256ELb1ELb1ELb0ELb0EEENS1_19SingleTileSchedulerILb1ELb0ELb1ELi128EEEEEEEEEvNT_6ParamsE,@"STO_CUDA_ENTRY STV_DEFAULT"
_ZN7cutlass13device_kernelIN5flash19enable_sm80_to_sm89INS1_16FlashAttnFwdSm80INS1_25CollectiveMainloopFwdSm80ILi8ELi1ELb0EN4cute5tupleIJNS5_1CILi128EEENS7_ILi96EEENS7_ILi256EEEEEELi256ENS_6half_tEfNS_4arch4Sm80ELb1ELb0ELb0ELb1ELb1ELb0ELb1ELb0EEENS1_21CollectiveEpilogueFwdINS6_IJS8_SA_S9_EEENS6_IJNS7_ILi1EEESI_SI_EEESC_SE_Li256ELb1ELb1ELb0ELb0EEENS1_19SingleTileSchedulerILb1ELb0ELb1ELi128EEEEEEEEEvNT_6ParamsE:
        /* <DEDUP_REMOVED lines=21> */
.L_x_1559:
        /* <DEDUP_REMOVED lines=13> */
.L_x_1561:
[----:B------:R-:W-:Y:S02]  /*0220*/  ULDC UR5, c[0x0][0x54c] ;  /* 0x0001530000057ab9 */ /* 0x000fe40000000800 */
.L_x_1560:
[----:B------:R-:W-:Y:S02]  /*0230*/  ULDC UR4, c[0x0][0x548] ;  /* 0x0001520000047ab9 */ /* 0x000fe40000000800 */
[----:B------:R-:W-:-:S02]  /*0240*/  USHF.L.U32 UR11, UR10, 0x7, URZ ;  /* 0x000000070a0b7899 */ /* 0x000fc4000800063f */
[----:B------:R-:W-:-:S04]  /*0250*/  UIMAD UR4, UR5, UR4, URZ ;  /* 0x00000004050472a4 */ /* 0x000fc8000f8e023f */
[----:B------:R-:W-:-:S04]  /*0260*/  UISETP.GE.AND UP0, UPT, UR11, UR4, UPT ;  /* 0x000000040b00728c */ /* 0x000fc8000bf06270 */
[----:B------:R-:W-:Y:S01]  /*0270*/  USEL UR14, UR14, 0xffffffff, !UP0 ;  /* 0xffffffff0e0e7887 */ /* 0x000fe2000c000000 */
[----:B------:R-:W-:Y:S05]  /*0280*/  BRA `(.L_x_1562) ;  /* 0x000001b000007947 */ /* 0x000fea0003800000 */
.L_x_1558:
        /* <DEDUP_REMOVED lines=8> */
.L_x_1563:
        /* <DEDUP_REMOVED lines=13> */
.L_x_1565:
[----:B------:R-:W-:Y:S02]  /*03e0*/  ULDC UR5, c[0x0][0x54c] ;  /* 0x0001530000057ab9 */ /* 0x000fe40000000800 */
.L_x_1564:
[----:B------:R-:W-:Y:S02]  /*03f0*/  ULDC UR4, c[0x0][0x548] ;  /* 0x0001520000047ab9 */ /* 0x000fe40000000800 */
[----:B------:R-:W-:-:S02]  /*0400*/  USHF.L.U32 UR11, UR10, 0x7, URZ ;  /* 0x000000070a0b7899 */ /* 0x000fc4000800063f */
[----:B------:R-:W-:-:S04]  /*0410*/  UIMAD UR4, UR5, UR4, URZ ;  /* 0x00000004050472a4 */ /* 0x000fc8000f8e023f */
[----:B------:R-:W-:-:S04]  /*0420*/  UISETP.GE.AND UP0, UPT, UR11, UR4, UPT ;  /* 0x000000040b00728c */ /* 0x000fc8000bf06270 */
[----:B------:R-:W-:-:S06]  /*0430*/  USEL UR14, UR14, 0xffffffff, !UP0 ;  /* 0xffffffff0e0e7887 */ /* 0x000fcc000c000000 */
.L_x_1562:
        /* <DEDUP_REMOVED lines=47> */
.L_x_1566:
        /* <DEDUP_REMOVED lines=10> */
.L_x_1567:
        /* <DEDUP_REMOVED lines=12> */
.L_x_1568:
        /* <DEDUP_REMOVED lines=8> */
[----:B------:R-:W-:Y:S01]  /*0910*/  UIADD3 UR6, UR7, 0x5f, URZ ;  /* 0x0000005f07067890 */ /* 0x000fe2000fffe03f */
[----:B------:R-:W-:Y:S01]  /*0920*/  IMAD.MOV.U32 R128, RZ, RZ, RZ ;  /* 0x000000ffff807224 */ /* 0x000fe200078e00ff */
[----:B------:R-:W-:Y:S01]  /*0930*/  MOV R126, RZ ;  /* 0x000000ff007e7202 */ /* 0x000fe20000000f00 */
[----:B------:R-:W-:Y:S01]  /*0940*/  CS2R R8, SRZ ;  /* 0x0000000000087805 */ /* 0x000fe2000001ff00 */
[----:B------:R-:W-:Y:S01]  /*0950*/  IMAD.MOV.U32 R124, RZ, RZ, RZ ;  /* 0x000000ffff7c7224 */ /* 0x000fe200078e00ff */
[----:B------:R-:W-:Y:S01]  /*0960*/  @UP1 UIADD3 UR20, UR11, 0x7f, URZ ;  /* 0x0000007f0b141890 */ /* 0x000fe2000fffe03f */
[----:B------:R-:W-:Y:S01]  /*0970*/  MOV R122, RZ ;  /* 0x000000ff007a7202 */ /* 0x000fe20000000f00 */
[----:B------:R-:W-:Y:S01]  /*0980*/  CS2R R12, SRZ ;  /* 0x00000000000c7805 */ /* 0x000fe2000001ff00 */
[----:B------:R-:W-:Y:S01]  /*0990*/  IMAD.MOV.U32 R120, RZ, RZ, RZ ;  /* 0x000000ffff787224 */ /* 0x000fe200078e00ff */
[----:B------:R-:W-:Y:S01]  /*09a0*/  UIMAD.WIDE.U32 UR20, UR20, UR4, URZ ;  /* 0x00000004141472a5 */ /* 0x000fe2000f8e003f */
[----:B------:R-:W-:Y:S01]  /*09b0*/  MOV R118, RZ ;  /* 0x000000ff00767202 */ /* 0x000fe20000000f00 */
[----:B------:R-:W-:Y:S01]  /*09c0*/  UIADD3 UR4, UR11, 0x7f, URZ ;  /* 0x0000007f0b047890 */ /* 0x000fe2000fffe03f */
[----:B------:R-:W-:Y:S01]  /*09d0*/  CS2R R16, SRZ ;  /* 0x0000000000107805 */ /* 0x000fe2000001ff00 */
[----:B------:R-:W-:Y:S01]  /*09e0*/  @UP1 USHF.R.U32.HI UR4, URZ, UR5, UR21 ;  /* 0x000000053f041299 */ /* 0x000fe20008011615 */
[----:B------:R-:W-:Y:S01]  /*09f0*/  IMAD.MOV.U32 R116, RZ, RZ, RZ ;  /* 0x000000ffff747224 */ /* 0x000fe200078e00ff */
[----:B---3--:R-:W-:Y:S01]  /*0a00*/  UIADD3 UR5, UR7, 0x60, -UR13 ;  /* 0x0000006007057890 */ /* 0x008fe2000fffe80d */
[----:B------:R-:W-:Y:S01]  /*0a10*/  MOV R114, RZ ;  /* 0x000000ff00727202 */ /* 0x000fe20000000f00 */
[----:B------:R-:W-:Y:S01]  /*0a20*/  UIMAD.WIDE UR20, UR6, 0x2aaaaaab, URZ ;  /* 0x2aaaaaab061478a5 */ /* 0x000fe2000f8e023f */
[----:B------:R-:W-:Y:S01]  /*0a30*/  CS2R R18, SRZ ;  /* 0x0000000000127805 */ /* 0x000fe2000001ff00 */
[----:B------:R-:W-:Y:S01]  /*0a40*/  UIADD3 UR4, UR5, UR4, URZ ;  /* 0x0000000405047290 */ /* 0x000fe2000fffe03f */
[----:B------:R-:W-:Y:S01]  /*0a50*/  IMAD.MOV.U32 R112, RZ, RZ, RZ ;  /* 0x000000ffff707224 */ /* 0x000fe200078e00ff */
[----:B------:R-:W-:Y:S01]  /*0a60*/  MOV R110, RZ ;  /* 0x000000ff006e7202 */ /* 0x000fe20000000f00 */
[----:B------:R-:W-:Y:S01]  /*0a70*/  CS2R R20, SRZ ;  /* 0x0000000000147805 */ /* 0x000fe2000001ff00 */
[----:B------:R-:W-:Y:S01]  /*0a80*/  UIMAD.WIDE UR4, UR4, 0x2aaaaaab, URZ ;  /* 0x2aaaaaab040478a5 */ /* 0x000fe2000f8e023f */
[----:B------:R-:W-:Y:S01]  /*0a90*/  IMAD.MOV.U32 R108, RZ, RZ, RZ ;  /* 0x000000ffff6c7224 */ /* 0x000fe200078e00ff */
[----:B------:R-:W-:Y:S01]  /*0aa0*/  UMOV UR19, UR21 ;  /* 0x0000001500137c82 */ /* 0x000fe20008000000 */
[----:B------:R-:W-:Y:S01]  /*0ab0*/  CS2R R106, SRZ ;  /* 0x00000000006a7805 */ /* 0x000fe2000001ff00 */
[----:B------:R-:W-:Y:S01]  /*0ac0*/  USHF.R.U32.HI UR6, URZ, 0x1f, UR19 ;  /* 0x0000001f3f067899 */ /* 0x000fe20008011613 */
[----:B------:R-:W-:Y:S01]  /*0ad0*/  MOV R104, RZ ;  /* 0x000000ff00687202 */ /* 0x000fe20000000f00 */
[----:B------:R-:W-:Y:S01]  /*0ae0*/  USHF.R.U32.HI UR4, URZ, 0x1f, UR5 ;  /* 0x0000001f3f047899 */ /* 0x000fe20008011605 */
[----:B------:R-:W-:Y:S01]  /*0af0*/  CS2R R102, SRZ ;  /* 0x0000000000667805 */ /* 0x000fe2000001ff00 */
[----:B------:R-:W-:Y:S01]  /*0b00*/  ULEA.HI.SX32 UR6, UR19, UR6, 0x1c ;  /* 0x0000000613067291 */ /* 0x000fe2000f8fe23f */
[----:B------:R-:W-:Y:S01]  /*0b10*/  IMAD.MOV.U32 R23, RZ, RZ, RZ ;  /* 0x000000ffff177224 */ /* 0x000fe200078e00ff */
[----:B------:R-:W-:Y:S01]  /*0b20*/  ULEA.HI.SX32 UR4, UR5, UR4, 0x1c ;  /* 0x0000000405047291 */ /* 0x000fe2000f8fe23f */
[----:B------:R-:W-:Y:S01]  /*0b30*/  MOV R100, RZ ;  /* 0x000000ff00647202 */ /* 0x000fe20000000f00 */
[----:B------:R-:W-:Y:S01]  /*0b40*/  CS2R R98, SRZ ;  /* 0x0000000000627805 */ /* 0x000fe2000001ff00 */
[----:B------:R-:W-:Y:S01]  /*0b50*/  CS2R R24, SRZ ;  /* 0x0000000000187805 */ /* 0x000fe2000001ff00 */
[----:B------:R-:W-:Y:S01]  /*0b60*/  UISETP.LT.AND UP0, UPT, UR6, UR4, UPT ;  /* 0x000000040600728c */ /* 0x000fe2000bf01270 */
[----:B------:R-:W-:Y:S01]  /*0b70*/  IMAD.MOV.U32 R96, RZ, RZ, RZ ;  /* 0x000000ffff607224 */ /* 0x000fe200078e00ff */
[----:B------:R-:W-:Y:S01]  /*0b80*/  CS2R R94, SRZ ;  /* 0x00000000005e7805 */ /* 0x000fe2000001ff00 */
[----:B------:R-:W-:Y:S01]  /*0b90*/  MOV R92, RZ ;  /* 0x000000ff005c7202 */ /* 0x000fe20000000f00 */
[----:B------:R-:W-:Y:S01]  /*0ba0*/  USEL UR6, UR6, UR4, UP0 ;  /* 0x0000000406067287 */ /* 0x000fe20008000000 */
[----:B------:R-:W-:Y:S01]  /*0bb0*/  CS2R R90, SRZ ;  /* 0x00000000005a7805 */ /* 0x000fe2000001ff00 */
[----:B------:R-:W-:Y:S01]  /*0bc0*/  CS2R R26, SRZ ;  /* 0x00000000001a7805 */ /* 0x000fe2000001ff00 */
[----:B------:R-:W-:Y:S01]  /*0bd0*/  IMAD.MOV.U32 R88, RZ, RZ, RZ ;  /* 0x000000ffff587224 */ /* 0x000fe200078e00ff */
[----:B------:R-:W-:Y:S01]  /*0be0*/  UISETP.GE.AND UP0, UPT, UR6, 0x1, UPT ;  /* 0x000000010600788c */ /* 0x000fe2000bf06270 */
[----:B------:R-:W-:Y:S01]  /*0bf0*/  CS2R R86, SRZ ;  /* 0x0000000000567805 */ /* 0x000fe2000001ff00 */
[----:B------:R-:W-:Y:S01]  /*0c00*/  MOV R84, RZ ;  /* 0x000000ff00547202 */ /* 0x000fe20000000f00 */
[----:B------:R-:W-:Y:S01]  /*0c10*/  CS2R R82, SRZ ;  /* 0x0000000000527805 */ /* 0x000fe2000001ff00 */
[----:B------:R-:W-:Y:S01]  /*0c20*/  CS2R R28, SRZ ;  /* 0x00000000001c7805 */ /* 0x000fe2000001ff00 */
[----:B------:R-:W-:Y:S01]  /*0c30*/  IMAD.MOV.U32 R80, RZ, RZ, RZ ;  /* 0x000000ffff507224 */ /* 0x000fe200078e00ff */
[----:B------:R-:W-:Y:S01]  /*0c40*/  PLOP3.LUT P0, PT, PT, PT, UP0, 0x80, 0x0 ;  /* 0x000000000000781c */ /* 0x000fe20003f0f008 */
        /* <DEDUP_REMOVED lines=38> */
[----:B------:R-:W-:Y:S01]  /*0eb0*/  IMAD.MOV.U32 R136, RZ, RZ, RZ ;  /* 0x000000ffff887224 */ /* 0x000fe200078e00ff */
[----:B------:R-:W-:Y:S01]  /*0ec0*/  CS2R R134, SRZ ;  /* 0x0000000000867805 */ /* 0x000fe2000001ff00 */
[----:B------:R-:W-:Y:S01]  /*0ed0*/  CS2R R132, SRZ ;  /* 0x0000000000847805 */ /* 0x000fe2000001ff00 */
[----:B------:R-:W-:Y:S01]  /*0ee0*/  CS2R R182, SRZ ;  /* 0x0000000000b67805 */ /* 0x000fe2000001ff00 */
[----:B------:R-:W-:Y:S01]  /*0ef0*/  MOV R7, RZ ;  /* 0x000000ff00077202 */ /* 0x000fe20000000f00 */
[----:B------:R-:W-:Y:S01]  /*0f00*/  IMAD.MOV.U32 R180, RZ, RZ, RZ ;  /* 0x000000ffffb47224 */ /* 0x000fe200078e00ff */
[----:B------:R-:W-:Y:S01]  /*0f10*/  CS2R R178, SRZ ;  /* 0x0000000000b27805 */ /* 0x000fe2000001ff00 */
[----:B------:R-:W-:Y:S01]  /*0f20*/  MOV R44, RZ ;  /* 0x000000ff002c7202 */ /* 0x000fe20000000f00 */
        /* <DEDUP_REMOVED lines=15> */
[----:B------:R-:W-:Y:S01]  /*1020*/  UIMAD UR15, UR15, UR4, URZ ;  /* 0x000000040f0f72a4 */ /* 0x000fe2000f8e023f */
[----:B------:R-:W-:Y:S01]  /*1030*/  PLOP3.LUT P1, PT, PT, PT, UP1, 0x80, 0x0 ;  /* 0x000000000000781c */ /* 0x000fe20003f2f018 */
[----:B------:R-:W-:Y:S01]  /*1040*/  UIMAD.WIDE.U32 UR20, UR18, UR4, URZ ;  /* 0x00000004121472a5 */ /* 0x000fe2000f8e003f */
[----:B------:R-:W-:Y:S01]  /*1050*/  PLOP3.LUT P0, PT, PT, PT, UP1, 0x80, 0x0 ;  /* 0x000000000000781c */ /* 0x000fe20003f0f018 */
[----:B------:R-:W-:Y:S01]  /*1060*/  UIMAD UR15, UR18, UR5, UR15 ;  /* 0x00000005120f72a4 */ /* 0x000fe2000f8e020f */
[----:B------:R-:W-:Y:S01]  /*1070*/  LEA.HI R16, R148, R149, RZ, 0x4 ;  /* 0x0000009594107211 */ /* 0x000fe200078f20ff */
[----:B------:R-:W-:Y:S01]  /*1080*/  USHF.R.S32.HI UR18, URZ, 0x1f, UR14 ;  /* 0x0000001f3f127899 */ /* 0x000fe2000801140e */
[----:B------:R-:W-:Y:S01]  /*1090*/  BSSY B0, `(.L_x_1570) ;  /* 0x0000061000007945 */ /* 0x000fe20003800000 */
[----:B------:R-:W-:-:S02]  /*10a0*/  ULDC.64 UR4, c[0x0][0x1b8] ;  /* 0x00006e0000047ab9 */ /* 0x000fc40000000a00 */
[----:B------:R-:W-:Y:S02]  /*10b0*/  UIADD3 UR21, UR21, UR15, URZ ;  /* 0x0000000f15157290 */ /* 0x000fe4000fffe03f */
[----:B------:R-:W-:Y:S02]  /*10c0*/  UIMAD UR15, UR8, UR4, URZ ;  /* 0x00000004080f72a4 */ /* 0x000fe4000f8e023f */
[----:B------:R-:W-:Y:S02]  /*10d0*/  UIMAD.WIDE.U32 UR20, UR9, UR4, UR20 ;  /* 0x00000004091472a5 */ /* 0x000fe4000f8e0014 */
[----:B------:R-:W-:Y:S02]  /*10e0*/  UIMAD UR15, UR9, UR5, UR15 ;  /* 0x00000005090f72a4 */ /* 0x000fe4000f8e020f */
[----:B------:R-:W-:Y:S02]  /*10f0*/  USEL UR18, UR18, URZ, !UP2 ;  /* 0x0000003f12127287 */ /* 0x000fe4000d000000 */
[----:B------:R-:W-:-:S02]  /*1100*/  ULDC.64 UR4, c[0x0][0x1c0] ;  /* 0x0000700000047ab9 */ /* 0x000fc40000000a00 */
[----:B------:R-:W-:Y:S01]  /*1110*/  USEL UR19, UR14, URZ, !UP2 ;  /* 0x0000003f0e137287 */ /* 0x000fe2000d000000 */
[----:B-1----:R-:W-:Y:S01]  /*1120*/  LEA.HI R2, R148, R149, RZ, 0x3 ;  /* 0x0000009594027211 */ /* 0x002fe200078f18ff */
[----:B------:R-:W-:Y:S02]  /*1130*/  UIMAD UR18, UR18, UR4, URZ ;  /* 0x00000004121272a4 */ /* 0x000fe4000f8e023f */
[----:B------:R-:W-:Y:S01]  /*1140*/  UIADD3 UR21, UR21, UR15, URZ ;  /* 0x0000000f15157290 */ /* 0x000fe2000fffe03f */
[----:B------:R-:W-:Y:S01]  /*1150*/  LOP3.LUT R0, R2, 0xfffffff8, RZ, 0xc0, !PT ;  /* 0xfffffff802007812 */ /* 0x000fe200078ec0ff */
[----:B------:R-:W-:Y:S01]  /*1160*/  UIMAD UR5, UR19, UR5, UR18 ;  /* 0x00000005130572a4 */ /* 0x000fe2000f8e0212 */
[----:B------:R-:W-:Y:S01]  /*1170*/  SHF.R.S32.HI R24, RZ, 0x3, R2 ;  /* 0x00000003ff187819 */ /* 0x000fe20000011402 */
[----:B------:R-:W-:Y:S02]  /*1180*/  UIMAD.WIDE.U32 UR20, UR19, UR4, UR20 ;  /* 0x00000004131472a5 */ /* 0x000fe4000f8e0014 */
[----:B------:R-:W-:Y:S01]  /*1190*/  IMAD.IADD R40, R149, 0x1, -R0 ;  /* 0x0000000195287824 */ /* 0x000fe200078e0a00 */
[----:B------:R-:W-:Y:S01]  /*11a0*/  ULDC UR4, c[0x0][0x2c4] ;  /* 0x0000b10000047ab9 */ /* 0x000fe20000000800 */
[----:B------:R-:W-:Y:S01]  /*11b0*/  IADD3 R13, R24, UR11, RZ ;  /* 0x0000000b180d7c10 */ /* 0x000fe2000fffe0ff */
[----:B------:R-:W-:Y:S01]  /*11c0*/  UIADD3 UR5, UR21, UR5, URZ ;  /* 0x0000000515057290 */ /* 0x000fe2000fffe03f */
[----:B------:R-:W-:Y:S01]  /*11d0*/  IMAD R159, R40, 0x20, R24 ;  /* 0x00000020289f7824 */ /* 0x000fe200078e0218 */
[----:B------:R-:W-:Y:S01]  /*11e0*/  UIMAD UR4, UR13, UR4, URZ ;  /* 0x000000040d0472a4 */ /* 0x000fe2000f8e023f */
[----:B------:R-:W-:-:S02]  /*11f0*/  IMAD.U32 R3, RZ, RZ, UR21 ;  /* 0x00000015ff037e24 */ /* 0x000fc4000f8e00ff */
[----:B------:R-:W-:Y:S01]  /*1200*/  IMAD.SHL.U32 R157, R40, 0x8, RZ ;  /* 0x00000008289d7824 */ /* 0x000fe200078e00ff */
[----:B------:R-:W-:Y:S01]  /*1210*/  IADD3 R4, R159, UR11, RZ ;  /* 0x0000000b9f047c10 */ /* 0x000fe2000fffe0ff */
[----:B------:R-:W-:Y:S01]  /*1220*/  IMAD.U32 R3, RZ, RZ, UR5 ;  /* 0x00000005ff037e24 */ /* 0x000fe2000f8e00ff */
[----:B------:R1:W-:Y:S02]  /*1230*/  STL [R1+0x4c], R159 ;  /* 0x00004c9f01007387 */ /* 0x0003e40000100800 */
[C---:B------:R-:W-:Y:S01]  /*1240*/  IADD3 R42, R157.reuse, 0x40, RZ ;  /* 0x000000409d2a7810 */ /* 0x040fe20007ffe0ff */
[----:B------:R-:W-:Y:S01]  /*1250*/  @P1 IMAD.HI.U32 R2, R4, c[0x0][0x2c8], RZ ;  /* 0x0000b20004021a27 */ /* 0x000fe200078e00ff */
[----:B------:R1:W-:Y:S01]  /*1260*/  STL [R1+0x44], R157 ;  /* 0x0000449d01007387 */ /* 0x0003e20000100800 */
[C---:B------:R-:W-:Y:S02]  /*1270*/  IADD3 R64, R157.reuse, 0x80, RZ ;  /* 0x000000809d407810 */ /* 0x040fe40007ffe0ff */
[----:B------:R-:W-:Y:S01]  /*1280*/  IMAD.MOV.U32 R0, RZ, RZ, R4 ;  /* 0x000000ffff007224 */ /* 0x000fe200078e0004 */
[----:B------:R-:W-:Y:S01]  /*1290*/  @P0 SHF.R.U32.HI R0, RZ, c[0x0][0x2cc], R2 ;  /* 0x0000b300ff000a19 */ /* 0x000fe20000011602 */
[----:B------:R-:W-:Y:S01]  /*12a0*/  IMAD.U32 R2, RZ, RZ, UR20 ;  /* 0x00000014ff027e24 */ /* 0x000fe2000f8e00ff */
[----:B------:R-:W-:-:S02]  /*12b0*/  IADD3 R41, R157, 0xc0, RZ ;  /* 0x000000c09d297810 */ /* 0x000fc40007ffe0ff */
[--C-:B------:R-:W-:Y:S01]  /*12c0*/  SHF.R.S32.HI R6, RZ, 0x1f, R0.reuse ;  /* 0x0000001fff067819 */ /* 0x100fe20000011400 */
[----:B------:R-:W-:Y:S01]  /*12d0*/  IMAD.MOV R5, RZ, RZ, -R0 ;  /* 0x000000ffff057224 */ /* 0x000fe200078e0a00 */
[----:B------:R-:W-:Y:S01]  /*12e0*/  ISETP.GE.AND P4, PT, R157, c[0x0][0x198], PT ;  /* 0x000066009d007a0c */ /* 0x000fe20003f86270 */
[----:B------:R-:W-:Y:S01]  /*12f0*/  IMAD.WIDE.U32 R2, R0, c[0x0][0x1b0], R2 ;  /* 0x00006c0000027a25 */ /* 0x000fe200078e0002 */
[----:B------:R-:W-:Y:S02]  /*1300*/  ISETP.GE.AND P3, PT, R42, c[0x0][0x198], PT ;  /* 0x000066002a007a0c */ /* 0x000fe40003f66270 */
[----:B------:R-:W-:Y:S01]  /*1310*/  ISETP.GE.AND P6, PT, R64, c[0x0][0x198], PT ;  /* 0x0000660040007a0c */ /* 0x000fe20003fc6270 */
[----:B------:R-:W-:Y:S01]  /*1320*/  IMAD R4, R5, c[0x0][0x2c4], R4 ;  /* 0x0000b10005047a24 */ /* 0x000fe200078e0204 */
[----:B------:R-:W-:Y:S01]  /*1330*/  ISETP.GE.AND P5, PT, R41, c[0x0][0x198], PT ;  /* 0x0000660029007a0c */ /* 0x000fe20003fa6270 */
[----:B------:R-:W-:-:S04]  /*1340*/  IMAD R5, R6, c[0x0][0x1b0], RZ ;  /* 0x00006c0006057a24 */ /* 0x000fc800078e02ff */
[----:B------:R-:W-:Y:S01]  /*1350*/  IMAD R6, R0, c[0x0][0x1b4], R5 ;  /* 0x00006d0000067a24 */ /* 0x000fe200078e0205 */
[----:B------:R-:W-:-:S03]  /*1360*/  SHF.R.S32.HI R5, RZ, 0x1f, R4 ;  /* 0x0000001fff057819 */ /* 0x000fc60000011404 */
[----:B------:R-:W-:Y:S02]  /*1370*/  IMAD.IADD R3, R3, 0x1, R6 ;  /* 0x0000000103037824 */ /* 0x000fe400078e0206 */
[----:B------:R-:W-:Y:S02]  /*1380*/  IMAD R0, R5, c[0x0][0x1a8], RZ ;  /* 0x00006a0005007a24 */ /* 0x000fe400078e02ff */
[----:B------:R-:W-:-:S04]  /*1390*/  IMAD.WIDE.U32 R2, R4, c[0x0][0x1a8], R2 ;  /* 0x00006a0004027a25 */ /* 0x000fc800078e0002 */
[----:B------:R-:W-:Y:S01]  /*13a0*/  IMAD R5, R4, c[0x0][0x1ac], R0 ;  /* 0x00006b0004057a24 */ /* 0x000fe200078e0200 */
[----:B------:R-:W-:Y:S02]  /*13b0*/  LOP3.LUT R0, R16, 0xfffffff0, RZ, 0xc0, !PT ;  /* 0xfffffff010007812 */ /* 0x000fe400078ec0ff */
[----:B------:R-:W-:Y:S01]  /*13c0*/  LEA R15, P0, R2, c[0x0][0x160], 0x1 ;  /* 0x00005800020f7a11 */ /* 0x000fe200078008ff */
[----:B------:R-:W-:Y:S02]  /*13d0*/  IMAD.IADD R4, R3, 0x1, R5 ;  /* 0x0000000103047824 */ /* 0x000fe400078e0205 */
[----:B------:R-:W-:Y:S02]  /*13e0*/  IMAD.IADD R3, R149, 0x1, -R0 ;  /* 0x0000000195037824 */ /* 0x000fe400078e0a00 */
[----:B------:R-:W-:Y:S01]  /*13f0*/  IMAD.SHL.U32 R0, R24, 0x40, RZ ;  /* 0x0000004018007824 */ /* 0x000fe200078e00ff */
[----:B------:R-:W-:Y:S02]  /*1400*/  LEA.HI.X R14, R2, c[0x0][0x164], R4, 0x1, P0 ;  /* 0x00005900020e7a11 */ /* 0x000fe400000f0c04 */
[----:B------:R-:W-:Y:S01]  /*1410*/  SHF.R.S32.HI R2, RZ, 0x1f, R3 ;  /* 0x0000001fff027819 */ /* 0x000fe20000011403 */
[----:B------:R1:W3:Y:S01]  /*1420*/  SHFL.IDX PT, R4, R15, RZ, 0x181f ;  /* 0x00181fff0f047589 */ /* 0x0002e200000e0000 */
[----:B------:R-:W-:-:S02]  /*1430*/  LOP3.LUT R0, R0, 0x1c0, RZ, 0xc0, !PT ;  /* 0x000001c000007812 */ /* 0x000fc400078ec0ff */
[----:B------:R-:W-:Y:S01]  /*1440*/  LEA.HI R19, R2, R3, RZ, 0x3 ;  /* 0x0000000302137211 */ /* 0x000fe200078f18ff */
[----:B------:R1:W4:Y:S01]  /*1450*/  SHFL.IDX PT, R5, R14, RZ, 0x181f ;  /* 0x00181fff0e057589 */ /* 0x00032200000e0000 */
[----:B------:R-:W-:Y:S02]  /*1460*/  ISETP.GE.AND P0, PT, R13, UR4, PT ;  /* 0x000000040d007c0c */ /* 0x000fe4000bf06270 */
[----:B------:R-:W-:Y:S02]  /*1470*/  LOP3.LUT R6, R19, 0xfffffff8, RZ, 0xc0, !PT ;  /* 0xfffffff813067812 */ /* 0x000fe400078ec0ff */
[----:B------:R-:W-:Y:S02]  /*1480*/  SHF.R.U32.HI R2, RZ, 0x3, R0 ;  /* 0x00000003ff027819 */ /* 0x000fe40000011600 */
[----:B------:R-:W-:Y:S01]  /*1490*/  LOP3.LUT R0, R0, 0x38, R157, 0xf8, !PT ;  /* 0x0000003800007812 */ /* 0x000fe200078ef89d */
[----:B------:R-:W-:Y:S02]  /*14a0*/  IMAD.IADD R18, R3, 0x1, -R6 ;  /* 0x0000000103127824 */ /* 0x000fe400078e0a06 */
[----:B------:R-:W-:Y:S01]  /*14b0*/  IMAD.MOV.U32 R3, RZ, RZ, 0x10 ;  /* 0x00000010ff037424 */ /* 0x000fe200078e00ff */
[----:B------:R-:W-:Y:S01]  /*14c0*/  LOP3.LUT R2, R0, R2, RZ, 0x3c, !PT ;  /* 0x0000000200027212 */ /* 0x000fe200078e3cff */
[----:B------:R-:W-:Y:S01]  /*14d0*/  IMAD.MOV.U32 R6, RZ, RZ, 0x20 ;  /* 0x00000020ff067424 */ /* 0x000fe200078e00ff */
[----:B--2---:R2:W5:Y:S01]  /*14e0*/  @P2 R2UR UR19, R7 ;  /* 0x00000000071323c2 */ /* 0x00456200000e0000 */
[----:B------:R-:W-:Y:S01]  /*14f0*/  R2P PR, R18, 0x6 ;  /* 0x0000000612007804 */ /* 0x000fe20000000000 */
[----:B-----5:R-:W-:-:S04]  /*1500*/  @!UP0 UMOV UR19, UR14 ;  /* 0x0000000e00138c82 */ /* 0x020fc80008000000 */
[----:B------:R-:W-:Y:S02]  /*1510*/  SEL R3, R3, 0xfffffff0, !P1 ;  /* 0xfffffff003037807 */ /* 0x000fe40004800000 */
[----:B--2---:R-:W-:-:S05]  /*1520*/  LEA.HI R7, R148, R149, RZ, 0x6 ;  /* 0x0000009594077211 */ /* 0x004fca00078f30ff */
[----:B------:R-:W-:-:S05]  /*1530*/  IMAD.SHL.U32 R0, R7, 0x8, RZ ;  /* 0x0000000807007824 */ /* 0x000fca00078e00ff */
[----:B------:R-:W-:Y:S02]  /*1540*/  LOP3.LUT R251, R2, 0xfffffe00, R0, 0xf8, !PT ;  /* 0xfffffe0002fb7812 */ /* 0x000fe400078ef800 */
[----:B------:R-:W-:Y:S01]  /*1550*/  SEL R2, R6, 0xffffffe0, !P2 ;  /* 0xffffffe006027807 */ /* 0x000fe20005000000 */
[----:B------:R-:W-:Y:S05]  /*1560*/  @P0 BRA `(.L_x_1571) ;  /* 0x0000013000000947 */ /* 0x000fea0003800000 */
[----:B-1-34-:R-:W-:Y:S01]  /*1570*/  SHF.R.S32.HI R7, RZ, 0x1f, R42 ;  /* 0x0000001fff077819 */ /* 0x01afe2000001142a */
[----:B------:R-:W-:Y:S01]  /*1580*/  IMAD.WIDE R10, R157, 0x2, R4 ;  /* 0x000000029d0a7825 */ /* 0x000fe200078e0204 */
[----:B------:R-:W-:Y:S02]  /*1590*/  SHF.R.S32.HI R6, RZ, 0x1f, R64 ;  /* 0x0000001fff067819 */ /* 0x000fe40000011440 */
[----:B------:R-:W-:Y:S02]  /*15a0*/  SHF.R.S32.HI R0, RZ, 0x1f, R41 ;  /* 0x0000001fff007819 */ /* 0x000fe40000011429 */
[----:B------:R-:W-:Y:S02]  /*15b0*/  LEA.HI R7, R7, R42, RZ, 0x3 ;  /* 0x0000002a07077211 */ /* 0x000fe400078f18ff */
[----:B------:R-:W-:-:S02]  /*15c0*/  LEA.HI R6, R6, R64, RZ, 0x3 ;  /* 0x0000004006067211 */ /* 0x000fc400078f18ff */
[----:B------:R-:W-:Y:S02]  /*15d0*/  LEA.HI R0, R0, R41, RZ, 0x3 ;  /* 0x0000002900007211 */ /* 0x000fe400078f18ff */
[----:B------:R-:W-:Y:S02]  /*15e0*/  LOP3.LUT R7, R7, 0xfffffff8, RZ, 0xc0, !PT ;  /* 0xfffffff807077812 */ /* 0x000fe400078ec0ff */
[----:B------:R-:W-:Y:S02]  /*15f0*/  LOP3.LUT R6, R6, 0xfffffff8, RZ, 0xc0, !PT ;  /* 0xfffffff806067812 */ /* 0x000fe400078ec0ff */
[----:B------:R-:W-:Y:S01]  /*1600*/  LOP3.LUT R12, R0, 0xfffffff8, RZ, 0xc0, !PT ;  /* 0xfffffff8000c7812 */ /* 0x000fe200078ec0ff */
[----:B------:R-:W-:Y:S02]  /*1610*/  IMAD.SHL.U32 R0, R251, 0x2, RZ ;  /* 0x00000002fb007824 */ /* 0x000fe400078e00ff */
[----:B------:R-:W-:-:S03]  /*1620*/  IMAD.WIDE R8, R7, 0x2, R4 ;  /* 0x0000000207087825 */ /* 0x000fc600078e0204 */
[----:B------:R-:W-:Y:S01]  /*1630*/  @!PT LDS RZ, [RZ] ;  /* 0x00000000fffff984 */ /* 0x000fe20000000800 */
[----:B------:R1:W-:Y:S01]  /*1640*/  LDGSTS.E.BYPASS.LTC128B.128 [R0+0x18100], [R10.64], !P4 ;  /* 0x181000000a007fae */ /* 0x0003e2000e101d50 */
[----:B------:R-:W-:-:S03]  /*1650*/  IMAD.WIDE R6, R6, 0x2, R4 ;  /* 0x0000000206067825 */ /* 0x000fc600078e0204 */
[----:B------:R1:W-:Y:S01]  /*1660*/  LDGSTS.E.BYPASS.LTC128B.128 [R0+0x1c100], [R8.64], !P3 ;  /* 0x1c10000008007fae */ /* 0x0003e2000d901d50 */
[----:B------:R-:W-:-:S03]  /*1670*/  IMAD.WIDE R4, R12, 0x2, R4 ;  /* 0x000000020c047825 */ /* 0x000fc600078e0204 */
[----:B------:R1:W-:Y:S04]  /*1680*/  LDGSTS.E.BYPASS.LTC128B.128 [R0+0x20100], [R6.64], !P6 ;  /* 0x2010000006007fae */ /* 0x0003e8000f101d50 */
[----:B------:R1:W-:Y:S02]  /*1690*/  LDGSTS.E.BYPASS.LTC128B.128 [R0+0x24100], [R4.64], !P5 ;  /* 0x2410000004007fae */ /* 0x0003e4000e901d50 */
.L_x_1571:
[----:B-1-34-:R-:W-:Y:S05]  /*16a0*/  BSYNC B0 ;  /* 0x0000000000007941 */ /* 0x01afea0003800000 */
.L_x_1570:
[----:B------:R-:W-:Y:S01]  /*16b0*/  IADD3 R0, R13, 0x20, RZ ;  /* 0x000000200d007810 */ /* 0x000fe20007ffe0ff */
[----:B------:R1:W2:Y:S01]  /*16c0*/  SHFL.IDX PT, R5, R14, 0x1, 0x181f ;  /* 0x00381f000e057f89 */ /* 0x0002a200000e0000 */
[----:B------:R-:W-:Y:S02]  /*16d0*/  BSSY B0, `(.L_x_1572) ;  /* 0x0000017000007945 */ /* 0x000fe40003800000 */
[----:B------:R-:W-:Y:S01]  /*16e0*/  ISETP.GE.AND P0, PT, R0, UR4, PT ;  /* 0x0000000400007c0c */ /* 0x000fe2000bf06270 */
        /* <DEDUP_REMOVED lines=21> */
.L_x_1573:
[----:B------:R-:W-:Y:S05]  /*1840*/  BSYNC B0 ;  /* 0x0000000000007941 */ /* 0x000fea0003800000 */
.L_x_1572:
[----:B--2---:R-:W-:Y:S01]  /*1850*/  IADD3 R0, R13, 0x40, RZ ;  /* 0x000000400d007810 */ /* 0x004fe20007ffe0ff */
[----:B------:R2:W4:Y:S01]  /*1860*/  SHFL.IDX PT, R5, R14, 0x2, 0x181f ;  /* 0x00581f000e057f89 */ /* 0x00052200000e0000 */
[----:B------:R-:W-:Y:S02]  /*1870*/  BSSY B0, `(.L_x_1574) ;  /* 0x0000017000007945 */ /* 0x000fe40003800000 */
[----:B------:R-:W-:Y:S01]  /*1880*/  ISETP.GE.AND P0, PT, R0, UR4, PT ;  /* 0x0000000400007c0c */ /* 0x000fe2000bf06270 */
        /* <DEDUP_REMOVED lines=21> */
.L_x_1575:
[----:B------:R-:W-:Y:S05]  /*19e0*/  BSYNC B0 ;  /* 0x0000000000007941 */ /* 0x000fea0003800000 */
.L_x_1574:
[----:B------:R-:W-:Y:S01]  /*19f0*/  IMAD.MOV.U32 R160, RZ, RZ, c[0x0][0x2b8] ;  /* 0x0000ae00ffa07624 */ /* 0x000fe200078e00ff */
[----:B------:R-:W-:Y:S01]  /*1a00*/  UMOV UR15, 0x60 ;  /* 0x00000060000f7882 */ /* 0x000fe20000000000 */
[----:B---3--:R-:W-:Y:S01]  /*1a10*/  SHFL.IDX PT, R4, R15, 0x3, 0x181f ;  /* 0x00781f000f047f89 */ /* 0x008fe200000e0000 */
[----:B------:R-:W-:Y:S01]  /*1a20*/  UIMAD UR15, UR6, UR15, -0x60 ;  /* 0xffffffa0060f74a4 */ /* 0x000fe2000f8e020f */
[----:B------:R-:W-:Y:S01]  /*1a30*/  IADD3 R6, R13, 0x60, RZ ;  /* 0x000000600d067810 */ /* 0x000fe20007ffe0ff */
[----:B------:R-:W-:Y:S01]  /*1a40*/  IMAD.SHL.U32 R251, R251, 0x2, RZ ;  /* 0x00000002fbfb7824 */ /* 0x000fe200078e00ff */
[----:B------:R-:W-:Y:S01]  /*1a50*/  ISETP.NE.AND P2, PT, R160, 0x1, PT ;  /* 0x00000001a000780c */ /* 0x000fe20003f45270 */
[----:B----4-:R-:W3:Y:S01]  /*1a60*/  SHFL.IDX PT, R5, R14, 0x3, 0x181f ;  /* 0x00781f000e057f89 */ /* 0x010ee200000e0000 */
[----:B------:R-:W-:Y:S01]  /*1a70*/  ISETP.GE.AND P0, PT, R6, UR4, PT ;  /* 0x0000000406007c0c */ /* 0x000fe2000bf06270 */
[----:B------:R-:W-:Y:S01]  /*1a80*/  USHF.R.S32.HI UR18, URZ, 0x1f, UR19 ;  /* 0x0000001f3f127899 */ /* 0x000fe20008011413 */
[----:B------:R-:W-:Y:S01]  /*1a90*/  IADD3 R0, R159, UR15, RZ ;  /* 0x0000000f9f007c10 */ /* 0x000fe2000fffe0ff */
[----:B------:R-:W-:Y:S01]  /*1aa0*/  ULDC.64 UR4, c[0x0][0x2b0] ;  /* 0x0000ac0000047ab9 */ /* 0x000fe20000000a00 */
[----:B------:R-:W-:Y:S01]  /*1ab0*/  SHF.R.S32.HI R12, RZ, 0x1f, R41 ;  /* 0x0000001fff0c7819 */ /* 0x000fe20000011429 */
[----:B------:R-:W-:Y:S01]  /*1ac0*/  UIMAD UR18, UR18, UR4, URZ ;  /* 0x00000004121272a4 */ /* 0x000fe2000f8e023f */
[C---:B------:R-:W-:Y:S01]  /*1ad0*/  IADD3 R11, R0.reuse, UR12, RZ ;  /* 0x0000000c000b7c10 */ /* 0x040fe2000fffe0ff */
[----:B------:R-:W-:Y:S01]  /*1ae0*/  UIMAD.WIDE.U32 UR20, UR19, UR4, URZ ;  /* 0x00000004131472a5 */ /* 0x000fe2000f8e003f */
[----:B------:R-:W-:Y:S01]  /*1af0*/  ISETP.GE.AND P1, PT, R0, UR7, PT ;  /* 0x0000000700007c0c */ /* 0x000fe2000bf26270 */
[----:B------:R-:W-:Y:S01]  /*1b00*/  UIMAD UR18, UR19, UR5, UR18 ;  /* 0x00000005131272a4 */ /* 0x000fe2000f8e0212 */
[----:B------:R-:W-:Y:S01]  /*1b10*/  SHF.R.S32.HI R0, RZ, 0x1f, R42 ;  /* 0x0000001fff007819 */ /* 0x000fe2000001142a */
[----:B------:R-:W-:Y:S01]  /*1b20*/  @P2 IMAD.HI.U32 R6, R11, c[0x0][0x2bc], RZ ;  /* 0x0000af000b062a27 */ /* 0x000fe200078e00ff */
[----:B------:R-:W-:Y:S01]  /*1b30*/  LEA.HI R12, R12, R41, RZ, 0x3 ;  /* 0x000000290c0c7211 */ /* 0x000fe200078f18ff */
[----:B------:R-:W-:Y:S01]  /*1b40*/  UIADD3 UR18, UR21, UR18, URZ ;  /* 0x0000001215127290 */ /* 0x000fe2000fffe03f */
[----:B------:R-:W-:Y:S01]  /*1b50*/  LEA.HI R0, R0, R42, RZ, 0x3 ;  /* 0x0000002a00007211 */ /* 0x000fe200078f18ff */
[----:B------:R-:W-:Y:S01]  /*1b60*/  IMAD.MOV.U32 R10, RZ, RZ, R11 ;  /* 0x000000ffff0a7224 */ /* 0x000fe200078e000b */
[----:B------:R-:W-:Y:S01]  /*1b70*/  @P2 SHF.R.U32.HI R10, RZ, c[0x0][0x2c0], R6 ;  /* 0x0000b000ff0a2a19 */ /* 0x000fe20000011606 */
[----:B------:R-:W-:Y:S01]  /*1b80*/  IMAD.MOV.U32 R20, RZ, RZ, RZ ;  /* 0x000000ffff147224 */ /* 0x000fe200078e00ff */
[----:B------:R-:W-:Y:S01]  /*1b90*/  SHF.R.S32.HI R6, RZ, 0x1f, R64 ;  /* 0x0000001fff067819 */ /* 0x000fe20000011440 */
[----:B------:R-:W-:Y:S01]  /*1ba0*/  ULDC.64 UR4, c[0x0][0x1e8] ;  /* 0x00007a0000047ab9 */ /* 0x000fe20000000a00 */
[----:B------:R-:W-:-:S02]  /*1bb0*/  LOP3.LUT R155, R0, 0xfffffff8, RZ, 0xc0, !PT ;  /* 0xfffffff8009b7812 */ /* 0x000fc400078ec0ff */
[----:B------:R-:W-:Y:S01]  /*1bc0*/  LEA.HI R6, R6, R64, RZ, 0x3 ;  /* 0x0000004006067211 */ /* 0x000fe200078f18ff */
[--C-:B---3--:R-:W-:Y:S01]  /*1bd0*/  @!P0 IMAD.WIDE R8, R157, 0x2, R4.reuse ;  /* 0x000000029d088825 */ /* 0x108fe200078e0204 */
[----:B------:R-:W-:Y:S02]  /*1be0*/  LOP3.LUT R151, R12, 0xfffffff8, RZ, 0xc0, !PT ;  /* 0xfffffff80c977812 */ /* 0x000fe400078ec0ff */
[----:B------:R-:W-:Y:S01]  /*1bf0*/  ISETP.GT.OR P1, PT, R159, 0x5f, P1 ;  /* 0x0000005f9f00780c */ /* 0x000fe20000f24670 */
[----:B------:R-:W-:Y:S01]  /*1c00*/  UIMAD UR19, UR8, UR4, URZ ;  /* 0x00000004081372a4 */ /* 0x000fe2000f8e023f */
[----:B------:R-:W-:Y:S01]  /*1c10*/  LOP3.LUT R153, R6, 0xfffffff8, RZ, 0xc0, !PT ;  /* 0xfffffff806997812 */ /* 0x000fe200078ec0ff */
[----:B------:R-:W-:Y:S01]  /*1c20*/  @!P0 IMAD.WIDE R6, R155, 0x2, R4 ;  /* 0x000000029b068825 */ /* 0x000fe200078e0204 */
[----:B------:R-:W-:Y:S01]  /*1c30*/  @!PT LDS RZ, [RZ] ;  /* 0x00000000fffff984 */ /* 0x000fe20000000800 */
[----:B------:R3:W-:Y:S04]  /*1c40*/  @!P0 LDGSTS.E.BYPASS.LTC128B.128 [R251+0x1b100], [R8.64], !P4 ;  /* 0x1b10000008fb8fae */ /* 0x0007e8000e101d50 */
[----:B------:R4:W-:Y:S01]  /*1c50*/  @!P0 LDGSTS.E.BYPASS.LTC128B.128 [R251+0x1f100], [R6.64], !P3 ;  /* 0x1f10000006fb8fae */ /* 0x0009e2000d901d50 */
[----:B------:R-:W-:-:S03]  /*1c60*/  UIMAD.WIDE.U32 UR22, UR9, UR4, URZ ;  /* 0x00000004091672a5 */ /* 0x000fc6000f8e003f */
[----:B------:R-:W-:Y:S01]  /*1c70*/  STL [R1+0x64], R155 ;  /* 0x0000649b01007387 */ /* 0x000fe20000100800 */
[C---:B------:R-:W-:Y:S01]  /*1c80*/  @!P1 IADD3 R0, P2, R10.reuse, UR20, RZ ;  /* 0x000000140a009c10 */ /* 0x040fe2000ff5e0ff */
[----:B------:R-:W-:Y:S02]  /*1c90*/  UIMAD UR19, UR9, UR5, UR19 ;  /* 0x00000005091372a4 */ /* 0x000fe4000f8e0213 */
[----:B------:R-:W-:Y:S01]  /*1ca0*/  STL [R1+0x60], R153 ;  /* 0x0000609901007387 */ /* 0x000fe20000100800 */
[----:B------:R-:W-:Y:S01]  /*1cb0*/  ULDC.64 UR4, c[0x0][0x210] ;  /* 0x0000840000047ab9 */ /* 0x000fe20000000a00 */
[----:B---3--:R-:W-:Y:S01]  /*1cc0*/  @!P0 IMAD.WIDE R8, R153, 0x2, R4 ;  /* 0x0000000299088825 */ /* 0x008fe200078e0204 */
[----:B----4-:R-:W-:-:S03]  /*1cd0*/  @!P1 LEA.HI.X.SX32 R7, R10, UR18, 0x1, P2 ;  /* 0x000000120a079c11 */ /* 0x010fc600090f0eff */
[----:B------:R-:W-:Y:S01]  /*1ce0*/  @!P0 IMAD.WIDE R4, R151, 0x2, R4 ;  /* 0x0000000297048825 */ /* 0x000fe200078e0204 */
[----:B------:R3:W-:Y:S01]  /*1cf0*/  @!P0 LDGSTS.E.BYPASS.LTC128B.128 [R251+0x23100], [R8.64], !P6 ;  /* 0x2310000008fb8fae */ /* 0x0007e2000f101d50 */
[----:B------:R-:W-:-:S03]  /*1d00*/  @!P1 LEA R6, P2, R0, c[0x0][0x2a0], 0x2 ;  /* 0x0000a80000069a11 */ /* 0x000fc600078410ff */
[----:B------:R4:W-:Y:S01]  /*1d10*/  @!P0 LDGSTS.E.BYPASS.LTC128B.128 [R251+0x27100], [R4.64], !P5 ;  /* 0x2710000004fb8fae */ /* 0x0009e2000e901d50 */
[----:B------:R-:W-:-:S03]  /*1d20*/  @!P1 LEA.HI.X R7, R0, c[0x0][0x2a4], R7, 0x2, P2 ;  /* 0x0000a90000079a11 */ /* 0x000fc600010f1407 */
[----:B------:R-:W0:Y:S04]  /*1d30*/  LDGDEPBAR ;  /* 0x00000000000079af */ /* 0x000e280000000000 */
[----:B------:R-:W-:Y:S01]  /*1d40*/  BAR.SYNC.DEFER_BLOCKING 0x0 ;  /* 0x0000000000007b1d */ /* 0x000fe20000010000 */
[----:B------:R-:W-:-:S05]  /*1d50*/  UIADD3 UR19, UR23, UR19, URZ ;  /* 0x0000001317137290 */ /* 0x000fca000fffe03f */
[----:B------:R-:W-:Y:S04]  /*1d60*/  STL [R1+0x48], R151 ;  /* 0x0000489701007387 */ /* 0x000fe80000100800 */
[----:B--2---:R5:W2:Y:S01]  /*1d70*/  @!P1 LDG.E R20, [R6.64] ;  /* 0x0000001006149981 */ /* 0x004aa2000c1e1900 */
[----:B------:R-:W-:Y:S01]  /*1d80*/  IMAD.MOV R0, RZ, RZ, -R10 ;  /* 0x000000ffff007224 */ /* 0x000fe200078e0a0a */
[----:B------:R-:W-:Y:S01]  /*1d90*/  SHF.R.S32.HI R10, RZ, 0x4, R16 ;  /* 0x00000004ff0a7819 */ /* 0x000fe20000011410 */
[----:B---3--:R-:W-:Y:S01]  /*1da0*/  IMAD.SHL.U32 R9, R24, 0x8, RZ ;  /* 0x0000000818097824 */ /* 0x008fe200078e00ff */
[----:B------:R-:W-:Y:S01]  /*1db0*/  UIMAD UR8, UR8, UR4, URZ ;  /* 0x00000004080872a4 */ /* 0x000fe2000f8e023f */
[----:B------:R-:W-:Y:S01]  /*1dc0*/  IMAD R21, R0, c[0x0][0x2b8], R11 ;  /* 0x0000ae0000157a24 */ /* 0x000fe200078e020b */
[----:B------:R-:W-:Y:S01]  /*1dd0*/  LEA.HI R8, R16, R10, RZ, 0x1 ;  /* 0x0000000a10087211 */ /* 0x000fe200078f08ff */
[----:B------:R-:W-:Y:S01]  /*1de0*/  IMAD.SHL.U32 R0, R40, 0x40, RZ ;  /* 0x0000004028007824 */ /* 0x000fe200078e00ff */
[----:B------:R-:W-:Y:S01]  /*1df0*/  UIMAD.WIDE.U32 UR24, UR9, UR4, URZ ;  /* 0x00000004091872a5 */ /* 0x000fe2000f8e003f */
[----:B----4-:R-:W-:Y:S01]  /*1e00*/  IMAD.WIDE.U32 R4, R21, c[0x0][0x1e0], RZ ;  /* 0x0000780015047a25 */ /* 0x010fe200078e00ff */
[----:B------:R-:W-:Y:S01]  /*1e10*/  LOP3.LUT R8, R8, 0xfffffffe, RZ, 0xc0, !PT ;  /* 0xfffffffe08087812 */ /* 0x000fe200078ec0ff */
[----:B------:R-:W-:Y:S01]  /*1e20*/  UIMAD UR8, UR9, UR5, UR8 ;  /* 0x00000005090872a4 */ /* 0x000fe2000f8e0208 */
[----:B------:R-:W-:Y:S01]  /*1e30*/  LOP3.LUT R0, R0, 0x1c0, RZ, 0xc0, !PT ;  /* 0x000001c000007812 */ /* 0x000fe200078ec0ff */
[----:B------:R-:W-:Y:S01]  /*1e40*/  UIADD3 UR4, UR6, -0x1, URZ ;  /* 0xffffffff06047890 */ /* 0x000fe2000fffe03f */
[----:B------:R-:W-:Y:S01]  /*1e50*/  LOP3.LUT P1, RZ, R40, 0x2, RZ, 0xc0, !PT ;  /* 0x0000000228ff7812 */ /* 0x000fe2000782c0ff */
[----:B------:R-:W-:Y:S01]  /*1e60*/  IMAD.IADD R17, R10, 0x1, -R8 ;  /* 0x000000010a117824 */ /* 0x000fe200078e0a08 */
[----:B------:R-:W-:Y:S01]  /*1e70*/  LOP3.LUT R9, R0, 0x8, R9, 0xf8, !PT ;  /* 0x0000000800097812 */ /* 0x000fe200078ef809 */
[----:B------:R-:W-:Y:S01]  /*1e80*/  UIADD3 UR8, UR25, UR8, URZ ;  /* 0x0000000819087290 */ /* 0x000fe2000fffe03f */
[----:B------:R-:W-:Y:S01]  /*1e90*/  SHF.R.U32.HI R0, RZ, 0x3, R0 ;  /* 0x00000003ff007819 */ /* 0x000fe20000011600 */
[----:B------:R-:W-:Y:S01]  /*1ea0*/  UIMAD UR4, UR4, -0x60, UR7 ;  /* 0xffffffa0040478a4 */ /* 0x000fe2000f8e0207 */
[----:B------:R-:W-:Y:S01]  /*1eb0*/  STL [R1+0x2c], R21 ;  /* 0x00002c1501007387 */ /* 0x000fe20000100800 */
[----:B------:R-:W-:Y:S01]  /*1ec0*/  ISETP.GE.AND P2, PT, R157, c[0x0][0x1d4], PT ;  /* 0x000075009d007a0c */ /* 0x000fe20003f46270 */
[----:B------:R-:W-:Y:S01]  /*1ed0*/  UISETP.GE.AND UP0, UPT, UR6, 0x2, UPT ;  /* 0x000000020600788c */ /* 0x000fe2000bf06270 */
[----:B------:R-:W-:-:S02]  /*1ee0*/  LOP3.LUT R11, R9, R0, RZ, 0x3c, !PT ;  /* 0x00000000090b7212 */ /* 0x000fc400078e3cff */
[----:B-----5:R-:W-:Y:S02]  /*1ef0*/  SHF.R.S32.HI R6, RZ, 0x1f, R21 ;  /* 0x0000001fff067819 */ /* 0x020fe40000011415 */
[----:B------:R-:W-:Y:S02]  /*1f00*/  IADD3 R24, -R24, UR4, RZ ;  /* 0x0000000418187c10 */ /* 0x000fe4000fffe1ff */
[----:B------:R-:W-:Y:S01]  /*1f10*/  ISETP.GE.AND P5, PT, R42, c[0x0][0x1d4], PT ;  /* 0x000075002a007a0c */ /* 0x000fe20003fa6270 */
[----:B------:R-:W-:Y:S01]  /*1f20*/  IMAD R7, R6, c[0x0][0x1e0], RZ ;  /* 0x0000780006077a24 */ /* 0x000fe200078e02ff */
[----:B------:R-:W-:Y:S01]  /*1f30*/  ISETP.GE.AND P4, PT, R64, c[0x0][0x1d4], PT ;  /* 0x0000750040007a0c */ /* 0x000fe20003f86270 */
[----:B------:R-:W-:Y:S01]  /*1f40*/  IMAD R0, R6, c[0x0][0x208], RZ ;  /* 0x0000820006007a24 */ /* 0x000fe200078e02ff */
[----:B------:R-:W-:Y:S01]  /*1f50*/  ISETP.GE.AND P6, PT, R41, c[0x0][0x1d4], PT ;  /* 0x0000750029007a0c */ /* 0x000fe20003fc6270 */
[C---:B------:R-:W-:Y:S01]  /*1f60*/  IMAD R7, R21.reuse, c[0x0][0x1e4], R7 ;  /* 0x0000790015077a24 */ /* 0x040fe200078e0207 */
[----:B------:R-:W-:Y:S01]  /*1f70*/  LEA.HI R147, R148, R149, RZ, 0x5 ;  /* 0x0000009594937211 */ /* 0x000fe200078f28ff */
[----:B------:R-:W-:Y:S01]  /*1f80*/  IMAD R0, R21, c[0x0][0x20c], R0 ;  /* 0x0000830015007a24 */ /* 0x000fe200078e0200 */
[----:B------:R-:W-:Y:S01]  /*1f90*/  SHF.R.S32.HI R158, RZ, 0x1f, R157 ;  /* 0x0000001fff9e7819 */ /* 0x000fe2000001149d */
[----:B------:R-:W-:Y:S01]  /*1fa0*/  IMAD.IADD R5, R5, 0x1, R7 ;  /* 0x0000000105057824 */ /* 0x000fe200078e0207 */
[----:B------:R-:W-:-:S02]  /*1fb0*/  SHF.R.S32.HI R146, RZ, 0x5, R147 ;  /* 0x00000005ff927819 */ /* 0x000fc40000011493 */
[----:B------:R-:W-:Y:S02]  /*1fc0*/  SHF.R.S32.HI R156, RZ, 0x1f, R155 ;  /* 0x0000001fff9c7819 */ /* 0x000fe4000001149b */
[----:B------:R-:W-:Y:S02]  /*1fd0*/  SHF.R.S32.HI R154, RZ, 0x1f, R153 ;  /* 0x0000001fff9a7819 */ /* 0x000fe40000011499 */
[----:B------:R-:W-:Y:S02]  /*1fe0*/  SHF.R.S32.HI R152, RZ, 0x1f, R151 ;  /* 0x0000001fff987819 */ /* 0x000fe40000011497 */
[----:B------:R-:W-:Y:S02]  /*1ff0*/  SEL R150, RZ, 0x10, P6 ;  /* 0x00000010ff967807 */ /* 0x000fe40003000000 */
[----:B------:R-:W-:Y:S02]  /*2000*/  IADD3 R252, R251, 0x100, RZ ;  /* 0x00000100fbfc7810 */ /* 0x000fe40007ffe0ff */
[----:B--2---:R-:W-:Y:S01]  /*2010*/  SHF.R.S32.HI R9, RZ, 0x1f, R20 ;  /* 0x0000001fff097819 */ /* 0x004fe20000011414 */
[----:B------:R-:W-:Y:S01]  /*2020*/  IMAD.WIDE.U32 R6, R20, c[0x0][0x1f0], R4 ;  /* 0x00007c0014067a25 */ /* 0x000fe200078e0004 */
[----:B------:R-:W-:Y:S03]  /*2030*/  STL [R1+0x28], R20 ;  /* 0x0000281401007387 */ /* 0x000fe60000100800 */
[----:B------:R-:W-:Y:S01]  /*2040*/  IMAD R8, R9, c[0x0][0x1f0], RZ ;  /* 0x00007c0009087a24 */ /* 0x000fe200078e02ff */
[----:B------:R-:W-:Y:S01]  /*2050*/  IADD3 R6, P0, R6, UR22, RZ ;  /* 0x0000001606067c10 */ /* 0x000fe2000ff1e0ff */
[----:B------:R-:W-:Y:S01]  /*2060*/  IMAD.WIDE.U32 R4, R21, c[0x0][0x208], RZ ;  /* 0x0000820015047a25 */ /* 0x000fe200078e00ff */
[----:B------:R-:W-:Y:S03]  /*2070*/  STL [R1+0x74], R158 ;  /* 0x0000749e01007387 */ /* 0x000fe60000100800 */
[----:B------:R-:W-:Y:S01]  /*2080*/  IMAD R8, R20, c[0x0][0x1f4], R8 ;  /* 0x00007d0014087a24 */ /* 0x000fe200078e0208 */
[----:B------:R-:W-:Y:S01]  /*2090*/  STL [R1+0x6c], R156 ;  /* 0x00006c9c01007387 */ /* 0x000fe20000100800 */
[----:B------:R-:W-:-:S02]  /*20a0*/  IMAD.IADD R5, R5, 0x1, R0 ;  /* 0x0000000105057824 */ /* 0x000fc400078e0200 */
[----:B------:R-:W-:Y:S01]  /*20b0*/  IMAD R0, R17, 0x200, R11 ;  /* 0x0000020011007824 */ /* 0x000fe200078e020b */
[----:B------:R-:W-:Y:S01]  /*20c0*/  IADD3.X R7, R7, UR19, R8, P0, !PT ;  /* 0x0000001307077c10 */ /* 0x000fe200087fe408 */
[----:B------:R-:W-:Y:S01]  /*20d0*/  STL [R1+0x70], R154 ;  /* 0x0000709a01007387 */ /* 0x000fe20000100800 */
[----:B------:R-:W-:Y:S01]  /*20e0*/  LEA R10, P0, R6, c[0x0][0x1c8], 0x1 ;  /* 0x00007200060a7a11 */ /* 0x000fe200078008ff */
[----:B------:R-:W-:Y:S02]  /*20f0*/  IMAD.SHL.U32 R216, R0, 0x2, RZ ;  /* 0x0000000200d87824 */ /* 0x000fe400078e00ff */
[----:B------:R-:W-:Y:S01]  /*2100*/  IMAD R0, R9, c[0x0][0x218], RZ ;  /* 0x0000860009007a24 */ /* 0x000fe200078e02ff */
[----:B-1----:R-:W-:Y:S01]  /*2110*/  LEA.HI.X R14, R6, c[0x0][0x1cc], R7, 0x1, P0 ;  /* 0x00007300060e7a11 */ /* 0x002fe200000f0c07 */
[----:B------:R-:W-:Y:S01]  /*2120*/  IMAD.WIDE.U32 R6, R20, c[0x0][0x218], R4 ;  /* 0x0000860014067a25 */ /* 0x000fe200078e0004 */
[C---:B------:R-:W-:Y:S01]  /*2130*/  IADD3 R9, R216.reuse, 0xc100, RZ ;  /* 0x0000c100d8097810 */ /* 0x040fe20007ffe0ff */
[----:B------:R-:W-:Y:S01]  /*2140*/  SHFL.IDX PT, R4, R10, RZ, 0x181f ;  /* 0x00181fff0a047589 */ /* 0x000fe200000e0000 */
[----:B------:R-:W-:Y:S01]  /*2150*/  IADD3 R227, R216, 0xc120, RZ ;  /* 0x0000c120d8e37810 */ /* 0x000fe20007ffe0ff */
[----:B------:R-:W-:Y:S01]  /*2160*/  IMAD R8, R20, c[0x0][0x21c], R0 ;  /* 0x0000870014087a24 */ /* 0x000fe200078e0200 */
[----:B------:R-:W-:Y:S01]  /*2170*/  IADD3 R0, P0, R6, UR24, RZ ;  /* 0x0000001806007c10 */ /* 0x000fe2000ff1e0ff */
[----:B------:R-:W1:Y:S01]  /*2180*/  SHFL.IDX PT, R5, R14, RZ, 0x181f ;  /* 0x00181fff0e057589 */ /* 0x000e6200000e0000 */
[----:B------:R-:W-:Y:S01]  /*2190*/  @P1 IADD3 R227, R9, -0x20, RZ ;  /* 0xffffffe009e31810 */ /* 0x000fe20007ffe0ff */
[----:B------:R-:W-:Y:S01]  /*21a0*/  IMAD.U32 R9, RZ, RZ, UR9 ;  /* 0x00000009ff097e24 */ /* 0x000fe2000f8e00ff */
[----:B------:R-:W-:Y:S01]  /*21b0*/  IADD3.X R8, R7, UR8, R8, P0, !PT ;  /* 0x0000000807087c10 */ /* 0x000fe200087fe408 */
[----:B------:R-:W-:Y:S01]  /*21c0*/  IMAD R7, R21, c[0x0][0x1e0], RZ ;  /* 0x0000780015077a24 */ /* 0x000fe200078e02ff */
[----:B------:R-:W-:Y:S01]  /*21d0*/  LEA R6, P0, R0, c[0x0][0x1f8], 0x1 ;  /* 0x00007e0000067a11 */ /* 0x000fe200078008ff */
[----:B------:R-:W-:Y:S01]  /*21e0*/  STL [R1+0x50], R152 ;  /* 0x0000509801007387 */ /* 0x000fe20000100800 */
[----:B------:R-:W-:Y:S01]  /*21f0*/  IADD3 R250, R227, 0x800, RZ ;  /* 0x00000800e3fa7810 */ /* 0x000fe20007ffe0ff */
[----:B------:R-:W-:Y:S01]  /*2200*/  IMAD R7, R20, c[0x0][0x1f0], R7 ;  /* 0x00007c0014077a24 */ /* 0x000fe200078e0207 */
[----:B------:R-:W-:Y:S01]  /*2210*/  LEA.HI.X R0, R0, c[0x0][0x1fc], R8, 0x1, P0 ;  /* 0x00007f0000007a11 */ /* 0x000fe200000f0c08 */
[----:B------:R-:W2:Y:S01]  /*2220*/  SHFL.IDX PT, R15, R6, RZ, 0x181f ;  /* 0x00181fff060f7589 */ /* 0x000ea200000e0000 */
[----:B------:R-:W-:Y:S01]  /*2230*/  ISETP.GE.AND P0, PT, R24, 0x1, PT ;  /* 0x000000011800780c */ /* 0x000fe20003f06270 */
[----:B------:R-:W-:Y:S01]  /*2240*/  IMAD R16, R9, c[0x0][0x1e8], R7 ;  /* 0x00007a0009107a24 */ /* 0x000fe200078e0207 */
[C---:B------:R-:W-:Y:S01]  /*2250*/  IADD3 R249, R227.reuse, 0x1000, RZ ;  /* 0x00001000e3f97810 */ /* 0x040fe20007ffe0ff */
[----:B------:R-:W3:Y:S01]  /*2260*/  SHFL.IDX PT, R32, R0, RZ, 0x181f ;  /* 0x00181fff00207589 */ /* 0x000ee200000e0000 */
[----:B------:R-:W-:-:S02]  /*2270*/  IADD3 R248, R227, 0x1800, RZ ;  /* 0x00001800e3f87810 */ /* 0x000fc40007ffe0ff */
[C---:B------:R-:W-:Y:S01]  /*2280*/  IADD3 R247, R227.reuse, 0x2000, RZ ;  /* 0x00002000e3f77810 */ /* 0x040fe20007ffe0ff */
[----:B------:R-:W4:Y:S01]  /*2290*/  SHFL.IDX PT, R20, R6, 0x1, 0x181f ;  /* 0x00381f0006147f89 */ /* 0x000f2200000e0000 */
[C---:B------:R-:W-:Y:S02]  /*22a0*/  IADD3 R246, R227.reuse, 0x2800, RZ ;  /* 0x00002800e3f67810 */ /* 0x040fe40007ffe0ff */
[C---:B------:R-:W-:Y:S01]  /*22b0*/  IADD3 R245, R227.reuse, 0x3000, RZ ;  /* 0x00003000e3f57810 */ /* 0x040fe20007ffe0ff */
[----:B------:R-:W5:Y:S01]  /*22c0*/  SHFL.IDX PT, R33, R0, 0x1, 0x181f ;  /* 0x00381f0000217f89 */ /* 0x000f6200000e0000 */
[----:B------:R-:W-:Y:S01]  /*22d0*/  IADD3 R244, R227, 0x3800, RZ ;  /* 0x00003800e3f47810 */ /* 0x000fe20007ffe0ff */
[----:B-1----:R-:W-:Y:S01]  /*22e0*/  @P0 IMAD.WIDE R12, R157, 0x2, R4 ;  /* 0x000000029d0c0825 */ /* 0x002fe200078e0204 */
[C---:B------:R-:W-:Y:S01]  /*22f0*/  IADD3 R243, R227.reuse, 0x4000, RZ ;  /* 0x00004000e3f37810 */ /* 0x040fe20007ffe0ff */
[----:B------:R1:W2:Y:S01]  /*2300*/  SHFL.IDX PT, R21, R6, 0x2, 0x181f ;  /* 0x00581f0006157f89 */ /* 0x0002a200000e0000 */
[----:B------:R-:W-:-:S02]  /*2310*/  IADD3 R242, R227, 0x4800, RZ ;  /* 0x00004800e3f27810 */ /* 0x000fc40007ffe0ff */
[C---:B------:R-:W-:Y:S01]  /*2320*/  IADD3 R241, R227.reuse, 0x5000, RZ ;  /* 0x00005000e3f17810 */ /* 0x040fe20007ffe0ff */
[----:B------:R2:W-:Y:S01]  /*2330*/  SHFL.IDX PT, R8, R10, 0x1, 0x181f ;  /* 0x00381f000a087f89 */ /* 0x0005e200000e0000 */
[C---:B------:R-:W-:Y:S02]  /*2340*/  IADD3 R240, R227.reuse, 0x5800, RZ ;  /* 0x00005800e3f07810 */ /* 0x040fe40007ffe0ff */
[C---:B------:R-:W-:Y:S01]  /*2350*/  IADD3 R239, R227.reuse, 0x6000, RZ ;  /* 0x00006000e3ef7810 */ /* 0x040fe20007ffe0ff */
[----:B------:R-:W3:Y:S01]  /*2360*/  SHFL.IDX PT, R9, R14, 0x1, 0x181f ;  /* 0x00381f000e097f89 */ /* 0x000ee200000e0000 */
[C---:B------:R-:W-:Y:S02]  /*2370*/  IADD3 R238, R227.reuse, 0x6800, RZ ;  /* 0x00006800e3ee7810 */ /* 0x040fe40007ffe0ff */
[C---:B------:R-:W-:Y:S01]  /*2380*/  IADD3 R237, R227.reuse, 0x7000, RZ ;  /* 0x00007000e3ed7810 */ /* 0x040fe20007ffe0ff */
[----:B------:R3:W4:Y:S01]  /*2390*/  SHFL.IDX PT, R25, R0, 0x2, 0x181f ;  /* 0x00581f0000197f89 */ /* 0x00072200000e0000 */
[----:B------:R-:W-:-:S02]  /*23a0*/  IADD3 R236, R227, 0x7800, RZ ;  /* 0x00007800e3ec7810 */ /* 0x000fc40007ffe0ff */
[C---:B------:R-:W-:Y:S01]  /*23b0*/  IADD3 R235, R227.reuse, 0x8000, RZ ;  /* 0x00008000e3eb7810 */ /* 0x040fe20007ffe0ff */
[----:B------:R4:W-:Y:S01]  /*23c0*/  @P0 LDGSTS.E.BYPASS.LTC128B.128 [R251+0xc100], [R12.64], !P2 ;  /* 0x0c1000000cfb0fae */ /* 0x0009e2000d101d50 */
[C---:B------:R-:W-:Y:S02]  /*23d0*/  IADD3 R234, R227.reuse, 0x8800, RZ ;  /* 0x00008800e3ea7810 */ /* 0x040fe40007ffe0ff */
[C---:B------:R-:W-:Y:S02]  /*23e0*/  IADD3 R233, R227.reuse, 0x9000, RZ ;  /* 0x00009000e3e97810 */ /* 0x040fe40007ffe0ff */
[----:B------:R-:W-:Y:S01]  /*23f0*/  IADD3 R232, R227, 0x9800, RZ ;  /* 0x00009800e3e87810 */ /* 0x000fe20007ffe0ff */
[--C-:B-1----:R-:W-:Y:S01]  /*2400*/  @P0 IMAD.WIDE R6, R153, 0x2, R4.reuse ;  /* 0x0000000299060825 */ /* 0x102fe200078e0204 */
[C---:B------:R-:W-:Y:S02]  /*2410*/  IADD3 R231, R227.reuse, 0xa000, RZ ;  /* 0x0000a000e3e77810 */ /* 0x040fe40007ffe0ff */
[----:B------:R-:W-:Y:S01]  /*2420*/  IADD3 R230, R227, 0xa800, RZ ;  /* 0x0000a800e3e67810 */ /* 0x000fe20007ffe0ff */
[----:B--2---:R-:W-:Y:S01]  /*2430*/  @P0 IMAD.WIDE R10, R155, 0x2, R4 ;  /* 0x000000029b0a0825 */ /* 0x004fe200078e0204 */
[----:B------:R-:W-:-:S02]  /*2440*/  IADD3 R229, R227, 0xb000, RZ ;  /* 0x0000b000e3e57810 */ /* 0x000fc40007ffe0ff */
[----:B------:R-:W-:Y:S01]  /*2450*/  IADD3 R228, R227, 0xb800, RZ ;  /* 0x0000b800e3e47810 */ /* 0x000fe20007ffe0ff */
[----:B------:R-:W-:Y:S01]  /*2460*/  @P0 IMAD.WIDE R4, R151, 0x2, R4 ;  /* 0x0000000297040825 */ /* 0x000fe200078e0204 */
[----:B------:R1:W-:Y:S03]  /*2470*/  @P0 LDGSTS.E.BYPASS.LTC128B.128 [R251+0xf100], [R10.64], !P5 ;  /* 0x0f1000000afb0fae */ /* 0x0003e6000e901d50 */
[----:B---3--:R-:W-:Y:S01]  /*2480*/  IMAD.SHL.U32 R0, R18, 0x40, RZ ;  /* 0x0000004012007824 */ /* 0x008fe200078e00ff */
[----:B------:R2:W-:Y:S04]  /*2490*/  @P0 LDGSTS.E.BYPASS.LTC128B.128 [R251+0x12100], [R6.64], !P4 ;  /* 0x1210000006fb0fae */ /* 0x0005e8000e101d50 */
[----:B------:R3:W-:Y:S01]  /*24a0*/  @P0 LDGSTS.E.BYPASS.LTC128B.128 [R251+0x15100], [R4.64], !P6 ;  /* 0x1510000004fb0fae */ /* 0x0007e2000f101d50 */
[----:B------:R-:W-:Y:S01]  /*24b0*/  ISETP.GE.AND P0, PT, R24, 0x21, PT ;  /* 0x000000211800780c */ /* 0x000fe20003f06270 */
[----:B----4-:R-:W-:Y:S01]  /*24c0*/  IMAD.WIDE R12, R157, 0x2, RZ ;  /* 0x000000029d0c7825 */ /* 0x010fe200078e02ff */
[----:B------:R-:W-:-:S04]  /*24d0*/  LOP3.LUT R0, R0, 0x1c0, RZ, 0xc0, !PT ;  /* 0x000001c000007812 */ /* 0x000fc800078ec0ff */
[----:B------:R-:W-:-:S05]  /*24e0*/  IADD3 R38, P1, R15, R12, RZ ;  /* 0x0000000c0f267210 */ /* 0x000fca0007f3e0ff */
[----:B------:R-:W-:Y:S01]  /*24f0*/  IMAD.X R39, R32, 0x1, R13, P1 ;  /* 0x0000000120277824 */ /* 0x000fe200008e060d */
[----:B------:R-:W-:-:S05]  /*2500*/  IADD3 R36, P1, R12, R20, RZ ;  /* 0x000000140c247210 */ /* 0x000fca0007f3e0ff */
[----:B-----5:R-:W-:Y:S01]  /*2510*/  IMAD.X R37, R13, 0x1, R33, P1 ;  /* 0x000000010d257824 */ /* 0x020fe200008e0621 */
[----:B------:R-:W-:Y:S01]  /*2520*/  IADD3 R34, P1, R12, R21, RZ ;  /* 0x000000150c227210 */ /* 0x000fe20007f3e0ff */
[----:B-1----:R-:W-:Y:S01]  /*2530*/  @P0 IMAD.WIDE R10, R157, 0x2, R8 ;  /* 0x000000029d0a0825 */ /* 0x002fe200078e0208 */
[----:B--2---:R-:W-:Y:S01]  /*2540*/  LEA R6, R16, c[0x0][0x1c8], 0x1 ;  /* 0x0000720010067a11 */ /* 0x004fe200078e08ff */
[----:B------:R-:W-:Y:S02]  /*2550*/  SHFL.IDX PT, R7, R14, 0x2, 0x181f ;  /* 0x00581f000e077f89 */ /* 0x000fe400000e0000 */
[----:B------:R-:W-:Y:S02]  /*2560*/  IMAD.X R35, R13, 0x1, R25, P1 ;  /* 0x000000010d237824 */ /* 0x000fe400008e0619 */
[--C-:B---3--:R-:W-:Y:S01]  /*2570*/  @P0 IMAD.WIDE R4, R155, 0x2, R8.reuse ;  /* 0x000000029b040825 */ /* 0x108fe200078e0208 */
[----:B------:R1:W-:Y:S03]  /*2580*/  @P0 LDGSTS.E.BYPASS.LTC128B.128 [R251+0xd100], [R10.64], !P2 ;  /* 0x0d1000000afb0fae */ /* 0x0003e6000d101d50 */
[--C-:B------:R-:W-:Y:S01]  /*2590*/  @P0 IMAD.WIDE R12, R153, 0x2, R8.reuse ;  /* 0x00000002990c0825 */ /* 0x100fe200078e0208 */
[----:B------:R-:W1:Y:S03]  /*25a0*/  SHFL.IDX PT, R6, R6, 0x2, 0x181f ;  /* 0x00581f0006067f89 */ /* 0x000e6600000e0000 */
[----:B------:R-:W-:Y:S01]  /*25b0*/  @P0 IMAD.WIDE R8, R151, 0x2, R8 ;  /* 0x0000000297080825 */ /* 0x000fe200078e0208 */
[----:B------:R2:W-:Y:S04]  /*25c0*/  @P0 LDGSTS.E.BYPASS.LTC128B.128 [R251+0x10100], [R4.64], !P5 ;  /* 0x1010000004fb0fae */ /* 0x0005e8000e901d50 */
[----:B------:R3:W-:Y:S04]  /*25d0*/  @P0 LDGSTS.E.BYPASS.LTC128B.128 [R251+0x13100], [R12.64], !P4 ;  /* 0x131000000cfb0fae */ /* 0x0007e8000e101d50 */
[----:B------:R4:W-:Y:S01]  /*25e0*/  @P0 LDGSTS.E.BYPASS.LTC128B.128 [R251+0x16100], [R8.64], !P6 ;  /* 0x1610000008fb0fae */ /* 0x0009e2000f101d50 */
[----:B------:R-:W-:-:S13]  /*25f0*/  ISETP.GT.AND P0, PT, R24, 0x40, PT ;  /* 0x000000401800780c */ /* 0x000fda0003f04270 */
[----:B-1----:R-:W-:-:S05]  /*2600*/  @P0 IMAD.WIDE R10, R157, 0x2, R6 ;  /* 0x000000029d0a0825 */ /* 0x002fca00078e0206 */
[----:B------:R1:W-:Y:S01]  /*2610*/  @P0 LDGSTS.E.BYPASS.LTC128B.128 [R251+0xe100], [R10.64], !P2 ;  /* 0x0e1000000afb0fae */ /* 0x0003e2000d101d50 */
[----:B--2---:R-:W-:-:S05]  /*2620*/  IMAD.WIDE R4, R155, 0x2, RZ ;  /* 0x000000029b047825 */ /* 0x004fca00078e02ff */
[----:B------:R-:W-:Y:S01]  /*2630*/  IADD3 R30, P1, R15, R4, RZ ;  /* 0x000000040f1e7210 */ /* 0x000fe20007f3e0ff */
[----:B----4-:R-:W-:-:S04]  /*2640*/  IMAD.SHL.U32 R8, R17, 0x8, RZ ;  /* 0x0000000811087824 */ /* 0x010fc800078e00ff */
[----:B------:R-:W-:Y:S01]  /*2650*/  IMAD.X R31, R32, 0x1, R5, P1 ;  /* 0x00000001201f7824 */ /* 0x000fe200008e0605 */
[----:B------:R-:W-:Y:S02]  /*2660*/  IADD3 R28, P1, R4, R20, RZ ;  /* 0x00000014041c7210 */ /* 0x000fe40007f3e0ff */
[----:B---3--:R-:W-:Y:S01]  /*2670*/  LOP3.LUT R12, R0, 0x8, R8, 0xf8, !PT ;  /* 0x00000008000c7812 */ /* 0x008fe200078ef808 */
[----:B------:R-:W-:Y:S01]  /*2680*/  @P0 IMAD.WIDE R8, R155, 0x2, R6 ;  /* 0x000000029b080825 */ /* 0x000fe200078e0206 */
[----:B------:R-:W-:-:S03]  /*2690*/  SHF.R.U32.HI R0, RZ, 0x3, R0 ;  /* 0x00000003ff007819 */ /* 0x000fc60000011600 */
[----:B------:R-:W-:Y:S01]  /*26a0*/  IMAD.X R29, R5, 0x1, R33, P1 ;  /* 0x00000001051d7824 */ /* 0x000fe200008e0621 */
[----:B------:R2:W-:Y:S01]  /*26b0*/  @P0 LDGSTS.E.BYPASS.LTC128B.128 [R251+0x11100], [R8.64], !P5 ;  /* 0x1110000008fb0fae */ /* 0x0005e2000e901d50 */
[----:B------:R-:W-:Y:S02]  /*26c0*/  IADD3 R26, P1, R4, R21, RZ ;  /* 0x00000015041a7210 */ /* 0x000fe40007f3e0ff */
[----:B------:R-:W-:Y:S01]  /*26d0*/  LOP3.LUT R145, R12, R0, RZ, 0x3c, !PT ;  /* 0x000000000c917212 */ /* 0x000fe200078e3cff */
[----:B------:R-:W-:Y:S02]  /*26e0*/  IMAD.SHL.U32 R0, R19, 0x40, RZ ;  /* 0x0000004013007824 */ /* 0x000fe400078e00ff */
[----:B------:R-:W-:Y:S02]  /*26f0*/  IMAD.X R27, R5, 0x1, R25, P1 ;  /* 0x00000001051b7824 */ /* 0x000fe400008e0619 */
[----:B------:R-:W-:Y:S01]  /*2700*/  IMAD.WIDE R4, R153, 0x2, RZ ;  /* 0x0000000299047825 */ /* 0x000fe200078e02ff */
[----:B------:R-:W-:-:S04]  /*2710*/  LOP3.LUT R144, R0, 0xfffffe00, RZ, 0xc0, !PT ;  /* 0xfffffe0000907812 */ /* 0x000fc800078ec0ff */
[----:B------:R-:W-:Y:S01]  /*2720*/  IADD3 R16, P1, R4, R20, RZ ;  /* 0x0000001404107210 */ /* 0x000fe20007f3e0ff */
[----:B------:R-:W-:-:S04]  /*2730*/  IMAD R0, R146, 0x400, R144 ;  /* 0x0000040092007824 */ /* 0x000fc800078e0290 */
[----:B------:R-:W-:Y:S02]  /*2740*/  IMAD.X R17, R5, 0x1, R33, P1 ;  /* 0x0000000105117824 */ /* 0x000fe400008e0621 */
[----:B------:R-:W-:-:S04]  /*2750*/  IMAD.IADD R0, R145, 0x1, R0 ;  /* 0x0000000191007824 */ /* 0x000fc800078e0200 */
[----:B------:R-:W-:Y:S02]  /*2760*/  IMAD.SHL.U32 R223, R0, 0x2, RZ ;  /* 0x0000000200df7824 */ /* 0x000fe400078e00ff */
[----:B------:R-:W-:Y:S02]  /*2770*/  IMAD.MOV.U32 R0, RZ, RZ, 0x40 ;  /* 0x00000040ff007424 */ /* 0x000fe400078e00ff */
[----:B--2---:R-:W-:-:S04]  /*2780*/  @P0 IMAD.WIDE R8, R153, 0x2, R6 ;  /* 0x0000000299080825 */ /* 0x004fc800078e0206 */
[----:B------:R-:W-:Y:S01]  /*2790*/  @P0 IMAD.WIDE R6, R151, 0x2, R6 ;  /* 0x0000000297060825 */ /* 0x000fe200078e0206 */
[----:B------:R1:W-:Y:S03]  /*27a0*/  @P0 LDGSTS.E.BYPASS.LTC128B.128 [R251+0x14100], [R8.64], !P4 ;  /* 0x1410000008fb0fae */ /* 0x0003e6000e101d50 */
[--C-:B------:R-:W-:Y:S01]  /*27b0*/  IMAD R224, R3, 0x2, R223.reuse ;  /* 0x0000000203e07824 */ /* 0x100fe200078e02df */
[----:B------:R2:W-:Y:S01]  /*27c0*/  @P0 LDGSTS.E.BYPASS.LTC128B.128 [R251+0x17100], [R6.64], !P6 ;  /* 0x1710000006fb0fae */ /* 0x0005e2000f101d50 */
[----:B------:R-:W-:Y:S01]  /*27d0*/  IADD3 R18, P0, R15, R4, RZ ;  /* 0x000000040f127210 */ /* 0x000fe20007f1e0ff */
[C---:B------:R-:W-:Y:S02]  /*27e0*/  IMAD R226, R2.reuse, 0x2, R223 ;  /* 0x0000000202e27824 */ /* 0x040fe400078e02df */
[----:B------:R-:W0:Y:S01]  /*27f0*/  LDGDEPBAR ;  /* 0x00000000000079af */ /* 0x000e220000000000 */
[----:B------:R-:W-:-:S02]  /*2800*/  IMAD R225, R2, 0x2, R224 ;  /* 0x0000000202e17824 */ /* 0x000fc400078e02e0 */
[----:B------:R-:W-:Y:S01]  /*2810*/  IMAD.X R19, R32, 0x1, R5, P0 ;  /* 0x0000000120137824 */ /* 0x000fe200000e0605 */
[----:B------:R-:W-:-:S05]  /*2820*/  IADD3 R22, P0, R4, R21, RZ ;  /* 0x0000001504167210 */ /* 0x000fca0007f1e0ff */
[----:B------:R-:W-:Y:S02]  /*2830*/  IMAD.X R23, R5, 0x1, R25, P0 ;  /* 0x0000000105177824 */ /* 0x000fe400000e0619 */
[----:B--2---:R-:W-:Y:S01]  /*2840*/  IMAD.WIDE R6, R151, 0x2, RZ ;  /* 0x0000000297067825 */ /* 0x004fe200078e02ff */
        /* <DEDUP_REMOVED lines=8> */
[C---:B------:R-:W-:Y:S01]  /*28d0*/  IMAD.X R13, R7.reuse, 0x1, R33, P1 ;  /* 0x00000001070d7824 */ /* 0x040fe200008e0621 */
[----:B------:R-:W-:Y:S01]  /*28e0*/  ISETP.GE.AND P1, PT, R42, c[0x0][0x1d4], PT ;  /* 0x000075002a007a0c */ /* 0x000fe20003f26270 */
[----:B------:R-:W-:Y:S01]  /*28f0*/  IMAD.X R21, R7, 0x1, R25, P0 ;  /* 0x0000000107157824 */ /* 0x000fe200000e0619 */
[----:B------:R-:W-:-:S02]  /*2900*/  ISETP.LT.OR P0, PT, R24, 0x1, P3 ;  /* 0x000000011800780c */ /* 0x000fc40001f01670 */
[----:B------:R-:W-:Y:S01]  /*2910*/  ISETP.GE.AND P3, PT, R64, c[0x0][0x1d4], PT ;  /* 0x0000750040007a0c */ /* 0x000fe20003f66270 */
[----:B------:R-:W-:Y:S04]  /*2920*/  LDSM.16.M88.4 R4, [R223+0x18100] ;  /* 0x01810000df04783b */ /* 0x000fe80000000200 */
[----:B-1----:R-:W-:Y:S04]  /*2930*/  LDSM.16.M88.4 R8, [R224+0x18100] ;  /* 0x01810000e008783b */ /* 0x002fe80000000200 */
[----:B------:R-:W1:Y:S04]  /*2940*/  LDSM.16.M88.4 R44, [R216+0xc100] ;  /* 0x00c10000d82c783b */ /* 0x000e680000000200 */
[----:B------:R-:W-:Y:S04]  /*2950*/  LDSM.16.M88.4 R48, [R216+0xc900] ;  /* 0x00c90000d830783b */ /* 0x000fe80000000200 */
[----:B------:R-:W-:Y:S04]  /*2960*/  LDSM.16.M88.4 R56, [R216+0xd100] ;  /* 0x00d10000d838783b */ /* 0x000fe80000000200 */
[----:B------:R-:W-:Y:S04]  /*2970*/  LDSM.16.M88.4 R60, [R216+0xd900] ;  /* 0x00d90000d83c783b */ /* 0x000fe80000000200 */
[----:B------:R-:W-:Y:S04]  /*2980*/  LDSM.16.M88.4 R68, [R216+0xe100] ;  /* 0x00e10000d844783b */ /* 0x000fe80000000200 */
[----:B------:R-:W2:Y:S04]  /*2990*/  LDSM.16.M88.4 R80, [R216+0xe900] ;  /* 0x00e90000d850783b */ /* 0x000ea80000000200 */
[----:B------:R-:W3:Y:S04]  /*29a0*/  LDSM.16.M88.4 R76, [R227] ;  /* 0x00000000e34c783b */ /* 0x000ee80000000200 */
[----:B------:R-:W-:Y:S04]  /*29b0*/  LDSM.16.M88.4 R72, [R227+0x800] ;  /* 0x00080000e348783b */ /* 0x000fe80000000200 */
[----:B------:R-:W-:Y:S04]  /*29c0*/  LDSM.16.M88.4 R92, [R227+0x1000] ;  /* 0x00100000e35c783b */ /* 0x000fe80000000200 */
[----:B------:R-:W-:Y:S04]  /*29d0*/  LDSM.16.M88.4 R112, [R227+0x1800] ;  /* 0x00180000e370783b */ /* 0x000fe80000000200 */
[----:B------:R-:W4:Y:S01]  /*29e0*/  LDSM.16.M88.4 R116, [R227+0x2000] ;  /* 0x00200000e374783b */ /* 0x000f220000000200 */
[C---:B-1----:R-:W-:Y:S03]  /*29f0*/  HMMA.16816.F32 R52, R4.reuse, R44, RZ ;  /* 0x0000002c0434723c */ /* 0x042fe600000018ff */
[----:B------:R-:W1:Y:S04]  /*2a00*/  LDSM.16.M88.4 R120, [R227+0x2800] ;  /* 0x00280000e378783b */ /* 0x000e680000000200 */
[----:B------:R-:W-:Y:S01]  /*2a10*/  @!PT LDS RZ, [RZ] ;  /* 0x00000000fffff984 */ /* 0x000fe20000000800 */
[----:B------:R-:W-:Y:S01]  /*2a20*/  @!PT LDS RZ, [RZ] ;  /* 0x00000000fffff984 */ /* 0x000fe20000000800 */
[----:B------:R-:W-:Y:S01]  /*2a30*/  @!PT LDS RZ, [RZ] ;  /* 0x00000000fffff984 */ /* 0x000fe20000000800 */
[----:B------:R5:W-:Y:S01]  /*2a40*/  LDGSTS.E.BYPASS.LTC128B.128 [R251+0x100], [R38.64], !P0 ;  /* 0x0010000026fb7fae */ /* 0x000be2000c101d50 */
[C---:B------:R-:W-:Y:S01]  /*2a50*/  ISETP.LT.OR P0, PT, R24.reuse, 0x1, P1 ;  /* 0x000000011800780c */ /* 0x040fe20000f01670 */
[C---:B--2---:R-:W-:Y:S11]  /*2a60*/  HMMA.16816.F32 R108, R4.reuse, R80, RZ ;  /* 0x00000050046c723c */ /* 0x044ff600000018ff */
[----:B------:R-:W-:Y:S01]  /*2a70*/  @!UPT UIADD3 URZ, URZ, URZ, URZ ;  /* 0x0000003f3f3ff290 */ /* 0x000fe2000fffe03f */
[----:B------:R2:W-:Y:S01]  /*2a80*/  LDGSTS.E.BYPASS.LTC128B.128 [R251+0x3100], [R30.64], !P0 ;  /* 0x031000001efb7fae */ /* 0x0005e2000c101d50 */
[C---:B------:R-:W-:Y:S02]  /*2a90*/  ISETP.LT.OR P0, PT, R24.reuse, 0x1, P3 ;  /* 0x000000011800780c */ /* 0x040fe40001f01670 */
[----:B------:R-:W-:Y:S01]  /*2aa0*/  ISETP.GE.AND P3, PT, R41, c[0x0][0x1d4], PT ;  /* 0x0000750029007a0c */ /* 0x000fe20003f66270 */
[----:B------:R-:W-:Y:S10]  /*2ab0*/  HMMA.16816.F32 R104, R4, R82, RZ ;  /* 0x000000520468723c */ /* 0x000ff400000018ff */
[----:B------:R1:W-:Y:S01]  /*2ac0*/  LDGSTS.E.BYPASS.LTC128B.128 [R251+0x6100], [R18.64], !P0 ;  /* 0x0610000012fb7fae */ /* 0x0003e2000c101d50 */
[----:B------:R-:W-:Y:S01]  /*2ad0*/  ISETP.LT.OR P0, PT, R24, 0x1, P3 ;  /* 0x000000011800780c */ /* 0x000fe20001f01670 */
[----:B---3--:R-:W-:Y:S11]  /*2ae0*/  HMMA.16816.F32 R100, R8, R76, R52 ;  /* 0x0000004c0864723c */ /* 0x008ff60000001834 */
[----:B------:R-:W-:Y:S01]  /*2af0*/  @!UPT UIADD3 URZ, URZ, URZ, URZ ;  /* 0x0000003f3f3ff290 */ /* 0x000fe2000fffe03f */
[----:B------:R3:W-:Y:S01]  /*2b00*/  LDGSTS.E.BYPASS.LTC128B.128 [R251+0x9100], [R14.64], !P0 ;  /* 0x091000000efb7fae */ /* 0x0007e2000c101d50 */
[----:B------:R-:W-:-:S04]  /*2b10*/  ISETP.GE.AND P0, PT, R157, c[0x0][0x1d4], PT ;  /* 0x000075009d007a0c */ /* 0x000fc80003f06270 */
[C---:B------:R-:W-:Y:S11]  /*2b20*/  ISETP.LT.OR P0, PT, R24.reuse, 0x21, P0 ;  /* 0x000000211800780c */ /* 0x040ff60000701670 */
[----:B------:R-:W-:Y:S02]  /*2b30*/  @!UPT UIADD3 URZ, URZ, URZ, URZ ;  /* 0x0000003f3f3ff290 */ /* 0x000fe4000fffe03f */
[----:B------:R5:W-:Y:S01]  /*2b40*/  LDGSTS.E.BYPASS.LTC128B.128 [R251+0x1100], [R36.64], !P0 ;  /* 0x0110000024fb7fae */ /* 0x000be2000c101d50 */
[----:B------:R-:W-:Y:S11]  /*2b50*/  ISETP.LT.OR P0, PT, R24, 0x21, P1 ;  /* 0x000000211800780c */ /* 0x000ff60000f01670 */
[----:B------:R-:W-:Y:S02]  /*2b60*/  @!UPT UIADD3 URZ, URZ, URZ, URZ ;  /* 0x0000003f3f3ff290 */ /* 0x000fe4000fffe03f */
[----:B------:R2:W-:Y:S01]  /*2b70*/  LDGSTS.E.BYPASS.LTC128B.128 [R251+0x4100], [R28.64], !P0 ;  /* 0x041000001cfb7fae */ /* 0x0005e2000c101d50 */
[----:B------:R-:W-:-:S04]  /*2b80*/  ISETP.GE.AND P0, PT, R64, c[0x0][0x1d4], PT ;  /* 0x0000750040007a0c */ /* 0x000fc80003f06270 */
[C---:B------:R-:W-:Y:S01]  /*2b90*/  ISETP.LT.OR P0, PT, R24.reuse, 0x21, P0 ;  /* 0x000000211800780c */ /* 0x040fe20000701670 */
[C---:B-----5:R-:W-:Y:S11]  /*2ba0*/  HMMA.16816.F32 R36, R4.reuse, R68, RZ ;  /* 0x000000440424723c */ /* 0x060ff600000018ff */
[----:B------:R-:W-:Y:S01]  /*2bb0*/  @!UPT UIADD3 URZ, URZ, URZ, URZ ;  /* 0x0000003f3f3ff290 */ /* 0x000fe2000fffe03f */
[----:B------:R1:W-:Y:S01]  /*2bc0*/  LDGSTS.E.BYPASS.LTC128B.128 [R251+0x7100], [R16.64], !P0 ;  /* 0x0710000010fb7fae */ /* 0x0003e2000c101d50 */
[----:B------:R-:W-:Y:S01]  /*2bd0*/  ISETP.LT.OR P0, PT, R24, 0x21, P3 ;  /* 0x000000211800780c */ /* 0x000fe20001f01670 */
[----:B--2---:R-:W-:Y:S11]  /*2be0*/  HMMA.16816.F32 R28, R4, R48, RZ ;  /* 0x00000030041c723c */ /* 0x004ff600000018ff */
[----:B------:R-:W-:Y:S01]  /*2bf0*/  @!UPT UIADD3 URZ, URZ, URZ, URZ ;  /* 0x0000003f3f3ff290 */ /* 0x000fe2000fffe03f */
[----:B------:R3:W-:Y:S01]  /*2c00*/  LDGSTS.E.BYPASS.LTC128B.128 [R251+0xa100], [R12.64], !P0 ;  /* 0x0a1000000cfb7fae */ /* 0x0007e2000c101d50 */
[----:B------:R-:W-:-:S04]  /*2c10*/  ISETP.GE.AND P0, PT, R157, c[0x0][0x1d4], PT ;  /* 0x000075009d007a0c */ /* 0x000fc80003f06270 */
[C---:B------:R-:W-:Y:S01]  /*2c20*/  ISETP.LT.OR P0, PT, R24.reuse, 0x41, P0 ;  /* 0x000000411800780c */ /* 0x040fe20000701670 */
[----:B----4-:R-:W-:Y:S08]  /*2c30*/  HMMA.16816.F32 R36, R8, R116, R36 ;  /* 0x000000740824723c */ /* 0x010ff00000001824 */
[----:B-1----:R-:W-:Y:S04]  /*2c40*/  HMMA.16816.F32 R16, R4, R50, RZ ;  /* 0x000000320410723c */ /* 0x002fe800000018ff */
[----:B------:R1:W-:Y:S01]  /*2c50*/  LDGSTS.E.BYPASS.LTC128B.128 [R251+0x2100], [R34.64], !P0 ;  /* 0x0210000022fb7fae */ /* 0x0003e2000c101d50 */
[----:B------:R-:W-:-:S02]  /*2c60*/  ISETP.LT.OR P0, PT, R24, 0x41, P1 ;  /* 0x000000411800780c */ /* 0x000fc40000f01670 */
[----:B------:R-:W-:Y:S01]  /*2c70*/  ISETP.GE.AND P1, PT, R64, c[0x0][0x1d4], PT ;  /* 0x0000750040007a0c */ /* 0x000fe20003f26270 */
[----:B------:R-:W-:Y:S03]  /*2c80*/  HMMA.16816.F32 R48, R4, R58, RZ ;  /* 0x0000003a0430723c */ /* 0x000fe600000018ff */
[----:B------:R-:W-:-:S05]  /*2c90*/  ISETP.LT.OR P1, PT, R24, 0x41, P1 ;  /* 0x000000411800780c */ /* 0x000fca0000f21670 */
[----:B---3--:R-:W-:Y:S02]  /*2ca0*/  HMMA.16816.F32 R12, R4, R56, RZ ;  /* 0x00000038040c723c */ /* 0x008fe400000018ff */
[----:B------:R2:W-:Y:S01]  /*2cb0*/  LDGSTS.E.BYPASS.LTC128B.128 [R251+0x5100], [R26.64], !P0 ;  /* 0x051000001afb7fae */ /* 0x0005e2000c101d50 */
[----:B------:R-:W-:-:S04]  /*2cc0*/  LOP3.LUT P0, RZ, R40, 0x4, RZ, 0xc0, !PT ;  /* 0x0000000428ff7812 */ /* 0x000fc8000780c0ff */
[----:B------:R-:W-:Y:S01]  /*2cd0*/  SEL R0, R0, 0xffffffc0, !P0 ;  /* 0xffffffc000007807 */ /* 0x000fe20004000000 */
[C---:B------:R-:W-:Y:S01]  /*2ce0*/  HMMA.16816.F32 R40, R4.reuse, R62, RZ ;  /* 0x0000003e0428723c */ /* 0x040fe200000018ff */
[----:B------:R-:W-:Y:S01]  /*2cf0*/  ISETP.LT.OR P0, PT, R24, 0x41, P3 ;  /* 0x000000411800780c */ /* 0x000fe20001f01670 */
[----:B------:R3:W-:Y:S01]  /*2d00*/  LDGSTS.E.BYPASS.LTC128B.128 [R251+0x8100], [R22.64], !P1 ;  /* 0x0810000016fb7fae */ /* 0x0007e2000c901d50 */
[----:B------:R-:W-:Y:S01]  /*2d10*/  ISETP.GT.AND P3, PT, R159, 0x5f, PT ;  /* 0x0000005f9f00780c */ /* 0x000fe20003f64270 */
[----:B------:R-:W-:Y:S02]  /*2d20*/  IMAD.IADD R222, R216, 0x1, R0 ;  /* 0x00000001d8de7824 */ /* 0x000fe400078e0200 */
[----:B------:R-:W-:Y:S02]  /*2d30*/  IMAD.IADD R221, R0, 0x1, R227 ;  /* 0x0000000100dd7824 */ /* 0x000fe400078e02e3 */
[C---:B-1----:R-:W-:Y:S06]  /*2d40*/  HMMA.16816.F32 R32, R4.reuse, R46, RZ ;  /* 0x0000002e0420723c */ /* 0x042fec00000018ff */
[----:B------:R3:W-:Y:S01]  /*2d50*/  LDGSTS.E.BYPASS.LTC128B.128 [R251+0xb100], [R20.64], !P0 ;  /* 0x0b10000014fb7fae */ /* 0x0007e2000c101d50 */
[----:B------:R-:W-:Y:S01]  /*2d60*/  PLOP3.LUT P0, PT, PT, PT, UP0, 0x40, 0x0 ;  /* 0x000000000000781c */ /* 0x000fe20003f0e808 */
[C---:B------:R-:W-:Y:S02]  /*2d70*/  HMMA.16816.F32 R44, R4.reuse, R60, RZ ;  /* 0x0000003c042c723c */ /* 0x040fe400000018ff */
[----:B------:R-:W-:Y:S04]  /*2d80*/  LDSM.16.M88.4 R64, [R222+0xc100] ;  /* 0x00c10000de40783b */ /* 0x000fe80000000200 */
[----:B------:R-:W-:Y:S02]  /*2d90*/  LDSM.16.M88.4 R60, [R222+0xd100] ;  /* 0x00d10000de3c783b */ /* 0x000fe40000000200 */
[----:B------:R-:W-:Y:S02]  /*2da0*/  HMMA.16816.F32 R56, R4, R70, RZ ;  /* 0x000000460438723c */ /* 0x000fe400000018ff */
[----:B------:R-:W1:Y:S04]  /*2db0*/  LDSM.16.M88.4 R4, [R226+0x18100] ;  /* 0x01810000e204783b */ /* 0x000e680000000200 */
[----:B--2---:R-:W-:Y:S02]  /*2dc0*/  LDSM.16.M88.4 R24, [R222+0xe900] ;  /* 0x00e90000de18783b */ /* 0x004fe40000000200 */
[C---:B------:R-:W-:Y:S02]  /*2dd0*/  HMMA.16816.F32 R96, R8.reuse, R78, R32 ;  /* 0x0000004e0860723c */ /* 0x040fe40000001820 */
[----:B------:R-:W-:Y:S04]  /*2de0*/  LDSM.16.M88.4 R128, [R227+0xb800] ;  /* 0x00b80000e380783b */ /* 0x000fe80000000200 */
[----:B------:R-:W-:Y:S02]  /*2df0*/  LDSM.16.M88.4 R140, [R222+0x15100] ;  /* 0x01510000de8c783b */ /* 0x000fe40000000200 */
[C---:B------:R-:W-:Y:S02]  /*2e00*/  HMMA.16816.F32 R52, R8.reuse, R114, R40 ;  /* 0x000000720834723c */ /* 0x040fe40000001828 */
[----:B------:R-:W2:Y:S04]  /*2e10*/  LDSM.16.M88.4 R40, [R222+0xd900] ;  /* 0x00d90000de28783b */ /* 0x000ea80000000200 */
[----:B------:R-:W-:Y:S02]  /*2e20*/  LDSM.16.M88.4 R124, [R222+0x16900] ;  /* 0x01690000de7c783b */ /* 0x000fe40000000200 */
[C---:B------:R-:W-:Y:S02]  /*2e30*/  HMMA.16816.F32 R88, R8.reuse, R72, R28 ;  /* 0x000000480858723c */ /* 0x040fe4000000181c */
[----:B------:R-:W-:Y:S04]  /*2e40*/  LDSM.16.M88.4 R28, [R222+0xe100] ;  /* 0x00e10000de1c783b */ /* 0x000fe80000000200 */
[----:B------:R-:W-:Y:S02]  /*2e50*/  LDSM.16.M88.4 R132, [R222+0x17100] ;  /* 0x01710000de84783b */ /* 0x000fe40000000200 */
[C---:B------:R-:W-:Y:S02]  /*2e60*/  HMMA.16816.F32 R84, R8.reuse, R74, R16 ;  /* 0x0000004a0854723c */ /* 0x040fe40000001810 */
[----:B------:R-:W4:Y:S04]  /*2e70*/  LDSM.16.M88.4 R72, [R222+0xc900] ;  /* 0x00c90000de48783b */ /* 0x000f280000000200 */
[----:B------:R-:W-:Y:S02]  /*2e80*/  LDSM.16.M88.4 R16, [R225+0x18100] ;  /* 0x01810000e110783b */ /* 0x000fe40000000200 */
[C---:B------:R-:W-:Y:S02]  /*2e90*/  HMMA.16816.F32 R68, R8.reuse, R112, R44 ;  /* 0x000000700844723c */ /* 0x040fe4000000182c */
[----:B------:R-:W5:Y:S04]  /*2ea0*/  LDSM.16.M88.4 R112, [R221] ;  /* 0x00000000dd70783b */ /* 0x000f680000000200 */
[----:B------:R-:W-:Y:S02]  /*2eb0*/  LDSM.16.M88.4 R136, [R222+0x17900] ;  /* 0x01790000de88783b */ /* 0x000fe40000000200 */
[C---:B------:R-:W-:Y:S02]  /*2ec0*/  HMMA.16816.F32 R80, R8.reuse, R92, R12 ;  /* 0x0000005c0850723c */ /* 0x040fe4000000180c */
[----:B------:R-:W0:Y:S06]  /*2ed0*/  LDGDEPBAR ;  /* 0x00000000000079af */ /* 0x000e2c0000000000 */
[C---:B------:R-:W-:Y:S01]  /*2ee0*/  HMMA.16816.F32 R76, R8.reuse, R94, R48 ;  /* 0x0000005e084c723c */ /* 0x040fe20000001830 */
[----:B------:R-:W-:Y:S07]  /*2ef0*/  LDSM.16.M88.4 R92, [R221+0x1000] ;  /* 0x00100000dd5c783b */ /* 0x000fee0000000200 */
[C---:B---3--:R-:W-:Y:S01]  /*2f00*/  HMMA.16816.F32 R20, R8.reuse, R120, R108 ;  /* 0x000000780814723c */ /* 0x048fe2000000186c */
[----:B------:R-:W-:Y:S07]  /*2f10*/  LDSM.16.M88.4 R108, [R221+0x800] ;  /* 0x00080000dd6c783b */ /* 0x000fee0000000200 */
[C---:B------:R-:W-:Y:S08]  /*2f20*/  HMMA.16816.F32 R32, R8.reuse, R118, R56 ;  /* 0x000000760820723c */ /* 0x040ff00000001838 */
[----:B------:R-:W-:Y:S01]  /*2f30*/  HMMA.16816.F32 R12, R8, R122, R104 ;  /* 0x0000007a080c723c */ /* 0x000fe20000001868 */
[----:B------:R-:W-:Y:S07]  /*2f40*/  LDSM.16.M88.4 R104, [R227+0x3000] ;  /* 0x00300000e368783b */ /* 0x000fee0000000200 */
[C---:B-1----:R-:W-:Y:S01]  /*2f50*/  HMMA.16816.F32 R8, R4.reuse, R64, R100 ;  /* 0x000000400408723c */ /* 0x042fe20000001864 */
[----:B------:R-:W-:Y:S07]  /*2f60*/  LDSM.16.M88.4 R100, [R227+0x4000] ;  /* 0x00400000e364783b */ /* 0x000fee0000000200 */
[C---:B------:R-:W-:Y:S01]  /*2f70*/  HMMA.16816.F32 R44, R4.reuse, R66, R96 ;  /* 0x00000042042c723c */ /* 0x040fe20000001860 */
[----:B------:R-:W1:Y:S04]  /*2f80*/  LDSM.16.M88.4 R64, [R221+0x1800] ;  /* 0x00180000dd40783b */ /* 0x000e680000000200 */
[----:B------:R-:W3:Y:S03]  /*2f90*/  LDSM.16.M88.4 R96, [R221+0x2000] ;  /* 0x00200000dd60783b */ /* 0x000ee60000000200 */
[C---:B--2---:R-:W-:Y:S08]  /*2fa0*/  HMMA.16816.F32 R68, R4.reuse, R40, R68 ;  /* 0x000000280444723c */ /* 0x044ff00000001844 */
[C---:B----4-:R-:W-:Y:S08]  /*2fb0*/  HMMA.16816.F32 R48, R4.reuse, R72, R88 ;  /* 0x000000480430723c */ /* 0x050ff00000001858 */
[C---:B------:R-:W-:Y:S08]  /*2fc0*/  HMMA.16816.F32 R56, R4.reuse, R42, R52 ;  /* 0x0000002a0438723c */ /* 0x040ff00000001834 */
[C---:B------:R-:W-:Y:S08]  /*2fd0*/  HMMA.16816.F32 R80, R4.reuse, R60, R80 ;  /* 0x0000003c0450723c */ /* 0x040ff00000001850 */
[C---:B------:R-:W-:Y:S01]  /*2fe0*/  HMMA.16816.F32 R76, R4.reuse, R62, R76 ;  /* 0x0000003e044c723c */ /* 0x040fe2000000184c */
[----:B------:R-:W-:Y:S07]  /*2ff0*/  LDSM.16.M88.4 R60, [R216+0x10900] ;  /* 0x01090000d83c783b */ /* 0x000fee0000000200 */
[C---:B------:R-:W-:Y:S01]  /*3000*/  HMMA.16816.F32 R88, R4.reuse, R24, R20 ;  /* 0x000000180458723c */ /* 0x040fe20000001814 */
[----:B------:R-:W2:Y:S07]  /*3010*/  LDSM.16.M88.4 R20, [R221+0x2800] ;  /* 0x00280000dd14783b */ /* 0x000eae0000000200 */
[C---:B------:R-:W-:Y:S08]  /*3020*/  HMMA.16816.F32 R84, R4.reuse, R74, R84 ;  /* 0x0000004a0454723c */ /* 0x040ff00000001854 */
[C---:B------:R-:W-:Y:S08]  /*3030*/  HMMA.16816.F32 R52, R4.reuse, R28, R36 ;  /* 0x0000001c0434723c */ /* 0x040ff00000001824 */
[C---:B------:R-:W-:Y:S01]  /*3040*/  HMMA.16816.F32 R32, R4.reuse, R30, R32 ;  /* 0x0000001e0420723c */ /* 0x040fe20000001820 */
[----:B------:R-:W-:Y:S07]  /*3050*/  LDSM.16.M88.4 R28, [R216+0xf100] ;  /* 0x00f10000d81c783b */ /* 0x000fee0000000200 */
[----:B------:R-:W-:Y:S01]  /*3060*/  HMMA.16816.F32 R24, R4, R26, R12 ;  /* 0x0000001a0418723c */ /* 0x000fe2000000180c */
[----:B------:R-:W4:Y:S04]  /*3070*/  LDSM.16.M88.4 R4, [R223+0x1c100] ;  /* 0x01c10000df04783b */ /* 0x000f280000000200 */
[----:B------:R-:W-:Y:S03]  /*3080*/  LDSM.16.M88.4 R12, [R224+0x1c100] ;  /* 0x01c10000e00c783b */ /* 0x000fe60000000200 */
[C---:B-----5:R-:W-:Y:S01]  /*3090*/  HMMA.16816.F32 R36, R16.reuse, R114, R44 ;  /* 0x000000721024723c */ /* 0x060fe2000000182c */
[----:B------:R-:W5:Y:S07]  /*30a0*/  LDSM.16.M88.4 R44, [R216+0xf900] ;  /* 0x00f90000d82c783b */ /* 0x000f6e0000000200 */
[C---:B-1----:R-:W-:Y:S08]  /*30b0*/  HMMA.16816.F32 R72, R16.reuse, R64, R68 ;  /* 0x000000401048723c */ /* 0x042ff00000001844 */
[C---:B------:R-:W-:Y:S01]  /*30c0*/  HMMA.16816.F32 R68, R16.reuse, R66, R56 ;  /* 0x000000421044723c */ /* 0x040fe20000001838 */
[----:B------:R-:W1:Y:S04]  /*30d0*/  LDSM.16.M88.4 R56, [R216+0x11100] ;  /* 0x01110000d838783b */ /* 0x000e680000000200 */
[----:B------:R-:W1:Y:S03]  /*30e0*/  LDSM.16.M88.4 R64, [R216+0x10100] ;  /* 0x01010000d840783b */ /* 0x000e660000000200 */
[C---:B------:R-:W-:Y:S08]  /*30f0*/  HMMA.16816.F32 R80, R16.reuse, R92, R80 ;  /* 0x0000005c1050723c */ /* 0x040ff00000001850 */
[C---:B------:R-:W-:Y:S01]  /*3100*/  HMMA.16816.F32 R76, R16.reuse, R94, R76 ;  /* 0x0000005e104c723c */ /* 0x040fe2000000184c */
[----:B------:R-:W1:Y:S07]  /*3110*/  LDSM.16.M88.4 R92, [R216+0x11900] ;  /* 0x01190000d85c783b */ /* 0x000e6e0000000200 */
[C---:B------:R-:W-:Y:S08]  /*3120*/  HMMA.16816.F32 R8, R16.reuse, R112, R8 ;  /* 0x000000701008723c */ /* 0x040ff00000001808 */
[C---:B------:R-:W-:Y:S08]  /*3130*/  HMMA.16816.F32 R84, R16.reuse, R110, R84 ;  /* 0x0000006e1054723c */ /* 0x040ff00000001854 */
[C---:B------:R-:W-:Y:S01]  /*3140*/  HMMA.16816.F32 R40, R16.reuse, R108, R48 ;  /* 0x0000006c1028723c */ /* 0x040fe20000001830 */
[----:B------:R-:W-:Y:S07]  /*3150*/  LDSM.16.M88.4 R108, [R227+0x4800] ;  /* 0x00480000e36c783b */ /* 0x000fee0000000200 */
[C---:B---3--:R-:W-:Y:S08]  /*3160*/  HMMA.16816.F32 R52, R16.reuse, R96, R52 ;  /* 0x000000601034723c */ /* 0x048ff00000001834 */
[C---:B------:R-:W-:Y:S01]  /*3170*/  HMMA.16816.F32 R48, R16.reuse, R98, R32 ;  /* 0x000000621030723c */ /* 0x040fe20000001820 */
[----:B------:R-:W3:Y:S07]  /*3180*/  LDSM.16.M88.4 R96, [R227+0x3800] ;  /* 0x00380000e360783b */ /* 0x000eee0000000200 */
[C---:B--2---:R-:W-:Y:S08]  /*3190*/  HMMA.16816.F32 R88, R16.reuse, R20, R88 ;  /* 0x000000141058723c */ /* 0x044ff00000001858 */
[----:B------:R-:W-:Y:S08]  /*31a0*/  HMMA.16816.F32 R32, R16, R22, R24 ;  /* 0x000000161020723c */ /* 0x000ff00000001818 */
[C---:B----4-:R-:W-:Y:S01]  /*31b0*/  HMMA.16816.F32 R20, R4.reuse, R30, R36 ;  /* 0x0000001e0414723c */ /* 0x050fe20000001824 */
[----:B------:R-:W-:Y:S07]  /*31c0*/  LDSM.16.M88.4 R36, [R227+0x5800] ;  /* 0x00580000e324783b */ /* 0x000fee0000000200 */
[C---:B------:R-:W-:Y:S01]  /*31d0*/  HMMA.16816.F32 R24, R4.reuse, R28, R8 ;  /* 0x0000001c0418723c */ /* 0x040fe20000001808 */
[----:B------:R-:W-:Y:S07]  /*31e0*/  LDSM.16.M88.4 R28, [R222+0xf100] ;  /* 0x00f10000de1c783b */ /* 0x000fee0000000200 */
[C---:B-----5:R-:W-:Y:S08]  /*31f0*/  HMMA.16816.F32 R8, R4.reuse, R46, R84 ;  /* 0x0000002e0408723c */ /* 0x060ff00000001854 */
[C---:B------:R-:W-:Y:S08]  /*3200*/  HMMA.16816.F32 R72, R4.reuse, R60, R72 ;  /* 0x0000003c0448723c */ /* 0x040ff00000001848 */
[C---:B------:R-:W-:Y:S08]  /*3210*/  HMMA.16816.F32 R84, R4.reuse, R62, R68 ;  /* 0x0000003e0454723c */ /* 0x040ff00000001844 */
[C---:B------:R-:W-:Y:S01]  /*3220*/  HMMA.16816.F32 R16, R4.reuse, R44, R40 ;  /* 0x0000002c0410723c */ /* 0x040fe20000001828 */
[----:B------:R-:W2:Y:S07]  /*3230*/  LDSM.16.M88.4 R44, [R227+0x5000] ;  /* 0x00500000e32c783b */ /* 0x000eae0000000200 */
[C---:B-1----:R-:W-:Y:S08]  /*3240*/  HMMA.16816.F32 R68, R4.reuse, R56, R52 ;  /* 0x000000380444723c */ /* 0x042ff00000001834 */
[C---:B------:R-:W-:Y:S08]  /*3250*/  HMMA.16816.F32 R60, R4.reuse, R58, R48 ;  /* 0x0000003a043c723c */ /* 0x040ff00000001830 */
[C---:B------:R-:W-:Y:S08]  /*3260*/  HMMA.16816.F32 R80, R4.reuse, R64, R80 ;  /* 0x000000400450723c */ /* 0x040ff00000001850 */
[C---:B------:R-:W-:Y:S01]  /*3270*/  HMMA.16816.F32 R76, R4.reuse, R66, R76 ;  /* 0x00000042044c723c */ /* 0x040fe2000000184c */
[----:B------:R-:W-:Y:S07]  /*3280*/  LDSM.16.M88.4 R64, [R222+0x10100] ;  /* 0x01010000de40783b */ /* 0x000fee0000000200 */
[C---:B------:R-:W-:Y:S01]  /*3290*/  HMMA.16816.F32 R56, R4.reuse, R92, R88 ;  /* 0x0000005c0438723c */ /* 0x040fe20000001858 */
[----:B------:R-:W-:Y:S07]  /*32a0*/  LDSM.16.M88.4 R88, [R222+0x11100] ;  /* 0x01110000de58783b */ /* 0x000fee0000000200 */
[----:B------:R-:W-:Y:S01]  /*32b0*/  HMMA.16816.F32 R52, R4, R94, R32 ;  /* 0x0000005e0434723c */ /* 0x000fe20000001820 */
[----:B------:R-:W1:Y:S07]  /*32c0*/  LDSM.16.M88.4 R4, [R226+0x1c100] ;  /* 0x01c10000e204783b */ /* 0x000e6e0000000200 */
[C---:B------:R-:W-:Y:S08]  /*32d0*/  HMMA.16816.F32 R40, R12.reuse, R106, R20 ;  /* 0x0000006a0c28723c */ /* 0x040ff00000001814 */
[C---:B------:R-:W-:Y:S01]  /*32e0*/  HMMA.16816.F32 R48, R12.reuse, R104, R24 ;  /* 0x000000680c30723c */ /* 0x040fe20000001818 */
[----:B------:R-:W4:Y:S04]  /*32f0*/  LDSM.16.M88.4 R24, [R222+0xf900] ;  /* 0x00f90000de18783b */ /* 0x000f280000000200 */
[----:B------:R-:W-:Y:S03]  /*3300*/  LDSM.16.M88.4 R104, [R221+0x3800] ;  /* 0x00380000dd68783b */ /* 0x000fe60000000200 */
[C---:B------:R-:W-:Y:S08]  /*3310*/  HMMA.16816.F32 R76, R12.reuse, R102, R76 ;  /* 0x000000660c4c723c */ /* 0x040ff0000000184c */
[C---:B---3--:R-:W-:Y:S08]  /*3320*/  HMMA.16816.F32 R32, R12.reuse, R96, R16 ;  /* 0x000000600c20723c */ /* 0x048ff00000001810 */
[C---:B------:R-:W-:Y:S01]  /*3330*/  HMMA.16816.F32 R20, R12.reuse, R98, R8 ;  /* 0x000000620c14723c */ /* 0x040fe20000001808 */
[----:B------:R-:W-:Y:S04]  /*3340*/  LDSM.16.M88.4 R8, [R225+0x1c100] ;  /* 0x01c10000e108783b */ /* 0x000fe80000000200 */
[----:B------:R-:W-:Y:S03]  /*3350*/  LDSM.16.M88.4 R96, [R222+0x11900] ;  /* 0x01190000de60783b */ /* 0x000fe60000000200 */
[C---:B------:R-:W-:Y:S08]  /*3360*/  HMMA.16816.F32 R72, R12.reuse, R108, R72 ;  /* 0x0000006c0c48723c */ /* 0x040ff00000001848 */
[C---:B------:R-:W-:Y:S01]  /*3370*/  HMMA.16816.F32 R84, R12.reuse, R110, R84 ;  /* 0x0000006e0c54723c */ /* 0x040fe20000001854 */
[----:B------:R-:W3:Y:S07]  /*3380*/  LDSM.16.M88.4 R108, [R221+0x3000] ;  /* 0x00300000dd6c783b */ /* 0x000eee0000000200 */
[C---:B------:R-:W-:Y:S01]  /*3390*/  HMMA.16816.F32 R16, R12.reuse, R100, R80 ;  /* 0x000000640c10723c */ /* 0x040fe20000001850 */
[----:B------:R-:W5:Y:S07]  /*33a0*/  LDSM.16.M88.4 R80, [R222+0x10900] ;  /* 0x01090000de50783b */ /* 0x000f6e0000000200 */
[C---:B--2---:R-:W-:Y:S08]  /*33b0*/  HMMA.16816.F32 R68, R12.reuse, R44, R68 ;  /* 0x0000002c0c44723c */ /* 0x044ff00000001844 */
[C---:B------:R-:W-:Y:S08]  /*33c0*/  HMMA.16816.F32 R60, R12.reuse, R46, R60 ;  /* 0x0000002e0c3c723c */ /* 0x040ff0000000183c */
[C---:B------:R-:W-:Y:S08]  /*33d0*/  HMMA.16816.F32 R56, R12.reuse, R36, R56 ;  /* 0x000000240c38723c */ /* 0x040ff00000001838 */
[----:B------:R-:W-:Y:S08]  /*33e0*/  HMMA.16816.F32 R52, R12, R38, R52 ;  /* 0x000000260c34723c */ /* 0x000ff00000001834 */
[C---:B-1----:R-:W-:Y:S01]  /*33f0*/  HMMA.16816.F32 R12, R4.reuse, R30, R40 ;  /* 0x0000001e040c723c */ /* 0x042fe20000001828 */
[----:B------:R-:W1:Y:S07]  /*3400*/  LDSM.16.M88.4 R40, [R221+0x4000] ;  /* 0x00400000dd28783b */ /* 0x000e6e0000000200 */
[C---:B------:R-:W-:Y:S08]  /*3410*/  HMMA.16816.F32 R48, R4.reuse, R28, R48 ;  /* 0x0000001c0430723c */ /* 0x040ff00000001830 */
[C---:B------:R-:W-:Y:S08]  /*3420*/  HMMA.16816.F32 R28, R4.reuse, R66, R76 ;  /* 0x00000042041c723c */ /* 0x040ff0000000184c */
[C---:B----4-:R-:W-:Y:S08]  /*3430*/  HMMA.16816.F32 R44, R4.reuse, R24, R32 ;  /* 0x00000018042c723c */ /* 0x050ff00000001820 */
[C---:B------:R-:W-:Y:S08]  /*3440*/  HMMA.16816.F32 R36, R4.reuse, R26, R20 ;  /* 0x0000001a0424723c */ /* 0x040ff00000001814 */
[----:B------:R-:W-:Y:S01]  /*3450*/  HMMA.16816.F32 R32, R4, R64, R16 ;  /* 0x000000400420723c */ /* 0x000fe20000001810 */
[----:B------:R-:W2:Y:S07]  /*3460*/  LDSM.16.M88.4 R16, [R221+0x4800] ;  /* 0x00480000dd10783b */ /* 0x000eae0000000200 */
[----:B---3--:R-:W-:Y:S08]  /*3470*/  HMMA.16816.F32 R92, R8, R108, R48 ;  /* 0x0000006c085c723c */ /* 0x008ff00000001830 */
[C---:B-----5:R-:W-:Y:S01]  /*3480*/  HMMA.16816.F32 R24, R4.reuse, R80, R72 ;  /* 0x000000500418723c */ /* 0x060fe20000001848 */
[----:B------:R-:W-:Y:S07]  /*3490*/  LDSM.16.M88.4 R72, [R216+0x12100] ;  /* 0x01210000d848783b */ /* 0x000fee0000000200 */
[C---:B------:R-:W-:Y:S08]  /*34a0*/  HMMA.16816.F32 R20, R4.reuse, R82, R84 ;  /* 0x000000520414723c */ /* 0x040ff00000001854 */
[----:B------:R-:W-:Y:S01]  /*34b0*/  HMMA.16816.F32 R100, R4, R96, R56 ;  /* 0x000000600464723c */ /* 0x000fe20000001838 */
[----:B------:R-:W-:Y:S07]  /*34c0*/  LDSM.16.M88.4 R56, [R221+0x5800] ;  /* 0x00580000dd38783b */ /* 0x000fee0000000200 */
[----:B------:R-:W-:Y:S01]  /*34d0*/  HMMA.16816.F32 R108, R8, R110, R12 ;  /* 0x0000006e086c723c */ /* 0x000fe2000000180c */
[----:B------:R-:W3:Y:S07]  /*34e0*/  LDSM.16.M88.4 R12, [R221+0x5000] ;  /* 0x00500000dd0c783b */ /* 0x000eee0000000200 */
[C---:B------:R-:W-:Y:S08]  /*34f0*/  HMMA.16816.F32 R84, R4.reuse, R88, R68 ;  /* 0x000000580454723c */ /* 0x040ff00000001844 */
[C---:B------:R-:W-:Y:S08]  /*3500*/  HMMA.16816.F32 R80, R4.reuse, R90, R60 ;  /* 0x0000005a0450723c */ /* 0x040ff0000000183c */
[----:B------:R-:W-:Y:S01]  /*3510*/  HMMA.16816.F32 R96, R4, R98, R52 ;  /* 0x000000620460723c */ /* 0x000fe20000001834 */
[----:B------:R-:W4:Y:S04]  /*3520*/  LDSM.16.M88.4 R4, [R223+0x20100] ;  /* 0x02010000df04783b */ /* 0x000f280000000200 */
[----:B------:R-:W-:Y:S03]  /*3530*/  LDSM.16.M88.4 R52, [R216+0x13100] ;  /* 0x01310000d834783b */ /* 0x000fe60000000200 */
[C---:B-1----:R-:W-:Y:S01]  /*3540*/  HMMA.16816.F32 R68, R8.reuse, R42, R28 ;  /* 0x0000002a0844723c */ /* 0x042fe2000000181c */
[----:B------:R-:W1:Y:S07]  /*3550*/  LDSM.16.M88.4 R28, [R216+0x12900] ;  /* 0x01290000d81c783b */ /* 0x000e6e0000000200 */
[C---:B------:R-:W-:Y:S01]  /*3560*/  HMMA.16816.F32 R88, R8.reuse, R104, R44 ;  /* 0x000000680858723c */ /* 0x040fe2000000182c */
[----:B------:R-:W-:Y:S07]  /*3570*/  LDSM.16.M88.4 R44, [R216+0x14100] ;  /* 0x01410000d82c783b */ /* 0x000fee0000000200 */
[C---:B------:R-:W-:Y:S08]  /*3580*/  HMMA.16816.F32 R76, R8.reuse, R106, R36 ;  /* 0x0000006a084c723c */ /* 0x040ff00000001824 */
[C---:B--2---:R-:W-:Y:S01]  /*3590*/  HMMA.16816.F32 R60, R8.reuse, R16, R24 ;  /* 0x00000010083c723c */ /* 0x044fe20000001818 */
[----:B------:R-:W2:Y:S07]  /*35a0*/  LDSM.16.M88.4 R24, [R216+0x13900] ;  /* 0x01390000d818783b */ /* 0x000eae0000000200 */
[C---:B------:R-:W-:Y:S08]  /*35b0*/  HMMA.16816.F32 R64, R8.reuse, R40, R32 ;  /* 0x000000280840723c */ /* 0x040ff00000001820 */
[C---:B------:R-:W-:Y:S01]  /*35c0*/  HMMA.16816.F32 R40, R8.reuse, R18, R20 ;  /* 0x000000120828723c */ /* 0x040fe20000001814 */
[----:B------:R-:W5:Y:S07]  /*35d0*/  LDSM.16.M88.4 R20, [R216+0x14900] ;  /* 0x01490000d814783b */ /* 0x000f6e0000000200 */
[C---:B---3--:R-:W-:Y:S08]  /*35e0*/  HMMA.16816.F32 R48, R8.reuse, R12, R84 ;  /* 0x0000000c0830723c */ /* 0x048ff00000001854 */
[C---:B------:R-:W-:Y:S01]  /*35f0*/  HMMA.16816.F32 R36, R8.reuse, R14, R80 ;  /* 0x0000000e0824723c */ /* 0x040fe20000001850 */
[----:B------:R-:W-:Y:S04]  /*3600*/  LDSM.16.M88.4 R12, [R224+0x20100] ;  /* 0x02010000e00c783b */ /* 0x000fe80000000200 */
[----:B------:R-:W-:Y:S03]  /*3610*/  LDSM.16.M88.4 R80, [R227+0x8000] ;  /* 0x00800000e350783b */ /* 0x000fe60000000200 */
[C---:B------:R-:W-:Y:S08]  /*3620*/  HMMA.16816.F32 R32, R8.reuse, R56, R100 ;  /* 0x000000380820723c */ /* 0x040ff00000001864 */
[----:B------:R-:W-:Y:S08]  /*3630*/  HMMA.16816.F32 R16, R8, R58, R96 ;  /* 0x0000003a0810723c */ /* 0x000ff00000001860 */
[C---:B----4-:R-:W-:Y:S08]  /*3640*/  HMMA.16816.F32 R8, R4.reuse, R72, R92 ;  /* 0x000000480408723c */ /* 0x050ff0000000185c */
[C---:B-1----:R-:W-:Y:S08]  /*3650*/  HMMA.16816.F32 R100, R4.reuse, R28, R88 ;  /* 0x0000001c0464723c */ /* 0x042ff00000001858 */
[C---:B------:R-:W-:Y:S01]  /*3660*/  HMMA.16816.F32 R92, R4.reuse, R30, R76 ;  /* 0x0000001e045c723c */ /* 0x040fe2000000184c */
[----:B------:R-:W1:Y:S04]  /*3670*/  LDSM.16.M88.4 R28, [R227+0x6000] ;  /* 0x00600000e31c783b */ /* 0x000e680000000200 */
[----:B------:R-:W-:Y:S03]  /*3680*/  LDSM.16.M88.4 R76, [R227+0x7000] ;  /* 0x00700000e34c783b */ /* 0x000fe60000000200 */
[C---:B------:R-:W-:Y:S01]  /*3690*/  HMMA.16816.F32 R56, R4.reuse, R74, R108 ;  /* 0x0000004a0438723c */ /* 0x040fe2000000186c */
[----:B------:R-:W3:Y:S07]  /*36a0*/  LDSM.16.M88.4 R72, [R227+0x7800] ;  /* 0x00780000e348783b */ /* 0x000eee0000000200 */
[C---:B--2---:R-:W-:Y:S01]  /*36b0*/  HMMA.16816.F32 R108, R4.reuse, R24, R60 ;  /* 0x00000018046c723c */ /* 0x044fe2000000183c */
[----:B------:R-:W-:Y:S07]  /*36c0*/  LDSM.16.M88.4 R60, [R222+0x12100] ;  /* 0x01210000de3c783b */ /* 0x000fee0000000200 */
[C---:B------:R-:W-:Y:S01]  /*36d0*/  HMMA.16816.F32 R104, R4.reuse, R26, R40 ;  /* 0x0000001a0468723c */ /* 0x040fe20000001828 */
[----:B------:R-:W2:Y:S04]  /*36e0*/  LDSM.16.M88.4 R24, [R227+0x6800] ;  /* 0x00680000e318783b */ /* 0x000ea80000000200 */
        /* <DEDUP_REMOVED lines=8> */
[C---:B-----5:R-:W-:Y:S08]  /*3770*/  HMMA.16816.F32 R84, R4.reuse, R20, R32 ;  /* 0x000000140454723c */ /* 0x060ff00000001820 */
[----:B------:R-:W-:Y:S08]  /*3780*/  HMMA.16816.F32 R64, R4, R22, R16 ;  /* 0x000000160440723c */ /* 0x000ff00000001810 */
[C---:B-1----:R-:W-:Y:S01]  /*3790*/  HMMA.16816.F32 R4, R12.reuse, R28, R8 ;  /* 0x0000001c0c04723c */ /* 0x042fe20000001808 */
[----:B------:R-:W1:Y:S07]  /*37a0*/  LDSM.16.M88.4 R8, [R226+0x20100] ;  /* 0x02010000e208783b */ /* 0x000e6e0000000200 */
[C---:B------:R-:W-:Y:S08]  /*37b0*/  HMMA.16816.F32 R56, R12.reuse, R30, R56 ;  /* 0x0000001e0c38723c */ /* 0x040ff00000001838 */
[C---:B---3--:R-:W-:Y:S01]  /*37c0*/  HMMA.16816.F32 R20, R12.reuse, R74, R104 ;  /* 0x0000004a0c14723c */ /* 0x048fe20000001868 */
[----:B------:R-:W-:Y:S07]  /*37d0*/  LDSM.16.M88.4 R104, [R216+0x15900] ;  /* 0x01590000d868783b */ /* 0x000fee0000000200 */
[C---:B--2---:R-:W-:Y:S01]  /*37e0*/  HMMA.16816.F32 R52, R12.reuse, R24, R100 ;  /* 0x000000180c34723c */ /* 0x044fe20000001864 */
[----:B------:R-:W-:Y:S07]  /*37f0*/  LDSM.16.M88.4 R100, [R222+0x14900] ;  /* 0x01490000de64783b */ /* 0x000fee0000000200 */
[C---:B------:R-:W-:Y:S08]  /*3800*/  HMMA.16816.F32 R36, R12.reuse, R26, R92 ;  /* 0x0000001a0c24723c */ /* 0x040ff0000000185c */
[C---:B------:R-:W-:Y:S08]  /*3810*/  HMMA.16816.F32 R16, R12.reuse, R80, R96 ;  /* 0x000000500c10723c */ /* 0x040ff00000001860 */
[----:B------:R-:W-:Y:S08]  /*3820*/  HMMA.16816.F32 R88, R12, R82, R88 ;  /* 0x000000520c58723c */ /* 0x000ff00000001858 */
[C---:B-1----:R-:W-:Y:S01]  /*3830*/  HMMA.16816.F32 R80, R8.reuse, R60, R4 ;  /* 0x0000003c0850723c */ /* 0x042fe20000001804 */
[----:B------:R-:W-:Y:S07]  /*3840*/  LDSM.16.M88.4 R4, [R225+0x20100] ;  /* 0x02010000e104783b */ /* 0x000fee0000000200 */
[----:B------:R-:W-:Y:S08]  /*3850*/  HMMA.16816.F32 R56, R8, R62, R56 ;  /* 0x0000003e0838723c */ /* 0x000ff00000001838 */
[----:B------:R-:W-:Y:S01]  /*3860*/  HMMA.16816.F32 R32, R12, R76, R116 ;  /* 0x0000004c0c20723c */ /* 0x000fe20000001874 */
[----:B------:R-:W1:Y:S07]  /*3870*/  LDSM.16.M88.4 R116, [R222+0x14100] ;  /* 0x01410000de74783b */ /* 0x000e6e0000000200 */
[----:B------:R-:W-:Y:S01]  /*3880*/  HMMA.16816.F32 R60, R8, R42, R20 ;  /* 0x0000002a083c723c */ /* 0x000fe20000001814 */
[----:B------:R-:W2:Y:S07]  /*3890*/  LDSM.16.M88.4 R20, [R221+0x6800] ;  /* 0x00680000dd14783b */ /* 0x000eae0000000200 */
[C---:B------:R-:W-:Y:S01]  /*38a0*/  HMMA.16816.F32 R24, R12.reuse, R72, R108 ;  /* 0x000000480c18723c */ /* 0x040fe2000000186c */
[----:B------:R-:W-:Y:S07]  /*38b0*/  LDSM.16.M88.4 R108, [R216+0x15100] ;  /* 0x01510000d86c783b */ /* 0x000fee0000000200 */
[C---:B------:R-:W-:Y:S01]  /*38c0*/  HMMA.16816.F32 R28, R12.reuse, R78, R112 ;  /* 0x0000004e0c1c723c */ /* 0x040fe20000001870 */
[----:B------:R-:W-:Y:S07]  /*38d0*/  LDSM.16.M88.4 R112, [R216+0x16100] ;  /* 0x01610000d870783b */ /* 0x000fee0000000200 */
[----:B------:R-:W-:Y:S01]  /*38e0*/  HMMA.16816.F32 R96, R12, R68, R84 ;  /* 0x000000440c60723c */ /* 0x000fe20000001854 */
[----:B------:R-:W-:Y:S07]  /*38f0*/  LDSM.16.M88.4 R84, [R221+0x6000] ;  /* 0x00600000dd54783b */ /* 0x000fee0000000200 */
[----:B------:R-:W-:Y:S08]  /*3900*/  HMMA.16816.F32 R52, R8, R48, R52 ;  /* 0x000000300834723c */ /* 0x000ff00000001834 */
[----:B------:R-:W-:Y:S01]  /*3910*/  HMMA.16816.F32 R92, R12, R70, R64 ;  /* 0x000000460c5c723c */ /* 0x000fe20000001840 */
[----:B------:R-:W-:Y:S07]  /*3920*/  LDSM.16.M88.4 R12, [R223+0x24100] ;  /* 0x02410000df0c783b */ /* 0x000fee0000000200 */
[C---:B------:R-:W-:Y:S01]  /*3930*/  HMMA.16816.F32 R76, R8.reuse, R50, R36 ;  /* 0x00000032084c723c */ /* 0x040fe20000001824 */
[----:B------:R-:W3:Y:S04]  /*3940*/  LDSM.16.M88.4 R48, [R221+0x7000] ;  /* 0x00700000dd30783b */ /* 0x000ee80000000200 */
[----:B------:R-:W4:Y:S03]  /*3950*/  LDSM.16.M88.4 R36, [R221+0x8800] ;  /* 0x00880000dd24783b */ /* 0x000f260000000200 */
[C---:B------:R-:W-:Y:S08]  /*3960*/  HMMA.16816.F32 R72, R8.reuse, R44, R32 ;  /* 0x0000002c0848723c */ /* 0x040ff00000001820 */
[C---:B------:R-:W-:Y:S01]  /*3970*/  HMMA.16816.F32 R64, R8.reuse, R40, R24 ;  /* 0x000000280840723c */ /* 0x040fe20000001818 */
[----:B------:R-:W-:Y:S07]  /*3980*/  LDSM.16.M88.4 R40, [R221+0x8000] ;  /* 0x00800000dd28783b */ /* 0x000fee0000000200 */
[C---:B------:R-:W-:Y:S01]  /*3990*/  HMMA.16816.F32 R68, R8.reuse, R46, R28 ;  /* 0x0000002e0844723c */ /* 0x040fe2000000181c */
[----:B------:R-:W5:Y:S07]  /*39a0*/  LDSM.16.M88.4 R44, [R221+0x7800] ;  /* 0x00780000dd2c783b */ /* 0x000f6e0000000200 */
[C---:B-1----:R-:W-:Y:S08]  /*39b0*/  HMMA.16816.F32 R32, R8.reuse, R116, R16 ;  /* 0x000000740820723c */ /* 0x042ff00000001810 */
[----:B------:R-:W-:Y:S08]  /*39c0*/  HMMA.16816.F32 R24, R8, R100, R96 ;  /* 0x000000640818723c */ /* 0x000ff00000001860 */
[----:B--2---:R-:W-:Y:S08]  /*39d0*/  HMMA.16816.F32 R52, R4, R20, R52 ;  /* 0x000000140434723c */ /* 0x004ff00000001834 */
[----:B------:R-:W-:Y:S08]  /*39e0*/  HMMA.16816.F32 R16, R8, R102, R92 ;  /* 0x000000660810723c */ /* 0x000ff0000000185c */
[----:B------:R-:W-:Y:S08]  /*39f0*/  HMMA.16816.F32 R20, R4, R22, R76 ;  /* 0x000000160414723c */ /* 0x000ff0000000184c */
[----:B------:R-:W-:Y:S08]  /*3a00*/  HMMA.16816.F32 R28, R8, R118, R88 ;  /* 0x00000076081c723c */ /* 0x000ff00000001858 */
[C---:B---3--:R-:W-:Y:S08]  /*3a10*/  HMMA.16816.F32 R96, R4.reuse, R48, R72 ;  /* 0x000000300460723c */ /* 0x048ff00000001848 */
[C---:B------:R-:W-:Y:S08]  /*3a20*/  HMMA.16816.F32 R8, R4.reuse, R84, R80 ;  /* 0x000000540408723c */ /* 0x040ff00000001850 */
[C---:B------:R-:W-:Y:S08]  /*3a30*/  HMMA.16816.F32 R56, R4.reuse, R86, R56 ;  /* 0x000000560438723c */ /* 0x040ff00000001838 */
[C---:B------:R-:W-:Y:S08]  /*3a40*/  HMMA.16816.F32 R100, R4.reuse, R50, R68 ;  /* 0x000000320464723c */ /* 0x040ff00000001844 */
[----:B----4-:R-:W-:Y:S01]  /*3a50*/  HMMA.16816.F32 R92, R4, R36, R24 ;  /* 0x00000024045c723c */ /* 0x010fe20000001818 */
[----:B------:R-:W1:Y:S07]  /*3a60*/  LDSM.16.M88.4 R24, [R216+0x16900] ;  /* 0x01690000d818783b */ /* 0x000e6e0000000200 */
[----:B------:R-:W-:Y:S08]  /*3a70*/  HMMA.16816.F32 R72, R12, R104, R52 ;  /* 0x000000680c48723c */ /* 0x000ff00000001834 */
[----:B------:R-:W-:Y:S01]  /*3a80*/  HMMA.16816.F32 R84, R4, R38, R16 ;  /* 0x000000260454723c */ /* 0x000fe20000001810 */
[----:B------:R-:W2:Y:S04]  /*3a90*/  LDSM.16.M88.4 R16, [R216+0x17100] ;  /* 0x01710000d810783b */ /* 0x000ea80000000200 */
[----:B------:R-:W-:Y:S03]  /*3aa0*/  LDSM.16.M88.4 R36, [R227+0x9000] ;  /* 0x00900000e324783b */ /* 0x000fe60000000200 */
[----:B------:R-:W-:Y:S01]  /*3ab0*/  HMMA.16816.F32 R52, R12, R106, R20 ;  /* 0x0000006a0c34723c */ /* 0x000fe20000001814 */
[----:B------:R-:W3:Y:S07]  /*3ac0*/  LDSM.16.M88.4 R20, [R216+0x17900] ;  /* 0x01790000d814783b */ /* 0x000eee0000000200 */
[C---:B-----5:R-:W-:Y:S01]  /*3ad0*/  HMMA.16816.F32 R68, R4.reuse, R44, R64 ;  /* 0x0000002c0444723c */ /* 0x060fe20000001840 */
        /* <DEDUP_REMOVED lines=11> */
[----:B------:R-:W3:Y:S07]  /*3b90*/  LDSM.16.M88.4 R8, [R226+0x24100] ;  /* 0x02410000e208783b */ /* 0x000eee0000000200 */
[C---:B-1----:R-:W-:Y:S08]  /*3ba0*/  HMMA.16816.F32 R68, R12.reuse, R24, R68 ;  /* 0x000000180c44723c */ /* 0x042ff00000001844 */
[C---:B------:R-:W-:Y:S08]  /*3bb0*/  HMMA.16816.F32 R40, R12.reuse, R26, R88 ;  /* 0x0000001a0c28723c */ /* 0x040ff00000001858 */
[C---:B------:R-:W-:Y:S01]  /*3bc0*/  HMMA.16816.F32 R48, R12.reuse, R112, R96 ;  /* 0x000000700c30723c */ /* 0x040fe20000001860 */
[----:B------:R-:W-:Y:S07]  /*3bd0*/  LDSM.16.M88.4 R96, [R222+0x16100] ;  /* 0x01610000de60783b */ /* 0x000fee0000000200 */
[C---:B--2---:R-:W-:Y:S08]  /*3be0*/  HMMA.16816.F32 R32, R12.reuse, R16, R32 ;  /* 0x000000100c20723c */ /* 0x044ff00000001820 */
[C---:B------:R-:W-:Y:S08]  /*3bf0*/  HMMA.16816.F32 R28, R12.reuse, R18, R28 ;  /* 0x000000120c1c723c */ /* 0x040ff0000000181c */
[C---:B---3--:R-:W-:Y:S08]  /*3c00*/  HMMA.16816.F32 R24, R12.reuse, R20, R92 ;  /* 0x000000140c18723c */ /* 0x048ff0000000185c */
[----:B------:R-:W-:Y:S01]  /*3c10*/  HMMA.16816.F32 R12, R12, R22, R84 ;  /* 0x000000160c0c723c */ /* 0x000fe20000001854 */
[----:B------:R-:W1:Y:S07]  /*3c20*/  LDSM.16.M88.4 R20, [R222+0x15900] ;  /* 0x01590000de14783b */ /* 0x000e6e0000000200 */
[C---:B----4-:R-:W-:Y:S01]  /*3c30*/  HMMA.16816.F32 R16, R4.reuse, R36, R80 ;  /* 0x000000240410723c */ /* 0x050fe20000001850 */
[----:B------:R-:W-:Y:S07]  /*3c40*/  LDSM.16.M88.4 R80, [R221+0x9000] ;  /* 0x00900000dd50783b */ /* 0x000fee0000000200 */
[C---:B------:R-:W-:Y:S01]  /*3c50*/  HMMA.16816.F32 R120, R4.reuse, R64, R72 ;  /* 0x000000400478723c */ /* 0x040fe20000001848 */
[----:B------:R-:W-:Y:S07]  /*3c60*/  LDSM.16.M88.4 R72, [R221+0x9800] ;  /* 0x00980000dd48783b */ /* 0x000fee0000000200 */
[C---:B------:R-:W-:Y:S08]  /*3c70*/  HMMA.16816.F32 R116, R4.reuse, R38, R76 ;  /* 0x000000260474723c */ /* 0x040ff0000000184c */
[C---:B------:R-:W-:Y:S01]  /*3c80*/  HMMA.16816.F32 R112, R4.reuse, R66, R52 ;  /* 0x000000420470723c */ /* 0x040fe20000001834 */
[----:B------:R-:W-:Y:S07]  /*3c90*/  LDSM.16.M88.4 R64, [R221+0xa800] ;  /* 0x00a80000dd40783b */ /* 0x000fee0000000200 */
[C---:B-----5:R-:W-:Y:S01]  /*3ca0*/  HMMA.16816.F32 R104, R4.reuse, R100, R68 ;  /* 0x000000640468723c */ /* 0x060fe20000001844 */
[----:B------:R-:W-:Y:S07]  /*3cb0*/  LDSM.16.M88.4 R68, [R221+0xa000] ;  /* 0x00a00000dd44783b */ /* 0x000fee0000000200 */
[C---:B------:R-:W-:Y:S08]  /*3cc0*/  HMMA.16816.F32 R36, R4.reuse, R60, R48 ;  /* 0x0000003c0424723c */ /* 0x040ff00000001830 */
        /* <DEDUP_REMOVED lines=9> */
[----:B------:R-:W-:-:S06]  /*3d60*/  DEPBAR.LE SB0, 0x0 ;  /* 0x000080000000791a */ /* 0x000fcc0000000000 */
        /* <DEDUP_REMOVED lines=40> */
[----:B------:R-:W-:Y:S01]  /*3ff0*/  SEL R36, RZ, 0x10, P2 ;  /* 0x00000010ff247807 */ /* 0x000fe20001000000 */
[C---:B------:R-:W-:Y:S01]  /*4000*/  IMAD.SHL.U32 R16, R157.reuse, 0x2, RZ ;  /* 0x000000029d107824 */ /* 0x040fe200078e00ff */
[----:B------:R-:W-:Y:S01]  /*4010*/  SEL R35, RZ, 0x10, P5 ;  /* 0x00000010ff237807 */ /* 0x000fe20002800000 */
[----:B------:R-:W-:Y:S01]  /*4020*/  IMAD R9, R0, c[0x0][0x2b8], R4 ;  /* 0x0000ae0000097a24 */ /* 0x000fe200078e0204 */
[----:B------:R-:W-:Y:S01]  /*4030*/  SHF.L.U64.HI R14, R157, 0x1, R158 ;  /* 0x000000019d0e7819 */ /* 0x000fe2000001029e */
[----:B------:R-:W-:Y:S01]  /*4040*/  IMAD.SHL.U32 R12, R155, 0x2, RZ ;  /* 0x000000029b0c7824 */ /* 0x000fe200078e00ff */
[----:B------:R-:W-:Y:S01]  /*4050*/  SEL R34, RZ, 0x10, P4 ;  /* 0x00000010ff227807 */ /* 0x000fe20002000000 */
[----:B------:R-:W-:Y:S01]  /*4060*/  IMAD.WIDE.U32 R4, R9, c[0x0][0x1e0], RZ ;  /* 0x0000780009047a25 */ /* 0x000fe200078e00ff */
[----:B------:R-:W-:Y:S01]  /*4070*/  SHF.R.S32.HI R0, RZ, 0x1f, R9 ;  /* 0x0000001fff007819 */ /* 0x000fe20000011409 */
[----:B------:R1:W-:Y:S01]  /*4080*/  STL [R1+0x2c], R9 ;  /* 0x00002c0901007387 */ /* 0x0003e20000100800 */
[----:B------:R-:W-:Y:S01]  /*4090*/  SHF.L.U64.HI R13, R155, 0x1, R156 ;  /* 0x000000019b0d7819 */ /* 0x000fe2000001029c */
[C---:B------:R-:W-:Y:S01]  /*40a0*/  IMAD.SHL.U32 R10, R153.reuse, 0x2, RZ ;  /* 0x00000002990a7824 */ /* 0x040fe200078e00ff */
[----:B------:R-:W-:Y:S01]  /*40b0*/  SHF.L.U64.HI R11, R153, 0x1, R154 ;  /* 0x00000001990b7819 */ /* 0x000fe2000001029a */
[----:B------:R-:W-:Y:S01]  /*40c0*/  IMAD R0, R0, c[0x0][0x1e0], RZ ;  /* 0x0000780000007a24 */ /* 0x000fe200078e02ff */
[----:B------:R-:W-:-:S03]  /*40d0*/  SHF.L.U64.HI R15, R151, 0x1, R152 ;  /* 0x00000001970f7819 */ /* 0x000fc60000010298 */
[----:B------:R-:W-:-:S04]  /*40e0*/  IMAD R0, R9, c[0x0][0x1e4], R0 ;  /* 0x0000790009007a24 */ /* 0x000fc800078e0200 */
[----:B------:R-:W-:Y:S02]  /*40f0*/  IMAD.IADD R5, R5, 0x1, R0 ;  /* 0x0000000105057824 */ /* 0x000fe400078e0200 */
[----:B-1----:R-:W-:Y:S01]  /*4100*/  IMAD.SHL.U32 R9, R151, 0x2, RZ ;  /* 0x0000000297097824 */ /* 0x002fe200078e00ff */
[----:B--2---:R-:W-:Y:S01]  /*4110*/  SHF.R.S32.HI R0, RZ, 0x1f, R8 ;  /* 0x0000001fff007819 */ /* 0x004fe20000011408 */
[----:B------:R-:W-:Y:S01]  /*4120*/  IMAD.WIDE.U32 R4, R8, c[0x0][0x1f0], R4 ;  /* 0x00007c0008047a25 */ /* 0x000fe200078e0004 */
[----:B------:R1:W-:Y:S03]  /*4130*/  STL [R1+0x28], R8 ;  /* 0x0000280801007387 */ /* 0x0003e60000100800 */
[----:B------:R-:W-:-:S04]  /*4140*/  IMAD R0, R0, c[0x0][0x1f0], RZ ;  /* 0x00007c0000007a24 */ /* 0x000fc800078e02ff */
[----:B------:R-:W-:Y:S01]  /*4150*/  IMAD R6, R8, c[0x0][0x1f4], R0 ;  /* 0x00007d0008067a24 */ /* 0x000fe200078e0200 */
[----:B------:R-:W-:-:S04]  /*4160*/  IADD3 R0, P0, R4, UR22, RZ ;  /* 0x0000001604007c10 */ /* 0x000fc8000ff1e0ff */
[----:B------:R-:W-:Y:S02]  /*4170*/  IADD3.X R4, R5, UR19, R6, P0, !PT ;  /* 0x0000001305047c10 */ /* 0x000fe400087fe406 */
[----:B------:R-:W-:Y:S02]  /*4180*/  LEA R7, P0, R0, c[0x0][0x1c8], 0x1 ;  /* 0x0000720000077a11 */ /* 0x000fe400078008ff */
[----:B------:R-:W-:-:S04]  /*4190*/  IADD3 R5, -R36, 0x10, RZ ;  /* 0x0000001024057810 */ /* 0x000fc80007ffe1ff */
[----:B------:R-:W-:Y:S02]  /*41a0*/  LOP3.LUT R5, R5, 0xf, RZ, 0xc0, !PT ;  /* 0x0000000f05057812 */ /* 0x000fe400078ec0ff */
[----:B-1----:R-:W-:Y:S02]  /*41b0*/  LEA.HI.X R8, R0, c[0x0][0x1cc], R4, 0x1, P0 ;  /* 0x0000730000087a11 */ /* 0x002fe400000f0c04 */
[----:B------:R-:W1:Y:S04]  /*41c0*/  SHFL.IDX PT, R0, R7, 0x2, 0x181f ;  /* 0x00581f0007007f89 */ /* 0x000e6800000e0000 */
[----:B------:R-:W2:Y:S04]  /*41d0*/  SHFL.IDX PT, R4, R8, 0x2, 0x181f ;  /* 0x00581f0008047f89 */ /* 0x000ea800000e0000 */
[----:B------:R-:W-:Y:S01]  /*41e0*/  SHFL.IDX PT, R6, R8, RZ, 0x181f ;  /* 0x00181fff08067589 */ /* 0x000fe200000e0000 */
[----:B-1----:R-:W-:-:S02]  /*41f0*/  IADD3 R32, P1, P0, R5, R0, R16 ;  /* 0x0000000005207210 */ /* 0x002fc4000783e010 */
[----:B------:R-:W-:Y:S02]  /*4200*/  IADD3 R5, -R35, 0x10, RZ ;  /* 0x0000001023057810 */ /* 0x000fe40007ffe1ff */
[----:B--2---:R-:W-:Y:S02]  /*4210*/  IADD3.X R33, RZ, R4, R14, P1, P0 ;  /* 0x00000004ff217210 */ /* 0x004fe40000fe040e */
[----:B------:R-:W-:-:S04]  /*4220*/  LOP3.LUT R5, R5, 0xf, RZ, 0xc0, !PT ;  /* 0x0000000f05057812 */ /* 0x000fc800078ec0ff */
        /* <DEDUP_REMOVED lines=11> */
[----:B------:R-:W2:Y:S04]  /*42e0*/  SHFL.IDX PT, R0, R7, 0x1, 0x181f ;  /* 0x00381f0007007f89 */ /* 0x000ea800000e0000 */
[----:B------:R-:W3:Y:S01]  /*42f0*/  SHFL.IDX PT, R4, R8, 0x1, 0x181f ;  /* 0x00381f0008047f89 */ /* 0x000ee200000e0000 */
        /* <DEDUP_REMOVED lines=13> */
[----:B---3--:R-:W-:Y:S01]  /*43d0*/  IMAD.X R17, R4, 0x1, R14, P0 ;  /* 0x0000000104117824 */ /* 0x008fe200000e060e */
        /* <DEDUP_REMOVED lines=18> */
.L_x_1576:
[----:B------:R-:W-:Y:S01]  /*4500*/  LOP3.LUT R0, R147, 0xffffffe0, RZ, 0xc0, !PT ;  /* 0xffffffe093007812 */ /* 0x000fe200078ec0ff */
[----:B------:R-:W-:Y:S01]  /*4510*/  STL [R1+0x84], R223 ;  /* 0x000084df01007387 */ /* 0x000fe20000100800 */
[----:B------:R-:W-:Y:S02]  /*4520*/  LEA.HI R4, R148, R149, RZ, 0x2 ;  /* 0x0000009594047211 */ /* 0x000fe400078f10ff */
[----:B-1----:R-:W-:Y:S01]  /*4530*/  SHF.R.S32.HI R6, RZ, 0x1f, R146 ;  /* 0x0000001fff067819 */ /* 0x002fe20000011492 */
[C---:B------:R-:W-:Y:S01]  /*4540*/  IMAD.IADD R0, R149.reuse, 0x1, -R0 ;  /* 0x0000000195007824 */ /* 0x040fe200078e0a00 */
[----:B------:R-:W-:Y:S01]  /*4550*/  LOP3.LUT R4, R4, 0xfffffffc, RZ, 0xc0, !PT ;  /* 0xfffffffc04047812 */ /* 0x000fe200078ec0ff */
[----:B------:R-:W-:Y:S01]  /*4560*/  STL [R1+0x80], R222 ;  /* 0x000080de01007387 */ /* 0x000fe20000100800 */
[----:B------:R-:W-:Y:S02]  /*4570*/  LEA.HI R6, R6, R146, RZ, 0x3 ;  /* 0x0000009206067211 */ /* 0x000fe400078f18ff */
[----:B------:R-:W-:Y:S01]  /*4580*/  SHF.R.S32.HI R5, RZ, 0x1f, R0 ;  /* 0x0000001fff057819 */ /* 0x000fe20000011400 */
[----:B------:R-:W-:Y:S01]  /*4590*/  IMAD.IADD R4, R149, 0x1, -R4 ;  /* 0x0000000195047824 */ /* 0x000fe200078e0a04 */
[----:B------:R-:W-:Y:S01]  /*45a0*/  LOP3.LUT R6, R6, 0xffffff8, RZ, 0xc0, !PT ;  /* 0x0ffffff806067812 */ /* 0x000fe200078ec0ff */
[----:B------:R-:W-:Y:S01]  /*45b0*/  STL [R1+0x7c], R221 ;  /* 0x00007cdd01007387 */ /* 0x000fe20000100800 */
[----:B------:R-:W-:-:S02]  /*45c0*/  LEA.HI R5, R5, R0, RZ, 0x2 ;  /* 0x0000000005057211 */ /* 0x000fc400078f10ff */
[----:B------:R-:W-:Y:S01]  /*45d0*/  LEA.HI R7, R4, R4, RZ, 0x1 ;  /* 0x0000000404077211 */ /* 0x000fe200078f08ff */
[----:B------:R-:W-:Y:S01]  /*45e0*/  STL [R1+0x78], R216 ;  /* 0x000078d801007387 */ /* 0x000fe20000100800 */
[----:B------:R-:W-:Y:S02]  /*45f0*/  IADD3 R8, -R6, R146, RZ ;  /* 0x0000009206087210 */ /* 0x000fe40007ffe1ff */
[----:B------:R-:W-:Y:S02]  /*4600*/  LEA.HI.SX32 R6, R5, UR11, 0x1e ;  /* 0x0000000b05067c11 */ /* 0x000fe4000f8ff2ff */
[----:B------:R-:W-:Y:S01]  /*4610*/  PLOP3.LUT P0, PT, PT, PT, UP1, 0x80, 0x0 ;  /* 0x000000000000781c */ /* 0x000fe20003f0f018 */
[----:B------:R-:W-:Y:S01]  /*4620*/  @UP1 USHF.L.U32 UR10, UR10, 0x7, URZ ;  /* 0x000000070a0a1899 */ /* 0x000fe2000800063f */
[----:B------:R-:W-:Y:S01]  /*4630*/  LOP3.LUT R7, R7, 0x1ffffffe, RZ, 0xc0, !PT ;  /* 0x1ffffffe07077812 */ /* 0x000fe200078ec0ff */
[----:B------:R-:W-:Y:S01]  /*4640*/  IMAD R6, R8, 0x10, R6 ;  /* 0x0000001008067824 */ /* 0x000fe200078e0206 */
[----:B------:R-:W-:Y:S01]  /*4650*/  LOP3.LUT R5, R5, 0x7ffffffc, RZ, 0xc0, !PT ;  /* 0x7ffffffc05057812 */ /* 0x000fe200078ec0ff */
[----:B------:R-:W-:Y:S01]  /*4660*/  UIADD3 UR6, UR6, -0x2, URZ ;  /* 0xfffffffe06067890 */ /* 0x000fe2000fffe03f */
[----:B------:R-:W0:Y:S01]  /*4670*/  LDGDEPBAR ;  /* 0x00000000000079af */ /* 0x000e220000000000 */
[----:B------:R-:W-:-:S02]  /*4680*/  IMAD.IADD R4, R4, 0x1, -R7 ;  /* 0x0000000104047824 */ /* 0x000fc400078e0a07 */
[----:B------:R-:W-:Y:S01]  /*4690*/  IMAD.IADD R5, R0, 0x1, -R5 ;  /* 0x0000000100057824 */ /* 0x000fe200078e0a05 */
[----:B------:R-:W-:Y:S02]  /*46a0*/  MOV R0, UR4 ;  /* 0x0000000400007c02 */ /* 0x000fe40008000f00 */
[----:B------:R-:W-:Y:S01]  /*46b0*/  LEA R9, R4, R6, 0x3 ;  /* 0x0000000604097211 */ /* 0x000fe200078e18ff */
[----:B------:R-:W-:-:S04]  /*46c0*/  IMAD.SHL.U32 R8, R5, 0x2, RZ ;  /* 0x0000000205087824 */ /* 0x000fc800078e00ff */
[----:B------:R-:W-:Y:S01]  /*46d0*/  @P0 IMAD.HI.U32 R6, R9, c[0x0][0x2c8], RZ ;  /* 0x0000b20009060a27 */ /* 0x000fe200078e00ff */
[----:B------:R-:W-:Y:S01]  /*46e0*/  PLOP3.LUT P0, PT, PT, PT, UP1, 0x80, 0x0 ;  /* 0x000000000000781c */ /* 0x000fe20003f0f018 */
[----:B------:R-:W-:Y:S01]  /*46f0*/  STL [R1+0x58], R9 ;  /* 0x0000580901007387 */ /* 0x000fe20000100800 */
[----:B------:R-:W-:Y:S01]  /*4700*/  IADD3 R0, -R8, 0x1, R0 ;  /* 0x0000000108007810 */ /* 0x000fe20007ffe100 */
[----:B------:R-:W-:Y:S02]  /*4710*/  IMAD.MOV.U32 R4, RZ, RZ, R9 ;  /* 0x000000ffff047224 */ /* 0x000fe400078e0009 */
[----:B------:R-:W-:Y:S01]  /*4720*/  STL [R1+0x5c], R8 ;  /* 0x00005c0801007387 */ /* 0x000fe20000100800 */
[----:B------:R-:W-:-:S07]  /*4730*/  IADD3 R5, R0, -UR13, RZ ;  /* 0x8000000d00057c10 */ /* 0x000fce000fffe0ff */
[----:B------:R-:W-:Y:S02]  /*4740*/  @P0 SHF.R.U32.HI R4, RZ, c[0x0][0x2cc], R6 ;  /* 0x0000b300ff040a19 */ /* 0x000fe40000011606 */
[----:B------:R-:W-:Y:S01]  /*4750*/  IADD3 R6, -R8, UR4, RZ ;  /* 0x0000000408067c10 */ /* 0x000fe2000fffe1ff */
[----:B------:R-:W-:Y:S02]  /*4760*/  ULDC.64 UR4, c[0x0][0x2c8] ;  /* 0x0000b20000047ab9 */ /* 0x000fe40000000a00 */
[----:B------:R-:W1:Y:S04]  /*4770*/  SHFL.IDX PT, R7, R4, RZ, 0x1c1f ;  /* 0x001c1fff04077589 */ /* 0x000e6800000e0000 */
[----:B------:R-:W2:Y:S01]  /*4780*/  SHFL.IDX PT, R4, R4, 0x1, 0x1c1f ;  /* 0x003c1f0004047f89 */ /* 0x000ea200000e0000 */
[C---:B-1----:R-:W-:Y:S01]  /*4790*/  IMAD.IADD R0, R5.reuse, 0x1, R7 ;  /* 0x0000000105007824 */ /* 0x042fe200078e0207 */
[----:B--2---:R-:W-:-:S04]  /*47a0*/  IADD3 R5, R5, R4, RZ ;  /* 0x0000000405057210 */ /* 0x004fc80007ffe0ff */
[----:B------:R-:W-:-:S04]  /*47b0*/  IMNMX R0, R6, R0, PT ;  /* 0x0000000006007217 */ /* 0x000fc80003800200 */
[----:B------:R-:W-:-:S04]  /*47c0*/  ISETP.GT.AND P0, PT, R0, RZ, PT ;  /* 0x000000ff0000720c */ /* 0x000fc80003f04270 */
[----:B------:R-:W-:Y:S02]  /*47d0*/  FSEL R7, R84, -INF , P0 ;  /* 0xff80000054077808 */ /* 0x000fe40000000000 */
[----:B------:R-:W-:-:S04]  /*47e0*/  ISETP.GT.AND P0, PT, R0, 0x1, PT ;  /* 0x000000010000780c */ /* 0x000fc80003f04270 */
        /* <DEDUP_REMOVED lines=65> */
[----:B------:R-:W-:-:S02]  /*4c00*/  IMNMX R0, R6, R5, PT ;  /* 0x0000000506007217 */ /* 0x000fc40003800200 */
[----:B------:R-:W-:Y:S02]  /*4c10*/  FSEL R25, R57, -INF , P0 ;  /* 0xff80000039197808 */ /* 0x000fe40000000000 */
[----:B------:R-:W-:Y:S02]  /*4c20*/  ISETP.GT.AND P0, PT, R0, RZ, PT ;  /* 0x000000ff0000720c */ /* 0x000fe40003f04270 */
[----:B------:R-:W-:Y:S02]  /*4c30*/  FMNMX.FTZ R4, R103, R4, !PT ;  /* 0x0000000467047209 */ /* 0x000fe40007810000 */
[----:B------:R-:W-:Y:S02]  /*4c40*/  FSEL R15, R86, -INF , P0 ;  /* 0xff800000560f7808 */ /* 0x000fe40000000000 */
[----:B------:R-:W-:Y:S02]  /*4c50*/  ISETP.GT.AND P0, PT, R0, 0x1, PT ;  /* 0x000000010000780c */ /* 0x000fe40003f04270 */
[----:B------:R-:W-:-:S02]  /*4c60*/  FMNMX.FTZ R4, R25, R4, !PT ;  /* 0x0000000419047209 */ /* 0x000fc40007810000 */
[----:B------:R-:W-:Y:S02]  /*4c70*/  FSEL R17, R87, -INF , P0 ;  /* 0xff80000057117808 */ /* 0x000fe40000000000 */
[----:B------:R-:W-:Y:S01]  /*4c80*/  ISETP.GT.AND P0, PT, R0, 0x8, PT ;  /* 0x000000080000780c */ /* 0x000fe20003f04270 */
[----:B------:R-:W1:Y:S01]  /*4c90*/  SHFL.BFLY PT, R6, R4, 0x2, 0x1f ;  /* 0x0c401f0004067f89 */ /* 0x000e6200000e0000 */
        /* <DEDUP_REMOVED lines=60> */
[----:B-1----:R-:W-:Y:S02]  /*5060*/  FMNMX.FTZ R4, R6, R4, !PT ;  /* 0x0000000406047209 */ /* 0x002fe40007810000 */
[----:B------:R-:W-:Y:S02]  /*5070*/  FSEL R222, R58, -INF , P0 ;  /* 0xff8000003ade7808 */ /* 0x000fe40000000000 */
[----:B------:R-:W-:Y:S01]  /*5080*/  ISETP.GT.AND P0, PT, R0, 0x59, PT ;  /* 0x000000590000780c */ /* 0x000fe20003f04270 */
[----:B------:R-:W1:Y:S01]  /*5090*/  SHFL.BFLY PT, R173, R4, 0x1, 0x1f ;  /* 0x0c201f0004ad7f89 */ /* 0x000e6200000e0000 */
[----:B------:R-:W-:-:S02]  /*50a0*/  FMNMX.FTZ R172, R206, R172, !PT ;  /* 0x000000acceac7209 */ /* 0x000fc40007810000 */
[----:B------:R-:W-:Y:S02]  /*50b0*/  FSEL R212, R59, -INF , P0 ;  /* 0xff8000003bd47808 */ /* 0x000fe40000000000 */
        /* <DEDUP_REMOVED lines=9> */
[----:B------:R-:W1:Y:S02]  /*5150*/  SHFL.BFLY PT, R4, R172, 0x1, 0x1f ;  /* 0x0c201f00ac047f89 */ /* 0x000e6400000e0000 */
[----:B------:R2:W-:Y:S02]  /*5160*/  MUFU.EX2 R207, R0 ;  /* 0x0000000000cf7308 */ /* 0x0005e40000000800 */
[----:B--2---:R-:W-:-:S06]  /*5170*/  FFMA.FTZ R0, R8, c[0x0][0x2d0], -R13 ;  /* 0x0000b40008007a23 */ /* 0x004fcc000001080d */
[----:B------:R2:W3:Y:S01]  /*5180*/  MUFU.EX2 R210, R0 ;  /* 0x0000000000d27308 */ /* 0x0004e20000000800 */
[----:B-1----:R-:W-:Y:S01]  /*5190*/  FMNMX.FTZ R172, R4, R172, !PT ;  /* 0x000000ac04ac7209 */ /* 0x002fe20007810000 */
[----:B------:R-:W-:-:S03]  /*51a0*/  FFMA.FTZ R4, R16, c[0x0][0x2d0], -R13 ;  /* 0x0000b40010047a23 */ /* 0x000fc6000001080d */
[----:B------:R-:W-:-:S03]  /*51b0*/  FSETP.NEU.FTZ.AND P0, PT, R172, -INF , PT ;  /* 0xff800000ac00780b */ /* 0x000fc60003f1d000 */
[----:B------:R-:W-:Y:S01]  /*51c0*/  MUFU.EX2 R213, R4 ;  /* 0x0000000400d57308 */ /* 0x000fe20000000800 */
[----:B--2---:R-:W-:Y:S01]  /*51d0*/  FFMA.FTZ R0, R9, c[0x0][0x2d0], -R13 ;  /* 0x0000b40009007a23 */ /* 0x004fe2000001080d */
[----:B---3--:R-:W-:-:S06]  /*51e0*/  F2FP.PACK_AB R8, R210, R207 ;  /* 0x000000cfd208723e */ /* 0x008fcc00000000ff */
[----:B------:R1:W-:Y:S02]  /*51f0*/  MUFU.EX2 R107, R0 ;  /* 0x00000000006b7308 */ /* 0x0003e40000000800 */
[----:B-1----:R-:W-:-:S06]  /*5200*/  FFMA.FTZ R0, R10, c[0x0][0x2d0], -R13 ;  /* 0x0000b4000a007a23 */ /* 0x002fcc000001080d */
[----:B------:R1:W2:Y:S02]  /*5210*/  MUFU.EX2 R223, R0 ;  /* 0x0000000000df7308 */ /* 0x0002a40000000800 */
[----:B-1----:R-:W-:Y:S01]  /*5220*/  FFMA.FTZ R0, R11, c[0x0][0x2d0], -R13 ;  /* 0x0000b4000b007a23 */ /* 0x002fe2000001080d */
[----:B--2---:R-:W-:-:S05]  /*5230*/  F2FP.PACK_AB R10, R223, R107 ;  /* 0x0000006bdf0a723e */ /* 0x004fca00000000ff */
[----:B------:R1:W-:Y:S02]  /*5240*/  MUFU.EX2 R216, R0 ;  /* 0x0000000000d87308 */ /* 0x0003e40000000800 */
[----:B-1----:R-:W-:Y:S02]  /*5250*/  FFMA.FTZ R0, R12, c[0x0][0x2d0], -R13 ;  /* 0x0000b4000c007a23 */ /* 0x002fe4000001080d */
[----:B------:R-:W-:-:S04]  /*5260*/  FMUL.FTZ R12, R172, c[0x0][0x2d0] ;  /* 0x0000b400ac0c7a20 */ /* 0x000fc80000410000 */
[----:B------:R1:W-:Y:S01]  /*5270*/  MUFU.EX2 R211, R0 ;  /* 0x0000000000d37308 */ /* 0x0003e20000000800 */
[----:B------:R-:W-:Y:S01]  /*5280*/  FSEL R12, R12, RZ, P0 ;  /* 0x000000ff0c0c7208 */ /* 0x000fe20000000000 */
[----:B-1----:R-:W-:-:S06]  /*5290*/  FFMA.FTZ R0, R14, c[0x0][0x2d0], -R13 ;  /* 0x0000b4000e007a23 */ /* 0x002fcc000001080d */
[----:B------:R1:W-:Y:S02]  /*52a0*/  MUFU.EX2 R101, R0 ;  /* 0x0000000000657308 */ /* 0x0003e40000000800 */
[----:B-1----:R-:W-:-:S04]  /*52b0*/  IMAD.IADD R0, R144, 0x1, R145 ;  /* 0x0000000190007824 */ /* 0x002fc800078e0291 */
[----:B------:R-:W-:Y:S02]  /*52c0*/  IMAD.SHL.U32 R217, R0, 0x2, RZ ;  /* 0x0000000200d97824 */ /* 0x000fe400078e00ff */
[----:B------:R-:W-:Y:S02]  /*52d0*/  FFMA.FTZ R0, R15, c[0x0][0x2d0], -R12 ;  /* 0x0000b4000f007a23 */ /* 0x000fe4000001080c */
[C---:B------:R-:W-:Y:S01]  /*52e0*/  IMAD R220, R2.reuse, 0x2, R217 ;  /* 0x0000000202dc7824 */ /* 0x040fe200078e02d9 */
[----:B------:R-:W-:Y:S01]  /*52f0*/  LEA R218, R3, R217, 0x1 ;  /* 0x000000d903da7211 */ /* 0x000fe200078e08ff */
[----:B------:R1:W-:Y:S01]  /*5300*/  MUFU.EX2 R15, R0 ;  /* 0x00000000000f7308 */ /* 0x0003e20000000800 */
[----:B------:R-:W2:Y:S02]  /*5310*/  LDSM.16.MT88.4 R4, [R217+0x100] ;  /* 0x00010000d904783b */ /* 0x000ea40000004200 */
[----:B------:R-:W-:Y:S01]  /*5320*/  LEA R219, R2, R218, 0x1 ;  /* 0x000000da02db7211 */ /* 0x000fe200078e08ff */
[----:B------:R-:W-:Y:S01]  /*5330*/  IMAD.MOV.U32 R2, RZ, RZ, R88 ;  /* 0x000000ffff027224 */ /* 0x000fe200078e0058 */
[----:B------:R-:W-:Y:S04]  /*5340*/  LDSM.16.MT88.4 R44, [R217+0x900] ;  /* 0x00090000d92c783b */ /* 0x000fe80000004200 */
[----:B------:R-:W-:Y:S04]  /*5350*/  LDSM.16.MT88.4 R36, [R218+0x900] ;  /* 0x00090000da24783b */ /* 0x000fe80000004200 */
[----:B------:R-:W3:Y:S01]  /*5360*/  LDSM.16.MT88.4 R28, [R220+0x100] ;  /* 0x00010000dc1c783b */ /* 0x000ee20000004200 */
[----:B-1----:R-:W-:-:S03]  /*5370*/  FFMA.FTZ R0, R17, c[0x0][0x2d0], -R12 ;  /* 0x0000b40011007a23 */ /* 0x002fc6000001080c */
[----:B------:R-:W1:Y:S01]  /*5380*/  LDSM.16.MT88.4 R72, [R217+0x3100] ;  /* 0x00310000d948783b */ /* 0x000e620000004200 */
[----:B------:R4:W4:Y:S03]  /*5390*/  MUFU.EX2 R14, R0 ;  /* 0x00000000000e7308 */ /* 0x0009260000000800 */
[----:B------:R-:W-:Y:S04]  /*53a0*/  LDSM.16.MT88.4 R84, [R220+0x3100] ;  /* 0x00310000dc54783b */ /* 0x000fe80000004200 */
[----:B------:R-:W-:Y:S04]  /*53b0*/  LDSM.16.MT88.4 R80, [R218+0x3100] ;  /* 0x00310000da50783b */ /* 0x000fe80000004200 */
[----:B------:R-:W-:Y:S04]  /*53c0*/  LDSM.16.MT88.4 R64, [R219+0x900] ;  /* 0x00090000db40783b */ /* 0x000fe80000004200 */
[----:B------:R-:W-:Y:S01]  /*53d0*/  LDSM.16.MT88.4 R68, [R220+0x3900] ;  /* 0x00390000dc44783b */ /* 0x000fe20000004200 */
[----:B----4-:R-:W-:Y:S01]  /*53e0*/  FFMA.FTZ R0, R18, c[0x0][0x2d0], -R12 ;  /* 0x0000b40012007a23 */ /* 0x010fe2000001080c */
[----:B------:R-:W-:-:S02]  /*53f0*/  F2FP.PACK_AB R9, R14, R15 ;  /* 0x0000000f0e09723e */ /* 0x000fc400000000ff */
[----:B------:R-:W4:Y:S01]  /*5400*/  LDSM.16.MT88.4 R16, [R218+0x100] ;  /* 0x00010000da10783b */ /* 0x000f220000004200 */
[----:B------:R2:W-:Y:S03]  /*5410*/  MUFU.EX2 R3, R0 ;  /* 0x0000000000037308 */ /* 0x0005e60000000800 */
[----:B------:R-:W-:Y:S04]  /*5420*/  LDSM.16.MT88.4 R60, [R217+0x3900] ;  /* 0x00390000d93c783b */ /* 0x000fe80000004200 */
[----:B------:R-:W-:Y:S04]  /*5430*/  LDSM.16.MT88.4 R76, [R219+0x3100] ;  /* 0x00310000db4c783b */ /* 0x000fe80000004200 */
[----:B------:R-:W-:Y:S04]  /*5440*/  LDSM.16.MT88.4 R56, [R218+0x3900] ;  /* 0x00390000da38783b */ /* 0x000fe80000004200 */
[----:B------:R-:W-:Y:S01]  /*5450*/  LDSM.16.MT88.4 R88, [R220+0x900] ;  /* 0x00090000dc58783b */ /* 0x000fe20000004200 */
[----:B--2---:R-:W-:-:S03]  /*5460*/  FFMA.FTZ R0, R22, c[0x0][0x2d0], -R12 ;  /* 0x0000b40016007a23 */ /* 0x004fc6000001080c */
[----:B------:R-:W-:Y:S01]  /*5470*/  LDSM.16.MT88.4 R96, [R218+0x6100] ;  /* 0x00610000da60783b */ /* 0x000fe20000004200 */
[----:B------:R2:W1:Y:S03]  /*5480*/  MUFU.EX2 R100, R0 ;  /* 0x0000000000647308 */ /* 0x0004660000000800 */
[----:B------:R-:W-:Y:S01]  /*5490*/  LDSM.16.MT88.4 R92, [R219+0x3900] ;  /* 0x00390000db5c783b */ /* 0x000fe20000004200 */
[----:B--2---:R-:W-:Y:S01]  /*54a0*/  FFMA.FTZ R0, R21, c[0x0][0x2d0], -R12 ;  /* 0x0000b40015007a23 */ /* 0x004fe2000001080c */
[----:B-1----:R-:W-:-:S03]  /*54b0*/  F2FP.PACK_AB R11, R100, R3 ;  /* 0x00000003640b723e */ /* 0x002fc600000000ff */
[----:B------:R1:W-:Y:S04]  /*54c0*/  MUFU.EX2 R111, R0 ;  /* 0x00000000006f7308 */ /* 0x0003e80000000800 */
[C---:B------:R-:W-:Y:S07]  /*54d0*/  HMMA.16816.F32 R40, R8.reuse, R4, RZ ;  /* 0x000000040828723c */ /* 0x040fee00000018ff */
[----:B------:R-:W-:Y:S01]  /*54e0*/  F2FP.PACK_AB R4, R211, R216 ;  /* 0x000000d8d304723e */ /* 0x000fe200000000ff */
[----:B------:R-:W-:Y:S01]  /*54f0*/  HMMA.16816.F32 R32, R8, R6, RZ ;  /* 0x000000060820723c */ /* 0x000fe200000018ff */
[----:B-1----:R-:W-:-:S06]  /*5500*/  FFMA.FTZ R0, R20, c[0x0][0x2d0], -R12 ;  /* 0x0000b40014007a23 */ /* 0x002fcc000001080c */
[----:B------:R-:W-:Y:S01]  /*5510*/  F2FP.PACK_AB R6, R213, R101 ;  /* 0x00000065d506723e */ /* 0x000fe200000000ff */
[----:B------:R1:W2:Y:S01]  /*5520*/  MUFU.EX2 R105, R0 ;  /* 0x0000000000697308 */ /* 0x0002a20000000800 */
[C---:B---3--:R-:W-:Y:S08]  /*5530*/  HMMA.16816.F32 R52, R8.reuse, R28, RZ ;  /* 0x0000001c0834723c */ /* 0x048ff000000018ff */
[C---:B------:R-:W-:Y:S01]  /*5540*/  HMMA.16816.F32 R48, R8.reuse, R30, RZ ;  /* 0x0000001e0830723c */ /* 0x040fe200000018ff */
[--C-:B-1----:R-:W-:Y:S01]  /*5550*/  FFMA.FTZ R0, R23, c[0x0][0x2d0], -R12.reuse ;  /* 0x0000b40017007a23 */ /* 0x102fe2000001080c */
[----:B--2---:R-:W-:Y:S01]  /*5560*/  F2FP.PACK_AB R5, R105, R111 ;  /* 0x0000006f6905723e */ /* 0x004fe200000000ff */
[----:B------:R-:W1:Y:S05]  /*5570*/  LDSM.16.MT88.4 R20, [R219+0x100] ;  /* 0x00010000db14783b */ /* 0x000e6a0000004200 */
[----:B------:R-:W-:Y:S01]  /*5580*/  HMMA.16816.F32 R28, R8, R74, RZ ;  /* 0x0000004a081c723c */ /* 0x000fe200000018ff */
[----:B------:R2:W-:Y:S02]  /*5590*/  MUFU.EX2 R102, R0 ;  /* 0x0000000000667308 */ /* 0x0005e40000000800 */
[----:B--2---:R-:W-:-:S06]  /*55a0*/  FFMA.FTZ R0, R24, c[0x0][0x2d0], -R12 ;  /* 0x0000b40018007a23 */ /* 0x004fcc000001080c */
[----:B------:R2:W3:Y:S02]  /*55b0*/  MUFU.EX2 R110, R0 ;  /* 0x00000000006e7308 */ /* 0x0004e40000000800 */
[----:B--2---:R-:W-:Y:S01]  /*55c0*/  IMAD.MOV.U32 R0, RZ, RZ, R25 ;  /* 0x000000ffff007224 */ /* 0x004fe200078e0019 */
[----:B---3--:R-:W-:Y:S01]  /*55d0*/  F2FP.PACK_AB R7, R110, R102 ;  /* 0x000000666e07723e */ /* 0x008fe200000000ff */
[C---:B----4-:R-:W-:Y:S08]  /*55e0*/  HMMA.16816.F32 R24, R8.reuse, R16, RZ ;  /* 0x000000100818723c */ /* 0x050ff000000018ff */
[----:B------:R-:W-:Y:S08]  /*55f0*/  HMMA.16816.F32 R16, R8, R18, RZ ;  /* 0x000000120810723c */ /* 0x000ff000000018ff */
[----:B------:R-:W-:Y:S08]  /*5600*/  HMMA.16816.F32 R192, R4, R44, R40 ;  /* 0x0000002c04c0723c */ /* 0x000ff00000001828 */
[----:B-1----:R-:W-:Y:S08]  /*5610*/  HMMA.16816.F32 R40, R8, R20, RZ ;  /* 0x000000140828723c */ /* 0x002ff000000018ff */
[C---:B------:R-:W-:Y:S08]  /*5620*/  HMMA.16816.F32 R188, R4.reuse, R46, R32 ;  /* 0x0000002e04bc723c */ /* 0x040ff00000001820 */
[C---:B------:R-:W-:Y:S08]  /*5630*/  HMMA.16816.F32 R184, R4.reuse, R36, R24 ;  /* 0x0000002404b8723c */ /* 0x040ff00000001818 */
[----:B------:R-:W-:Y:S08]  /*5640*/  HMMA.16816.F32 R180, R4, R38, R16 ;  /* 0x0000002604b4723c */ /* 0x000ff00000001810 */
[C---:B------:R-:W-:Y:S08]  /*5650*/  HMMA.16816.F32 R36, R8.reuse, R22, RZ ;  /* 0x000000160824723c */ /* 0x040ff000000018ff */
[C---:B------:R-:W-:Y:S01]  /*5660*/  HMMA.16816.F32 R32, R8.reuse, R72, RZ ;  /* 0x000000480820723c */ /* 0x040fe200000018ff */
[----:B------:R-:W1:Y:S07]  /*5670*/  LDSM.16.MT88.4 R72, [R217+0x6100] ;  /* 0x00610000d948783b */ /* 0x000e6e0000004200 */
[C---:B------:R-:W-:Y:S08]  /*5680*/  HMMA.16816.F32 R44, R8.reuse, R86, RZ ;  /* 0x00000056082c723c */ /* 0x040ff000000018ff */
[C---:B------:R-:W-:Y:S08]  /*5690*/  HMMA.16816.F32 R20, R8.reuse, R82, RZ ;  /* 0x000000520814723c */ /* 0x040ff000000018ff */
[C---:B------:R-:W-:Y:S01]  /*56a0*/  HMMA.16816.F32 R16, R8.reuse, R84, RZ ;  /* 0x000000540810723c */ /* 0x040fe200000018ff */
[----:B------:R-:W-:Y:S07]  /*56b0*/  LDSM.16.MT88.4 R84, [R220+0x6900] ;  /* 0x00690000dc54783b */ /* 0x000fee0000004200 */
[----:B------:R-:W-:Y:S01]  /*56c0*/  HMMA.16816.F32 R24, R8, R80, RZ ;  /* 0x000000500818723c */ /* 0x000fe200000018ff */
[----:B------:R-:W-:Y:S07]  /*56d0*/  LDSM.16.MT88.4 R80, [R219+0x6900] ;  /* 0x00690000db50783b */ /* 0x000fee0000004200 */
[C---:B------:R-:W-:Y:S01]  /*56e0*/  HMMA.16816.F32 R128, R4.reuse, R64, R40 ;  /* 0x000000400480723c */ /* 0x040fe20000001828 */
[----:B------:R-:W2:Y:S07]  /*56f0*/  LDSM.16.MT88.4 R40, [R220+0x6100] ;  /* 0x00610000dc28783b */ /* 0x000eae0000004200 */
[C---:B------:R-:W-:Y:S01]  /*5700*/  HMMA.16816.F32 R176, R4.reuse, R66, R36 ;  /* 0x0000004204b0723c */ /* 0x040fe20000001824 */
[----:B------:R-:W3:Y:S07]  /*5710*/  LDSM.16.MT88.4 R36, [R217+0x6900] ;  /* 0x00690000d924783b */ /* 0x000eee0000004200 */
[C---:B------:R-:W-:Y:S01]  /*5720*/  HMMA.16816.F32 R196, R4.reuse, R70, R44 ;  /* 0x0000004604c4723c */ /* 0x040fe2000000182c */
[----:B------:R-:W4:Y:S07]  /*5730*/  LDSM.16.MT88.4 R44, [R219+0x6100] ;  /* 0x00610000db2c783b */ /* 0x000f2e0000004200 */
[----:B------:R-:W-:Y:S08]  /*5740*/  HMMA.16816.F32 R168, R4, R60, R32 ;  /* 0x0000003c04a8723c */ /* 0x000ff00000001820 */
[----:B------:R-:W-:Y:S08]  /*5750*/  HMMA.16816.F32 R32, R8, R76, RZ ;  /* 0x0000004c0820723c */ /* 0x000ff000000018ff */
[----:B------:R-:W-:Y:S08]  /*5760*/  HMMA.16816.F32 R164, R4, R62, R28 ;  /* 0x0000003e04a4723c */ /* 0x000ff0000000181c */
[----:B------:R-:W-:Y:S01]  /*5770*/  HMMA.16816.F32 R28, R8, R78, RZ ;  /* 0x0000004e081c723c */ /* 0x000fe200000018ff */
[----:B------:R-:W-:Y:S07]  /*5780*/  LDSM.16.MT88.4 R76, [R219+0x9100] ;  /* 0x00910000db4c783b */ /* 0x000fee0000004200 */
[C---:B------:R-:W-:Y:S08]  /*5790*/  HMMA.16816.F32 R144, R4.reuse, R58, R20 ;  /* 0x0000003a0490723c */ /* 0x040ff00000001814 */
[----:B------:R-:W-:Y:S01]  /*57a0*/  HMMA.16816.F32 R148, R4, R68, R16 ;  /* 0x000000440494723c */ /* 0x000fe20000001810 */
[----:B------:R-:W2:Y:S07]  /*57b0*/  LDSM.16.MT88.4 R68, [R218+0x6900] ;  /* 0x00690000da44783b */ /* 0x000eae0000004200 */
[----:B-1----:R-:W-:Y:S08]  /*57c0*/  HMMA.16816.F32 R20, R8, R74, RZ ;  /* 0x0000004a0814723c */ /* 0x002ff000000018ff */
[C---:B------:R-:W-:Y:S01]  /*57d0*/  HMMA.16816.F32 R132, R4.reuse, R90, R48 ;  /* 0x0000005a0484723c */ /* 0x040fe20000001830 */
[----:B------:R-:W1:Y:S07]  /*57e0*/  LDSM.16.MT88.4 R48, [R217+0x9100] ;  /* 0x00910000d930783b */ /* 0x000e6e0000004200 */
[----:B------:R-:W-:Y:S08]  /*57f0*/  HMMA.16816.F32 R140, R4, R56, R24 ;  /* 0x00000038048c723c */ /* 0x000ff00000001818 */
[C---:B------:R-:W-:Y:S01]  /*5800*/  HMMA.16816.F32 R24, R8.reuse, R72, RZ ;  /* 0x000000480818723c */ /* 0x040fe200000018ff */
[----:B------:R-:W1:Y:S07]  /*5810*/  LDSM.16.MT88.4 R72, [R220+0x9100] ;  /* 0x00910000dc48783b */ /* 0x000e6e0000004200 */
[----:B------:R-:W-:Y:S07]  /*5820*/  HMMA.16816.F32 R16, R8, R96, RZ ;  /* 0x000000600810723c */ /* 0x000fee00000018ff */
[----:B------:R-:W-:Y:S01]  /*5830*/  IMAD.MOV.U32 R97, RZ, RZ, R116 ;  /* 0x000000ffff617224 */ /* 0x000fe200078e0074 */
[----:B------:R-:W-:Y:S01]  /*5840*/  HMMA.16816.F32 R160, R4, R92, R32 ;  /* 0x0000005c04a0723c */ /* 0x000fe20000001820 */
[----:B------:R-:W-:-:S06]  /*5850*/  MOV R96, R111 ;  /* 0x0000006f00607202 */ /* 0x000fcc0000000f00 */
[----:B------:R-:W-:Y:S01]  /*5860*/  IMAD.MOV.U32 R93, RZ, RZ, R110 ;  /* 0x000000ffff5d7224 */ /* 0x000fe200078e006e */
[----:B--2---:R-:W-:Y:S01]  /*5870*/  HMMA.16816.F32 R32, R8, R40, RZ ;  /* 0x000000280820723c */ /* 0x004fe200000018ff */
[----:B------:R-:W-:-:S07]  /*5880*/  IMAD.MOV.U32 R92, RZ, RZ, R109 ;  /* 0x000000ffff5c7224 */ /* 0x000fce00078e006d */
[----:B------:R-:W-:Y:S07]  /*5890*/  HMMA.16816.F32 R156, R4, R94, R28 ;  /* 0x0000005e049c723c */ /* 0x000fee000000181c */
[----:B------:R-:W-:Y:S01]  /*58a0*/  MOV R95, R108 ;  /* 0x0000006c005f7202 */ /* 0x000fe20000000f00 */
[----:B------:R-:W-:Y:S08]  /*58b0*/  HMMA.16816.F32 R28, R8, R42, RZ ;  /* 0x0000002a081c723c */ /* 0x000ff000000018ff */
[C---:B---3--:R-:W-:Y:S08]  /*58c0*/  HMMA.16816.F32 R120, R4.reuse, R38, R20 ;  /* 0x000000260478723c */ /* 0x048ff00000001814 */
[----:B------:R-:W-:Y:S01]  /*58d0*/  HMMA.16816.F32 R136, R4, R88, R52 ;  /* 0x000000580488723c */ /* 0x000fe20000001834 */
[----:B------:R-:W2:Y:S04]  /*58e0*/  LDSM.16.MT88.4 R52, [R218+0x9100] ;  /* 0x00910000da34783b */ /* 0x000ea80000004200 */
[----:B------:R-:W3:Y:S03]  /*58f0*/  LDSM.16.MT88.4 R88, [R217+0x9900] ;  /* 0x00990000d958783b */ /* 0x000ee60000004200 */
[----:B----4-:R-:W-:Y:S08]  /*5900*/  HMMA.16816.F32 R20, R8, R46, RZ ;  /* 0x0000002e0814723c */ /* 0x010ff000000018ff */
[C---:B------:R-:W-:Y:S08]  /*5910*/  HMMA.16816.F32 R152, R4.reuse, R36, R24 ;  /* 0x000000240498723c */ /* 0x040ff00000001818 */
[----:B------:R-:W-:Y:S07]  /*5920*/  HMMA.16816.F32 R116, R4, R68, R16 ;  /* 0x000000440474723c */ /* 0x000fee0000001810 */
[----:B------:R-:W-:Y:S01]  /*5930*/  IMAD.MOV.U32 R68, RZ, RZ, R107 ;  /* 0x000000ffff447224 */ /* 0x000fe200078e006b */
[----:B------:R-:W-:Y:S01]  /*5940*/  HMMA.16816.F32 R24, R8, R44, RZ ;  /* 0x0000002c0818723c */ /* 0x000fe200000018ff */
[----:B------:R-:W-:-:S07]  /*5950*/  IMAD.MOV.U32 R69, RZ, RZ, R97 ;  /* 0x000000ffff457224 */ /* 0x000fce00078e0061 */
[C---:B-1----:R-:W-:Y:S08]  /*5960*/  HMMA.16816.F32 R16, R8.reuse, R48, RZ ;  /* 0x000000300810723c */ /* 0x042ff000000018ff */
[C---:B------:R-:W-:Y:S08]  /*5970*/  HMMA.16816.F32 R60, R8.reuse, R50, RZ ;  /* 0x00000032083c723c */ /* 0x040ff000000018ff */
[C---:B------:R-:W-:Y:S07]  /*5980*/  HMMA.16816.F32 R48, R8.reuse, R72, RZ ;  /* 0x000000480830723c */ /* 0x040fee00000018ff */
[----:B------:R-:W-:Y:S01]  /*5990*/  IMAD.MOV.U32 R72, RZ, RZ, R106 ;  /* 0x000000ffff487224 */ /* 0x000fe200078e006a */
[----:B------:R-:W-:Y:S01]  /*59a0*/  HMMA.16816.F32 R44, R8, R74, RZ ;  /* 0x0000004a082c723c */ /* 0x000fe200000018ff */
[----:B------:R-:W-:-:S06]  /*59b0*/  MOV R73, R105 ;  /* 0x0000006900497202 */ /* 0x000fcc0000000f00 */
[----:B------:R-:W-:Y:S01]  /*59c0*/  IMAD.MOV.U32 R74, RZ, RZ, R104 ;  /* 0x000000ffff4a7224 */ /* 0x000fe200078e0068 */
[----:B--2---:R-:W-:Y:S01]  /*59d0*/  HMMA.16816.F32 R56, R8, R52, RZ ;  /* 0x000000340838723c */ /* 0x004fe200000018ff */
[----:B------:R-:W-:-:S07]  /*59e0*/  IMAD.MOV.U32 R75, RZ, RZ, R103 ;  /* 0x000000ffff4b7224 */ /* 0x000fce00078e0067 */
[----:B------:R-:W-:Y:S07]  /*59f0*/  HMMA.16816.F32 R104, R4, R84, R32 ;  /* 0x000000540468723c */ /* 0x000fee0000001820 */
[----:B------:R-:W-:Y:S01]  /*5a00*/  MOV R34, R102 ;  /* 0x0000006600227202 */ /* 0x000fe20000000f00 */
[----:B------:R-:W-:Y:S01]  /*5a10*/  IMAD.MOV.U32 R33, RZ, RZ, R101 ;  /* 0x000000ffff217224 */ /* 0x000fe200078e0065 */
[----:B------:R-:W-:Y:S01]  /*5a20*/  HMMA.16816.F32 R52, R8, R54, RZ ;  /* 0x000000360834723c */ /* 0x000fe200000018ff */
[----:B------:R-:W-:-:S02]  /*5a30*/  IMAD.MOV.U32 R32, RZ, RZ, R100 ;  /* 0x000000ffff207224 */ /* 0x000fc400078e0064 */
[----:B------:R-:W-:-:S05]  /*5a40*/  IMAD.MOV.U32 R35, RZ, RZ, R69 ;  /* 0x000000ffff237224 */ /* 0x000fca00078e0045 */
[C---:B------:R-:W-:Y:S07]  /*5a50*/  HMMA.16816.F32 R100, R4.reuse, R86, R28 ;  /* 0x000000560464723c */ /* 0x040fee000000181c */
[----:B------:R-:W-:Y:S01]  /*5a60*/  MOV R31, R95 ;  /* 0x0000005f001f7202 */ /* 0x000fe20000000f00 */
[----:B------:R-:W-:Y:S01]  /*5a70*/  IMAD.MOV.U32 R30, RZ, RZ, R92 ;  /* 0x000000ffff1e7224 */ /* 0x000fe200078e005c */
[----:B---3--:R-:W-:Y:S01]  /*5a80*/  HMMA.16816.F32 R84, R4, R88, R16 ;  /* 0x000000580454723c */ /* 0x008fe20000001810 */
[----:B------:R-:W-:Y:S01]  /*5a90*/  IMAD.MOV.U32 R29, RZ, RZ, R93 ;  /* 0x000000ffff1d7224 */ /* 0x000fe200078e005d */
[----:B------:R-:W-:Y:S01]  /*5aa0*/  LDSM.16.MT88.4 R16, [R220+0x9900] ;  /* 0x00990000dc10783b */ /* 0x000fe20000004200 */
[----:B------:R-:W-:-:S05]  /*5ab0*/  MOV R28, R96 ;  /* 0x00000060001c7202 */ /* 0x000fca0000000f00 */
[----:B------:R-:W-:Y:S01]  /*5ac0*/  HMMA.16816.F32 R92, R4, R82, R20 ;  /* 0x00000052045c723c */ /* 0x000fe20000001814 */
[----:B------:R-:W1:Y:S07]  /*5ad0*/  LDSM.16.MT88.4 R20, [R218+0x9900] ;  /* 0x00990000da14783b */ /* 0x000e6e0000004200 */
[C---:B------:R-:W-:Y:S08]  /*5ae0*/  HMMA.16816.F32 R64, R8.reuse, R98, RZ ;  /* 0x000000620840723c */ /* 0x040ff000000018ff */
[C---:B------:R-:W-:Y:S08]  /*5af0*/  HMMA.16816.F32 R40, R8.reuse, R76, RZ ;  /* 0x0000004c0828723c */ /* 0x040ff000000018ff */
[----:B------:R-:W-:Y:S01]  /*5b00*/  HMMA.16816.F32 R36, R8, R78, RZ ;  /* 0x0000004e0824723c */ /* 0x000fe200000018ff */
[----:B------:R-:W2:Y:S07]  /*5b10*/  LDSM.16.MT88.4 R8, [R219+0x9900] ;  /* 0x00990000db08783b */ /* 0x000eae0000004200 */
[C---:B------:R-:W-:Y:S07]  /*5b20*/  HMMA.16816.F32 R88, R4.reuse, R90, R60 ;  /* 0x0000005a0458723c */ /* 0x040fee000000183c */
[----:B------:R-:W-:Y:S01]  /*5b30*/  IMAD.MOV.U32 R62, RZ, RZ, R0 ;  /* 0x000000ffff3e7224 */ /* 0x000fe200078e0000 */
[----:B------:R-:W-:Y:S01]  /*5b40*/  HMMA.16816.F32 R96, R4, R80, R24 ;  /* 0x000000500460723c */ /* 0x000fe20000001818 */
[----:B------:R-:W-:Y:S01]  /*5b50*/  FFMA.FTZ R0, R127, c[0x0][0x2d0], -R13 ;  /* 0x0000b4007f007a23 */ /* 0x000fe2000001080d */
[----:B------:R-:W-:Y:S01]  /*5b60*/  MOV R61, R222 ;  /* 0x000000de003d7202 */ /* 0x000fe20000000f00 */
[----:B------:R-:W-:Y:S01]  /*5b70*/  IMAD.MOV.U32 R63, RZ, RZ, R2 ;  /* 0x000000ffff3f7224 */ /* 0x000fe200078e0002 */
[----:B------:R-:W-:Y:S01]  /*5b80*/  LDSM.16.MT88.4 R24, [R219+0x1100] ;  /* 0x00110000db18783b */ /* 0x000fe20000004200 */
[----:B------:R-:W-:-:S02]  /*5b90*/  FFMA.FTZ R2, R113, c[0x0][0x2d0], -R12 ;  /* 0x0000b40071027a23 */ /* 0x000fc4000001080c */
[----:B------:R-:W-:Y:S01]  /*5ba0*/  IMAD.MOV.U32 R127, RZ, RZ, R30 ;  /* 0x000000ffff7f7224 */ /* 0x000fe200078e001e */
[----:B-1----:R-:W-:Y:S01]  /*5bb0*/  HMMA.16816.F32 R80, R4, R20, R56 ;  /* 0x000000140450723c */ /* 0x002fe20000001838 */
[----:B------:R1:W3:Y:S01]  /*5bc0*/  MUFU.EX2 R20, R0 ;  /* 0x0000000000147308 */ /* 0x0002e20000000800 */
[----:B------:R-:W-:-:S05]  /*5bd0*/  IMAD.MOV.U32 R30, RZ, RZ, R33 ;  /* 0x000000ffff1e7224 */ /* 0x000fca00078e0021 */
[----:B------:R-:W-:Y:S01]  /*5be0*/  IMAD.MOV.U32 R59, RZ, RZ, R74 ;  /* 0x000000ffff3b7224 */ /* 0x000fe200078e004a */
[C---:B------:R-:W-:Y:S01]  /*5bf0*/  HMMA.16816.F32 R76, R4.reuse, R22, R52 ;  /* 0x00000016044c723c */ /* 0x040fe20000001834 */
[----:B------:R-:W-:Y:S01]  /*5c00*/  MOV R58, R75 ;  /* 0x0000004b003a7202 */ /* 0x000fe20000000f00 */
[----:B------:R-:W-:Y:S02]  /*5c10*/  IMAD.MOV.U32 R57, RZ, RZ, R72 ;  /* 0x000000ffff397224 */ /* 0x000fe400078e0048 */
[----:B------:R-:W-:Y:S02]  /*5c20*/  IMAD.MOV.U32 R56, RZ, RZ, R73 ;  /* 0x000000ffff387224 */ /* 0x000fe400078e0049 */
[----:B------:R-:W-:Y:S01]  /*5c30*/  IMAD.MOV.U32 R113, RZ, RZ, R59 ;  /* 0x000000ffff717224 */ /* 0x000fe200078e003b */
[----:B------:R-:W-:Y:S01]  /*5c40*/  MOV R54, R68 ;  /* 0x0000004400367202 */ /* 0x000fe20000000f00 */
[----:B------:R-:W-:Y:S01]  /*5c50*/  HMMA.16816.F32 R108, R4, R70, R64 ;  /* 0x00000046046c723c */ /* 0x000fe20000001840 */
[----:B-1----:R-:W-:-:S02]  /*5c60*/  FFMA.FTZ R0, R126, c[0x0][0x2d0], -R13 ;  /* 0x0000b4007e007a23 */ /* 0x002fc4000001080d */
[----:B------:R3:W-:Y:S05]  /*5c70*/  MUFU.EX2 R126, R2 ;  /* 0x00000002007e7308 */ /* 0x0007ea0000000800 */
[C---:B------:R-:W-:Y:S03]  /*5c80*/  HMMA.16816.F32 R72, R4.reuse, R16, R48 ;  /* 0x000000100448723c */ /* 0x040fe60000001830 */
[----:B------:R1:W4:Y:S05]  /*5c90*/  MUFU.EX2 R55, R0 ;  /* 0x0000000000377308 */ /* 0x00032a0000000800 */
[----:B------:R-:W-:Y:S01]  /*5ca0*/  HMMA.16816.F32 R64, R4, R18, R44 ;  /* 0x000000120440723c */ /* 0x000fe2000000182c */
[----:B------:R-:W-:Y:S01]  /*5cb0*/  LDSM.16.MT88.4 R16, [R218+0x1100] ;  /* 0x00110000da10783b */ /* 0x000fe20000004200 */
[----:B---3--:R-:W-:-:S03]  /*5cc0*/  IMAD.MOV.U32 R2, RZ, RZ, R20 ;  /* 0x000000ffff027224 */ /* 0x008fc600078e0014 */
[----:B------:R-:W3:Y:S03]  /*5cd0*/  LDSM.16.MT88.4 R20, [R217+0x1100] ;  /* 0x00110000d914783b */ /* 0x000ee60000004200 */
[----:B--2---:R-:W-:Y:S01]  /*5ce0*/  HMMA.16816.F32 R48, R4, R8, R40 ;  /* 0x000000080430723c */ /* 0x004fe20000001828 */
[----:B-1----:R-:W-:-:S04]  /*5cf0*/  FFMA.FTZ R0, R125, c[0x0][0x2d0], -R13 ;  /* 0x0000b4007d007a23 */ /* 0x002fc8000001080d */
[----:B------:R1:W-:Y:S03]  /*5d00*/  MUFU.EX2 R125, R0 ;  /* 0x00000000007d7308 */ /* 0x0003e60000000800 */
[----:B------:R-:W-:Y:S01]  /*5d10*/  HMMA.16816.F32 R36, R4, R10, R36 ;  /* 0x0000000a0424723c */ /* 0x000fe20000001824 */
[----:B------:R-:W2:Y:S06]  /*5d20*/  LDSM.16.MT88.4 R8, [R220+0x1100] ;  /* 0x00110000dc08783b */ /* 0x000eac0000004200 */
[----:B----4-:R-:W-:Y:S01]  /*5d30*/  F2FP.PACK_AB R4, R55, R2 ;  /* 0x000000023704723e */ /* 0x010fe200000000ff */
[----:B-1----:R-:W-:-:S04]  /*5d40*/  FFMA.FTZ R0, R124, c[0x0][0x2d0], -R13 ;  /* 0x0000b4007c007a23 */ /* 0x002fc8000001080d */
[----:B------:R1:W4:Y:S02]  /*5d50*/  MUFU.EX2 R222, R0 ;  /* 0x0000000000de7308 */ /* 0x0003240000000800 */
[----:B-1----:R-:W-:Y:S01]  /*5d60*/  FFMA.FTZ R0, R115, c[0x0][0x2d0], -R12 ;  /* 0x0000b40073007a23 */ /* 0x002fe2000001080c */
[----:B----4-:R-:W-:Y:S02]  /*5d70*/  F2FP.PACK_AB R6, R222, R125 ;  /* 0x0000007dde06723e */ /* 0x010fe400000000ff */
[----:B------:R-:W-:-:S03]  /*5d80*/  MOV R115, R29 ;  /* 0x0000001d00737202 */ /* 0x000fc60000000f00 */
[----:B------:R1:W4:Y:S01]  /*5d90*/  MUFU.EX2 R52, R0 ;  /* 0x0000000000347308 */ /* 0x0003220000000800 */
[----:B------:R-:W-:Y:S01]  /*5da0*/  MOV R29, R32 ;  /* 0x00000020001d7202 */ /* 0x000fe20000000f00 */
[----:B-1----:R-:W-:Y:S02]  /*5db0*/  FFMA.FTZ R0, R114, c[0x0][0x2d0], -R12 ;  /* 0x0000b40072007a23 */ /* 0x002fe4000001080c */
[----:B------:R-:W-:-:S04]  /*5dc0*/  IMAD.MOV.U32 R114, RZ, RZ, R28 ;  /* 0x000000ffff727224 */ /* 0x000fc800078e001c */
[----:B------:R1:W-:Y:S01]  /*5dd0*/  MUFU.EX2 R124, R0 ;  /* 0x00000000007c7308 */ /* 0x0003e20000000800 */
[----:B------:R-:W-:Y:S02]  /*5de0*/  IMAD.MOV.U32 R28, RZ, RZ, R31 ;  /* 0x000000ffff1c7224 */ /* 0x000fe400078e001f */
[----:B------:R-:W-:Y:S02]  /*5df0*/  IMAD.MOV.U32 R31, RZ, RZ, R34 ;  /* 0x000000ffff1f7224 */ /* 0x000fe400078e0022 */
[----:B-1----:R-:W-:Y:S01]  /*5e00*/  FFMA.FTZ R0, R112, c[0x0][0x2d0], -R12 ;  /* 0x0000b40070007a23 */ /* 0x002fe2000001080c */
[----:B------:R-:W-:-:S03]  /*5e10*/  MOV R112, R58 ;  /* 0x0000003a00707202 */ /* 0x000fc60000000f00 */
[----:B------:R4:W1:Y:S02]  /*5e20*/  MUFU.EX2 R40, R0 ;  /* 0x0000000000287308 */ /* 0x0008640000000800 */
[----:B----4-:R-:W-:Y:S02]  /*5e30*/  MOV R0, R52 ;  /* 0x0000003400007202 */ /* 0x010fe40000000f00 */
[----:B-1----:R-:W-:Y:S02]  /*5e40*/  F2FP.PACK_AB R7, R40, R126 ;  /* 0x0000007e2807723e */ /* 0x002fe400000000ff */
[----:B------:R-:W-:-:S07]  /*5e50*/  F2FP.PACK_AB R5, R124, R0 ;  /* 0x000000007c05723e */ /* 0x000fce00000000ff */
[C---:B---3--:R-:W-:Y:S07]  /*5e60*/  HMMA.16816.F32 R68, R4.reuse, R20, R192 ;  /* 0x000000140444723c */ /* 0x048fee00000018c0 */
[----:B------:R-:W-:Y:S01]  /*5e70*/  IMAD.MOV.U32 R192, RZ, RZ, R61 ;  /* 0x000000ffffc07224 */ /* 0x000fe200078e003d */
[----:B------:R-:W-:Y:S01]  /*5e80*/  MOV R194, R40 ;  /* 0x0000002800c27202 */ /* 0x000fe20000000f00 */
[----:B------:R-:W-:Y:S01]  /*5e90*/  IMAD.MOV.U32 R193, RZ, RZ, R62 ;  /* 0x000000ffffc17224 */ /* 0x000fe200078e003e */
[----:B--2---:R-:W-:Y:S01]  /*5ea0*/  HMMA.16816.F32 R44, R4, R8, R136 ;  /* 0x00000008042c723c */ /* 0x004fe20000001888 */
[----:B------:R-:W-:-:S07]  /*5eb0*/  IMAD.MOV.U32 R195, RZ, RZ, R63 ;  /* 0x000000ffffc37224 */ /* 0x000fce00078e003f */
[C---:B------:R-:W-:Y:S01]  /*5ec0*/  HMMA.16816.F32 R60, R4.reuse, R22, R188 ;  /* 0x00000016043c723c */ /* 0x040fe200000018bc */
[----:B------:R-:W1:Y:S06]  /*5ed0*/  LDSM.16.MT88.4 R20, [R220+0x4100] ;  /* 0x00410000dc14783b */ /* 0x000e6c0000004200 */
[----:B------:R-:W-:Y:S01]  /*5ee0*/  IMAD.MOV.U32 R188, RZ, RZ, R54 ;  /* 0x000000ffffbc7224 */ /* 0x000fe200078e0036 */
[----:B------:R-:W-:Y:S01]  /*5ef0*/  MOV R191, R55 ;  /* 0x0000003700bf7202 */ /* 0x000fe20000000f00 */
[----:B------:R-:W-:Y:S01]  /*5f00*/  IMAD.MOV.U32 R189, RZ, RZ, R56 ;  /* 0x000000ffffbd7224 */ /* 0x000fe200078e0038 */
[----:B------:R-:W-:Y:S01]  /*5f10*/  HMMA.16816.F32 R52, R4, R18, R180 ;  /* 0x000000120434723c */ /* 0x000fe200000018b4 */
[----:B------:R-:W-:-:S07]  /*5f20*/  IMAD.MOV.U32 R190, RZ, RZ, R57 ;  /* 0x000000ffffbe7224 */ /* 0x000fce00078e0039 */
[C---:B------:R-:W-:Y:S01]  /*5f30*/  HMMA.16816.F32 R56, R4.reuse, R16, R184 ;  /* 0x000000100438723c */ /* 0x040fe200000018b8 */
[----:B------:R-:W2:Y:S06]  /*5f40*/  LDSM.16.MT88.4 R16, [R217+0x4100] ;  /* 0x00410000d910783b */ /* 0x000eac0000004200 */
[----:B------:R-:W-:Y:S01]  /*5f50*/  MOV R187, R35 ;  /* 0x0000002300bb7202 */ /* 0x000fe20000000f00 */
[C---:B------:R-:W-:Y:S01]  /*5f60*/  HMMA.16816.F32 R40, R4.reuse, R10, R132 ;  /* 0x0000000a0428723c */ /* 0x040fe20000001884 */
[----:B------:R-:W3:Y:S07]  /*5f70*/  LDSM.16.MT88.4 R8, [R218+0x4100] ;  /* 0x00410000da08783b */ /* 0x000eee0000004200 */
[C---:B------:R-:W-:Y:S08]  /*5f80*/  HMMA.16816.F32 R32, R4.reuse, R24, R128 ;  /* 0x000000180420723c */ /* 0x040ff00000001880 */
[C---:B-1----:R-:W-:Y:S07]  /*5f90*/  HMMA.16816.F32 R148, R4.reuse, R20, R148 ;  /* 0x000000140494723c */ /* 0x042fee0000001894 */
[----:B------:R-:W-:Y:S01]  /*5fa0*/  IMAD.MOV.U32 R20, RZ, RZ, R30 ;  /* 0x000000ffff147224 */ /* 0x000fe200078e001e */
[C---:B------:R-:W-:Y:S01]  /*5fb0*/  HMMA.16816.F32 R128, R4.reuse, R26, R176 ;  /* 0x0000001a0480723c */ /* 0x040fe200000018b0 */
[----:B------:R-:W-:Y:S01]  /*5fc0*/  MOV R21, R189 ;  /* 0x000000bd00157202 */ /* 0x000fe20000000f00 */
[----:B------:R-:W-:Y:S05]  /*5fd0*/  LDSM.16.MT88.4 R24, [R217+0xa100] ;  /* 0x00a10000d918783b */ /* 0x000fea0000004200 */
[----:B------:R-:W-:Y:S01]  /*5fe0*/  IMAD.MOV.U32 R179, RZ, RZ, R187 ;  /* 0x000000ffffb37224 */ /* 0x000fe200078e00bb */
[----:B------:R-:W-:Y:S01]  /*5ff0*/  HMMA.16816.F32 R196, R4, R22, R196 ;  /* 0x0000001604c4723c */ /* 0x000fe200000018c4 */
[----:B------:R-:W-:-:S06]  /*6000*/  IMAD.MOV.U32 R178, RZ, RZ, R188 ;  /* 0x000000ffffb27224 */ /* 0x000fcc00078e00bc */
[----:B------:R-:W-:Y:S01]  /*6010*/  IMAD.MOV.U32 R23, RZ, RZ, R191 ;  /* 0x000000ffff177224 */ /* 0x000fe200078e00bf */
[C---:B--2---:R-:W-:Y:S08]  /*6020*/  HMMA.16816.F32 R132, R4.reuse, R16, R168 ;  /* 0x000000100484723c */ /* 0x044ff000000018a8 */
[C---:B------:R-:W-:Y:S01]  /*6030*/  HMMA.16816.F32 R136, R4.reuse, R18, R164 ;  /* 0x000000120488723c */ /* 0x040fe200000018a4 */
[----:B------:R-:W1:Y:S06]  /*6040*/  LDSM.16.MT88.4 R16, [R219+0x4100] ;  /* 0x00410000db10783b */ /* 0x000e6c0000004200 */
[----:B------:R-:W-:Y:S01]  /*6050*/  IMAD.MOV.U32 R165, RZ, RZ, R127 ;  /* 0x000000ffffa57224 */ /* 0x000fe200078e007f */
[----:B------:R-:W-:Y:S01]  /*6060*/  MOV R166, R28 ;  /* 0x0000001c00a67202 */ /* 0x000fe20000000f00 */
[----:B------:R-:W-:Y:S01]  /*6070*/  IMAD.MOV.U32 R167, RZ, RZ, R29 ;  /* 0x000000ffffa77224 */ /* 0x000fe200078e001d */
[----:B------:R-:W-:Y:S01]  /*6080*/  MOV R127, R31 ;  /* 0x0000001f007f7202 */ /* 0x000fe20000000f00 */
[----:B------:R-:W-:Y:S01]  /*6090*/  IMAD.MOV.U32 R164, RZ, RZ, R190 ;  /* 0x000000ffffa47224 */ /* 0x000fe200078e00be */
[----:B------:R-:W2:Y:S01]  /*60a0*/  LDSM.16.MT88.4 R28, [R218+0x7100] ;  /* 0x00710000da1c783b */ /* 0x000ea20000004200 */
[C---:B---3--:R-:W-:Y:S08]  /*60b0*/  HMMA.16816.F32 R140, R4.reuse, R8, R140 ;  /* 0x00000008048c723c */ /* 0x048ff0000000188c */
[C---:B------:R-:W-:Y:S01]  /*60c0*/  HMMA.16816.F32 R144, R4.reuse, R10, R144 ;  /* 0x0000000a0490723c */ /* 0x040fe20000001890 */
[----:B------:R-:W3:Y:S07]  /*60d0*/  LDSM.16.MT88.4 R8, [R217+0x7100] ;  /* 0x00710000d908783b */ /* 0x000eee0000004200 */
[C---:B-1----:R-:W-:Y:S08]  /*60e0*/  HMMA.16816.F32 R188, R4.reuse, R16, R160 ;  /* 0x0000001004bc723c */ /* 0x042ff000000018a0 */
[C---:B------:R-:W-:Y:S01]  /*60f0*/  HMMA.16816.F32 R184, R4.reuse, R18, R156 ;  /* 0x0000001204b8723c */ /* 0x040fe2000000189c */
[----:B------:R-:W1:Y:S07]  /*6100*/  LDSM.16.MT88.4 R16, [R220+0x7100] ;  /* 0x00710000dc10783b */ /* 0x000e6e0000004200 */
[C---:B--2---:R-:W-:Y:S07]  /*6110*/  HMMA.16816.F32 R160, R4.reuse, R28, R116 ;  /* 0x0000001c04a0723c */ /* 0x044fee0000001874 */
[----:B------:R-:W-:Y:S01]  /*6120*/  IMAD.MOV.U32 R29, RZ, RZ, R192 ;  /* 0x000000ffff1d7224 */ /* 0x000fe200078e00c0 */
[----:B------:R-:W-:Y:S01]  /*6130*/  MOV R28, R193 ;  /* 0x000000c1001c7202 */ /* 0x000fe20000000f00 */
[----:B------:R-:W-:Y:S01]  /*6140*/  IMAD.MOV.U32 R119, RZ, RZ, R194 ;  /* 0x000000ffff777224 */ /* 0x000fe200078e00c2 */
[----:B---3--:R-:W-:Y:S01]  /*6150*/  HMMA.16816.F32 R168, R4, R10, R120 ;  /* 0x0000000a04a8723c */ /* 0x008fe20000001878 */
[----:B------:R-:W-:-:S07]  /*6160*/  IMAD.MOV.U32 R118, RZ, RZ, R195 ;  /* 0x000000ffff767224 */ /* 0x000fce00078e00c3 */
[C---:B------:R-:W-:Y:S07]  /*6170*/  HMMA.16816.F32 R192, R4.reuse, R30, R108 ;  /* 0x0000001e04c0723c */ /* 0x040fee000000186c */
[----:B------:R-:W-:Y:S01]  /*6180*/  MOV R110, R178 ;  /* 0x000000b2006e7202 */ /* 0x000fe20000000f00 */
[----:B------:R-:W-:Y:S01]  /*6190*/  IMAD.MOV.U32 R111, RZ, RZ, R179 ;  /* 0x000000ffff6f7224 */ /* 0x000fe200078e00b3 */
[----:B------:R-:W-:Y:S01]  /*61a0*/  HMMA.16816.F32 R120, R4, R24, R84 ;  /* 0x000000180478723c */ /* 0x000fe20000001854 */
[----:B------:R-:W-:-:S02]  /*61b0*/  IMAD.MOV.U32 R109, RZ, RZ, R210 ;  /* 0x000000ffff6d7224 */ /* 0x000fc400078e00d2 */
[----:B------:R-:W-:Y:S02]  /*61c0*/  IMAD.MOV.U32 R108, RZ, RZ, R207 ;  /* 0x000000ffff6c7224 */ /* 0x000fe400078e00cf */
[----:B------:R-:W-:Y:S02]  /*61d0*/  IMAD.MOV.U32 R31, RZ, RZ, R113 ;  /* 0x000000ffff1f7224 */ /* 0x000fe400078e0071 */
[----:B------:R-:W-:Y:S01]  /*61e0*/  IMAD.MOV.U32 R25, RZ, RZ, R20 ;  /* 0x000000ffff197224 */ /* 0x000fe200078e0014 */
[----:B-1----:R-:W-:Y:S01]  /*61f0*/  HMMA.16816.F32 R176, R4, R16, R104 ;  /* 0x0000001004b0723c */ /* 0x002fe20000001868 */
[----:B------:R-:W-:Y:S01]  /*6200*/  MOV R24, R21 ;  /* 0x0000001500187202 */ /* 0x000fe20000000f00 */
[----:B------:R-:W-:-:S05]  /*6210*/  IMAD.MOV.U32 R30, RZ, RZ, R114 ;  /* 0x000000ffff1e7224 */ /* 0x000fca00078e0072 */
[----:B------:R-:W-:Y:S01]  /*6220*/  IMAD.MOV.U32 R107, RZ, RZ, R164 ;  /* 0x000000ffff6b7224 */ /* 0x000fe200078e00a4 */
[----:B------:R-:W-:Y:S01]  /*6230*/  MOV R106, R165 ;  /* 0x000000a5006a7202 */ /* 0x000fe20000000f00 */
[----:B------:R-:W-:Y:S01]  /*6240*/  IMAD.MOV.U32 R105, RZ, RZ, R166 ;  /* 0x000000ffff697224 */ /* 0x000fe200078e00a6 */
[C---:B------:R-:W-:Y:S01]  /*6250*/  HMMA.16816.F32 R180, R4.reuse, R8, R152 ;  /* 0x0000000804b4723c */ /* 0x040fe20000001898 */
[----:B------:R-:W-:Y:S01]  /*6260*/  IMAD.MOV.U32 R104, RZ, RZ, R167 ;  /* 0x000000ffff687224 */ /* 0x000fe200078e00a7 */
[----:B------:R-:W1:Y:S06]  /*6270*/  LDSM.16.MT88.4 R8, [R219+0x7100] ;  /* 0x00710000db08783b */ /* 0x000e6c0000004200 */
[C---:B------:R-:W-:Y:S01]  /*6280*/  HMMA.16816.F32 R164, R4.reuse, R18, R100 ;  /* 0x0000001204a4723c */ /* 0x040fe20000001864 */
[----:B------:R-:W2:Y:S06]  /*6290*/  LDSM.16.MT88.4 R16, [R220+0xa100] ;  /* 0x00a10000dc10783b */ /* 0x000eac0000004200 */
[----:B------:R-:W-:Y:S01]  /*62a0*/  MOV R100, R23 ;  /* 0x0000001700647202 */ /* 0x000fe20000000f00 */
[----:B------:R-:W-:Y:S01]  /*62b0*/  HMMA.16816.F32 R152, R4, R26, R88 ;  /* 0x0000001a0498723c */ /* 0x000fe20000001858 */
[----:B------:R-:W3:Y:S01]  /*62c0*/  LDSM.16.MT88.4 R20, [R218+0xa100] ;  /* 0x00a10000da14783b */ /* 0x000ee20000004200 */
[----:B------:R-:W-:Y:S01]  /*62d0*/  IMAD.MOV.U32 R101, RZ, RZ, R111 ;  /* 0x000000ffff657224 */ /* 0x000fe200078e006f */
[----:B------:R-:W-:Y:S01]  /*62e0*/  MOV R102, R29 ;  /* 0x0000001d00667202 */ /* 0x000fe20000000f00 */
[----:B------:R-:W-:Y:S01]  /*62f0*/  IMAD.MOV.U32 R111, RZ, RZ, R212 ;  /* 0x000000ffff6f7224 */ /* 0x000fe200078e00d4 */
[----:B------:R-:W-:Y:S01]  /*6300*/  MOV R103, R206 ;  /* 0x000000ce00677202 */ /* 0x000fe20000000f00 */
[----:B------:R-:W-:-:S02]  /*6310*/  IMAD.MOV.U32 R29, RZ, RZ, R2 ;  /* 0x000000ffff1d7224 */ /* 0x000fc400078e0002 */
[----:B------:R-:W-:Y:S02]  /*6320*/  IMAD.MOV.U32 R27, RZ, RZ, R118 ;  /* 0x000000ffff1b7224 */ /* 0x000fe400078e0076 */
[----:B------:R-:W-:Y:S02]  /*6330*/  IMAD.MOV.U32 R26, RZ, RZ, R119 ;  /* 0x000000ffff1a7224 */ /* 0x000fe400078e0077 */
[----:B------:R-:W-:Y:S01]  /*6340*/  FFMA.FTZ R2, R175, c[0x0][0x2d0], -R12 ;  /* 0x0000b400af027a23 */ /* 0x000fe2000001080c */
[C---:B-1----:R-:W-:Y:S07]  /*6350*/  HMMA.16816.F32 R156, R4.reuse, R8, R96 ;  /* 0x00000008049c723c */ /* 0x042fee0000001860 */
[----:B------:R-:W-:Y:S01]  /*6360*/  IMAD.MOV.U32 R99, RZ, RZ, R124 ;  /* 0x000000ffff637224 */ /* 0x000fe200078e007c */
[----:B------:R-:W-:Y:S01]  /*6370*/  MOV R97, R126 ;  /* 0x0000007e00617202 */ /* 0x000fe20000000f00 */
[----:B------:R-:W-:Y:S01]  /*6380*/  IMAD.MOV.U32 R98, RZ, RZ, R125 ;  /* 0x000000ffff627224 */ /* 0x000fe200078e007d */
[----:B--2---:R-:W-:Y:S01]  /*6390*/  HMMA.16816.F32 R88, R4, R18, R64 ;  /* 0x000000120458723c */ /* 0x004fe20000001840 */
[----:B------:R-:W-:-:S06]  /*63a0*/  IMAD.MOV.U32 R96, RZ, RZ, R127 ;  /* 0x000000ffff607224 */ /* 0x000fcc00078e007f */
[----:B------:R-:W-:Y:S01]  /*63b0*/  IMAD.MOV.U32 R65, RZ, RZ, R99 ;  /* 0x000000ffff417224 */ /* 0x000fe200078e0063 */
[C---:B---3--:R-:W-:Y:S01]  /*63c0*/  HMMA.16816.F32 R116, R4.reuse, R20, R80 ;  /* 0x000000140474723c */ /* 0x048fe20000001850 */
        /* <DEDUP_REMOVED lines=8> */
[----:B------:R-:W-:Y:S01]  /*6450*/  FFMA.FTZ R0, R205, c[0x0][0x2d0], -R13 ;  /* 0x0000b400cd007a23 */ /* 0x000fe2000001080d */
[C---:B------:R-:W-:Y:S01]  /*6460*/  HMMA.16816.F32 R124, R4.reuse, R10, R92 ;  /* 0x0000000a047c723c */ /* 0x040fe2000000185c */
[----:B------:R-:W-:Y:S01]  /*6470*/  MOV R110, R211 ;  /* 0x000000d3006e7202 */ /* 0x000fe20000000f00 */
[----:B------:R-:W1:Y:S01]  /*6480*/  LDSM.16.MT88.4 R8, [R219+0xa100] ;  /* 0x00a10000db08783b */ /* 0x000e620000004200 */
[----:B------:R2:W-:Y:S01]  /*6490*/  MUFU.EX2 R212, R0 ;  /* 0x0000000000d47308 */ /* 0x0005e20000000800 */
[----:B------:R-:W-:Y:S01]  /*64a0*/  IMAD.MOV.U32 R81, RZ, RZ, R213 ;  /* 0x000000ffff517224 */ /* 0x000fe200078e00d5 */
[----:B------:R-:W-:Y:S01]  /*64b0*/  MOV R80, R115 ;  /* 0x0000007300507202 */ /* 0x000fe20000000f00 */
[----:B------:R-:W-:Y:S01]  /*64c0*/  IMAD.MOV.U32 R82, RZ, RZ, R28 ;  /* 0x000000ffff527224 */ /* 0x000fe200078e001c */
[----:B------:R-:W-:Y:S01]  /*64d0*/  MOV R28, R112 ;  /* 0x00000070001c7202 */ /* 0x000fe20000000f00 */
[C---:B------:R-:W-:Y:S01]  /*64e0*/  HMMA.16816.F32 R92, R4.reuse, R16, R72 ;  /* 0x00000010045c723c */ /* 0x040fe20000001848 */
[----:B------:R-:W3:Y:S01]  /*64f0*/  LDSM.16.MT88.4 R16, [R218+0x1900] ;  /* 0x00190000da10783b */ /* 0x000ee20000004200 */
[----:B------:R-:W-:Y:S01]  /*6500*/  IMAD.MOV.U32 R205, RZ, RZ, R80 ;  /* 0x000000ffffcd7224 */ /* 0x000fe200078e0050 */
[----:B------:R4:W-:Y:S04]  /*6510*/  MUFU.EX2 R208, R2 ;  /* 0x0000000200d07308 */ /* 0x0009e80000000800 */
[----:B------:R-:W-:Y:S01]  /*6520*/  IMAD.MOV.U32 R75, RZ, RZ, R82 ;  /* 0x000000ffff4b7224 */ /* 0x000fe200078e0052 */
[----:B------:R-:W-:Y:S01]  /*6530*/  HMMA.16816.F32 R112, R4, R22, R76 ;  /* 0x000000160470723c */ /* 0x000fe2000000184c */
[----:B--2---:R-:W-:Y:S01]  /*6540*/  FFMA.FTZ R0, R204, c[0x0][0x2d0], -R13 ;  /* 0x0000b400cc007a23 */ /* 0x004fe2000001080d */
[----:B------:R-:W-:-:S03]  /*6550*/  MOV R204, R81 ;  /* 0x0000005100cc7202 */ /* 0x000fc60000000f00 */
[----:B------:R2:W1:Y:S01]  /*6560*/  MUFU.EX2 R211, R0 ;  /* 0x0000000000d37308 */ /* 0x0004620000000800 */
[----:B----4-:R-:W-:Y:S01]  /*6570*/  MOV R2, R102 ;  /* 0x0000006600027202 */ /* 0x010fe20000000f00 */
[----:B--2---:R-:W-:Y:S01]  /*6580*/  FFMA.FTZ R0, R203, c[0x0][0x2d0], -R13 ;  /* 0x0000b400cb007a23 */ /* 0x004fe2000001080d */
[C---:B-1----:R-:W-:Y:S05]  /*6590*/  HMMA.16816.F32 R84, R4.reuse, R8, R48 ;  /* 0x000000080454723c */ /* 0x042fea0000001830 */
[----:B------:R1:W-:Y:S02]  /*65a0*/  MUFU.EX2 R210, R0 ;  /* 0x0000000000d27308 */ /* 0x0003e40000000800 */
[----:B------:R-:W-:Y:S01]  /*65b0*/  IMAD.MOV.U32 R48, RZ, RZ, R24 ;  /* 0x000000ffff307224 */ /* 0x000fe200078e0018 */
[----:B------:R-:W-:Y:S01]  /*65c0*/  HMMA.16816.F32 R76, R4, R10, R36 ;  /* 0x0000000a044c723c */ /* 0x000fe20000001824 */
[----:B------:R-:W-:Y:S01]  /*65d0*/  LDSM.16.MT88.4 R8, [R220+0x1900] ;  /* 0x00190000dc08783b */ /* 0x000fe20000004200 */
[----:B------:R-:W-:Y:S01]  /*65e0*/  MOV R49, R25 ;  /* 0x0000001900317202 */ /* 0x000fe20000000f00 */
[----:B------:R-:W-:-:S02]  /*65f0*/  IMAD.MOV.U32 R50, RZ, RZ, R96 ;  /* 0x000000ffff327224 */ /* 0x000fc400078e0060 */
[----:B------:R-:W-:Y:S02]  /*6600*/  IMAD.MOV.U32 R51, RZ, RZ, R97 ;  /* 0x000000ffff337224 */ /* 0x000fe400078e0061 */
[----:B------:R-:W-:Y:S01]  /*6610*/  F2FP.PACK_AB R4, R211, R212 ;  /* 0x000000d4d304723e */ /* 0x000fe200000000ff */
[----:B------:R-:W-:Y:S01]  /*6620*/  IMAD.MOV.U32 R37, RZ, RZ, R83 ;  /* 0x000000ffff257224 */ /* 0x000fe200078e0053 */
[----:B------:R-:W-:Y:S01]  /*6630*/  MOV R38, R26 ;  /* 0x0000001a00267202 */ /* 0x000fe20000000f00 */
[----:B-1----:R-:W-:Y:S02]  /*6640*/  FFMA.FTZ R0, R202, c[0x0][0x2d0], -R13 ;  /* 0x0000b400ca007a23 */ /* 0x002fe4000001080d */
[----:B------:R-:W-:Y:S02]  /*6650*/  IMAD.MOV.U32 R39, RZ, RZ, R27 ;  /* 0x000000ffff277224 */ /* 0x000fe400078e001b */
[----:B------:R1:W2:Y:S01]  /*6660*/  MUFU.EX2 R213, R0 ;  /* 0x0000000000d57308 */ /* 0x0002a20000000800 */
[----:B------:R-:W-:Y:S01]  /*6670*/  LDSM.16.MT88.4 R24, [R219+0x1900] ;  /* 0x00190000db18783b */ /* 0x000fe20000004200 */
[----:B------:R-:W-:-:S02]  /*6680*/  IMAD.MOV.U32 R36, RZ, RZ, R66 ;  /* 0x000000ffff247224 */ /* 0x000fc400078e0042 */
[----:B------:R-:W-:Y:S02]  /*6690*/  IMAD.MOV.U32 R96, RZ, RZ, R105 ;  /* 0x000000ffff607224 */ /* 0x000fe400078e0069 */
[----:B------:R-:W-:Y:S02]  /*66a0*/  IMAD.MOV.U32 R97, RZ, RZ, R106 ;  /* 0x000000ffff617224 */ /* 0x000fe400078e006a */
[----:B------:R-:W-:Y:S01]  /*66b0*/  IMAD.MOV.U32 R175, RZ, RZ, R38 ;  /* 0x000000ffffaf7224 */ /* 0x000fe200078e0026 */
[----:B------:R-:W-:Y:S01]  /*66c0*/  MOV R38, R96 ;  /* 0x0000006000267202 */ /* 0x000fe20000000f00 */
[----:B-1----:R-:W-:Y:S01]  /*66d0*/  FFMA.FTZ R0, R201, c[0x0][0x2d0], -R12 ;  /* 0x0000b400c9007a23 */ /* 0x002fe2000001080c */
[----:B--2---:R-:W-:-:S03]  /*66e0*/  F2FP.PACK_AB R6, R213, R210 ;  /* 0x000000d2d506723e */ /* 0x004fc600000000ff */
[----:B------:R1:W-:Y:S02]  /*66f0*/  MUFU.EX2 R207, R0 ;  /* 0x0000000000cf7308 */ /* 0x0003e40000000800 */
[----:B-1----:R-:W-:-:S06]  /*6700*/  FFMA.FTZ R0, R200, c[0x0][0x2d0], -R12 ;  /* 0x0000b400c8007a23 */ /* 0x002fcc000001080c */
[----:B------:R1:W2:Y:S02]  /*6710*/  MUFU.EX2 R206, R0 ;  /* 0x0000000000ce7308 */ /* 0x0002a40000000800 */
[----:B-1----:R-:W-:Y:S01]  /*6720*/  FFMA.FTZ R0, R174, c[0x0][0x2d0], -R12 ;  /* 0x0000b400ae007a23 */ /* 0x002fe2000001080c */
[----:B--2---:R-:W-:Y:S01]  /*6730*/  F2FP.PACK_AB R5, R206, R207 ;  /* 0x000000cfce05723e */ /* 0x004fe200000000ff */
[----:B------:R-:W-:-:S04]  /*6740*/  IMAD.MOV.U32 R174, RZ, RZ, R21 ;  /* 0x000000ffffae7224 */ /* 0x000fc800078e0015 */
[----:B------:R-:W1:Y:S01]  /*6750*/  MUFU.EX2 R209, R0 ;  /* 0x0000000000d17308 */ /* 0x000e620000000800 */
[----:B------:R-:W2:Y:S01]  /*6760*/  LDSM.16.MT88.4 R20, [R217+0x1900] ;  /* 0x00190000d914783b */ /* 0x000ea20000004200 */
[----:B-1----:R-:W-:Y:S02]  /*6770*/  F2FP.PACK_AB R7, R209, R208 ;  /* 0x000000d0d107723e */ /* 0x002fe400000000ff */
[----:B------:R-:W-:Y:S01]  /*6780*/  MOV R0, R39 ;  /* 0x0000002700007202 */ /* 0x000fe20000000f00 */
[----:B------:R-:W-:-:S04]  /*6790*/  IMAD.MOV.U32 R39, RZ, RZ, R98 ;  /* 0x000000ffff277224 */ /* 0x000fc800078e0062 */
[----:B---3--:R-:W-:Y:S01]  /*67a0*/  HMMA.16816.F32 R80, R4, R16, R56 ;  /* 0x000000100450723c */ /* 0x008fe20000001838 */
[----:B------:R-:W-:-:S06]  /*67b0*/  FFMA.FTZ R0, R0, c[0x0][0x2d0], -R13 ;  /* 0x0000b40000007a23 */ /* 0x000fcc000001080d */
[----:B------:R-:W-:Y:S01]  /*67c0*/  MOV R56, R75 ;  /* 0x0000004b00387202 */ /* 0x000fe20000000f00 */
[----:B------:R-:W-:Y:S01]  /*67d0*/  IMAD.MOV.U32 R58, RZ, RZ, R64 ;  /* 0x000000ffff3a7224 */ /* 0x000fe200078e0040 */
[C---:B------:R-:W-:Y:S01]  /*67e0*/  HMMA.16816.F32 R72, R4.reuse, R18, R52 ;  /* 0x000000120448723c */ /* 0x040fe20000001834 */
[----:B------:R-:W1:Y:S01]  /*67f0*/  LDSM.16.MT88.4 R16, [R217+0x4900] ;  /* 0x00490000d910783b */ /* 0x000e620000004200 */
[----:B------:R-:W-:Y:S01]  /*6800*/  MOV R59, R65 ;  /* 0x00000041003b7202 */ /* 0x000fe20000000f00 */
[----:B------:R-:W-:Y:S02]  /*6810*/  IMAD.MOV.U32 R57, RZ, RZ, R51 ;  /* 0x000000ffff397224 */ /* 0x000fe400078e0033 */
[----:B------:R-:W-:Y:S02]  /*6820*/  IMAD.MOV.U32 R51, RZ, RZ, R97 ;  /* 0x000000ffff337224 */ /* 0x000fe400078e0061 */
[----:B------:R-:W-:Y:S01]  /*6830*/  IMAD.MOV.U32 R55, RZ, RZ, R37 ;  /* 0x000000ffff377224 */ /* 0x000fe200078e0025 */
[----:B------:R-:W-:Y:S01]  /*6840*/  MOV R54, R50 ;  /* 0x0000003200367202 */ /* 0x000fe20000000f00 */
[----:B--2---:R-:W-:Y:S01]  /*6850*/  HMMA.16816.F32 R200, R4, R20, R68 ;  /* 0x0000001404c8723c */ /* 0x004fe20000001844 */
[----:B------:R-:W-:-:S02]  /*6860*/  IMAD.MOV.U32 R37, RZ, RZ, R67 ;  /* 0x000000ffff257224 */ /* 0x000fc400078e0043 */
[----:B------:R-:W-:Y:S01]  /*6870*/  IMAD.MOV.U32 R52, RZ, RZ, R48 ;  /* 0x000000ffff347224 */ /* 0x000fe200078e0030 */
[----:B------:R-:W-:Y:S01]  /*6880*/  MOV R48, R99 ;  /* 0x0000006300307202 */ /* 0x000fe20000000f00 */
[----:B------:R-:W-:Y:S02]  /*6890*/  IMAD.MOV.U32 R53, RZ, RZ, R49 ;  /* 0x000000ffff357224 */ /* 0x000fe400078e0031 */
[----:B------:R-:W-:Y:S01]  /*68a0*/  IMAD.MOV.U32 R49, RZ, RZ, R100 ;  /* 0x000000ffff317224 */ /* 0x000fe200078e0064 */
[----:B------:R-:W-:Y:S01]  /*68b0*/  HMMA.16816.F32 R68, R4, R8, R44 ;  /* 0x000000080444723c */ /* 0x000fe2000000182c */
[----:B------:R-:W-:-:S07]  /*68c0*/  IMAD.MOV.U32 R50, RZ, RZ, R101 ;  /* 0x000000ffff327224 */ /* 0x000fce00078e0065 */
[C---:B------:R-:W-:Y:S01]  /*68d0*/  HMMA.16816.F32 R64, R4.reuse, R10, R40 ;  /* 0x0000000a0440723c */ /* 0x040fe20000001828 */
[----:B------:R-:W2:Y:S06]  /*68e0*/  LDSM.16.MT88.4 R8, [R218+0x4900] ;  /* 0x00490000da08783b */ /* 0x000eac0000004200 */
[----:B------:R-:W-:Y:S01]  /*68f0*/  IMAD.MOV.U32 R41, RZ, RZ, R108 ;  /* 0x000000ffff297224 */ /* 0x000fe200078e006c */
[----:B------:R-:W-:Y:S01]  /*6900*/  HMMA.16816.F32 R104, R4, R22, R60 ;  /* 0x000000160468723c */ /* 0x000fe2000000183c */
[----:B------:R-:W-:Y:S01]  /*6910*/  MOV R42, R109 ;  /* 0x0000006d002a7202 */ /* 0x000fe20000000f00 */
[----:B------:R-:W-:Y:S01]  /*6920*/  IMAD.MOV.U32 R43, RZ, RZ, R110 ;  /* 0x000000ffff2b7224 */ /* 0x000fe200078e006e */
[----:B------:R-:W3:Y:S01]  /*6930*/  LDSM.16.MT88.4 R20, [R220+0x4900] ;  /* 0x00490000dc14783b */ /* 0x000ee20000004200 */
[----:B------:R-:W-:-:S04]  /*6940*/  IMAD.MOV.U32 R40, RZ, RZ, R103 ;  /* 0x000000ffff287224 */ /* 0x000fc800078e0067 */
[C---:B------:R-:W-:Y:S07]  /*6950*/  HMMA.16816.F32 R44, R4.reuse, R24, R32 ;  /* 0x00000018042c723c */ /* 0x040fee0000001820 */
[----:B------:R-:W-:Y:S01]  /*6960*/  IMAD.MOV.U32 R35, RZ, RZ, R111 ;  /* 0x000000ffff237224 */ /* 0x000fe200078e006f */
[----:B-1----:R-:W-:Y:S01]  /*6970*/  HMMA.16816.F32 R96, R4, R18, R136 ;  /* 0x000000120460723c */ /* 0x002fe20000001888 */
[----:B------:R-:W-:Y:S01]  /*6980*/  IMAD.MOV.U32 R24, RZ, RZ, R54 ;  /* 0x000000ffff187224 */ /* 0x000fe200078e0036 */
[----:B------:R-:W-:Y:S01]  /*6990*/  MOV R32, R56 ;  /* 0x0000003800207202 */ /* 0x000fe20000000f00 */
[----:B------:R-:W-:-:S02]  /*69a0*/  IMAD.MOV.U32 R25, RZ, RZ, R55 ;  /* 0x000000ffff197224 */ /* 0x000fc400078e0037 */
[----:B------:R-:W-:Y:S02]  /*69b0*/  IMAD.MOV.U32 R33, RZ, RZ, R204 ;  /* 0x000000ffff217224 */ /* 0x000fe400078e00cc */
[----:B------:R-:W-:Y:S01]  /*69c0*/  IMAD.MOV.U32 R34, RZ, RZ, R205 ;  /* 0x000000ffff227224 */ /* 0x000fe200078e00cd */
[C---:B------:R-:W-:Y:S01]  /*69d0*/  HMMA.16816.F32 R108, R4.reuse, R16, R132 ;  /* 0x00000010046c723c */ /* 0x040fe20000001884 */
[----:B------:R-:W1:Y:S01]  /*69e0*/  LDSM.16.MT88.4 R16, [R219+0x4900] ;  /* 0x00490000db10783b */ /* 0x000e620000004200 */
[----:B------:R-:W-:Y:S01]  /*69f0*/  MOV R205, R30 ;  /* 0x0000001e00cd7202 */ /* 0x000fe20000000f00 */
[----:B------:R-:W-:Y:S02]  /*6a00*/  IMAD.MOV.U32 R204, RZ, RZ, R31 ;  /* 0x000000ffffcc7224 */ /* 0x000fe400078e001f */
[----:B------:R-:W-:Y:S02]  /*6a10*/  IMAD.MOV.U32 R56, RZ, RZ, R28 ;  /* 0x000000ffff387224 */ /* 0x000fe400078e001c */
[----:B------:R-:W-:Y:S01]  /*6a20*/  IMAD.MOV.U32 R135, RZ, RZ, R43 ;  /* 0x000000ffff877224 */ /* 0x000fe200078e002b */
[C---:B------:R-:W-:Y:S07]  /*6a30*/  HMMA.16816.F32 R100, R4.reuse, R26, R128 ;  /* 0x0000001a0464723c */ /* 0x040fee0000001880 */
[----:B------:R-:W-:Y:S01]  /*6a40*/  IMAD.MOV.U32 R26, RZ, RZ, R52 ;  /* 0x000000ffff1a7224 */ /* 0x000fe200078e0034 */
[----:B------:R-:W-:Y:S01]  /*6a50*/  MOV R27, R53 ;  /* 0x00000035001b7202 */ /* 0x000fe20000000f00 */
[C---:B--2---:R-:W-:Y:S07]  /*6a60*/  HMMA.16816.F32 R60, R4.reuse, R8, R140 ;  /* 0x00000008043c723c */ /* 0x044fee000000188c */
[----:B------:R-:W-:Y:S01]  /*6a70*/  MOV R143, R35 ;  /* 0x00000023008f7202 */ /* 0x000fe20000000f00 */
[----:B------:R-:W-:Y:S01]  /*6a80*/  HMMA.16816.F32 R52, R4, R10, R144 ;  /* 0x0000000a0434723c */ /* 0x000fe20000001890 */
[----:B------:R-:W2:Y:S01]  /*6a90*/  LDSM.16.MT88.4 R8, [R217+0x7900] ;  /* 0x00790000d908783b */ /* 0x000ea20000004200 */
[----:B------:R-:W-:Y:S01]  /*6aa0*/  MOV R35, R29 ;  /* 0x0000001d00237202 */ /* 0x000fe20000000f00 */
[----:B------:R-:W-:Y:S01]  /*6ab0*/  IMAD.MOV.U32 R142, RZ, RZ, R40 ;  /* 0x000000ffff8e7224 */ /* 0x000fe200078e0028 */
[----:B------:R-:W-:Y:S01]  /*6ac0*/  MOV R140, R42 ;  /* 0x0000002a008c7202 */ /* 0x000fe20000000f00 */
[----:B------:R-:W4:Y:S01]  /*6ad0*/  LDSM.16.MT88.4 R28, [R218+0x7900] ;  /* 0x00790000da1c783b */ /* 0x000f220000004200 */
[----:B------:R-:W-:-:S02]  /*6ae0*/  IMAD.MOV.U32 R141, RZ, RZ, R41 ;  /* 0x000000ffff8d7224 */ /* 0x000fc400078e0029 */
[C---:B---3--:R-:W-:Y:S07]  /*6af0*/  HMMA.16816.F32 R128, R4.reuse, R22, R196 ;  /* 0x000000160480723c */ /* 0x048fee00000018c4 */
[----:B------:R-:W-:Y:S01]  /*6b00*/  IMAD.MOV.U32 R199, RZ, RZ, R135 ;  /* 0x000000ffffc77224 */ /* 0x000fe200078e0087 */
[----:B-1----:R-:W-:Y:S01]  /*6b10*/  HMMA.16816.F32 R136, R4, R18, R184 ;  /* 0x000000120488723c */ /* 0x002fe200000018b8 */
[----:B------:R-:W-:Y:S01]  /*6b20*/  IMAD.MOV.U32 R198, RZ, RZ, R26 ;  /* 0x000000ffffc67224 */ /* 0x000fe200078e001a */
[----:B------:R-:W-:Y:S01]  /*6b30*/  MOV R197, R27 ;  /* 0x0000001b00c57202 */ /* 0x000fe20000000f00 */
[----:B------:R-:W-:-:S04]  /*6b40*/  IMAD.MOV.U32 R196, RZ, RZ, R24 ;  /* 0x000000ffffc47224 */ /* 0x000fc800078e0018 */
[----:B------:R-:W-:Y:S01]  /*6b50*/  IMAD.MOV.U32 R187, RZ, RZ, R25 ;  /* 0x000000ffffbb7224 */ /* 0x000fe200078e0019 */
[C---:B------:R-:W-:Y:S01]  /*6b60*/  HMMA.16816.F32 R132, R4.reuse, R16, R188 ;  /* 0x000000100484723c */ /* 0x040fe200000018bc */
[----:B------:R-:W1:Y:S01]  /*6b70*/  LDSM.16.MT88.4 R16, [R220+0x7900] ;  /* 0x00790000dc10783b */ /* 0x000e620000004200 */
[----:B------:R-:W-:Y:S01]  /*6b80*/  MOV R186, R32 ;  /* 0x0000002000ba7202 */ /* 0x000fe20000000f00 */
[----:B------:R-:W-:Y:S02]  /*6b90*/  IMAD.MOV.U32 R184, RZ, RZ, R34 ;  /* 0x000000ffffb87224 */ /* 0x000fe400078e0022 */
[----:B------:R-:W3:Y:S01]  /*6ba0*/  LDSM.16.MT88.4 R24, [R217+0xa900] ;  /* 0x00a90000d918783b */ /* 0x000ee20000004200 */
[----:B------:R-:W-:Y:S02]  /*6bb0*/  IMAD.MOV.U32 R185, RZ, RZ, R33 ;  /* 0x000000ffffb97224 */ /* 0x000fe400078e0021 */
[C---:B------:R-:W-:Y:S01]  /*6bc0*/  HMMA.16816.F32 R40, R4.reuse, R20, R148 ;  /* 0x000000140428723c */ /* 0x040fe20000001894 */
[----:B------:R-:W-:Y:S07]  /*6bd0*/  LDSM.16.MT88.4 R20, [R218+0xa900] ;  /* 0x00a90000da14783b */ /* 0x000fee0000004200 */
[C---:B--2---:R-:W-:Y:S08]  /*6be0*/  HMMA.16816.F32 R144, R4.reuse, R8, R180 ;  /* 0x000000080490723c */ /* 0x044ff000000018b4 */
[C---:B------:R-:W-:Y:S01]  /*6bf0*/  HMMA.16816.F32 R148, R4.reuse, R10, R168 ;  /* 0x0000000a0494723c */ /* 0x040fe200000018a8 */
[----:B------:R-:W2:Y:S07]  /*6c00*/  LDSM.16.MT88.4 R8, [R219+0x7900] ;  /* 0x00790000db08783b */ /* 0x000eae0000004200 */
[C---:B----4-:R-:W-:Y:S07]  /*6c10*/  HMMA.16816.F32 R180, R4.reuse, R30, R192 ;  /* 0x0000001e04b4723c */ /* 0x050fee00000018c0 */
[----:B------:R-:W-:Y:S01]  /*6c20*/  IMAD.MOV.U32 R30, RZ, RZ, R57 ;  /* 0x000000ffff1e7224 */ /* 0x000fe200078e0039 */
[----:B-1----:R-:W-:Y:S01]  /*6c30*/  HMMA.16816.F32 R168, R4, R16, R176 ;  /* 0x0000001004a8723c */ /* 0x002fe200000018b0 */
[----:B------:R-:W-:Y:S01]  /*6c40*/  IMAD.MOV.U32 R192, RZ, RZ, R59 ;  /* 0x000000ffffc07224 */ /* 0x000fe200078e003b */
[----:B------:R-:W-:Y:S01]  /*6c50*/  MOV R194, R37 ;  /* 0x0000002500c27202 */ /* 0x000fe20000000f00 */
[----:B------:R-:W-:Y:S01]  /*6c60*/  IMAD.MOV.U32 R193, RZ, RZ, R36 ;  /* 0x000000ffffc17224 */ /* 0x000fe200078e0024 */
[----:B------:R-:W-:Y:S01]  /*6c70*/  MOV R31, R58 ;  /* 0x0000003a001f7202 */ /* 0x000fe20000000f00 */
[----:B------:R-:W-:-:S02]  /*6c80*/  IMAD.MOV.U32 R195, RZ, RZ, R38 ;  /* 0x000000ffffc37224 */ /* 0x000fc400078e0026 */
[----:B------:R-:W-:Y:S01]  /*6c90*/  IMAD.MOV.U32 R176, RZ, RZ, R39 ;  /* 0x000000ffffb07224 */ /* 0x000fe200078e0027 */
[----:B------:R-:W-:Y:S01]  /*6ca0*/  HMMA.16816.F32 R160, R4, R28, R160 ;  /* 0x0000001c04a0723c */ /* 0x000fe200000018a0 */
[----:B------:R-:W-:Y:S01]  /*6cb0*/  IMAD.MOV.U32 R178, RZ, RZ, R49 ;  /* 0x000000ffffb27224 */ /* 0x000fe200078e0031 */
[----:B------:R-:W-:Y:S01]  /*6cc0*/  MOV R177, R48 ;  /* 0x0000003000b17202 */ /* 0x000fe20000000f00 */
[----:B------:R-:W-:-:S04]  /*6cd0*/  IMAD.MOV.U32 R179, RZ, RZ, R50 ;  /* 0x000000ffffb37224 */ /* 0x000fc800078e0032 */
[----:B------:R-:W-:Y:S01]  /*6ce0*/  IMAD.MOV.U32 R28, RZ, RZ, R56 ;  /* 0x000000ffff1c7224 */ /* 0x000fe200078e0038 */
[C---:B------:R-:W-:Y:S01]  /*6cf0*/  HMMA.16816.F32 R188, R4.reuse, R18, R164 ;  /* 0x0000001204bc723c */ /* 0x040fe200000018a4 */
[----:B------:R-:W-:Y:S01]  /*6d00*/  MOV R29, R35 ;  /* 0x00000023001d7202 */ /* 0x000fe20000000f00 */
[----:B------:R-:W1:Y:S05]  /*6d10*/  LDSM.16.MT88.4 R16, [R220+0xa900] ;  /* 0x00a90000dc10783b */ /* 0x000e6a0000004200 */
[----:B------:R-:W-:Y:S01]  /*6d20*/  IMAD.MOV.U32 R166, RZ, RZ, R176 ;  /* 0x000000ffffa67224 */ /* 0x000fe200078e00b0 */
[----:B------:R-:W-:Y:S01]  /*6d30*/  MOV R167, R51 ;  /* 0x0000003300a77202 */ /* 0x000fe20000000f00 */
[----:B------:R-:W-:Y:S01]  /*6d40*/  IMAD.MOV.U32 R176, RZ, RZ, R178 ;  /* 0x000000ffffb07224 */ /* 0x000fe200078e00b2 */
[----:B------:R-:W-:Y:S01]  /*6d50*/  MOV R178, R30 ;  /* 0x0000001e00b27202 */ /* 0x000fe20000000f00 */
[----:B------:R-:W-:Y:S01]  /*6d60*/  IMAD.MOV.U32 R30, RZ, RZ, R192 ;  /* 0x000000ffff1e7224 */ /* 0x000fe200078e00c0 */
[----:B---3--:R-:W-:Y:S01]  /*6d70*/  HMMA.16816.F32 R120, R4, R24, R120 ;  /* 0x000000180478723c */ /* 0x008fe20000001878 */
[----:B------:R-:W-:Y:S01]  /*6d80*/  IMAD.MOV.U32 R192, RZ, RZ, R194 ;  /* 0x000000ffffc07224 */ /* 0x000fe200078e00c2 */
[----:B------:R-:W-:Y:S01]  /*6d90*/  MOV R194, R28 ;  /* 0x0000001c00c27202 */ /* 0x000fe20000000f00 */
[----:B------:R-:W-:-:S02]  /*6da0*/  IMAD.MOV.U32 R28, RZ, RZ, R184 ;  /* 0x000000ffff1c7224 */ /* 0x000fc400078e00b8 */
[----:B------:R-:W-:Y:S01]  /*6db0*/  IMAD.MOV.U32 R184, RZ, RZ, R186 ;  /* 0x000000ffffb87224 */ /* 0x000fe200078e00ba */
[----:B------:R-:W-:Y:S01]  /*6dc0*/  MOV R186, R196 ;  /* 0x000000c400ba7202 */ /* 0x000fe20000000f00 */
[----:B------:R-:W-:Y:S01]  /*6dd0*/  IMAD.MOV.U32 R165, RZ, RZ, R167 ;  /* 0x000000ffffa57224 */ /* 0x000fe200078e00a7 */
[----:B------:R-:W-:Y:S01]  /*6de0*/  MOV R167, R177 ;  /* 0x000000b100a77202 */ /* 0x000fe20000000f00 */
[----:B------:R-:W-:Y:S01]  /*6df0*/  IMAD.MOV.U32 R196, RZ, RZ, R198 ;  /* 0x000000ffffc47224 */ /* 0x000fe200078e00c6 */
[C---:B--2---:R-:W-:Y:S01]  /*6e00*/  HMMA.16816.F32 R156, R4.reuse, R8, R156 ;  /* 0x00000008049c723c */ /* 0x044fe2000000189c */
[----:B------:R-:W-:Y:S01]  /*6e10*/  IMAD.MOV.U32 R198, RZ, RZ, R140 ;  /* 0x000000ffffc67224 */ /* 0x000fe200078e008c */
[----:B------:R-:W-:Y:S01]  /*6e20*/  MOV R140, R142 ;  /* 0x0000008e008c7202 */ /* 0x000fe20000000f00 */
[----:B------:R-:W-:Y:S02]  /*6e30*/  IMAD.MOV.U32 R177, RZ, RZ, R179 ;  /* 0x000000ffffb17224 */ /* 0x000fe400078e00b3 */
[----:B------:R-:W-:Y:S01]  /*6e40*/  IMAD.MOV.U32 R179, RZ, RZ, R31 ;  /* 0x000000ffffb37224 */ /* 0x000fe200078e001f */
[----:B------:R-:W-:Y:S01]  /*6e50*/  MOV R31, R193 ;  /* 0x000000c1001f7202 */ /* 0x000fe20000000f00 */
[----:B------:R-:W-:Y:S01]  /*6e60*/  IMAD.MOV.U32 R142, RZ, RZ, R174 ;  /* 0x000000ffff8e7224 */ /* 0x000fe200078e00ae */
[C---:B------:R-:W-:Y:S01]  /*6e70*/  HMMA.16816.F32 R124, R4.reuse, R10, R124 ;  /* 0x0000000a047c723c */ /* 0x040fe2000000187c */
[----:B------:R2:W-:Y:S01]  /*6e80*/  MUFU.EX2 R174, R0 ;  /* 0x0000000000ae7308 */ /* 0x0005e20000000800 */
[----:B------:R-:W-:Y:S01]  /*6e90*/  IMAD.MOV.U32 R193, RZ, RZ, R195 ;  /* 0x000000ffffc17224 */ /* 0x000fe200078e00c3 */
[----:B------:R-:W3:Y:S01]  /*6ea0*/  LDSM.16.MT88.4 R8, [R219+0xa900] ;  /* 0x00a90000db08783b */ /* 0x000ee20000004200 */
[----:B------:R-:W-:Y:S01]  /*6eb0*/  IMAD.MOV.U32 R195, RZ, RZ, R29 ;  /* 0x000000ffffc37224 */ /* 0x000fe200078e001d */
[----:B------:R-:W-:Y:S01]  /*6ec0*/  MOV R29, R185 ;  /* 0x000000b9001d7202 */ /* 0x000fe20000000f00 */
[----:B------:R-:W-:Y:S01]  /*6ed0*/  IMAD.MOV.U32 R164, RZ, RZ, R166 ;  /* 0x000000ffffa47224 */ /* 0x000fe200078e00a6 */
[----:B------:R-:W-:Y:S01]  /*6ee0*/  MOV R166, R176 ;  /* 0x000000b000a67202 */ /* 0x000fe20000000f00 */
[----:B------:R-:W-:Y:S01]  /*6ef0*/  IMAD.MOV.U32 R185, RZ, RZ, R187 ;  /* 0x000000ffffb97224 */ /* 0x000fe200078e00bb */
[----:B------:R-:W-:Y:S01]  /*6f00*/  HMMA.16816.F32 R116, R4, R20, R116 ;  /* 0x000000140474723c */ /* 0x000fe20000001874 */
[----:B------:R-:W-:-:S02]  /*6f10*/  IMAD.MOV.U32 R176, RZ, RZ, R178 ;  /* 0x000000ffffb07224 */ /* 0x000fc400078e00b2 */
[----:B------:R-:W-:Y:S01]  /*6f20*/  IMAD.MOV.U32 R187, RZ, RZ, R197 ;  /* 0x000000ffffbb7224 */ /* 0x000fe200078e00c5 */
[----:B------:R-:W-:Y:S01]  /*6f30*/  MOV R197, R199 ;  /* 0x000000c700c57202 */ /* 0x000fe20000000f00 */
[----:B--2---:R-:W-:-:S03]  /*6f40*/  FFMA.FTZ R0, R165, c[0x0][0x2d0], -R13 ;  /* 0x0000b400a5007a23 */ /* 0x004fc6000001080d */
[C---:B-1----:R-:W-:Y:S01]  /*6f50*/  HMMA.16816.F32 R56, R4.reuse, R16, R92 ;  /* 0x000000100438723c */ /* 0x042fe2000000185c */
[----:B------:R-:W-:Y:S02]  /*6f60*/  IMAD.MOV.U32 R165, RZ, RZ, R167 ;  /* 0x000000ffffa57224 */ /* 0x000fe400078e00a7 */
[----:B------:R-:W-:Y:S01]  /*6f70*/  IMAD.MOV.U32 R167, RZ, RZ, R177 ;  /* 0x000000ffffa77224 */ /* 0x000fe200078e00b1 */
[----:B------:R-:W-:Y:S01]  /*6f80*/  MOV R177, R179 ;  /* 0x000000b300b17202 */ /* 0x000fe20000000f00 */
[----:B------:R-:W-:Y:S02]  /*6f90*/  IMAD.MOV.U32 R179, RZ, RZ, R31 ;  /* 0x000000ffffb37224 */ /* 0x000fe400078e001f */
[----:B------:R-:W-:Y:S01]  /*6fa0*/  IMAD.MOV.U32 R31, RZ, RZ, R193 ;  /* 0x000000ffff1f7224 */ /* 0x000fe200078e00c1 */
[----:B------:R-:W-:Y:S01]  /*6fb0*/  MOV R193, R195 ;  /* 0x000000c300c17202 */ /* 0x000fe20000000f00 */
[----:B------:R-:W-:Y:S01]  /*6fc0*/  IMAD.MOV.U32 R195, RZ, RZ, R29 ;  /* 0x000000ffffc37224 */ /* 0x000fe200078e001d */
[----:B------:R-:W-:Y:S01]  /*6fd0*/  MOV R29, R184 ;  /* 0x000000b8001d7202 */ /* 0x000fe20000000f00 */
[----:B------:R-:W-:Y:S01]  /*6fe0*/  IMAD.MOV.U32 R178, RZ, RZ, R30 ;  /* 0x000000ffffb27224 */ /* 0x000fe200078e001e */
[----:B------:R-:W-:Y:S01]  /*6ff0*/  MOV R30, R192 ;  /* 0x000000c0001e7202 */ /* 0x000fe20000000f00 */
[----:B------:R-:W-:Y:S01]  /*7000*/  IMAD.MOV.U32 R184, RZ, RZ, R186 ;  /* 0x000000ffffb87224 */ /* 0x000fe200078e00ba */
[C---:B------:R-:W-:Y:S01]  /*7010*/  HMMA.16816.F32 R48, R4.reuse, R18, R88 ;  /* 0x000000120430723c */ /* 0x040fe20000001858 */
[----:B------:R-:W-:Y:S01]  /*7020*/  IMAD.MOV.U32 R192, RZ, RZ, R194 ;  /* 0x000000ffffc07224 */ /* 0x000fe200078e00c2 */
[----:B------:R-:W1:Y:S01]  /*7030*/  LDSM.16.MT88.4 R16, [R218+0x2100] ;  /* 0x00210000da10783b */ /* 0x000e620000004200 */
[----:B------:R-:W-:Y:S01]  /*7040*/  IMAD.MOV.U32 R186, RZ, RZ, R196 ;  /* 0x000000ffffba7224 */ /* 0x000fe200078e00c4 */
[----:B------:R-:W-:Y:S01]  /*7050*/  MOV R196, R198 ;  /* 0x000000c600c47202 */ /* 0x000fe20000000f00 */
[----:B------:R-:W-:Y:S01]  /*7060*/  IMAD.MOV.U32 R199, RZ, RZ, R141 ;  /* 0x000000ffffc77224 */ /* 0x000fe200078e008d */
[----:B------:R2:W4:Y:S01]  /*7070*/  MUFU.EX2 R198, R0 ;  /* 0x0000000000c67308 */ /* 0x0005220000000800 */
[----:B------:R-:W-:Y:S01]  /*7080*/  IMAD.MOV.U32 R194, RZ, RZ, R28 ;  /* 0x000000ffffc27224 */ /* 0x000fe200078e001c */
[----:B------:R-:W-:Y:S01]  /*7090*/  HMMA.16816.F32 R112, R4, R22, R112 ;  /* 0x000000160470723c */ /* 0x000fe20000001870 */
[----:B------:R-:W-:Y:S01]  /*70a0*/  IMAD.MOV.U32 R28, RZ, RZ, R185 ;  /* 0x000000ffff1c7224 */ /* 0x000fe200078e00b9 */
[----:B------:R-:W-:Y:S01]  /*70b0*/  MOV R185, R187 ;  /* 0x000000bb00b97202 */ /* 0x000fe20000000f00 */
[----:B------:R-:W-:Y:S01]  /*70c0*/  IMAD.MOV.U32 R25, RZ, RZ, R165 ;  /* 0x000000ffff197224 */ /* 0x000fe200078e00a5 */
[----:B------:R-:W-:Y:S01]  /*70d0*/  LDSM.16.MT88.4 R20, [R217+0x2100] ;  /* 0x00210000d914783b */ /* 0x000fe20000004200 */
[----:B------:R-:W-:-:S02]  /*70e0*/  IMAD.MOV.U32 R187, RZ, RZ, R197 ;  /* 0x000000ffffbb7224 */ /* 0x000fc400078e00c5 */
[----:B------:R-:W-:Y:S01]  /*70f0*/  IMAD.MOV.U32 R165, RZ, RZ, R167 ;  /* 0x000000ffffa57224 */ /* 0x000fe200078e00a7 */
[----:B------:R-:W-:Y:S01]  /*7100*/  MOV R167, R177 ;  /* 0x000000b100a77202 */ /* 0x000fe20000000f00 */
[----:B------:R-:W-:Y:S01]  /*7110*/  IMAD.MOV.U32 R141, RZ, RZ, R143 ;  /* 0x000000ffff8d7224 */ /* 0x000fe200078e008f */
[----:B------:R-:W-:Y:S01]  /*7120*/  MOV R143, R223 ;  /* 0x000000df008f7202 */ /* 0x000fe20000000f00 */
[----:B------:R-:W-:Y:S01]  /*7130*/  IMAD.MOV.U32 R197, RZ, RZ, R199 ;  /* 0x000000ffffc57224 */ /* 0x000fe200078e00c7 */
[C---:B---3--:R-:W-:Y:S01]  /*7140*/  HMMA.16816.F32 R36, R4.reuse, R8, R84 ;  /* 0x000000080424723c */ /* 0x048fe20000001854 */
[----:B--2---:R-:W-:Y:S01]  /*7150*/  FFMA.FTZ R0, R164, c[0x0][0x2d0], -R13 ;  /* 0x0000b400a4007a23 */ /* 0x004fe2000001080d */
[----:B------:R-:W-:Y:S01]  /*7160*/  MOV R164, R166 ;  /* 0x000000a600a47202 */ /* 0x000fe20000000f00 */
[----:B------:R-:W-:Y:S01]  /*7170*/  IMAD.MOV.U32 R166, RZ, RZ, R176 ;  /* 0x000000ffffa67224 */ /* 0x000fe200078e00b0 */
[----:B------:R-:W-:Y:S01]  /*7180*/  UIMAD.WIDE.U32 UR26, UR10, UR4, URZ ;  /* 0x000000040a1a72a5 */ /* 0x000fe2000f8e003f */
[----:B------:R-:W-:Y:S01]  /*7190*/  IMAD.MOV.U32 R199, RZ, RZ, R140 ;  /* 0x000000ffffc77224 */ /* 0x000fe200078e008c */
[----:B------:R2:W5:Y:S01]  /*71a0*/  LDL.LU R223, [R1+0x84] ;  /* 0x0000840001df7983 */ /* 0x0005620000300800 */
[----:B------:R-:W-:Y:S01]  /*71b0*/  IMAD.MOV.U32 R176, RZ, RZ, R178 ;  /* 0x000000ffffb07224 */ /* 0x000fe200078e00b2 */
[----:B------:R-:W-:Y:S01]  /*71c0*/  MOV R178, R30 ;  /* 0x0000001e00b27202 */ /* 0x000fe20000000f00 */
[----:B------:R-:W-:Y:S01]  /*71d0*/  IMAD.MOV.U32 R177, RZ, RZ, R179 ;  /* 0x000000ffffb17224 */ /* 0x000fe200078e00b3 */
[C---:B------:R-:W-:Y:S01]  /*71e0*/  HMMA.16816.F32 R32, R4.reuse, R10, R76 ;  /* 0x0000000a0420723c */ /* 0x040fe2000000184c */
[----:B------:R-:W-:Y:S01]  /*71f0*/  IMAD.MOV.U32 R179, RZ, RZ, R31 ;  /* 0x000000ffffb37224 */ /* 0x000fe200078e001f */
[----:B------:R-:W-:Y:S01]  /*7200*/  MOV R31, R193 ;  /* 0x000000c1001f7202 */ /* 0x000fe20000000f00 */
[----:B------:R-:W-:Y:S01]  /*7210*/  IMAD.MOV.U32 R30, RZ, RZ, R192 ;  /* 0x000000ffff1e7224 */ /* 0x000fe200078e00c0 */
[----:B------:R-:W-:Y:S01]  /*7220*/  MOV R140, R141 ;  /* 0x0000008d008c7202 */ /* 0x000fe20000000f00 */
[----:B------:R-:W-:Y:S01]  /*7230*/  IMAD.MOV.U32 R192, RZ, RZ, R194 ;  /* 0x000000ffffc07224 */ /* 0x000fe200078e00c2 */
[----:B------:R-:W-:Y:S01]  /*7240*/  MOV R194, R184 ;  /* 0x000000b800c27202 */ /* 0x000fe20000000f00 */
[----:B------:R-:W-:Y:S01]  /*7250*/  IMAD.MOV.U32 R193, RZ, RZ, R195 ;  /* 0x000000ffffc17224 */ /* 0x000fe200078e00c3 */
[----:B------:R-:W3:Y:S01]  /*7260*/  LDSM.16.MT88.4 R8, [R220+0x2100] ;  /* 0x00210000dc08783b */ /* 0x000ee20000004200 */
[----:B------:R-:W-:Y:S01]  /*7270*/  IMAD.MOV.U32 R195, RZ, RZ, R196 ;  /* 0x000000ffffc37224 */ /* 0x000fe200078e00c4 */
[----:B------:R-:W-:Y:S01]  /*7280*/  MOV R196, R199 ;  /* 0x000000c700c47202 */ /* 0x000fe20000000f00 */
[----:B------:R-:W-:Y:S01]  /*7290*/  IMAD.MOV.U32 R141, RZ, RZ, R142 ;  /* 0x000000ffff8d7224 */ /* 0x000fe200078e008e */
[----:B------:R1:W-:Y:S01]  /*72a0*/  MUFU.EX2 R199, R0 ;  /* 0x0000000000c77308 */ /* 0x0003e20000000800 */
[----:B------:R-:W-:Y:S01]  /*72b0*/  IMAD.MOV.U32 R184, RZ, RZ, R185 ;  /* 0x000000ffffb87224 */ /* 0x000fe200078e00b9 */
[----:B------:R-:W-:Y:S01]  /*72c0*/  HMMA.16816.F32 R152, R4, R26, R152 ;  /* 0x0000001a0498723c */ /* 0x000fe20000001898 */
[----:B------:R-:W-:Y:S01]  /*72d0*/  IMAD.MOV.U32 R142, RZ, RZ, R143 ;  /* 0x000000ffff8e7224 */ /* 0x000fe200078e008f */
[----:B------:R-:W-:Y:S01]  /*72e0*/  MOV R143, R2 ;  /* 0x00000002008f7202 */ /* 0x000fe20000000f00 */
[----:B------:R-:W-:Y:S01]  /*72f0*/  IMAD.MOV.U32 R185, RZ, RZ, R186 ;  /* 0x000000ffffb97224 */ /* 0x000fe200078e00ba */
[----:B------:R-:W-:Y:S01]  /*7300*/  MOV R186, R187 ;  /* 0x000000bb00ba7202 */ /* 0x000fe20000000f00 */
[----:B------:R-:W-:-:S02]  /*7310*/  IMAD.MOV.U32 R187, RZ, RZ, R197 ;  /* 0x000000ffffbb7224 */ /* 0x000fc400078e00c5 */
[----:B------:R-:W-:Y:S02]  /*7320*/  IMAD.MOV.U32 R2, RZ, RZ, R222 ;  /* 0x000000ffff027224 */ /* 0x000fe400078e00de */
[----:B------:R-:W-:Y:S02]  /*7330*/  IMAD.MOV.U32 R197, RZ, RZ, R140 ;  /* 0x000000ffffc57224 */ /* 0x000fe400078e008c */
[----:B-1----:R-:W-:Y:S01]  /*7340*/  FFMA.FTZ R0, R25, c[0x0][0x2d0], -R13 ;  /* 0x0000b40019007a23 */ /* 0x002fe2000001080d */
[----:B------:R-:W-:Y:S01]  /*7350*/  MOV R25, R165 ;  /* 0x000000a500197202 */ /* 0x000fe20000000f00 */
[----:B------:R-:W-:Y:S02]  /*7360*/  IMAD.MOV.U32 R165, RZ, RZ, R167 ;  /* 0x000000ffffa57224 */ /* 0x000fe400078e00a7 */
[----:B------:R-:W-:Y:S01]  /*7370*/  IMAD.MOV.U32 R24, RZ, RZ, R164 ;  /* 0x000000ffff187224 */ /* 0x000fe200078e00a4 */
[----:B----4-:R-:W-:Y:S01]  /*7380*/  F2FP.PACK_AB R4, R198, R174 ;  /* 0x000000aec604723e */ /* 0x010fe200000000ff */
[----:B------:R-:W-:Y:S01]  /*7390*/  IMAD.MOV.U32 R140, RZ, RZ, R141 ;  /* 0x000000ffff8c7224 */ /* 0x000fe200078e008d */
[----:B------:R-:W-:Y:S01]  /*73a0*/  MOV R141, R142 ;  /* 0x0000008e008d7202 */ /* 0x000fe20000000f00 */
[----:B------:R-:W-:Y:S01]  /*73b0*/  IMAD.MOV.U32 R167, RZ, RZ, R177 ;  /* 0x000000ffffa77224 */ /* 0x000fe200078e00b1 */
[----:B------:R-:W-:Y:S01]  /*73c0*/  MOV R177, R179 ;  /* 0x000000b300b17202 */ /* 0x000fe20000000f00 */
[----:B------:R-:W-:Y:S01]  /*73d0*/  IMAD.MOV.U32 R142, RZ, RZ, R143 ;  /* 0x000000ffff8e7224 */ /* 0x000fe200078e008f */
[----:B------:R-:W-:Y:S01]  /*73e0*/  @UP1 UMOV UR15, UR27 ;  /* 0x0000001b000f1c82 */ /* 0x000fe20008000000 */
[----:B------:R-:W-:Y:S01]  /*73f0*/  IMAD.MOV.U32 R179, RZ, RZ, R31 ;  /* 0x000000ffffb37224 */ /* 0x000fe200078e001f */
[----:B------:R2:W5:Y:S01]  /*7400*/  LDL.LU R222, [R1+0x80] ;  /* 0x0000800001de7983 */ /* 0x0005620000300800 */
[----:B------:R-:W-:Y:S01]  /*7410*/  IMAD.MOV.U32 R143, RZ, RZ, R2 ;  /* 0x000000ffff8f7224 */ /* 0x000fe200078e0002 */
[----:B------:R-:W-:Y:S01]  /*7420*/  MOV R2, R175 ;  /* 0x000000af00027202 */ /* 0x000fe20000000f00 */
[----:B------:R-:W-:Y:S01]  /*7430*/  IMAD.MOV.U32 R31, RZ, RZ, R193 ;  /* 0x000000ffff1f7224 */ /* 0x000fe200078e00c1 */
[----:B------:R-:W-:-:S02]  /*7440*/  MOV R193, R195 ;  /* 0x000000c300c17202 */ /* 0x000fc40000000f00 */
[----:B------:R-:W-:Y:S02]  /*7450*/  MOV R195, R196 ;  /* 0x000000c400c37202 */ /* 0x000fe40000000f00 */
[----:B------:R-:W-:Y:S02]  /*7460*/  MOV R196, R140 ;  /* 0x0000008c00c47202 */ /* 0x000fe40000000f00 */
[----:B------:R-:W-:Y:S01]  /*7470*/  MOV R140, R142 ;  /* 0x0000008e008c7202 */ /* 0x000fe20000000f00 */
[----:B------:R-:W-:Y:S01]  /*7480*/  IMAD.MOV.U32 R164, RZ, RZ, R166 ;  /* 0x000000ffffa47224 */ /* 0x000fe200078e00a6 */
[----:B------:R-:W-:Y:S02]  /*7490*/  MOV R142, R2 ;  /* 0x00000002008e7202 */ /* 0x000fe40000000f00 */
[----:B------:R-:W-:Y:S02]  /*74a0*/  MOV R2, R205 ;  /* 0x000000cd00027202 */ /* 0x000fe40000000f00 */
[----:B------:R-:W-:Y:S01]  /*74b0*/  MOV R166, R176 ;  /* 0x000000b000a67202 */ /* 0x000fe20000000f00 */
[----:B------:R1:W4:Y:S01]  /*74c0*/  MUFU.EX2 R205, R0 ;  /* 0x0000000000cd7308 */ /* 0x0003220000000800 */
[----:B------:R-:W-:-:S02]  /*74d0*/  IMAD.MOV.U32 R176, RZ, RZ, R178 ;  /* 0x000000ffffb07224 */ /* 0x000fc400078e00b2 */
[----:B------:R-:W-:Y:S01]  /*74e0*/  IMAD.MOV.U32 R178, RZ, RZ, R30 ;  /* 0x000000ffffb27224 */ /* 0x000fe200078e001e */
[----:B------:R-:W-:Y:S01]  /*74f0*/  MOV R30, R192 ;  /* 0x000000c0001e7202 */ /* 0x000fe20000000f00 */
[----:B------:R-:W-:Y:S02]  /*7500*/  IMAD.MOV.U32 R192, RZ, RZ, R194 ;  /* 0x000000ffffc07224 */ /* 0x000fe400078e00c2 */
[----:B-1----:R-:W-:Y:S01]  /*7510*/  FFMA.FTZ R0, R24, c[0x0][0x2d0], -R12 ;  /* 0x0000b40018007a23 */ /* 0x002fe2000001080c */
        /* <DEDUP_REMOVED lines=9> */
[----:B------:R-:W-:-:S02]  /*75b0*/  IMAD.MOV.U32 R194, RZ, RZ, R187 ;  /* 0x000000ffffc27224 */ /* 0x000fc400078e00bb */
[----:B------:R-:W-:Y:S01]  /*75c0*/  IMAD.MOV.U32 R179, RZ, RZ, R30 ;  /* 0x000000ffffb37224 */ /* 0x000fe200078e001e */
[----:B------:R-:W-:Y:S01]  /*75d0*/  MOV R30, R31 ;  /* 0x0000001f001e7202 */ /* 0x000fe20000000f00 */
        /* <DEDUP_REMOVED lines=18> */
[----:B----4-:R-:W-:Y:S01]  /*7700*/  F2FP.PACK_AB R6, R205, R199 ;  /* 0x000000c7cd06723e */ /* 0x010fe200000000ff */
[----:B------:R-:W-:Y:S01]  /*7710*/  IMAD.MOV.U32 R140, RZ, RZ, R141 ;  /* 0x000000ffff8c7224 */ /* 0x000fe200078e008d */
[----:B------:R-:W-:Y:S01]  /*7720*/  MOV R141, R142 ;  /* 0x0000008e008d7202 */ /* 0x000fe20000000f00 */
[----:B------:R-:W-:Y:S01]  /*7730*/  IMAD.MOV.U32 R142, RZ, RZ, R143 ;  /* 0x000000ffff8e7224 */ /* 0x000fe200078e008f */
[----:B------:R-:W-:Y:S01]  /*7740*/  MOV R143, R2 ;  /* 0x00000002008f7202 */ /* 0x000fe20000000f00 */
[----:B------:R-:W-:-:S02]  /*7750*/  IMAD.MOV.U32 R2, RZ, RZ, R175 ;  /* 0x000000ffff027224 */ /* 0x000fc400078e00af */
[----:B------:R-:W-:Y:S01]  /*7760*/  IMAD.MOV.U32 R93, RZ, RZ, R164 ;  /* 0x000000ffff5d7224 */ /* 0x000fe200078e00a4 */
[----:B------:R1:W-:Y:S01]  /*7770*/  MUFU.EX2 R175, R0 ;  /* 0x0000000000af7308 */ /* 0x0003e20000000800 */
[----:B------:R-:W-:Y:S01]  /*7780*/  MOV R165, R196 ;  /* 0x000000c400a57202 */ /* 0x000fe20000000f00 */
[----:B------:R-:W-:Y:S01]  /*7790*/  IMAD.MOV.U32 R86, RZ, RZ, R30 ;  /* 0x000000ffff567224 */ /* 0x000fe200078e001e */
[----:B------:R-:W-:Y:S01]  /*77a0*/  MOV R166, R2 ;  /* 0x0000000200a67202 */ /* 0x000fe20000000f00 */
[----:B------:R-:W-:Y:S01]  /*77b0*/  FFMA.FTZ R2, R215, c[0x0][0x2d0], -R12 ;  /* 0x0000b400d7027a23 */ /* 0x000fe2000001080c */
[----:B------:R-:W-:Y:S01]  /*77c0*/  MOV R94, R25 ;  /* 0x00000019005e7202 */ /* 0x000fe20000000f00 */
[----:B------:R-:W-:Y:S01]  /*77d0*/  IMAD.MOV.U32 R31, RZ, RZ, R192 ;  /* 0x000000ffff1f7224 */ /* 0x000fe200078e00c0 */
[----:B------:R-:W-:Y:S01]  /*77e0*/  MOV R95, R177 ;  /* 0x000000b1005f7202 */ /* 0x000fe20000000f00 */
[----:B------:R-:W-:Y:S01]  /*77f0*/  IMAD.MOV.U32 R192, RZ, RZ, R197 ;  /* 0x000000ffffc07224 */ /* 0x000fe200078e00c5 */
[----:B------:R-:W-:Y:S01]  /*7800*/  MOV R87, R179 ;  /* 0x000000b300577202 */ /* 0x000fe20000000f00 */
[----:B------:R-:W-:Y:S01]  /*7810*/  IMAD.MOV.U32 R89, RZ, RZ, R176 ;  /* 0x000000ffff597224 */ /* 0x000fe200078e00b0 */
[----:B------:R-:W-:Y:S01]  /*7820*/  @UP1 USHF.R.U32.HI UR11, URZ, UR5, UR15 ;  /* 0x000000053f0b1299 */ /* 0x000fe2000801160f */
[----:B------:R-:W-:Y:S01]  /*7830*/  IMAD.MOV.U32 R88, RZ, RZ, R178 ;  /* 0x000000ffff587224 */ /* 0x000fe200078e00b2 */
[----:B------:R2:W5:Y:S01]  /*7840*/  LDL.LU R221, [R1+0x7c] ;  /* 0x00007c0001dd7983 */ /* 0x0005620000300800 */
[----:B-1----:R-:W-:Y:S01]  /*7850*/  FFMA.FTZ R0, R24, c[0x0][0x2d0], -R12 ;  /* 0x0000b40018007a23 */ /* 0x002fe2000001080c */
[----:B------:R-:W-:Y:S01]  /*7860*/  MUFU.EX2 R197, R2 ;  /* 0x0000000200c57308 */ /* 0x000fe20000000800 */
[----:B------:R-:W-:Y:S01]  /*7870*/  IMAD.MOV.U32 R167, RZ, RZ, R204 ;  /* 0x000000ffffa77224 */ /* 0x000fe200078e00cc */
[----:B------:R-:W-:Y:S01]  /*7880*/  MOV R30, R193 ;  /* 0x000000c1001e7202 */ /* 0x000fe20000000f00 */
[----:B------:R-:W-:Y:S01]  /*7890*/  IMAD.MOV.U32 R79, RZ, RZ, R194 ;  /* 0x000000ffff4f7224 */ /* 0x000fe200078e00c2 */
[----:B------:R-:W-:Y:S01]  /*78a0*/  MOV R84, R195 ;  /* 0x000000c300547202 */ /* 0x000fe20000000f00 */
[----:B------:R-:W-:Y:S01]  /*78b0*/  IMAD.MOV.U32 R164, RZ, RZ, R187 ;  /* 0x000000ffffa47224 */ /* 0x000fe200078e00bb */
[----:B------:R-:W1:Y:S02]  /*78c0*/  LDSM.16.MT88.4 R24, [R219+0x2100] ;  /* 0x00210000db18783b */ /* 0x000e640000004200 */
[----:B------:R4:W2:Y:S01]  /*78d0*/  MUFU.EX2 R196, R0 ;  /* 0x0000000000c47308 */ /* 0x0008a20000000800 */
[----:B------:R-:W-:Y:S01]  /*78e0*/  UIADD3 UR11, UR11, UR7, -UR13 ;  /* 0x000000070b0b7290 */ /* 0x000fe2000fffe80d */
[----:B------:R1:W5:Y:S01]  /*78f0*/  LDL.LU R216, [R1+0x78] ;  /* 0x0000780001d87983 */ /* 0x0003620000300800 */
[----:B----4-:R-:W-:-:S05]  /*7900*/  FFMA.FTZ R0, R214, c[0x0][0x2d0], -R12 ;  /* 0x0000b400d6007a23 */ /* 0x010fca000001080c */
[----:B------:R-:W4:Y:S01]  /*7910*/  MUFU.EX2 R204, R0 ;  /* 0x0000000000cc7308 */ /* 0x000f220000000800 */
[----:B--2---:R-:W-:Y:S01]  /*7920*/  F2FP.PACK_AB R5, R196, R175 ;  /* 0x000000afc405723e */ /* 0x004fe200000000ff */
[----:B------:R-:W-:Y:S01]  /*7930*/  IMAD.MOV.U32 R194, RZ, RZ, R141 ;  /* 0x000000ffffc27224 */ /* 0x000fe200078e008d */
[----:B------:R-:W-:Y:S01]  /*7940*/  MOV R193, R140 ;  /* 0x0000008c00c17202 */ /* 0x000fe20000000f00 */
[----:B------:R-:W-:Y:S01]  /*7950*/  IMAD.MOV.U32 R187, RZ, RZ, R143 ;  /* 0x000000ffffbb7224 */ /* 0x000fe200078e008f */
[----:B------:R-:W-:Y:S02]  /*7960*/  MOV R195, R142 ;  /* 0x0000008e00c37202 */ /* 0x000fe40000000f00 */
[----:B----4-:R-:W-:-:S07]  /*7970*/  F2FP.PACK_AB R7, R204, R197 ;  /* 0x000000c5cc07723e */ /* 0x010fce00000000ff */
[C---:B------:R-:W-:Y:S08]  /*7980*/  HMMA.16816.F32 R80, R4.reuse, R16, R80 ;  /* 0x000000100450723c */ /* 0x040ff00000001850 */
[C---:B------:R-:W-:Y:S01]  /*7990*/  HMMA.16816.F32 R72, R4.reuse, R18, R72 ;  /* 0x000000120448723c */ /* 0x040fe20000001848 */
[----:B------:R-:W2:Y:S07]  /*79a0*/  LDSM.16.MT88.4 R16, [R217+0x5100] ;  /* 0x00510000d910783b */ /* 0x000eae0000004200 */
[C---:B---3--:R-:W-:Y:S08]  /*79b0*/  HMMA.16816.F32 R140, R4.reuse, R8, R68 ;  /* 0x00000008048c723c */ /* 0x048ff00000001844 */
[C---:B------:R-:W-:Y:S01]  /*79c0*/  HMMA.16816.F32 R68, R4.reuse, R10, R64 ;  /* 0x0000000a0444723c */ /* 0x040fe20000001840 */
[----:B------:R-:W3:Y:S07]  /*79d0*/  LDSM.16.MT88.4 R8, [R218+0x5100] ;  /* 0x00510000da08783b */ /* 0x000eee0000004200 */
[C---:B------:R-:W-:Y:S08]  /*79e0*/  HMMA.16816.F32 R176, R4.reuse, R20, R200 ;  /* 0x0000001404b0723c */ /* 0x040ff000000018c8 */
[----:B------:R-:W-:Y:S01]  /*79f0*/  HMMA.16816.F32 R104, R4, R22, R104 ;  /* 0x000000160468723c */ /* 0x000fe20000001868 */
[----:B------:R-:W4:Y:S01]  /*7a00*/  LDSM.16.MT88.4 R20, [R220+0x5100] ;  /* 0x00510000dc14783b */ /* 0x000f220000004200 */
[----:B------:R-:W-:Y:S01]  /*7a10*/  MOV R2, R192 ;  /* 0x000000c000027202 */ /* 0x000fe20000000f00 */
[----:B------:R-:W-:Y:S01]  /*7a20*/  IMAD.MOV.U32 R214, RZ, RZ, R193 ;  /* 0x000000ffffd67224 */ /* 0x000fe200078e00c1 */
[----:B------:R-:W-:Y:S01]  /*7a30*/  MOV R215, R194 ;  /* 0x000000c200d77202 */ /* 0x000fe20000000f00 */
[----:B------:R-:W-:-:S03]  /*7a40*/  IMAD.MOV.U32 R0, RZ, RZ, R195 ;  /* 0x000000ffff007224 */ /* 0x000fc600078e00c3 */
[C---:B-1----:R-:W-:Y:S07]  /*7a50*/  HMMA.16816.F32 R64, R4.reuse, R26, R100 ;  /* 0x0000001a0440723c */ /* 0x042fee0000001864 */
[----:B------:R-:W-:Y:S01]  /*7a60*/  MOV R27, R164 ;  /* 0x000000a4001b7202 */ /* 0x000fe20000000f00 */
[----:B--2---:R-:W-:Y:S01]  /*7a70*/  HMMA.16816.F32 R192, R4, R16, R108 ;  /* 0x0000001004c0723c */ /* 0x004fe2000000186c */
[----:B------:R-:W-:-:S06]  /*7a80*/  IMAD.MOV.U32 R26, RZ, RZ, R165 ;  /* 0x000000ffff1a7224 */ /* 0x000fcc00078e00a5 */
[----:B------:R-:W-:Y:S01]  /*7a90*/  MOV R108, R166 ;  /* 0x000000a6006c7202 */ /* 0x000fe20000000f00 */
[C---:B------:R-:W-:Y:S01]  /*7aa0*/  HMMA.16816.F32 R96, R4.reuse, R18, R96 ;  /* 0x000000120460723c */ /* 0x040fe20000001860 */
[----:B------:R-:W-:Y:S01]  /*7ab0*/  IMAD.MOV.U32 R109, RZ, RZ, R167 ;  /* 0x000000ffff6d7224 */ /* 0x000fe200078e00a7 */
[----:B------:R-:W1:Y:S06]  /*7ac0*/  LDSM.16.MT88.4 R16, [R219+0x5100] ;  /* 0x00510000db10783b */ /* 0x000e6c0000004200 */
[C---:B---3--:R-:W-:Y:S08]  /*7ad0*/  HMMA.16816.F32 R164, R4.reuse, R8, R60 ;  /* 0x0000000804a4723c */ /* 0x048ff0000000183c */
[----:B------:R-:W-:Y:S01]  /*7ae0*/  HMMA.16816.F32 R52, R4, R10, R52 ;  /* 0x0000000a0434723c */ /* 0x000fe20000001834 */
[----:B------:R-:W2:Y:S01]  /*7af0*/  LDSM.16.MT88.4 R8, [R217+0x8100] ;  /* 0x00810000d908783b */ /* 0x000ea20000004200 */
[----:B------:R-:W-:Y:S01]  /*7b00*/  MOV R110, R30 ;  /* 0x0000001e006e7202 */ /* 0x000fe20000000f00 */
[----:B------:R-:W-:-:S05]  /*7b10*/  IMAD.MOV.U32 R111, RZ, RZ, R31 ;  /* 0x000000ffff6f7224 */ /* 0x000fca00078e001f */
[C---:B----4-:R-:W-:Y:S07]  /*7b20*/  HMMA.16816.F32 R40, R4.reuse, R20, R40 ;  /* 0x000000140428723c */ /* 0x050fee0000001828 */
[----:B------:R-:W-:Y:S01]  /*7b30*/  MOV R20, R28 ;  /* 0x0000001c00147202 */ /* 0x000fe20000000f00 */
[----:B------:R-:W-:Y:S02]  /*7b40*/  IMAD.MOV.U32 R21, RZ, RZ, R29 ;  /* 0x000000ffff157224 */ /* 0x000fe400078e001d */
[----:B------:R-:W3:Y:S01]  /*7b50*/  LDSM.16.MT88.4 R28, [R218+0x8100] ;  /* 0x00810000da1c783b */ /* 0x000ee20000004200 */
[----:B------:R-:W-:Y:S01]  /*7b60*/  HMMA.16816.F32 R44, R4, R24, R44 ;  /* 0x00000018042c723c */ /* 0x000fe2000000182c */
[----:B------:R-:W-:-:S06]  /*7b70*/  IMAD.MOV.U32 R200, RZ, RZ, R88 ;  /* 0x000000ffffc87224 */ /* 0x000fcc00078e0058 */
[----:B------:R-:W-:Y:S01]  /*7b80*/  MOV R25, R79 ;  /* 0x0000004f00197202 */ /* 0x000fe20000000f00 */
[C---:B------:R-:W-:Y:S07]  /*7b90*/  HMMA.16816.F32 R60, R4.reuse, R22, R128 ;  /* 0x00000016043c723c */ /* 0x040fee0000001880 */
[----:B------:R-:W-:Y:S01]  /*7ba0*/  MOV R22, R89 ;  /* 0x0000005900167202 */ /* 0x000fe20000000f00 */
[----:B-1----:R-:W-:Y:S01]  /*7bb0*/  HMMA.16816.F32 R76, R4, R16, R132 ;  /* 0x00000010044c723c */ /* 0x002fe20000001884 */
[----:B------:R-:W-:Y:S01]  /*7bc0*/  IMAD.MOV.U32 R129, RZ, RZ, R90 ;  /* 0x000000ffff817224 */ /* 0x000fe200078e005a */
[----:B------:R-:W-:Y:S01]  /*7bd0*/  MOV R128, R91 ;  /* 0x0000005b00807202 */ /* 0x000fe20000000f00 */
[----:B------:R-:W-:Y:S01]  /*7be0*/  IMAD.MOV.U32 R23, RZ, RZ, R92 ;  /* 0x000000ffff177224 */ /* 0x000fe200078e005c */
[----:B------:R-:W-:Y:S01]  /*7bf0*/  MOV R130, R93 ;  /* 0x0000005d00827202 */ /* 0x000fe20000000f00 */
[----:B------:R-:W-:-:S02]  /*7c00*/  IMAD.MOV.U32 R131, RZ, RZ, R94 ;  /* 0x000000ffff837224 */ /* 0x000fc400078e005e */
[----:B------:R-:W-:Y:S01]  /*7c10*/  MOV R135, R95 ;  /* 0x0000005f00877202 */ /* 0x000fe20000000f00 */
[C---:B--2---:R-:W-:Y:S08]  /*7c20*/  HMMA.16816.F32 R88, R4.reuse, R8, R144 ;  /* 0x000000080458723c */ /* 0x044ff00000001890 */
[----:B------:R-:W-:Y:S01]  /*7c30*/  HMMA.16816.F32 R92, R4, R10, R148 ;  /* 0x0000000a045c723c */ /* 0x000fe20000001894 */
[----:B------:R-:W1:Y:S01]  /*7c40*/  LDSM.16.MT88.4 R8, [R219+0x8100] ;  /* 0x00810000db08783b */ /* 0x000e620000004200 */
[----:B------:R-:W-:Y:S01]  /*7c50*/  IMAD.MOV.U32 R24, RZ, RZ, R84 ;  /* 0x000000ffff187224 */ /* 0x000fe200078e0054 */
[----:B------:R-:W-:Y:S01]  /*7c60*/  MOV R203, R85 ;  /* 0x0000005500cb7202 */ /* 0x000fe20000000f00 */
[----:B------:R-:W-:Y:S01]  /*7c70*/  IMAD.MOV.U32 R202, RZ, RZ, R86 ;  /* 0x000000ffffca7224 */ /* 0x000fe200078e0056 */
[----:B------:R-:W-:-:S03]  /*7c80*/  MOV R201, R87 ;  /* 0x0000005700c97202 */ /* 0x000fc60000000f00 */
[C---:B------:R-:W-:Y:S01]  /*7c90*/  HMMA.16816.F32 R84, R4.reuse, R18, R136 ;  /* 0x000000120454723c */ /* 0x040fe20000001888 */
[----:B------:R-:W2:Y:S07]  /*7ca0*/  LDSM.16.MT88.4 R16, [R220+0x8100] ;  /* 0x00810000dc10783b */ /* 0x000eae0000004200 */
[----:B---3--:R-:W-:Y:S07]  /*7cb0*/  HMMA.16816.F32 R100, R4, R28, R160 ;  /* 0x0000001c0464723c */ /* 0x008fee00000018a0 */
[----:B------:R-:W-:-:S02]  /*7cc0*/  IMAD.MOV.U32 R160, RZ, RZ, R135 ;  /* 0x000000ffffa07224 */ /* 0x000fc400078e0087 */
[----:B------:R-:W-:Y:S02]  /*7cd0*/  IMAD.MOV.U32 R135, RZ, RZ, R23 ;  /* 0x000000ffff877224 */ /* 0x000fe400078e0017 */
[----:B------:R-:W-:Y:S02]  /*7ce0*/  IMAD.MOV.U32 R23, RZ, RZ, R131 ;  /* 0x000000ffff177224 */ /* 0x000fe400078e0083 */
[----:B------:R-:W-:Y:S01]  /*7cf0*/  IMAD.MOV.U32 R131, RZ, RZ, R21 ;  /* 0x000000ffff837224 */ /* 0x000fe200078e0015 */
[----:B------:R-:W-:Y:S01]  /*7d00*/  MOV R136, R185 ;  /* 0x000000b900887202 */ /* 0x000fe20000000f00 */
[----:B------:R-:W-:Y:S02]  /*7d10*/  IMAD.MOV.U32 R147, RZ, RZ, R184 ;  /* 0x000000ffff937224 */ /* 0x000fe400078e00b8 */
[----:B------:R-:W-:Y:S01]  /*7d20*/  IMAD.MOV.U32 R137, RZ, RZ, R186 ;  /* 0x000000ffff897224 */ /* 0x000fe200078e00ba */
[----:B------:R-:W-:Y:S02]  /*7d30*/  MOV R161, R131 ;  /* 0x0000008300a17202 */ /* 0x000fe40000000f00 */
[----:B------:R-:W-:-:S02]  /*7d40*/  MOV R131, R187 ;  /* 0x000000bb00837202 */ /* 0x000fc40000000f00 */
[C---:B-1----:R-:W-:Y:S08]  /*7d50*/  HMMA.16816.F32 R184, R4.reuse, R8, R156 ;  /* 0x0000000804b8723c */ /* 0x042ff0000000189c */
[----:B------:R-:W-:Y:S01]  /*7d60*/  HMMA.16816.F32 R124, R4, R10, R124 ;  /* 0x0000000a047c723c */ /* 0x000fe2000000187c */
[----:B------:R-:W1:Y:S01]  /*7d70*/  LDSM.16.MT88.4 R8, [R219+0xb100] ;  /* 0x00b10000db08783b */ /* 0x000e620000004200 */
[----:B------:R-:W-:-:S02]  /*7d80*/  MOV R134, R22 ;  /* 0x0000001600867202 */ /* 0x000fc40000000f00 */
[----:B------:R-:W-:Y:S01]  /*7d90*/  MOV R22, R130 ;  /* 0x0000008200167202 */ /* 0x000fe20000000f00 */
[----:B------:R-:W-:Y:S01]  /*7da0*/  IMAD.MOV.U32 R21, RZ, RZ, R109 ;  /* 0x000000ffff157224 */ /* 0x000fe200078e006d */
[----:B------:R-:W-:Y:S01]  /*7db0*/  MOV R130, R20 ;  /* 0x0000001400827202 */ /* 0x000fe20000000f00 */
[----:B------:R-:W-:Y:S01]  /*7dc0*/  IMAD.MOV.U32 R109, RZ, RZ, R111 ;  /* 0x000000ffff6d7224 */ /* 0x000fe200078e006f */
[----:B------:R-:W-:Y:S01]  /*7dd0*/  MOV R20, R108 ;  /* 0x0000006c00147202 */ /* 0x000fe20000000f00 */
[----:B------:R-:W-:Y:S01]  /*7de0*/  IMAD.MOV.U32 R111, RZ, RZ, R27 ;  /* 0x000000ffff6f7224 */ /* 0x000fe200078e001b */
[----:B------:R-:W-:Y:S02]  /*7df0*/  MOV R108, R110 ;  /* 0x0000006e006c7202 */ /* 0x000fe40000000f00 */
[----:B------:R-:W-:Y:S01]  /*7e00*/  MOV R110, R26 ;  /* 0x0000001a006e7202 */ /* 0x000fe20000000f00 */
        /* <DEDUP_REMOVED lines=13> */
[----:B------:R-:W3:Y:S01]  /*7ee0*/  LDSM.16.MT88.4 R24, [R217+0xb100] ;  /* 0x00b10000d918783b */ /* 0x000ee20000004200 */
[C---:B--2---:R-:W-:Y:S03]  /*7ef0*/  HMMA.16816.F32 R108, R4.reuse, R16, R168 ;  /* 0x00000010046c723c */ /* 0x044fe600000018a8 */
[----:B------:R-:W2:Y:S05]  /*7f00*/  LDSM.16.MT88.4 R20, [R218+0xb100] ;  /* 0x00b10000da14783b */ /* 0x000eaa0000004200 */
[----:B------:R-:W-:Y:S01]  /*7f10*/  HMMA.16816.F32 R188, R4, R18, R188 ;  /* 0x0000001204bc723c */ /* 0x000fe200000018bc */
[----:B------:R-:W4:Y:S01]  /*7f20*/  LDSM.16.MT88.4 R16, [R220+0xb100] ;  /* 0x00b10000dc10783b */ /* 0x000f220000004200 */
[----:B------:R-:W-:-:S06]  /*7f30*/  FFMA.FTZ R0, R0, c[0x0][0x2d0], -R13 ;  /* 0x0000b40000007a23 */ /* 0x000fcc000001080d */
[C---:B-1----:R-:W-:Y:S01]  /*7f40*/  HMMA.16816.F32 R36, R4.reuse, R8, R36 ;  /* 0x000000080424723c */ /* 0x042fe20000001824 */
[----:B------:R1:W-:Y:S07]  /*7f50*/  MUFU.EX2 R8, R0 ;  /* 0x0000000000087308 */ /* 0x0003ee0000000800 */
[----:B------:R-:W-:Y:S01]  /*7f60*/  HMMA.16816.F32 R32, R4, R10, R32 ;  /* 0x0000000a0420723c */ /* 0x000fe20000001820 */
[----:B-1----:R-:W-:Y:S01]  /*7f70*/  FFMA.FTZ R0, R183, c[0x0][0x2d0], -R13 ;  /* 0x0000b400b7007a23 */ /* 0x002fe2000001080d */
[----:B------:R-:W-:Y:S01]  /*7f80*/  MOV R144, R201 ;  /* 0x000000c900907202 */ /* 0x000fe20000000f00 */
[----:B------:R-:W-:Y:S01]  /*7f90*/  IMAD.MOV.U32 R151, RZ, RZ, R200 ;  /* 0x000000ffff977224 */ /* 0x000fe200078e00c8 */
[----:B------:R-:W-:Y:S01]  /*7fa0*/  MOV R146, R203 ;  /* 0x000000cb00927202 */ /* 0x000fe20000000f00 */
[----:B------:R1:W-:Y:S01]  /*7fb0*/  MUFU.EX2 R9, R0 ;  /* 0x0000000000097308 */ /* 0x0003e20000000800 */
[----:B------:R-:W-:-:S02]  /*7fc0*/  IMAD.MOV.U32 R145, RZ, RZ, R202 ;  /* 0x000000ffff917224 */ /* 0x000fc400078e00ca */
[----:B---3--:R-:W-:Y:S01]  /*7fd0*/  HMMA.16816.F32 R120, R4, R24, R120 ;  /* 0x000000180478723c */ /* 0x008fe20000001878 */
[----:B------:R-:W-:Y:S01]  /*7fe0*/  MOV R169, R148 ;  /* 0x0000009400a97202 */ /* 0x000fe20000000f00 */
[----:B------:R-:W-:Y:S01]  /*7ff0*/  FFMA.FTZ R2, R2, c[0x0][0x2d0], -R12 ;  /* 0x0000b40002027a23 */ /* 0x000fe2000001080c */
[----:B------:R-:W-:Y:S01]  /*8000*/  MOV R171, R150 ;  /* 0x0000009600ab7202 */ /* 0x000fe20000000f00 */
[----:B------:R-:W-:Y:S01]  /*8010*/  IMAD.MOV.U32 R170, RZ, RZ, R163 ;  /* 0x000000ffffaa7224 */ /* 0x000fe200078e00a3 */
[----:B------:R-:W-:Y:S01]  /*8020*/  LDSM.16.MT88.4 R180, [R217+0x2900] ;  /* 0x00290000d9b4783b */ /* 0x000fe20000004200 */
[----:B-1----:R-:W-:-:S04]  /*8030*/  FFMA.FTZ R0, R160, c[0x0][0x2d0], -R13 ;  /* 0x0000b400a0007a23 */ /* 0x002fc8000001080d */
[----:B------:R1:W-:Y:S01]  /*8040*/  MUFU.EX2 R11, R0 ;  /* 0x00000000000b7308 */ /* 0x0003e20000000800 */
[----:B--2---:R-:W-:Y:S01]  /*8050*/  HMMA.16816.F32 R116, R4, R20, R116 ;  /* 0x000000140474723c */ /* 0x004fe20000001874 */
[----:B-1----:R-:W-:-:S06]  /*8060*/  FFMA.FTZ R0, R161, c[0x0][0x2d0], -R13 ;  /* 0x0000b400a1007a23 */ /* 0x002fcc000001080d */
[----:B------:R1:W2:Y:S01]  /*8070*/  MUFU.EX2 R10, R0 ;  /* 0x00000000000a7308 */ /* 0x0002a20000000800 */
[----:B------:R-:W-:Y:S01]  /*8080*/  HMMA.16816.F32 R24, R4, R26, R152 ;  /* 0x0000001a0418723c */ /* 0x000fe20000001898 */
[----:B------:R-:W-:-:S07]  /*8090*/  IMAD.MOV.U32 R163, RZ, RZ, R149 ;  /* 0x000000ffffa37224 */ /* 0x000fce00078e0095 */
[----:B------:R-:W-:Y:S01]  /*80a0*/  HMMA.16816.F32 R20, R4, R22, R112 ;  /* 0x000000160414723c */ /* 0x000fe20000001870 */
[----:B-1----:R-:W-:-:S07]  /*80b0*/  FFMA.FTZ R0, R162, c[0x0][0x2d0], -R12 ;  /* 0x0000b400a2007a23 */ /* 0x002fce000001080c */
[----:B----4-:R-:W-:Y:S01]  /*80c0*/  HMMA.16816.F32 R200, R4, R16, R56 ;  /* 0x0000001004c8723c */ /* 0x010fe20000001838 */
[----:B------:R-:W-:-:S07]  /*80d0*/  IMAD.MOV.U32 R160, RZ, RZ, R151 ;  /* 0x000000ffffa07224 */ /* 0x000fce00078e0097 */
[----:B------:R-:W-:Y:S01]  /*80e0*/  HMMA.16816.F32 R48, R4, R18, R48 ;  /* 0x000000120430723c */ /* 0x000fe20000001830 */
[----:B------:R1:W-:Y:S01]  /*80f0*/  MUFU.EX2 R4, R0 ;  /* 0x0000000000047308 */ /* 0x0003e20000000800 */
[----:B------:R-:W-:Y:S01]  /*8100*/  MOV R161, R144 ;  /* 0x0000009000a17202 */ /* 0x000fe20000000f00 */
[----:B------:R-:W-:Y:S01]  /*8110*/  IMAD.MOV.U32 R162, RZ, RZ, R145 ;  /* 0x000000ffffa27224 */ /* 0x000fe200078e0091 */
[----:B------:R-:W-:Y:S01]  /*8120*/  MOV R150, R136 ;  /* 0x0000008800967202 */ /* 0x000fe20000000f00 */
[----:B------:R-:W-:Y:S01]  /*8130*/  IMAD.MOV.U32 R149, RZ, RZ, R147 ;  /* 0x000000ffff957224 */ /* 0x000fe200078e0093 */
[----:B------:R-:W3:Y:S01]  /*8140*/  LDSM.16.MT88.4 R152, [R219+0x2900] ;  /* 0x00290000db98783b */ /* 0x000ee20000004200 */
[----:B------:R-:W-:Y:S02]  /*8150*/  IMAD.MOV.U32 R151, RZ, RZ, R137 ;  /* 0x000000ffff977224 */ /* 0x000fe400078e0089 */
[----:B------:R4:W-:Y:S01]  /*8160*/  MUFU.EX2 R5, R2 ;  /* 0x0000000200057308 */ /* 0x0009e20000000800 */
[----:B------:R-:W-:Y:S01]  /*8170*/  MOV R113, R129 ;  /* 0x0000008100717202 */ /* 0x000fe20000000f00 */
[----:B------:R-:W-:Y:S01]  /*8180*/  IMAD.MOV.U32 R114, RZ, RZ, R130 ;  /* 0x000000ffff727224 */ /* 0x000fe200078e0082 */
[----:B------:R-:W-:-:S02]  /*8190*/  MOV R115, R131 ;  /* 0x0000008300737202 */ /* 0x000fc40000000f00 */
[----:B------:R-:W-:Y:S02]  /*81a0*/  MOV R148, R146 ;  /* 0x0000009200947202 */ /* 0x000fe40000000f00 */
[----:B------:R-:W-:Y:S01]  /*81b0*/  MOV R159, R171 ;  /* 0x000000ab009f7202 */ /* 0x000fe20000000f00 */
[----:B-1----:R-:W-:Y:S01]  /*81c0*/  FFMA.FTZ R0, R138, c[0x0][0x2d0], -R12 ;  /* 0x0000b4008a007a23 */ /* 0x002fe2000001080c */
[----:B------:R-:W-:Y:S01]  /*81d0*/  MOV R17, R133 ;  /* 0x0000008500117202 */ /* 0x000fe20000000f00 */
[----:B------:R-:W-:Y:S01]  /*81e0*/  IMAD.MOV.U32 R168, RZ, RZ, R160 ;  /* 0x000000ffffa87224 */ /* 0x000fe200078e00a0 */
[----:B------:R-:W-:Y:S01]  /*81f0*/  LDSM.16.MT88.4 R56, [R220+0x5900] ;  /* 0x00590000dc38783b */ /* 0x000fe20000004200 */
[----:B------:R1:W1:Y:S01]  /*8200*/  MUFU.EX2 R6, R0 ;  /* 0x0000000000067308 */ /* 0x0002620000000800 */
[----:B------:R-:W-:Y:S02]  /*8210*/  IMAD.MOV.U32 R160, RZ, RZ, R149 ;  /* 0x000000ffffa07224 */ /* 0x000fe400078e0095 */
[----:B----4-:R-:W-:Y:S01]  /*8220*/  FADD.FTZ R2, R170, R169 ;  /* 0x000000a9aa027221 */ /* 0x010fe20000010000 */
[----:B------:R-:W-:Y:S01]  /*8230*/  MOV R169, R161 ;  /* 0x000000a100a97202 */ /* 0x000fe20000000f00 */
[----:B------:R-:W-:Y:S01]  /*8240*/  IMAD.MOV.U32 R170, RZ, RZ, R162 ;  /* 0x000000ffffaa7224 */ /* 0x000fe200078e00a2 */
[----:B------:R-:W-:Y:S01]  /*8250*/  MOV R161, R150 ;  /* 0x0000009600a17202 */ /* 0x000fe20000000f00 */
[----:B------:R-:W-:Y:S01]  /*8260*/  IMAD.MOV.U32 R162, RZ, RZ, R151 ;  /* 0x000000ffffa27224 */ /* 0x000fe200078e0097 */
[----:B--2---:R-:W-:Y:S01]  /*8270*/  F2FP.PACK_AB R130, R10, R11 ;  /* 0x0000000b0a82723e */ /* 0x004fe200000000ff */
[----:B------:R-:W-:Y:S01]  /*8280*/  IMAD.MOV.U32 R18, RZ, RZ, R128 ;  /* 0x000000ffff127224 */ /* 0x000fe200078e0080 */
[----:B------:R-:W-:Y:S01]  /*8290*/  MOV R19, R135 ;  /* 0x0000008700137202 */ /* 0x000fe20000000f00 */
[----:B------:R-:W-:Y:S01]  /*82a0*/  IMAD.MOV.U32 R16, RZ, RZ, R134 ;  /* 0x000000ffff107224 */ /* 0x000fe200078e0086 */
[----:B------:R-:W-:Y:S01]  /*82b0*/  LDSM.16.MT88.4 R144, [R220+0x2900] ;  /* 0x00290000dc90783b */ /* 0x000fe20000004200 */
[----:B-1----:R-:W-:-:S03]  /*82c0*/  FFMA.FTZ R0, R139, c[0x0][0x2d0], -R12 ;  /* 0x0000b4008b007a23 */ /* 0x002fc6000001080c */
[----:B------:R-:W-:Y:S01]  /*82d0*/  LDSM.16.MT88.4 R136, [R218+0x2900] ;  /* 0x00290000da88783b */ /* 0x000fe20000004200 */
[----:B------:R1:W2:Y:S01]  /*82e0*/  MUFU.EX2 R7, R0 ;  /* 0x0000000000077308 */ /* 0x0002a20000000800 */
[----:B------:R-:W-:Y:S01]  /*82f0*/  MOV R12, R160 ;  /* 0x000000a0000c7202 */ /* 0x000fe20000000f00 */
[----:B-1----:R-:W-:Y:S01]  /*8300*/  FADD.FTZ R0, R15, R14 ;  /* 0x0000000e0f007221 */ /* 0x002fe20000010000 */
[----:B------:R-:W-:Y:S01]  /*8310*/  MOV R15, R162 ;  /* 0x000000a2000f7202 */ /* 0x000fe20000000f00 */
[----:B------:R-:W-:Y:S02]  /*8320*/  IMAD.MOV.U32 R14, RZ, RZ, R161 ;  /* 0x000000ffff0e7224 */ /* 0x000fe400078e00a1 */
[----:B------:R-:W-:Y:S02]  /*8330*/  FADD.FTZ R3, R3, R0 ;  /* 0x0000000003037221 */ /* 0x000fe40000010000 */
[----:B------:R-:W-:Y:S02]  /*8340*/  IMAD.MOV.U32 R0, RZ, RZ, R163 ;  /* 0x000000ffff007224 */ /* 0x000fe400078e00a3 */
[----:B------:R-:W1:Y:S01]  /*8350*/  LDSM.16.MT88.4 R160, [R217+0x5900] ;  /* 0x00590000d9a0783b */ /* 0x000e620000004200 */
[----:B------:R-:W-:-:S02]  /*8360*/  F2FP.PACK_AB R128, R9, R8 ;  /* 0x000000080980723e */ /* 0x000fc400000000ff */
[----:B------:R-:W-:Y:S02]  /*8370*/  F2FP.PACK_AB R129, R6, R4 ;  /* 0x000000040681723e */ /* 0x000fe400000000ff */
[----:B--2---:R-:W-:Y:S02]  /*8380*/  F2FP.PACK_AB R131, R7, R5 ;  /* 0x000000050783723e */ /* 0x004fe400000000ff */
[----:B------:R-:W-:Y:S01]  /*8390*/  MOV R171, R148 ;  /* 0x0000009400ab7202 */ /* 0x000fe20000000f00 */
[----:B------:R-:W-:-:S04]  /*83a0*/  FADD.FTZ R2, R132, R2 ;  /* 0x0000000284027221 */ /* 0x000fc80000010000 */
[----:B---3--:R-:W-:Y:S01]  /*83b0*/  HMMA.16816.F32 R148, R128, R152, R44 ;  /* 0x000000988094723c */ /* 0x008fe2000000182c */
[----:B------:R-:W-:-:S06]  /*83c0*/  FADD.FTZ R0, R0, R2 ;  /* 0x0000000200007221 */ /* 0x000fcc0000010000 */
[----:B------:R-:W-:Y:S02]  /*83d0*/  IMAD.MOV.U32 R47, RZ, RZ, R159 ;  /* 0x000000ffff2f7224 */ /* 0x000fe400078e009f */
[----:B------:R-:W-:Y:S01]  /*83e0*/  IMAD.MOV.U32 R13, RZ, RZ, R171 ;  /* 0x000000ffff0d7224 */ /* 0x000fe200078e00ab */
[----:B------:R-:W-:Y:S01]  /*83f0*/  MOV R44, R170 ;  /* 0x000000aa002c7202 */ /* 0x000fe20000000f00 */
[----:B-1----:R-:W-:Y:S07]  /*8400*/  HMMA.16816.F32 R156, R128, R160, R192 ;  /* 0x000000a0809c723c */ /* 0x002fee00000018c0 */
[----:B------:R-:W-:Y:S01]  /*8410*/  MOV R193, R113 ;  /* 0x0000007100c17202 */ /* 0x000fe20000000f00 */
[----:B------:R-:W-:Y:S01]  /*8420*/  IMAD.MOV.U32 R194, RZ, RZ, R114 ;  /* 0x000000ffffc27224 */ /* 0x000fe200078e0072 */
[----:B------:R-:W-:Y:S01]  /*8430*/  MOV R195, R115 ;  /* 0x0000007300c37202 */ /* 0x000fe20000000f00 */
[----:B------:R-:W-:Y:S01]  /*8440*/  IMAD.MOV.U32 R45, RZ, RZ, R169 ;  /* 0x000000ffff2d7224 */ /* 0x000fe200078e00a9 */
[----:B------:R-:W-:Y:S01]  /*8450*/  MOV R46, R168 ;  /* 0x000000a8002e7202 */ /* 0x000fe20000000f00 */
[----:B------:R-:W-:Y:S01]  /*8460*/  FADD.FTZ R3, R193, R3 ;  /* 0x00000003c1037221 */ /* 0x000fe20000010000 */
[----:B------:R-:W1:Y:S01]  /*8470*/  LDSM.16.MT88.4 R168, [R218+0x5900] ;  /* 0x00590000daa8783b */ /* 0x000e620000004200 */
[----:B------:R-:W-:-:S02]  /*8480*/  FADD.FTZ R0, R194, R0 ;  /* 0x00000000c2007221 */ /* 0x000fc40000010000 */
[----:B------:R-:W-:Y:S01]  /*8490*/  FADD.FTZ R3, R195, R3 ;  /* 0x00000003c3037221 */ /* 0x000fe20000010000 */
[C---:B------:R-:W-:Y:S01]  /*84a0*/  HMMA.16816.F32 R132, R128.reuse, R136, R80 ;  /* 0x000000888084723c */ /* 0x040fe20000001850 */
[----:B------:R-:W-:Y:S01]  /*84b0*/  FADD.FTZ R2, R15, R0 ;  /* 0x000000000f027221 */ /* 0x000fe20000010000 */
[----:B------:R-:W-:Y:S01]  /*84c0*/  LDSM.16.MT88.4 R80, [R218+0x8900] ;  /* 0x00890000da50783b */ /* 0x000fe20000004200 */
[----:B------:R-:W-:Y:S02]  /*84d0*/  FADD.FTZ R0, R14, R3 ;  /* 0x000000030e007221 */ /* 0x000fe40000010000 */
[----:B------:R-:W-:Y:S01]  /*84e0*/  FADD.FTZ R2, R12, R2 ;  /* 0x000000020c027221 */ /* 0x000fe20000010000 */
[----:B------:R-:W-:Y:S01]  /*84f0*/  LDSM.16.MT88.4 R112, [R218+0xb900] ;  /* 0x00b90000da70783b */ /* 0x000fe20000004200 */
[----:B------:R-:W-:Y:S02]  /*8500*/  FADD.FTZ R0, R13, R0 ;  /* 0x000000000d007221 */ /* 0x000fe40000010000 */
[----:B------:R-:W-:Y:S01]  /*8510*/  FADD.FTZ R2, R44, R2 ;  /* 0x000000022c027221 */ /* 0x000fe20000010000 */
[----:B------:R-:W-:Y:S01]  /*8520*/  HMMA.16816.F32 R136, R128, R138, R72 ;  /* 0x0000008a8088723c */ /* 0x000fe20000001848 */
[----:B------:R-:W-:Y:S01]  /*8530*/  FADD.FTZ R0, R45, R0 ;  /* 0x000000002d007221 */ /* 0x000fe20000010000 */
[----:B------:R-:W-:Y:S01]  /*8540*/  LDSM.16.MT88.4 R72, [R217+0x8900] ;  /* 0x00890000d948783b */ /* 0x000fe20000004200 */
[----:B------:R-:W-:-:S02]  /*8550*/  FADD.FTZ R2, R46, R2 ;  /* 0x000000022e027221 */ /* 0x000fc40000010000 */
[----:B------:R-:W-:Y:S01]  /*8560*/  FADD.FTZ R0, R47, R0 ;  /* 0x000000002f007221 */ /* 0x000fe20000010000 */
[----:B------:R-:W-:Y:S02]  /*8570*/  LDSM.16.MT88.4 R12, [R219+0xb900] ;  /* 0x00b90000db0c783b */ /* 0x000fe40000004200 */
[----:B------:R-:W-:Y:S02]  /*8580*/  HMMA.16816.F32 R152, R128, R154, R64 ;  /* 0x0000009a8098723c */ /* 0x000fe40000001840 */
[----:B------:R-:W2:Y:S01]  /*8590*/  LDSM.16.MT88.4 R64, [R219+0x5900] ;  /* 0x00590000db40783b */ /* 0x000ea20000004200 */
[----:B------:R-:W-:-:S05]  /*85a0*/  FADD.FTZ R2, R18, R2 ;  /* 0x0000000212027221 */ /* 0x000fca0000010000 */
[----:B------:R-:W-:Y:S01]  /*85b0*/  HMMA.16816.F32 R176, R128, R180, R176 ;  /* 0x000000b480b0723c */ /* 0x000fe200000018b0 */
[----:B------:R-:W-:-:S07]  /*85c0*/  FADD.FTZ R0, R19, R0 ;  /* 0x0000000013007221 */ /* 0x000fce0000010000 */
[----:B------:R-:W-:Y:S01]  /*85d0*/  HMMA.16816.F32 R180, R128, R182, R104 ;  /* 0x000000b680b4723c */ /* 0x000fe20000001868 */
[----:B------:R-:W3:Y:S01]  /*85e0*/  LDSM.16.MT88.4 R104, [R217+0xb900] ;  /* 0x00b90000d968783b */ /* 0x000ee20000004200 */
[----:B------:R-:W-:Y:S02]  /*85f0*/  FADD.FTZ R2, R16, R2 ;  /* 0x0000000210027221 */ /* 0x000fe40000010000 */
[----:B------:R-:W-:Y:S02]  /*8600*/  FADD.FTZ R0, R17, R0 ;  /* 0x0000000011007221 */ /* 0x000fe40000010000 */
[----:B------:R-:W-:Y:S02]  /*8610*/  FADD.FTZ R3, R214, R2 ;  /* 0x00000002d6037221 */ /* 0x000fe40000010000 */
        /* <DEDUP_REMOVED lines=8> */
[----:B------:R-:W-:Y:S02]  /*86a0*/  FADD.FTZ R2, R209, R2 ;  /* 0x00000002d1027221 */ /* 0x000fe40000010000 */
[----:B------:R-:W-:Y:S02]  /*86b0*/  FADD.FTZ R0, R174, R0 ;  /* 0x00000000ae007221 */ /* 0x000fe40000010000 */
[----:B------:R-:W-:Y:S01]  /*86c0*/  FADD.FTZ R3, R175, R2 ;  /* 0x00000002af037221 */ /* 0x000fe20000010000 */
[----:B-1----:R-:W-:Y:S01]  /*86d0*/  HMMA.16816.F32 R164, R128, R168, R164 ;  /* 0x000000a880a4723c */ /* 0x002fe200000018a4 */
[----:B------:R-:W-:Y:S02]  /*86e0*/  FADD.FTZ R2, R198, R0 ;  /* 0x00000000c6027221 */ /* 0x000fe40000010000 */
[----:B------:R-:W-:-:S05]  /*86f0*/  FADD.FTZ R0, R196, R3 ;  /* 0x00000003c4007221 */ /* 0x000fca0000010000 */
[----:B------:R-:W-:Y:S01]  /*8700*/  HMMA.16816.F32 R168, R128, R170, R52 ;  /* 0x000000aa80a8723c */ /* 0x000fe20000001834 */
[----:B------:R-:W-:Y:S02]  /*8710*/  FADD.FTZ R3, R199, R2 ;  /* 0x00000002c7037221 */ /* 0x000fe40000010000 */
[----:B------:R-:W-:-:S05]  /*8720*/  FADD.FTZ R2, R197, R0 ;  /* 0x00000000c5027221 */ /* 0x000fca0000010000 */
[----:B------:R-:W-:Y:S01]  /*8730*/  HMMA.16816.F32 R140, R128, R144, R140 ;  /* 0x00000090808c723c */ /* 0x000fe2000000188c */
[----:B------:R-:W-:-:S07]  /*8740*/  FADD.FTZ R0, R205, R3 ;  /* 0x00000003cd007221 */ /* 0x000fce0000010000 */
[----:B------:R-:W-:Y:S01]  /*8750*/  HMMA.16816.F32 R52, R128, R56, R40 ;  /* 0x000000388034723c */ /* 0x000fe20000001828 */
[----:B------:R-:W-:-:S07]  /*8760*/  FADD.FTZ R2, R204, R2 ;  /* 0x00000002cc027221 */ /* 0x000fce0000010000 */
[C---:B------:R-:W-:Y:S08]  /*8770*/  HMMA.16816.F32 R144, R128.reuse, R146, R68 ;  /* 0x000000928090723c */ /* 0x040ff00000001844 */
[----:B------:R-:W-:Y:S01]  /*8780*/  HMMA.16816.F32 R56, R128, R58, R60 ;  /* 0x0000003a8038723c */ /* 0x000fe2000000183c */
[----:B------:R-:W-:-:S07]  /*8790*/  UIMAD.WIDE UR4, UR11, 0x2aaaaaab, URZ ;  /* 0x2aaaaaab0b0478a5 */ /* 0x000fce000f8e023f */
[C---:B--2---:R-:W-:Y:S08]  /*87a0*/  HMMA.16816.F32 R60, R128.reuse, R64, R76 ;  /* 0x00000040803c723c */ /* 0x044ff0000000184c */
[C---:B------:R-:W-:Y:S01]  /*87b0*/  HMMA.16816.F32 R68, R128.reuse, R72, R88 ;  /* 0x000000488044723c */ /* 0x040fe20000001858 */
[----:B------:R-:W1:Y:S07]  /*87c0*/  LDSM.16.MT88.4 R88, [R220+0x8900] ;  /* 0x00890000dc58783b */ /* 0x000e6e0000004200 */
[C---:B------:R-:W-:Y:S01]  /*87d0*/  HMMA.16816.F32 R160, R128.reuse, R162, R96 ;  /* 0x000000a280a0723c */ /* 0x040fe20000001860 */
[----:B------:R-:W2:Y:S07]  /*87e0*/  LDSM.16.MT88.4 R96, [R219+0x8900] ;  /* 0x00890000db60783b */ /* 0x000eae0000004200 */
[----:B------:R-:W-:Y:S01]  /*87f0*/  HMMA.16816.F32 R76, R128, R80, R100 ;  /* 0x00000050804c723c */ /* 0x000fe20000001864 */
[----:B------:R-:W-:-:S07]  /*8800*/  FADD.FTZ R0, R8, R0 ;  /* 0x0000000008007221 */ /* 0x000fce0000010000 */
[----:B---3--:R-:W-:Y:S01]  /*8810*/  HMMA.16816.F32 R100, R128, R104, R120 ;  /* 0x000000688064723c */ /* 0x008fe20000001878 */
[----:B------:R-:W3:Y:S01]  /*8820*/  LDSM.16.MT88.4 R120, [R220+0xb900] ;  /* 0x00b90000dc78783b */ /* 0x000ee20000004200 */
[----:B------:R-:W-:Y:S01]  /*8830*/  FADD.FTZ R2, R4, R2 ;  /* 0x0000000204027221 */ /* 0x000fe20000010000 */
[----:B------:R-:W-:Y:S01]  /*8840*/  USHF.R.U32.HI UR4, URZ, 0x1f, UR5 ;  /* 0x0000001f3f047899 */ /* 0x000fe20008011605 */
[----:B------:R-:W-:Y:S02]  /*8850*/  FADD.FTZ R0, R9, R0 ;  /* 0x0000000009007221 */ /* 0x000fe40000010000 */
[----:B------:R-:W-:Y:S01]  /*8860*/  FADD.FTZ R2, R6, R2 ;  /* 0x0000000206027221 */ /* 0x000fe20000010000 */
[----:B------:R-:W-:Y:S01]  /*8870*/  ULEA.HI.SX32 UR4, UR5, UR4, 0x1c ;  /* 0x0000000405047291 */ /* 0x000fe2000f8fe23f */
[----:B------:R-:W-:Y:S02]  /*8880*/  FADD.FTZ R0, R11, R0 ;  /* 0x000000000b007221 */ /* 0x000fe40000010000 */
[----:B------:R-:W-:Y:S01]  /*8890*/  FADD.FTZ R2, R5, R2 ;  /* 0x0000000205027221 */ /* 0x000fe20000010000 */
[----:B------:R-:W-:Y:S01]  /*88a0*/  UISETP.LT.AND UP0, UPT, URZ, UR4, UPT ;  /* 0x000000043f00728c */ /* 0x000fe2000bf01270 */
[----:B------:R-:W-:-:S02]  /*88b0*/  FADD.FTZ R3, R10, R0 ;  /* 0x000000000a037221 */ /* 0x000fc40000010000 */
[----:B------:R-:W-:Y:S01]  /*88c0*/  FADD.FTZ R0, R7, R2 ;  /* 0x0000000207007221 */ /* 0x000fe20000010000 */
[----:B------:R-:W-:-:S04]  /*88d0*/  USEL UR4, URZ, UR4, !UP0 ;  /* 0x000000043f047287 */ /* 0x000fc8000c000000 */
[----:B------:R-:W-:Y:S01]  /*88e0*/  UISETP.GE.AND UP0, UPT, UR6, UR4, UPT ;  /* 0x000000040600728c */ /* 0x000fe2000bf06270 */
[----:B------:R4:W-:Y:S04]  /*88f0*/  STL [R1+0x24], R0 ;  /* 0x0000240001007387 */ /* 0x0009e80000100800 */
[----:B------:R4:W-:Y:S01]  /*8900*/  STL [R1+0x20], R3 ;  /* 0x0000200301007387 */ /* 0x0009e20000100800 */
[----:B------:R-:W-:Y:S01]  /*8910*/  PLOP3.LUT P0, PT, PT, PT, UP0, 0x40, 0x0 ;  /* 0x000000000000781c */ /* 0x000fe20003f0e808 */
[C---:B------:R-:W-:Y:S08]  /*8920*/  HMMA.16816.F32 R64, R128.reuse, R66, R84 ;  /* 0x000000428040723c */ /* 0x040ff00000001854 */
[C---:B------:R-:W-:Y:S08]  /*8930*/  HMMA.16816.F32 R72, R128.reuse, R74, R92 ;  /* 0x0000004a8048723c */ /* 0x040ff0000000185c */
[C---:B-1----:R-:W-:Y:S08]  /*8940*/  HMMA.16816.F32 R84, R128.reuse, R88, R108 ;  /* 0x000000588054723c */ /* 0x042ff0000000186c */
[C---:B--2---:R-:W-:Y:S08]  /*8950*/  HMMA.16816.F32 R92, R128.reuse, R96, R184 ;  /* 0x00000060805c723c */ /* 0x044ff000000018b8 */
        /* <DEDUP_REMOVED lines=11> */
[----:B----4-:R-:W2:Y:S04]  /*8a10*/  LDL R47, [R1+0x58] ;  /* 0x00005800012f7983 */ /* 0x010ea80000100800 */
[----:B------:R-:W3:Y:S04]  /*8a20*/  LDL.LU R18, [R1+0x74] ;  /* 0x0000740001127983 */ /* 0x000ee80000300800 */
[----:B------:R-:W3:Y:S04]  /*8a30*/  LDL R19, [R1+0x44] ;  /* 0x0000440001137983 */ /* 0x000ee80000100800 */
[----:B------:R-:W4:Y:S04]  /*8a40*/  LDL R16, [R1+0x6c] ;  /* 0x00006c0001107983 */ /* 0x000f280000100800 */
[----:B------:R-:W4:Y:S04]  /*8a50*/  LDL R17, [R1+0x64] ;  /* 0x0000640001117983 */ /* 0x000f280000100800 */
[----:B------:R-:W4:Y:S04]  /*8a60*/  LDL R214, [R1+0x70] ;  /* 0x0000700001d67983 */ /* 0x000f280000100800 */
[----:B------:R-:W4:Y:S01]  /*8a70*/  LDL R215, [R1+0x60] ;  /* 0x0000600001d77983 */ /* 0x000f220000100800 */
[----:B------:R-:W-:Y:S01]  /*8a80*/  PLOP3.LUT P0, PT, PT, PT, UP1, 0x80, 0x0 ;  /* 0x000000000000781c */ /* 0x000fe20003f0f018 */
[----:B------:R-:W-:-:S02]  /*8a90*/  IMAD.MOV.U32 R175, RZ, RZ, R172 ;  /* 0x000000ffffaf7224 */ /* 0x000fc400078e00ac */
[----:B------:R-:W-:-:S10]  /*8aa0*/  IMAD.MOV.U32 R3, RZ, RZ, R173 ;  /* 0x000000ffff037224 */ /* 0x000fd400078e00ad */
[----:B--2---:R-:W-:Y:S01]  /*8ab0*/  @P0 IMAD.HI.U32 R0, R47, c[0x0][0x2c8], RZ ;  /* 0x0000b2002f000a27 */ /* 0x004fe200078e00ff */
[----:B------:R-:W-:Y:S02]  /*8ac0*/  PLOP3.LUT P0, PT, PT, PT, UP1, 0x80, 0x0 ;  /* 0x000000000000781c */ /* 0x000fe40003f0f018 */
[----:B---3--:R-:W-:-:S05]  /*8ad0*/  SHF.L.U64.HI R2, R19, 0x1, R18 ;  /* 0x0000000113027819 */ /* 0x008fca0000010212 */
[----:B------:R1:W-:Y:S06]  /*8ae0*/  STL [R1+0x40], R2 ;  /* 0x0000400201007387 */ /* 0x0003ec0000100800 */
[----:B------:R-:W-:Y:S02]  /*8af0*/  @P0 SHF.R.U32.HI R0, RZ, c[0x0][0x2cc], R0 ;  /* 0x0000b300ff000a19 */ /* 0x000fe40000011600 */
[C---:B----4-:R-:W-:Y:S01]  /*8b00*/  SHF.L.U64.HI R5, R17.reuse, 0x1, R16 ;  /* 0x0000000111057819 */ /* 0x050fe20000010210 */
[----:B------:R-:W-:Y:S02]  /*8b10*/  IMAD.SHL.U32 R4, R17, 0x2, RZ ;  /* 0x0000000211047824 */ /* 0x000fe400078e00ff */
[----:B-1----:R-:W-:-:S05]  /*8b20*/  IMAD.SHL.U32 R2, R19, 0x2, RZ ;  /* 0x0000000213027824 */ /* 0x002fca00078e00ff */
[----:B------:R1:W-:Y:S04]  /*8b30*/  STL [R1+0x68], R2 ;  /* 0x0000680201007387 */ /* 0x0003e80000100800 */
[----:B------:R2:W-:Y:S04]  /*8b40*/  STL [R1+0x3c], R5 ;  /* 0x00003c0501007387 */ /* 0x0005e80000100800 */
[----:B------:R3:W-:Y:S01]  /*8b50*/  STL [R1+0x38], R4 ;  /* 0x0000380401007387 */ /* 0x0007e20000100800 */
[----:B-1----:R-:W-:Y:S02]  /*8b60*/  SEL R2, RZ, 0x10, P5 ;  /* 0x00000010ff027807 */ /* 0x002fe40002800000 */
[----:B------:R-:W-:-:S02]  /*8b70*/  SEL R2, RZ, 0x10, P4 ;  /* 0x00000010ff027807 */ /* 0x000fc40002000000 */
[C---:B--2---:R-:W-:Y:S01]  /*8b80*/  SHF.L.U64.HI R5, R215.reuse, 0x1, R214 ;  /* 0x00000001d7057819 */ /* 0x044fe200000102d6 */
[----:B---3--:R-:W-:-:S04]  /*8b90*/  IMAD.SHL.U32 R4, R215, 0x2, RZ ;  /* 0x00000002d7047824 */ /* 0x008fc800078e00ff */
[----:B------:R1:W-:Y:S04]  /*8ba0*/  STL [R1+0x34], R5 ;  /* 0x0000340501007387 */ /* 0x0003e80000100800 */
[----:B------:R1:W-:Y:S04]  /*8bb0*/  STL [R1+0x30], R4 ;  /* 0x0000300401007387 */ /* 0x0003e80000100800 */
[----:B------:R1:W-:Y:S02]  /*8bc0*/  @P0 STL [R1+0x54], R0 ;  /* 0x0000540001000387 */ /* 0x0003e40000100800 */
.L_x_1580:
[----:B------:R-:W-:Y:S04]  /*8bd0*/  DEPBAR.LE SB0, 0x0 ;  /* 0x000080000000791a */ /* 0x000fe80000000000 */
[----:B------:R-:W-:Y:S01]  /*8be0*/  BAR.SYNC.DEFER_BLOCKING 0x0 ;  /* 0x0000000000007b1d */ /* 0x000fe20000010000 */
[----:B------:R-:W-:Y:S05]  /*8bf0*/  ISETP.LE.AND P0, PT, RZ, UR6, PT ;  /* 0x00000006ff007c0c */ /* 0x000fea000bf03270 */
[----:B-----5:R2:W3:Y:S04]  /*8c00*/  LDSM.16.M88.4 R48, [R223+0x18100] ;  /* 0x01810000df30783b */ /* 0x0204e80000000200 */
[----:B------:R2:W4:Y:S04]  /*8c10*/  LDSM.16.M88.4 R8, [R216+0xc100] ;  /* 0x00c10000d808783b */ /* 0x0005280000000200 */
[----:B------:R2:W1:Y:S04]  /*8c20*/  LDSM.16.M88.4 R16, [R216+0xc900] ;  /* 0x00c90000d810783b */ /* 0x0004680000000200 */
[----:B------:R2:W1:Y:S04]  /*8c30*/  LDSM.16.M88.4 R24, [R216+0xd100] ;  /* 0x00d10000d818783b */ /* 0x0004680000000200 */
[----:B------:R2:W1:Y:S04]  /*8c40*/  LDSM.16.M88.4 R32, [R216+0xd900] ;  /* 0x00d90000d820783b */ /* 0x0004680000000200 */
[----:B------:R2:W1:Y:S04]  /*8c50*/  LDSM.16.M88.4 R40, [R216+0xe100] ;  /* 0x00e10000d828783b */ /* 0x0004680000000200 */
[----:B------:R2:W1:Y:S04]  /*8c60*/  LDSM.16.M88.4 R184, [R216+0xe900] ;  /* 0x00e90000d8b8783b */ /* 0x0004680000000200 */
[----:B------:R2:W1:Y:S04]  /*8c70*/  LDSM.16.M88.4 R188, [R224+0x18100] ;  /* 0x01810000e0bc783b */ /* 0x0004680000000200 */
[----:B------:R2:W1:Y:S04]  /*8c80*/  LDSM.16.M88.4 R192, [R227] ;  /* 0x00000000e3c0783b */ /* 0x0004680000000200 */
[----:B------:R2:W1:Y:S04]  /*8c90*/  LDSM.16.M88.4 R196, [R250] ;  /* 0x00000000fac4783b */ /* 0x0004680000000200 */
[----:B------:R2:W1:Y:S04]  /*8ca0*/  LDSM.16.M88.4 R200, [R249] ;  /* 0x00000000f9c8783b */ /* 0x0004680000000200 */
[----:B------:R2:W1:Y:S04]  /*8cb0*/  LDSM.16.M88.4 R204, [R248] ;  /* 0x00000000f8cc783b */ /* 0x0004680000000200 */
[----:B------:R2:W1:Y:S04]  /*8cc0*/  LDSM.16.M88.4 R208, [R247] ;  /* 0x00000000f7d0783b */ /* 0x0004680000000200 */
[----:B------:R2:W1:Y:S01]  /*8cd0*/  LDSM.16.M88.4 R212, [R246] ;  /* 0x00000000f6d4783b */ /* 0x0004620000000200 */
[----:B------:R-:W-:-:S05]  /*8ce0*/  @!P0 BRA `(.L_x_1578) ;  /* 0x0000052000008947 */ /* 0x000fca0003800000 */
[----:B---34-:R-:W3:Y:S01]  /*8cf0*/  LDL R2, [R1+0x2c] ;  /* 0x00002c0001027983 */ /* 0x018ee20000100800 */
[----:B------:R-:W-:Y:S03]  /*8d00*/  SEL R23, RZ, 0x10, P5 ;  /* 0x00000010ff177807 */ /* 0x000fe60002800000 */
[----:B------:R-:W4:Y:S04]  /*8d10*/  LDL R6, [R1+0x28] ;  /* 0x0000280001067983 */ /* 0x000f280000100800 */
[----:B------:R-:W5:Y:S04]  /*8d20*/  LDL R36, [R1+0x68] ;  /* 0x0000680001247983 */ /* 0x000f680000100800 */
[----:B--2---:R-:W2:Y:S04]  /*8d30*/  LDL R31, [R1+0x40] ;  /* 0x00004000011f7983 */ /* 0x004ea80000100800 */
[----:B------:R-:W2:Y:S04]  /*8d40*/  LDL R22, [R1+0x38] ;  /* 0x0000380001167983 */ /* 0x000ea80000100800 */
[----:B------:R-:W2:Y:S04]  /*8d50*/  LDL R30, [R1+0x3c] ;  /* 0x00003c00011e7983 */ /* 0x000ea80000100800 */
[----:B------:R-:W2:Y:S04]  /*8d60*/  LDL R29, [R1+0x30] ;  /* 0x00003000011d7983 */ /* 0x000ea80000100800 */
[----:B------:R-:W2:Y:S04]  /*8d70*/  LDL R28, [R1+0x34] ;  /* 0x00003400011c7983 */ /* 0x000ea80000100800 */
[----:B------:R-:W2:Y:S04]  /*8d80*/  LDL R13, [R1+0x48] ;  /* 0x00004800010d7983 */ /* 0x000ea80000100800 */
[----:B------:R-:W5:Y:S01]  /*8d90*/  LDL R20, [R1+0x50] ;  /* 0x0000500001147983 */ /* 0x000f620000100800 */
[----:B-1-3--:R-:W-:Y:S01]  /*8da0*/  SHF.R.S32.HI R0, RZ, 0x1f, R2 ;  /* 0x0000001fff007819 */ /* 0x00afe20000011402 */
        /* <DEDUP_REMOVED lines=11> */
[----:B------:R-:W-:Y:S01]  /*8e60*/  LEA.HI.X R7, R7, c[0x0][0x1fc], R4, 0x1, P0 ;  /* 0x00007f0007077a11 */ /* 0x000fe200000f0c04 */
[----:B------:R-:W1:Y:S01]  /*8e70*/  SHFL.IDX PT, R0, R6, RZ, 0x181f ;  /* 0x00181fff06007589 */ /* 0x000e6200000e0000 */
[C---:B--2---:R-:W-:Y:S01]  /*8e80*/  IMAD.SHL.U32 R12, R13.reuse, 0x2, RZ ;  /* 0x000000020d0c7824 */ /* 0x044fe200078e00ff */
[----:B-----5:R-:W-:Y:S02]  /*8e90*/  SHF.L.U64.HI R13, R13, 0x1, R20 ;  /* 0x000000010d0d7819 */ /* 0x020fe40000010214 */
[----:B------:R-:W2:Y:S01]  /*8ea0*/  SHFL.IDX PT, R2, R7, RZ, 0x181f ;  /* 0x00181fff07027589 */ /* 0x000ea200000e0000 */
[----:B-1----:R-:W-:Y:S05]  /*8eb0*/  IADD3 R14, P0, R0, R36, RZ ;  /* 0x00000024000e7210 */ /* 0x002fea0007f1e0ff */
[----:B--2---:R-:W-:Y:S01]  /*8ec0*/  IMAD.X R15, R2, 0x1, R31, P0 ;  /* 0x00000001020f7824 */ /* 0x004fe200000e061f */
[----:B------:R-:W-:Y:S04]  /*8ed0*/  IADD3 R4, P0, R0, R22, RZ ;  /* 0x0000001600047210 */ /* 0x000fe80007f1e0ff */
[----:B------:R-:W-:Y:S01]  /*8ee0*/  @!PT LDS RZ, [RZ] ;  /* 0x00000000fffff984 */ /* 0x000fe20000000800 */
[----:B------:R1:W-:Y:S01]  /*8ef0*/  LDGSTS.E.BYPASS.LTC128B.128 [R252], [R14.64], !P2 ;  /* 0x000000000efc7fae */ /* 0x0003e2000d101d50 */
[----:B------:R-:W-:Y:S05]  /*8f00*/  IMAD.X R5, R2, 0x1, R30, P0 ;  /* 0x0000000102057824 */ /* 0x000fea00000e061e */
[----:B------:R2:W-:Y:S02]  /*8f10*/  LDGSTS.E.BYPASS.LTC128B.128 [R252+0x3000], [R4.64], !P5 ;  /* 0x0300000004fc7fae */ /* 0x0005e4000e901d50 */
[-C--:B--2---:R-:W-:Y:S05]  /*8f20*/  IADD3 R4, P0, R0, R29.reuse, RZ ;  /* 0x0000001d00047210 */ /* 0x084fea0007f1e0ff */
[----:B------:R-:W-:Y:S01]  /*8f30*/  IMAD.X R5, R2, 0x1, R28, P0 ;  /* 0x0000000102057824 */ /* 0x000fe200000e061c */
[----:B------:R-:W-:Y:S02]  /*8f40*/  IADD3 R20, P0, R0, R12, RZ ;  /* 0x0000000c00147210 */ /* 0x000fe40007f1e0ff */
[----:B------:R-:W-:Y:S03]  /*8f50*/  SHFL.IDX PT, R0, R6, 0x2, 0x181f ;  /* 0x00581f0006007f89 */ /* 0x000fe600000e0000 */
[----:B------:R-:W-:Y:S01]  /*8f60*/  IMAD.X R21, R2, 0x1, R13, P0 ;  /* 0x0000000102157824 */ /* 0x000fe200000e060d */
[----:B------:R2:W-:Y:S04]  /*8f70*/  LDGSTS.E.BYPASS.LTC128B.128 [R252+0x6000], [R4.64], !P4 ;  /* 0x0600000004fc7fae */ /* 0x0005e8000e101d50 */
[----:B------:R3:W-:Y:S04]  /*8f80*/  LDGSTS.E.BYPASS.LTC128B.128 [R252+0x9000], [R20.64], !P6 ;  /* 0x0900000014fc7fae */ /* 0x0007e8000f101d50 */
[----:B------:R-:W-:Y:S04]  /*8f90*/  SHFL.IDX PT, R2, R7, 0x2, 0x181f ;  /* 0x00581f0007027f89 */ /* 0x000fe800000e0000 */
[----:B--2---:R-:W1:Y:S04]  /*8fa0*/  SHFL.IDX PT, R4, R6, 0x1, 0x181f ;  /* 0x00381f0006047f89 */ /* 0x004e6800000e0000 */
[----:B------:R-:W2:Y:S01]  /*8fb0*/  SHFL.IDX PT, R5, R7, 0x1, 0x181f ;  /* 0x00381f0007057f89 */ /* 0x000ea200000e0000 */
[C---:B-1----:R-:W-:Y:S05]  /*8fc0*/  IADD3 R14, P0, R4.reuse, R36, RZ ;  /* 0x00000024040e7210 */ /* 0x042fea0007f1e0ff */
[C---:B--2---:R-:W-:Y:S05]  /*8fd0*/  IMAD.X R15, R5.reuse, 0x1, R31, P0 ;  /* 0x00000001050f7824 */ /* 0x044fea00000e061f */
[----:B------:R1:W-:Y:S02]  /*8fe0*/  LDGSTS.E.BYPASS.LTC128B.128 [R252+0x1000], [R14.64], !P2 ;  /* 0x010000000efc7fae */ /* 0x0003e4000d101d50 */
[C---:B-1----:R-:W-:Y:S05]  /*8ff0*/  IADD3 R14, P0, R4.reuse, R22, RZ ;  /* 0x00000016040e7210 */ /* 0x042fea0007f1e0ff */
[C---:B------:R-:W-:Y:S01]  /*9000*/  IMAD.X R15, R5.reuse, 0x1, R30, P0 ;  /* 0x00000001050f7824 */ /* 0x040fe200000e061e */
[C---:B------:R-:W-:Y:S04]  /*9010*/  IADD3 R6, P0, R4.reuse, R29, RZ ;  /* 0x0000001d04067210 */ /* 0x040fe80007f1e0ff */
[----:B------:R3:W-:Y:S01]  /*9020*/  LDGSTS.E.BYPASS.LTC128B.128 [R252+0x4000], [R14.64], !P5 ;  /* 0x040000000efc7fae */ /* 0x0007e2000e901d50 */
[C---:B------:R-:W-:Y:S01]  /*9030*/  IMAD.X R7, R5.reuse, 0x1, R28, P0 ;  /* 0x0000000105077824 */ /* 0x040fe200000e061c */
[----:B------:R-:W-:Y:S04]  /*9040*/  IADD3 R4, P0, R4, R12, RZ ;  /* 0x0000000c04047210 */ /* 0x000fe80007f1e0ff */
[----:B------:R3:W-:Y:S01]  /*9050*/  LDGSTS.E.BYPASS.LTC128B.128 [R252+0x7000], [R6.64], !P4 ;  /* 0x0700000006fc7fae */ /* 0x0007e2000e101d50 */
[----:B------:R-:W-:Y:S05]  /*9060*/  IMAD.X R5, R5, 0x1, R13, P0 ;  /* 0x0000000105057824 */ /* 0x000fea00000e060d */
[----:B------:R1:W-:Y:S02]  /*9070*/  LDGSTS.E.BYPASS.LTC128B.128 [R252+0xa000], [R4.64], !P6 ;  /* 0x0a00000004fc7fae */ /* 0x0003e4000f101d50 */
[----:B-1----:R-:W-:Y:S05]  /*9080*/  IADD3 R4, P0, R0, R36, RZ ;  /* 0x0000002400047210 */ /* 0x002fea0007f1e0ff */
[----:B------:R-:W-:Y:S05]  /*9090*/  IMAD.X R5, R2, 0x1, R31, P0 ;  /* 0x0000000102057824 */ /* 0x000fea00000e061f */
[----:B------:R1:W-:Y:S02]  /*90a0*/  LDGSTS.E.BYPASS.LTC128B.128 [R252+0x2000], [R4.64], !P2 ;  /* 0x0200000004fc7fae */ /* 0x0003e4000d101d50 */
[C---:B-1----:R-:W-:Y:S04]  /*90b0*/  IADD3 R4, -R23.reuse, 0x10, RZ ;  /* 0x0000001017047810 */ /* 0x042fe80007ffe1ff */
[----:B------:R-:W-:Y:S04]  /*90c0*/  LOP3.LUT R4, R4, 0xf, RZ, 0xc0, !PT ;  /* 0x0000000f04047812 */ /* 0x000fe800078ec0ff */
[----:B------:R-:W-:Y:S02]  /*90d0*/  IADD3 R4, P1, P0, R4, R0, R22 ;  /* 0x0000000004047210 */ /* 0x000fe4000783e016 */
[----:B------:R-:W-:Y:S02]  /*90e0*/  SEL R22, RZ, 0x10, P6 ;  /* 0x00000010ff167807 */ /* 0x000fe40003000000 */
[----:B------:R-:W-:Y:S02]  /*90f0*/  IADD3.X R5, RZ, R2, R30, P1, P0 ;  /* 0x00000002ff057210 */ /* 0x000fe40000fe041e */
[----:B------:R-:W-:Y:S02]  /*9100*/  ISETP.NE.U32.AND P0, PT, R23, RZ, PT ;  /* 0x000000ff1700720c */ /* 0x000fe40003f05070 */
[----:B------:R-:W-:Y:S11]  /*9110*/  SEL R23, RZ, 0x10, P4 ;  /* 0x00000010ff177807 */ /* 0x000ff60002000000 */
[----:B------:R1:W-:Y:S02]  /*9120*/  LDGSTS.E.BYPASS.LTC128B.128.ZFILL [R252+0x5000], [R4.64], P0 ;  /* 0x0500000004fc7fae */ /* 0x0003e40008141d50 */
[----:B-1----:R-:W-:Y:S04]  /*9130*/  IADD3 R4, -R22, 0x10, RZ ;  /* 0x0000001016047810 */ /* 0x002fe80007ffe1ff */
[----:B------:R-:W-:Y:S04]  /*9140*/  LOP3.LUT R4, R4, 0xf, RZ, 0xc0, !PT ;  /* 0x0000000f04047812 */ /* 0x000fe800078ec0ff */
[----:B------:R-:W-:Y:S02]  /*9150*/  IADD3 R12, P1, P0, R4, R0, R12 ;  /* 0x00000000040c7210 */ /* 0x000fe4000783e00c */
[C---:B------:R-:W-:Y:S02]  /*9160*/  IADD3 R4, -R23.reuse, 0x10, RZ ;  /* 0x0000001017047810 */ /* 0x040fe40007ffe1ff */
[----:B------:R-:W-:Y:S02]  /*9170*/  IADD3.X R13, RZ, R2, R13, P1, P0 ;  /* 0x00000002ff0d7210 */ /* 0x000fe40000fe040d */
[----:B------:R-:W-:Y:S04]  /*9180*/  LOP3.LUT R4, R4, 0xf, RZ, 0xc0, !PT ;  /* 0x0000000f04047812 */ /* 0x000fe800078ec0ff */
[----:B------:R-:W-:Y:S04]  /*9190*/  IADD3 R4, P1, P0, R4, R0, R29 ;  /* 0x0000000004047210 */ /* 0x000fe8000783e01d */
[----:B------:R-:W-:Y:S02]  /*91a0*/  IADD3.X R5, RZ, R2, R28, P1, P0 ;  /* 0x00000002ff057210 */ /* 0x000fe40000fe041c */
[----:B------:R-:W-:Y:S11]  /*91b0*/  ISETP.NE.U32.AND P0, PT, R23, RZ, PT ;  /* 0x000000ff1700720c */ /* 0x000ff60003f05070 */
[----:B------:R-:W-:Y:S02]  /*91c0*/  @!UPT UIADD3 URZ, URZ, URZ, URZ ;  /* 0x0000003f3f3ff290 */ /* 0x000fe4000fffe03f */
[----:B------:R3:W-:Y:S01]  /*91d0*/  LDGSTS.E.BYPASS.LTC128B.128.ZFILL [R252+0x8000], [R4.64], P0 ;  /* 0x0800000004fc7fae */ /* 0x0007e20008141d50 */
[----:B------:R-:W-:Y:S11]  /*91e0*/  ISETP.NE.U32.AND P0, PT, R22, RZ, PT ;  /* 0x000000ff1600720c */ /* 0x000ff60003f05070 */
[----:B------:R-:W-:Y:S02]  /*91f0*/  @!UPT UIADD3 URZ, URZ, URZ, URZ ;  /* 0x0000003f3f3ff290 */ /* 0x000fe4000fffe03f */
[----:B------:R3:W-:Y:S02]  /*9200*/  LDGSTS.E.BYPASS.LTC128B.128.ZFILL [R252+0xb000], [R12.64], P0 ;  /* 0x0b0000000cfc7fae */ /* 0x0007e40008141d50 */
.L_x_1578:
[C---:B-1-34-:R-:W-:Y:S01]  /*9210*/  HMMA.16816.F32 R4, R48.reuse, R8, RZ ;  /* 0x000000083004723c */ /* 0x05afe200000018ff */
[----:B------:R-:W0:Y:S01]  /*9220*/  LDGDEPBAR ;  /* 0x00000000000079af */ /* 0x000e220000000000 */
[----:B------:R-:W-:Y:S06]  /*9230*/  UISETP.GE.AND UP0, UPT, UR6, 0x1, UPT ;  /* 0x000000010600788c */ /* 0x000fec000bf06270 */
[C---:B------:R-:W-:Y:S01]  /*9240*/  HMMA.16816.F32 R8, R48.reuse, R10, RZ ;  /* 0x0000000a3008723c */ /* 0x040fe200000018ff */
[----:B------:R-:W-:Y:S07]  /*9250*/  PLOP3.LUT P0, PT, PT, PT, UP0, 0x40, 0x0 ;  /* 0x000000000000781c */ /* 0x000fee0003f0e808 */
        /* <DEDUP_REMOVED lines=22> */
[----:B------:R-:W5:Y:S07]  /*93c0*/  LDSM.16.M88.4 R204, [R222+0xd900] ;  /* 0x00d90000decc783b */ /* 0x000f6e0000000200 */
        /* <DEDUP_REMOVED lines=61> */
[----:B------:R-:W2:Y:S06]  /*97a0*/  LDSM.16.M88.4 R184, [R241] ;  /* 0x00000000f1b8783b */ /* 0x000eac0000000200 */
[----:B------:R-:W3:Y:S01]  /*97b0*/  LDSM.16.M88.4 R208, [R240] ;  /* 0x00000000f0d0783b */ /* 0x000ee20000000200 */
        /* <DEDUP_REMOVED lines=205> */
[----:B------:R-:W2:Y:S01]  /*a490*/  LDL R0, [R1+0x4c] ;  /* 0x00004c0001007983 */ /* 0x000ea20000100800 */
[----:B------:R-:W-:Y:S01]  /*a4a0*/  IMAD.MOV.U32 R2, RZ, RZ, c[0x0][0x2b8] ;  /* 0x0000ae00ff027624 */ /* 0x000fe200078e00ff */
[----:B------:R-:W-:Y:S01]  /*a4b0*/  UIMAD UR5, UR6, 0x60, UR12 ;  /* 0x00000060060578a4 */ /* 0x000fe2000f8e020c */
[----:B------:R-:W-:Y:S01]  /*a4c0*/  IMAD.MOV.U32 R184, RZ, RZ, RZ ;  /* 0x000000ffffb87224 */ /* 0x000fe200078e00ff */
[----:B------:R-:W3:Y:S01]  /*a4d0*/  LDL R201, [R1+0x38] ;  /* 0x0000380001c97983 */ /* 0x000ee20000100800 */
[----:B------:R-:W-:Y:S02]  /*a4e0*/  SEL R215, RZ, 0x10, P5 ;  /* 0x00000010ffd77807 */ /* 0x000fe40002800000 */
[----:B------:R-:W-:Y:S01]  /*a4f0*/  ISETP.NE.AND P1, PT, R2, 0x1, PT ;  /* 0x000000010200780c */ /* 0x000fe20003f25270 */
[----:B------:R-:W4:Y:S01]  /*a500*/  LDL R198, [R1+0x3c] ;  /* 0x00003c0001c67983 */ /* 0x000f220000100800 */
[----:B------:R-:W-:Y:S01]  /*a510*/  IMAD.U32 R2, RZ, RZ, UR5 ;  /* 0x00000005ff027e24 */ /* 0x000fe2000f8e00ff */
[----:B------:R-:W-:Y:S02]  /*a520*/  SEL R212, RZ, 0x10, P4 ;  /* 0x00000010ffd47807 */ /* 0x000fe40002000000 */
[----:B------:R-:W5:Y:S01]  /*a530*/  LDL R199, [R1+0x30] ;  /* 0x0000300001c77983 */ /* 0x000f620000100800 */
[----:B------:R-:W-:Y:S02]  /*a540*/  IADD3 R194, -R215, 0x10, RZ ;  /* 0x00000010d7c27810 */ /* 0x000fe40007ffe1ff */
[----:B------:R-:W-:Y:S01]  /*a550*/  IADD3 R192, -R212, 0x10, RZ ;  /* 0x00000010d4c07810 */ /* 0x000fe20007ffe1ff */
[----:B------:R-:W3:Y:S01]  /*a560*/  LDL R196, [R1+0x34] ;  /* 0x0000340001c47983 */ /* 0x000ee20000100800 */
[----:B------:R-:W-:Y:S02]  /*a570*/  LOP3.LUT R194, R194, 0xf, RZ, 0xc0, !PT ;  /* 0x0000000fc2c27812 */ /* 0x000fe400078ec0ff */
[----:B------:R-:W-:Y:S01]  /*a580*/  LOP3.LUT R192, R192, 0xf, RZ, 0xc0, !PT ;  /* 0x0000000fc0c07812 */ /* 0x000fe200078ec0ff */
        /* <DEDUP_REMOVED lines=15> */
[----:B------:R-:W-:Y:S02]  /*a680*/  IMAD R0, R0, c[0x0][0x1e0], RZ ;  /* 0x0000780000007a24 */ /* 0x000fe400078e02ff */
[----:B------:R-:W1:Y:S02]  /*a690*/  LDL R213, [R1+0x48] ;  /* 0x0000480001d57983 */ /* 0x000e640000100800 */
[C---:B------:R-:W-:Y:S02]  /*a6a0*/  IMAD R0, R185.reuse, c[0x0][0x1e4], R0 ;  /* 0x00007900b9007a24 */ /* 0x040fe400078e0200 */
[----:B------:R-:W4:Y:S01]  /*a6b0*/  LDL R200, [R1+0x50] ;  /* 0x0000500001c87983 */ /* 0x000f220000100800 */
[----:B--2---:R-:W-:Y:S04]  /*a6c0*/  IMAD.WIDE.U32 R172, R185, c[0x0][0x1e0], RZ ;  /* 0x00007800b9ac7a25 */ /* 0x004fe800078e00ff */
[----:B------:R-:W-:Y:S01]  /*a6d0*/  IMAD.IADD R173, R173, 0x1, R0 ;  /* 0x00000001adad7824 */ /* 0x000fe200078e0200 */
[----:B---3--:R2:W-:Y:S01]  /*a6e0*/  STL [R1+0x28], R184 ;  /* 0x000028b801007387 */ /* 0x0085e20000100800 */
[----:B------:R-:W-:Y:S02]  /*a6f0*/  SHF.R.S32.HI R0, RZ, 0x1f, R184 ;  /* 0x0000001fff007819 */ /* 0x000fe400000114b8 */
[----:B------:R-:W-:Y:S04]  /*a700*/  IMAD.WIDE.U32 R172, R184, c[0x0][0x1f0], R172 ;  /* 0x00007c00b8ac7a25 */ /* 0x000fe800078e00ac */
[----:B------:R-:W-:Y:S02]  /*a710*/  IMAD R0, R0, c[0x0][0x1f0], RZ ;  /* 0x00007c0000007a24 */ /* 0x000fe400078e02ff */
[----:B-1----:R-:W-:Y:S02]  /*a720*/  IMAD.SHL.U32 R185, R213, 0x2, RZ ;  /* 0x00000002d5b97824 */ /* 0x002fe400078e00ff */
[----:B------:R-:W-:Y:S01]  /*a730*/  IMAD R0, R184, c[0x0][0x1f4], R0 ;  /* 0x00007d00b8007a24 */ /* 0x000fe200078e0200 */
[----:B--2---:R-:W-:Y:S04]  /*a740*/  IADD3 R184, P0, R172, UR22, RZ ;  /* 0x00000016acb87c10 */ /* 0x004fe8000ff1e0ff */
[----:B------:R-:W-:Y:S02]  /*a750*/  IADD3.X R172, R173, UR19, R0, P0, !PT ;  /* 0x00000013adac7c10 */ /* 0x000fe400087fe400 */
[C---:B------:R-:W-:Y:S04]  /*a760*/  LEA R174, P0, R184.reuse, c[0x0][0x1c8], 0x1 ;  /* 0x00007200b8ae7a11 */ /* 0x040fe800078008ff */
[----:B------:R-:W-:Y:S01]  /*a770*/  LEA.HI.X R184, R184, c[0x0][0x1cc], R172, 0x1, P0 ;  /* 0x00007300b8b87a11 */ /* 0x000fe200000f0cac */
[----:B------:R-:W-:Y:S04]  /*a780*/  SHFL.IDX PT, R0, R174, RZ, 0x181f ;  /* 0x00181fffae007589 */ /* 0x000fe800000e0000 */
[----:B------:R-:W1:Y:S04]  /*a790*/  SHFL.IDX PT, R172, R174, 0x2, 0x181f ;  /* 0x00581f00aeac7f89 */ /* 0x000e6800000e0000 */
[----:B------:R-:W4:Y:S04]  /*a7a0*/  SHFL.IDX PT, R173, R184, 0x2, 0x181f ;  /* 0x00581f00b8ad7f89 */ /* 0x000f2800000e0000 */
[----:B------:R-:W2:Y:S01]  /*a7b0*/  SHFL.IDX PT, R2, R184, RZ, 0x181f ;  /* 0x00181fffb8027589 */ /* 0x000ea200000e0000 */
[-C--:B-1----:R-:W-:Y:S04]  /*a7c0*/  IADD3 R194, P1, P0, R194, R172.reuse, R201 ;  /* 0x000000acc2c27210 */ /* 0x082fe8000783e0c9 */
[-C--:B----4-:R-:W-:Y:S02]  /*a7d0*/  IADD3.X R195, RZ, R173.reuse, R198, P1, P0 ;  /* 0x000000adffc37210 */ /* 0x090fe40000fe04c6 */
[-C--:B-----5:R-:W-:Y:S04]  /*a7e0*/  IADD3 R192, P1, P0, R192, R172.reuse, R199 ;  /* 0x000000acc0c07210 */ /* 0x0a0fe8000783e0c7 */
[----:B------:R-:W-:Y:S02]  /*a7f0*/  IADD3.X R193, RZ, R173, R196, P1, P0 ;  /* 0x000000adffc17210 */ /* 0x000fe40000fe04c4 */
[----:B------:R-:W-:Y:S05]  /*a800*/  IADD3 R188, P0, R0, R197, RZ ;  /* 0x000000c500bc7210 */ /* 0x000fea0007f1e0ff */
[----:B--2---:R-:W-:Y:S01]  /*a810*/  IMAD.X R189, R2, 0x1, R214, P0 ;  /* 0x0000000102bd7824 */ /* 0x004fe200000e06d6 */
[----:B------:R-:W-:Y:S04]  /*a820*/  IADD3 R186, P0, R0, R201, RZ ;  /* 0x000000c900ba7210 */ /* 0x000fe80007f1e0ff */
[----:B------:R1:W-:Y:S01]  /*a830*/  LDGSTS.E.BYPASS.LTC128B.128 [R251+0xc100], [R188.64], !P2 ;  /* 0x0c100000bcfb7fae */ /* 0x0003e2000d101d50 */
[----:B------:R-:W-:Y:S05]  /*a840*/  IMAD.X R187, R2, 0x1, R198, P0 ;  /* 0x0000000102bb7824 */ /* 0x000fea00000e06c6 */
[----:B------:R2:W-:Y:S02]  /*a850*/  LDGSTS.E.BYPASS.LTC128B.128 [R251+0xf100], [R186.64], !P5 ;  /* 0x0f100000bafb7fae */ /* 0x0005e4000e901d50 */
[----:B--2---:R-:W-:Y:S05]  /*a860*/  IADD3 R186, P0, R0, R199, RZ ;  /* 0x000000c700ba7210 */ /* 0x004fea0007f1e0ff */
[----:B------:R-:W-:Y:S01]  /*a870*/  IMAD.X R187, R2, 0x1, R196, P0 ;  /* 0x0000000102bb7824 */ /* 0x000fe200000e06c4 */
[----:B------:R-:W-:Y:S02]  /*a880*/  IADD3 R190, P0, R0, R185, RZ ;  /* 0x000000b900be7210 */ /* 0x000fe40007f1e0ff */
[----:B------:R-:W1:Y:S04]  /*a890*/  SHFL.IDX PT, R0, R174, 0x1, 0x181f ;  /* 0x00381f00ae007f89 */ /* 0x000e6800000e0000 */
[----:B------:R2:W-:Y:S02]  /*a8a0*/  LDGSTS.E.BYPASS.LTC128B.128 [R251+0x12100], [R186.64], !P4 ;  /* 0x12100000bafb7fae */ /* 0x0005e4000e101d50 */
[----:B--2---:R-:W-:Y:S02]  /*a8b0*/  SHF.L.U64.HI R186, R213, 0x1, R200 ;  /* 0x00000001d5ba7819 */ /* 0x004fe400000102c8 */
[----:B------:R-:W-:Y:S03]  /*a8c0*/  SEL R213, RZ, 0x10, P6 ;  /* 0x00000010ffd57807 */ /* 0x000fe60003000000 */
[----:B------:R-:W-:Y:S01]  /*a8d0*/  IMAD.X R191, R2, 0x1, R186, P0 ;  /* 0x0000000102bf7824 */ /* 0x000fe200000e06ba */
[----:B-1----:R-:W-:Y:S01]  /*a8e0*/  IADD3 R188, P0, R0, R197, RZ ;  /* 0x000000c500bc7210 */ /* 0x002fe20007f1e0ff */
[----:B------:R-:W1:Y:S04]  /*a8f0*/  SHFL.IDX PT, R2, R184, 0x1, 0x181f ;  /* 0x00381f00b8027f89 */ /* 0x000e6800000e0000 */
[----:B------:R2:W-:Y:S01]  /*a900*/  LDGSTS.E.BYPASS.LTC128B.128 [R251+0x15100], [R190.64], !P6 ;  /* 0x15100000befb7fae */ /* 0x0005e2000f101d50 */
[----:B-1----:R-:W-:Y:S05]  /*a910*/  IMAD.X R189, R2, 0x1, R214, P0 ;  /* 0x0000000102bd7824 */ /* 0x002fea00000e06d6 */
[----:B------:R1:W-:Y:S01]  /*a920*/  LDGSTS.E.BYPASS.LTC128B.128 [R251+0xd100], [R188.64], !P2 ;  /* 0x0d100000bcfb7fae */ /* 0x0003e2000d101d50 */
[----:B--2---:R-:W-:Y:S04]  /*a930*/  IADD3 R190, -R213, 0x10, RZ ;  /* 0x00000010d5be7810 */ /* 0x004fe80007ffe1ff */
[----:B------:R-:W-:Y:S02]  /*a940*/  LOP3.LUT R190, R190, 0xf, RZ, 0xc0, !PT ;  /* 0x0000000fbebe7812 */ /* 0x000fe400078ec0ff */
[----:B-1----:R-:W-:Y:S05]  /*a950*/  IADD3 R188, P0, R0, R201, RZ ;  /* 0x000000c900bc7210 */ /* 0x002fea0007f1e0ff */
[----:B------:R-:W-:Y:S01]  /*a960*/  IMAD.X R189, R2, 0x1, R198, P0 ;  /* 0x0000000102bd7824 */ /* 0x000fe200000e06c6 */
[----:B------:R-:W-:Y:S04]  /*a970*/  IADD3 R190, P1, P0, R190, R172, R185 ;  /* 0x000000acbebe7210 */ /* 0x000fe8000783e0b9 */
[----:B------:R1:W-:Y:S01]  /*a980*/  LDGSTS.E.BYPASS.LTC128B.128 [R251+0x10100], [R188.64], !P5 ;  /* 0x10100000bcfb7fae */ /* 0x0003e2000e901d50 */
[----:B------:R-:W-:Y:S02]  /*a990*/  IADD3.X R191, RZ, R173, R186, P1, P0 ;  /* 0x000000adffbf7210 */ /* 0x000fe40000fe04ba */
[C---:B------:R-:W-:Y:S02]  /*a9a0*/  IADD3 R184, P1, R0.reuse, R199, RZ ;  /* 0x000000c700b87210 */ /* 0x040fe40007f3e0ff */
[----:B-1----:R-:W-:Y:S03]  /*a9b0*/  IADD3 R188, P0, R0, R185, RZ ;  /* 0x000000b900bc7210 */ /* 0x002fe60007f1e0ff */
[C---:B------:R-:W-:Y:S02]  /*a9c0*/  IMAD.X R185, R2.reuse, 0x1, R196, P1 ;  /* 0x0000000102b97824 */ /* 0x040fe400008e06c4 */
[----:B------:R-:W-:Y:S03]  /*a9d0*/  IMAD.X R189, R2, 0x1, R186, P0 ;  /* 0x0000000102bd7824 */ /* 0x000fe600000e06ba */
[----:B------:R1:W-:Y:S01]  /*a9e0*/  LDGSTS.E.BYPASS.LTC128B.128 [R251+0x13100], [R184.64], !P4 ;  /* 0x13100000b8fb7fae */ /* 0x0003e2000e101d50 */
[----:B------:R-:W-:Y:S03]  /*a9f0*/  IADD3 R172, P0, R172, R197, RZ ;  /* 0x000000c5acac7210 */ /* 0x000fe60007f1e0ff */
[----:B------:R1:W-:Y:S02]  /*aa00*/  LDGSTS.E.BYPASS.LTC128B.128 [R251+0x16100], [R188.64], !P6 ;  /* 0x16100000bcfb7fae */ /* 0x0003e4000f101d50 */
[----:B------:R-:W-:Y:S01]  /*aa10*/  IMAD.X R173, R173, 0x1, R214, P0 ;  /* 0x00000001adad7824 */ /* 0x000fe200000e06d6 */
[----:B------:R-:W-:Y:S04]  /*aa20*/  ISETP.NE.U32.AND P0, PT, R215, RZ, PT ;  /* 0x000000ffd700720c */ /* 0x000fe80003f05070 */
[----:B------:R1:W-:Y:S09]  /*aa30*/  LDGSTS.E.BYPASS.LTC128B.128 [R251+0xe100], [R172.64], !P2 ;  /* 0x0e100000acfb7fae */ /* 0x0003f2000d101d50 */
[----:B------:R1:W-:Y:S01]  /*aa40*/  LDGSTS.E.BYPASS.LTC128B.128.ZFILL [R251+0x11100], [R194.64], P0 ;  /* 0x11100000c2fb7fae */ /* 0x0003e20008141d50 */
[----:B------:R-:W-:Y:S11]  /*aa50*/  ISETP.NE.U32.AND P0, PT, R212, RZ, PT ;  /* 0x000000ffd400720c */ /* 0x000ff60003f05070 */
[----:B------:R-:W-:Y:S02]  /*aa60*/  @!UPT UIADD3 URZ, URZ, URZ, URZ ;  /* 0x0000003f3f3ff290 */ /* 0x000fe4000fffe03f */
[----:B------:R1:W-:Y:S01]  /*aa70*/  LDGSTS.E.BYPASS.LTC128B.128.ZFILL [R251+0x14100], [R192.64], P0 ;  /* 0x14100000c0fb7fae */ /* 0x0003e20008141d50 */
[----:B------:R-:W-:Y:S11]  /*aa80*/  ISETP.NE.U32.AND P0, PT, R213, RZ, PT ;  /* 0x000000ffd500720c */ /* 0x000ff60003f05070 */
[----:B------:R-:W-:Y:S02]  /*aa90*/  @!UPT UIADD3 URZ, URZ, URZ, URZ ;  /* 0x0000003f3f3ff290 */ /* 0x000fe4000fffe03f */
[----:B------:R1:W-:Y:S02]  /*aaa0*/  LDGSTS.E.BYPASS.LTC128B.128.ZFILL [R251+0x17100], [R190.64], P0 ;  /* 0x17100000befb7fae */ /* 0x0003e40008141d50 */
.L_x_1579:
[----:B------:R-:W2:Y:S01]  /*aab0*/  LDL R2, [R1+0x54] ;  /* 0x0000540001027983 */ /* 0x000ea20000100800 */
[----:B------:R-:W-:Y:S01]  /*aac0*/  PLOP3.LUT P0, PT, PT, PT, UP1, 0x80, 0x0 ;  /* 0x000000000000781c */ /* 0x000fe20003f0f018 */
[----:B------:R-:W-:Y:S02]  /*aad0*/  UIMAD UR5, UR6, -0x60, URZ ;  /* 0xffffffa0060578a4 */ /* 0x000fe4000f8e023f */
[----:B------:R3:W2:Y:S01]  /*aae0*/  LDL R0, [R1+0x58] ;  /* 0x0000580001007983 */ /* 0x0006a20000100800 */
[----:B------:R-:W-:Y:S02]  /*aaf0*/  UISETP.GT.AND UP0, UPT, UR6, UR4, UPT ;  /* 0x000000040600728c */ /* 0x000fe4000bf04270 */
[----:B------:R-:W-:Y:S01]  /*ab00*/  UIADD3 UR6, UR6, -0x1, URZ ;  /* 0xffffffff06067890 */ /* 0x000fe2000fffe03f */
[----:B------:R-:W4:Y:S04]  /*ab10*/  LDL R174, [R1+0x5c] ;  /* 0x00005c0001ae7983 */ /* 0x000f280000100800 */
[----:B------:R-:W0:Y:S02]  /*ab20*/  LDGDEPBAR ;  /* 0x00000000000079af */ /* 0x000e240000000000 */
[----:B--2---:R-:W-:Y:S02]  /*ab30*/  @P0 MOV R0, R2 ;  /* 0x0000000200000202 */ /* 0x004fe40000000f00 */
[----:B------:R-:W-:Y:S04]  /*ab40*/  MOV R2, UR13 ;  /* 0x0000000d00027c02 */ /* 0x000fe80008000f00 */
[----:B-1----:R-:W-:Y:S08]  /*ab50*/  SHFL.IDX PT, R173, R0, 0x1, 0x1c1f ;  /* 0x003c1f0000ad7f89 */ /* 0x002ff000000e0000 */
[----:B------:R1:W2:Y:S02]  /*ab60*/  SHFL.IDX PT, R172, R0, RZ, 0x1c1f ;  /* 0x001c1fff00ac7589 */ /* 0x0002a400000e0000 */
[----:B-1----:R-:W-:Y:S04]  /*ab70*/  MOV R0, UR5 ;  /* 0x0000000500007c02 */ /* 0x002fe80008000f00 */
[----:B----4-:R-:W-:Y:S04]  /*ab80*/  IADD3 R0, -R174, 0x1, R0 ;  /* 0x00000001ae007810 */ /* 0x010fe80007ffe100 */
[----:B------:R-:W-:Y:S04]  /*ab90*/  IADD3 R0, -R2, UR7, R0 ;  /* 0x0000000702007c10 */ /* 0x000fe8000fffe100 */
[C---:B--2---:R-:W-:Y:S02]  /*aba0*/  IADD3 R2, R0.reuse, R172, RZ ;  /* 0x000000ac00027210 */ /* 0x044fe40007ffe0ff */
[----:B------:R-:W-:Y:S02]  /*abb0*/  IADD3 R0, R0, R173, RZ ;  /* 0x000000ad00007210 */ /* 0x000fe40007ffe0ff */
[----:B------:R-:W-:Y:S04]  /*abc0*/  ISETP.GT.AND P0, PT, R2, RZ, PT ;  /* 0x000000ff0200720c */ /* 0x000fe80003f04270 */
[----:B------:R-:W-:Y:S02]  /*abd0*/  FSEL R4, R4, -INF , P0 ;  /* 0xff80000004047808 */ /* 0x000fe40000000000 */
[----:B------:R-:W-:Y:S02]  /*abe0*/  ISETP.GT.AND P0, PT, R2, 0x1, PT ;  /* 0x000000010200780c */ /* 0x000fe40003f04270 */
[----:B------:R-:W-:Y:S02]  /*abf0*/  FMNMX.FTZ R173, R4, R3, !PT ;  /* 0x0000000304ad7209 */ /* 0x000fe40007810000 */
[----:B------:R-:W-:Y:S02]  /*ac00*/  FSEL R5, R5, -INF , P0 ;  /* 0xff80000005057808 */ /* 0x000fe40000000000 */
[----:B------:R-:W-:Y:S02]  /*ac10*/  ISETP.GT.AND P0, PT, R0, RZ, PT ;  /* 0x000000ff0000720c */ /* 0x000fe40003f04270 */
[----:B------:R-:W-:Y:S02]  /*ac20*/  FMNMX.FTZ R173, R5, R173, !PT ;  /* 0x000000ad05ad7209 */ /* 0x000fe40007810000 */
[----:B------:R-:W-:Y:S02]  /*ac30*/  FSEL R6, R6, -INF , P0 ;  /* 0xff80000006067808 */ /* 0x000fe40000000000 */
[----:B------:R-:W-:Y:S04]  /*ac40*/  ISETP.GT.AND P0, PT, R0, 0x1, PT ;  /* 0x000000010000780c */ /* 0x000fe80003f04270 */
        /* <DEDUP_REMOVED lines=46> */
[----:B------:R-:W-:Y:S01]  /*af30*/  ISETP.GT.AND P0, PT, R2, 0x28, PT ;  /* 0x000000280200780c */ /* 0x000fe20003f04270 */
[----:B------:R-:W-:Y:S01]  /*af40*/  LDSM.16.MT88.4 R20, [R218+0x100] ;  /* 0x00010000da14783b */ /* 0x000fe20000004200 */
        /* <DEDUP_REMOVED lines=48> */
[C---:B------:R-:W-:Y:S02]  /*b250*/  ISETP.GT.AND P0, PT, R2.reuse, 0x49, PT ;  /* 0x000000490200780c */ /* 0x040fe40003f04270 */
[----:B------:R-:W-:Y:S02]  /*b260*/  MOV R40, R30 ;  /* 0x0000001e00287202 */ /* 0x000fe40000000f00 */
[----:B------:R-:W-:Y:S02]  /*b270*/  FSEL R207, R41, -INF , P0 ;  /* 0xff80000029cf7808 */ /* 0x000fe40000000000 */
[----:B------:R-:W-:Y:S02]  /*b280*/  ISETP.GT.AND P0, PT, R2, 0x50, PT ;  /* 0x000000500200780c */ /* 0x000fe40003f04270 */
[----:B------:R-:W-:Y:S02]  /*b290*/  MOV R41, R31 ;  /* 0x0000001f00297202 */ /* 0x000fe40000000f00 */
        /* <DEDUP_REMOVED lines=10> */
[----:B------:R-:W-:Y:S02]  /*b340*/  MOV R49, R34 ;  /* 0x0000002200317202 */ /* 0x000fe40000000f00 */
[----:B------:R-:W-:Y:S02]  /*b350*/  ISETP.GT.AND P0, PT, R0, 0x48, PT ;  /* 0x000000480000780c */ /* 0x000fe40003f04270 */
[----:B------:R-:W-:Y:S02]  /*b360*/  FMNMX.FTZ R2, R49, R2, !PT ;  /* 0x0000000231027209 */ /* 0x000fe40007810000 */
[----:B------:R-:W-:Y:S02]  /*b370*/  FSEL R16, R42, -INF , P0 ;  /* 0xff8000002a107808 */ /* 0x000fe40000000000 */
[----:B------:R-:W-:Y:S02]  /*b380*/  FMNMX.FTZ R2, R35, R2, !PT ;  /* 0x0000000223027209 */ /* 0x000fe40007810000 */
[----:B------:R-:W-:Y:S02]  /*b390*/  ISETP.GT.AND P0, PT, R0, 0x49, PT ;  /* 0x000000490000780c */ /* 0x000fe40003f04270 */
[----:B------:R-:W-:Y:S02]  /*b3a0*/  FMNMX.FTZ R2, R38, R2, !PT ;  /* 0x0000000226027209 */ /* 0x000fe40007810000 */
[----:B------:R-:W-:Y:S02]  /*b3b0*/  FMNMX.FTZ R173, R207, R173, !PT ;  /* 0x000000adcfad7209 */ /* 0x000fe40007810000 */
[----:B------:R-:W-:Y:S02]  /*b3c0*/  FMNMX.FTZ R2, R39, R2, !PT ;  /* 0x0000000227027209 */ /* 0x000fe40007810000 */
[----:B------:R-:W-:Y:S02]  /*b3d0*/  FMNMX.FTZ R173, R206, R173, !PT ;  /* 0x000000adcead7209 */ /* 0x000fe40007810000 */
[----:B------:R-:W-:Y:S02]  /*b3e0*/  FSEL R17, R43, -INF , P0 ;  /* 0xff8000002b117808 */ /* 0x000fe40000000000 */
[----:B------:R-:W-:Y:S02]  /*b3f0*/  ISETP.GT.AND P0, PT, R0, 0x50, PT ;  /* 0x000000500000780c */ /* 0x000fe40003f04270 */
[----:B------:R-:W-:Y:S02]  /*b400*/  FMNMX.FTZ R2, R16, R2, !PT ;  /* 0x0000000210027209 */ /* 0x000fe40007810000 */
[----:B------:R-:W-:Y:S02]  /*b410*/  FSEL R18, R46, -INF , P0 ;  /* 0xff8000002e127808 */ /* 0x000fe40000000000 */
[C---:B------:R-:W-:Y:S02]  /*b420*/  ISETP.GT.AND P0, PT, R0.reuse, 0x51, PT ;  /* 0x000000510000780c */ /* 0x040fe40003f04270 */
[----:B------:R-:W-:Y:S02]  /*b430*/  FMNMX.FTZ R2, R17, R2, !PT ;  /* 0x0000000211027209 */ /* 0x000fe40007810000 */
[----:B------:R-:W-:Y:S02]  /*b440*/  FMNMX.FTZ R173, R205, R173, !PT ;  /* 0x000000adcdad7209 */ /* 0x000fe40007810000 */
[----:B------:R-:W-:Y:S02]  /*b450*/  FSEL R13, R47, -INF , P0 ;  /* 0xff8000002f0d7808 */ /* 0x000fe40000000000 */
[----:B------:R-:W-:Y:S01]  /*b460*/  ISETP.GT.AND P0, PT, R0, 0x58, PT ;  /* 0x000000580000780c */ /* 0x000fe20003f04270 */
[----:B------:R-:W-:Y:S01]  /*b470*/  LDSM.16.MT88.4 R44, [R217+0x3100] ;  /* 0x00310000d92c783b */ /* 0x000fe20000004200 */
[----:B------:R-:W-:Y:S02]  /*b480*/  FMNMX.FTZ R2, R18, R2, !PT ;  /* 0x0000000212027209 */ /* 0x000fe40007810000 */
[----:B------:R-:W-:Y:S02]  /*b490*/  FMNMX.FTZ R173, R204, R173, !PT ;  /* 0x000000adccad7209 */ /* 0x000fe40007810000 */
[----:B------:R-:W-:Y:S02]  /*b4a0*/  FSEL R14, R50, -INF , P0 ;  /* 0xff800000320e7808 */ /* 0x000fe40000000000 */
[----:B------:R-:W-:Y:S02]  /*b4b0*/  ISETP.GT.AND P0, PT, R0, 0x59, PT ;  /* 0x000000590000780c */ /* 0x000fe40003f04270 */
[----:B------:R-:W-:Y:S02]  /*b4c0*/  FMNMX.FTZ R0, R13, R2, !PT ;  /* 0x000000020d007209 */ /* 0x000fe40007810000 */
[----:B------:R-:W-:Y:S02]  /*b4d0*/  FMNMX.FTZ R173, R203, R173, !PT ;  /* 0x000000adcbad7209 */ /* 0x000fe40007810000 */
[----:B------:R-:W-:Y:S02]  /*b4e0*/  FMNMX.FTZ R0, R14, R0, !PT ;  /* 0x000000000e007209 */ /* 0x000fe40007810000 */
[----:B------:R-:W-:Y:S01]  /*b4f0*/  FSEL R174, R51, -INF , P0 ;  /* 0xff80000033ae7808 */ /* 0x000fe20000000000 */
[----:B------:R-:W1:Y:S01]  /*b500*/  SHFL.BFLY PT, R12, R173, 0x2, 0x1f ;  /* 0x0c401f00ad0c7f89 */ /* 0x000e6200000e0000 */
[----:B------:R-:W-:Y:S02]  /*b510*/  MOV R48, R27 ;  /* 0x0000001b00307202 */ /* 0x000fe40000000f00 */
[----:B------:R-:W-:Y:S02]  /*b520*/  FMNMX.FTZ R0, R174, R0, !PT ;  /* 0x00000000ae007209 */ /* 0x000fe40007810000 */
[----:B------:R-:W-:Y:S03]  /*b530*/  MOV R50, R35 ;  /* 0x0000002300327202 */ /* 0x000fe60000000f00 */
[----:B------:R-:W2:Y:S01]  /*b540*/  SHFL.BFLY PT, R2, R0, 0x2, 0x1f ;  /* 0x0c401f0000027f89 */ /* 0x000ea200000e0000 */
[----:B-1----:R-:W-:Y:S07]  /*b550*/  FMNMX.FTZ R173, R12, R173, !PT ;  /* 0x000000ad0cad7209 */ /* 0x002fee0007810000 */
[----:B------:R-:W1:Y:S01]  /*b560*/  SHFL.BFLY PT, R12, R173, 0x1, 0x1f ;  /* 0x0c201f00ad0c7f89 */ /* 0x000e6200000e0000 */
[----:B--2---:R-:W-:Y:S07]  /*b570*/  FMNMX.FTZ R0, R0, R2, !PT ;  /* 0x0000000200007209 */ /* 0x004fee0007810000 */
[----:B------:R-:W2:Y:S01]  /*b580*/  SHFL.BFLY PT, R2, R0, 0x1, 0x1f ;  /* 0x0c201f0000027f89 */ /* 0x000ea200000e0000 */
[----:B-1----:R-:W-:Y:S04]  /*b590*/  FMNMX.FTZ R173, R173, R12, !PT ;  /* 0x0000000cadad7209 */ /* 0x002fe80007810000 */
[C---:B------:R-:W-:Y:S01]  /*b5a0*/  FSETP.NEU.FTZ.AND P0, PT, R173.reuse, -INF , PT ;  /* 0xff800000ad00780b */ /* 0x040fe20003f1d000 */
[C---:B------:R-:W-:Y:S01]  /*b5b0*/  FMUL.FTZ R188, R173.reuse, c[0x0][0x2d0] ;  /* 0x0000b400adbc7a20 */ /* 0x040fe20000410000 */
[----:B--2---:R-:W-:Y:S02]  /*b5c0*/  FMNMX.FTZ R172, R2, R0, !PT ;  /* 0x0000000002ac7209 */ /* 0x004fe40007810000 */
[----:B------:R-:W-:Y:S02]  /*b5d0*/  FSEL R0, R173, RZ, P0 ;  /* 0x000000ffad007208 */ /* 0x000fe40000000000 */
        /* <DEDUP_REMOVED lines=11> */
[----:B------:R-:W-:Y:S01]  /*b690*/  PLOP3.LUT P0, PT, PT, PT, UP0, 0x80, 0x0 ;  /* 0x000000000000781c */ /* 0x000fe20003f0f008 */
[--C-:B------:R-:W-:Y:S02]  /*b6a0*/  FFMA.FTZ R7, R7, c[0x0][0x2d0], -R189.reuse ;  /* 0x0000b40007077a23 */ /* 0x100fe400000108bd */
[--C-:B------:R-:W-:Y:S02]  /*b6b0*/  FFMA.FTZ R10, R10, c[0x0][0x2d0], -R189.reuse ;  /* 0x0000b4000a0a7a23 */ /* 0x100fe400000108bd */
[--C-:B------:R-:W-:Y:S02]  /*b6c0*/  FFMA.FTZ R11, R11, c[0x0][0x2d0], -R189.reuse ;  /* 0x0000b4000b0b7a23 */ /* 0x100fe400000108bd */
[--C-:B------:R-:W-:Y:S01]  /*b6d0*/  FFMA.FTZ R5, R5, c[0x0][0x2d0], -R188.reuse ;  /* 0x0000b40005057a23 */ /* 0x100fe200000108bc */
[----:B------:R1:W2:Y:S01]  /*b6e0*/  MUFU.EX2 R3, R0 ;  /* 0x0000000000037308 */ /* 0x0002a20000000800 */
[----:B------:R-:W-:Y:S09]  /*b6f0*/  FFMA.FTZ R6, R6, c[0x0][0x2d0], -R189 ;  /* 0x0000b40006067a23 */ /* 0x000ff200000108bd */
[----:B------:R4:W-:Y:S10]  /*b700*/  MUFU.EX2 R202, R8 ;  /* 0x0000000800ca7308 */ /* 0x0009f40000000800 */
[----:B------:R-:W5:Y:S01]  /*b710*/  MUFU.EX2 R43, R9 ;  /* 0x00000009002b7308 */ /* 0x000f620000000800 */
[----:B-1----:R-:W-:Y:S01]  /*b720*/  FADD.FTZ R0, -R2, R175 ;  /* 0x000000af02007221 */ /* 0x002fe20000010100 */
[----:B------:R-:W-:Y:S01]  /*b730*/  MOV R175, R14 ;  /* 0x0000000e00af7202 */ /* 0x000fe20000000f00 */
[C---:B--2---:R-:W-:Y:S01]  /*b740*/  FMUL.FTZ R4, R3.reuse, R176 ;  /* 0x000000b003047220 */ /* 0x044fe20000410000 */
[----:B------:R-:W-:Y:S01]  /*b750*/  MOV R2, R13 ;  /* 0x0000000d00027202 */ /* 0x000fe20000000f00 */
[----:B------:R-:W-:Y:S01]  /*b760*/  FMUL.FTZ R0, R0, c[0x0][0x2d0] ;  /* 0x0000b40000007a20 */ /* 0x000fe20000410000 */
[----:B------:R-:W1:Y:S04]  /*b770*/  LDSM.16.MT88.4 R12, [R217+0x100] ;  /* 0x00010000d90c783b */ /* 0x000e680000004200 */
[----:B------:R-:W-:Y:S01]  /*b780*/  MUFU.EX2 R200, R7 ;  /* 0x0000000700c87308 */ /* 0x000fe20000000800 */
[----:B------:R-:W-:Y:S01]  /*b790*/  MOV R176, R18 ;  /* 0x0000001200b07202 */ /* 0x000fe20000000f00 */
[C---:B------:R-:W-:Y:S01]  /*b7a0*/  FMUL.FTZ R24, R3.reuse, R144 ;  /* 0x0000009003187220 */ /* 0x040fe20000410000 */
[----:B------:R-:W-:Y:S01]  /*b7b0*/  MOV R144, R41 ;  /* 0x0000002900907202 */ /* 0x000fe20000000f00 */
[C---:B----4-:R-:W-:Y:S01]  /*b7c0*/  FMUL.FTZ R8, R3.reuse, R180 ;  /* 0x000000b403087220 */ /* 0x050fe20000410000 */
[----:B------:R-:W-:Y:S01]  /*b7d0*/  MOV R180, R38 ;  /* 0x0000002600b47202 */ /* 0x000fe20000000f00 */
[C---:B------:R-:W-:Y:S01]  /*b7e0*/  FMUL.FTZ R25, R3.reuse, R145 ;  /* 0x0000009103197220 */ /* 0x040fe20000410000 */
[----:B------:R-:W-:Y:S01]  /*b7f0*/  MOV R145, R49 ;  /* 0x0000003100917202 */ /* 0x000fe20000000f00 */
[C---:B------:R-:W-:Y:S02]  /*b800*/  FMUL.FTZ R41, R3.reuse, R161 ;  /* 0x000000a103297220 */ /* 0x040fe40000410000 */
[----:B------:R-:W-:Y:S01]  /*b810*/  MUFU.EX2 R42, R10 ;  /* 0x0000000a002a7308 */ /* 0x000fe20000000800 */
[C---:B------:R-:W-:Y:S02]  /*b820*/  FMUL.FTZ R49, R3.reuse, R169 ;  /* 0x000000a903317220 */ /* 0x040fe40000410000 */
[----:B------:R-:W-:Y:S01]  /*b830*/  FMUL.FTZ R52, R3, R52 ;  /* 0x0000003403347220 */ /* 0x000fe20000410000 */
[----:B-----5:R-:W-:Y:S01]  /*b840*/  F2FP.PACK_AB R186, R43, R202 ;  /* 0x000000ca2bba723e */ /* 0x020fe200000000ff */
[C---:B------:R-:W-:Y:S01]  /*b850*/  FMUL.FTZ R9, R3.reuse, R181 ;  /* 0x000000b503097220 */ /* 0x040fe20000410000 */
[----:B------:R-:W-:Y:S01]  /*b860*/  MOV R181, R37 ;  /* 0x0000002500b57202 */ /* 0x000fe20000000f00 */
        /* <DEDUP_REMOVED lines=14> */
[----:B------:R-:W5:Y:S01]  /*b950*/  MUFU.EX2 R201, R5 ;  /* 0x0000000500c97308 */ /* 0x000f620000000800 */
[C---:B------:R-:W-:Y:S02]  /*b960*/  FMUL.FTZ R77, R3.reuse, R77 ;  /* 0x0000004d034d7220 */ /* 0x040fe40000410000 */
[----:B------:R-:W-:Y:S01]  /*b970*/  FMUL.FTZ R80, R3, R80 ;  /* 0x0000005003507220 */ /* 0x000fe20000410000 */
[----:B--2---:R-:W-:Y:S01]  /*b980*/  F2FP.PACK_AB R187, R51, R42 ;  /* 0x0000002a33bb723e */ /* 0x004fe200000000ff */
[C---:B------:R-:W-:Y:S02]  /*b990*/  FMUL.FTZ R81, R3.reuse, R81 ;  /* 0x0000005103517220 */ /* 0x040fe40000410000 */
[C---:B------:R-:W-:Y:S02]  /*b9a0*/  FMUL.FTZ R84, R3.reuse, R84 ;  /* 0x0000005403547220 */ /* 0x040fe40000410000 */
[C---:B------:R-:W-:Y:S01]  /*b9b0*/  FMUL.FTZ R85, R3.reuse, R85 ;  /* 0x0000005503557220 */ /* 0x040fe20000410000 */
[----:B------:R-:W2:Y:S01]  /*b9c0*/  MUFU.EX2 R190, R6 ;  /* 0x0000000600be7308 */ /* 0x000ea20000000800 */
[C---:B------:R-:W-:Y:S02]  /*b9d0*/  FMUL.FTZ R88, R3.reuse, R88 ;  /* 0x0000005803587220 */ /* 0x040fe40000410000 */
[----:B------:R-:W-:Y:S02]  /*b9e0*/  FMUL.FTZ R89, R3, R89 ;  /* 0x0000005903597220 */ /* 0x000fe40000410000 */
[C---:B----4-:R-:W-:Y:S01]  /*b9f0*/  FMUL.FTZ R7, R0.reuse, R179 ;  /* 0x000000b300077220 */ /* 0x050fe20000410000 */
[----:B------:R-:W-:Y:S01]  /*ba00*/  MOV R179, R39 ;  /* 0x0000002700b37202 */ /* 0x000fe20000000f00 */
[C---:B------:R-:W-:Y:S01]  /*ba10*/  FMUL.FTZ R10, R0.reuse, R182 ;  /* 0x000000b6000a7220 */ /* 0x040fe20000410000 */
[----:B------:R-:W-:Y:S01]  /*ba20*/  MOV R182, R36 ;  /* 0x0000002400b67202 */ /* 0x000fe20000000f00 */
[C---:B------:R-:W-:Y:S01]  /*ba30*/  FMUL.FTZ R11, R0.reuse, R183 ;  /* 0x000000b7000b7220 */ /* 0x040fe20000410000 */
[----:B------:R-:W-:Y:S01]  /*ba40*/  LDSM.16.MT88.4 R36, [R219+0x100] ;  /* 0x00010000db24783b */ /* 0x000fe20000004200 */
[C---:B------:R-:W-:Y:S01]  /*ba50*/  FMUL.FTZ R18, R0.reuse, R138 ;  /* 0x0000008a00127220 */ /* 0x040fe20000410000 */
[----:B------:R-:W-:Y:S01]  /*ba60*/  MOV R183, R33 ;  /* 0x0000002100b77202 */ /* 0x000fe20000000f00 */
[C---:B------:R-:W-:Y:S01]  /*ba70*/  FMUL.FTZ R19, R0.reuse, R139 ;  /* 0x0000008b00137220 */ /* 0x040fe20000410000 */
[----:B-----5:R-:W-:Y:S01]  /*ba80*/  F2FP.PACK_AB R184, R201, R191 ;  /* 0x000000bfc9b8723e */ /* 0x020fe200000000ff */
[C---:B------:R-:W-:Y:S02]  /*ba90*/  FMUL.FTZ R5, R3.reuse, R177 ;  /* 0x000000b103057220 */ /* 0x040fe40000410000 */
[----:B------:R-:W-:Y:S02]  /*baa0*/  IMAD.MOV.U32 R177, RZ, RZ, R17 ;  /* 0x000000ffffb17224 */ /* 0x000fe400078e0011 */
[C---:B------:R-:W-:Y:S02]  /*bab0*/  FMUL.FTZ R17, R3.reuse, R137 ;  /* 0x0000008903117220 */ /* 0x040fe40000410000 */
[C---:B------:R-:W-:Y:S01]  /*bac0*/  FMUL.FTZ R26, R0.reuse, R146 ;  /* 0x00000092001a7220 */ /* 0x040fe20000410000 */
[----:B------:R-:W-:Y:S01]  /*bad0*/  MOV R146, R42 ;  /* 0x0000002a00927202 */ /* 0x000fe20000000f00 */
[----:B------:R-:W-:Y:S01]  /*bae0*/  FMUL.FTZ R27, R0, R147 ;  /* 0x00000093001b7220 */ /* 0x000fe20000410000 */
[----:B--2---:R-:W-:Y:S01]  /*baf0*/  F2FP.PACK_AB R185, R200, R190 ;  /* 0x000000bec8b9723e */ /* 0x004fe200000000ff */
[C---:B------:R-:W-:Y:S01]  /*bb00*/  FMUL.FTZ R6, R0.reuse, R178 ;  /* 0x000000b200067220 */ /* 0x040fe20000410000 */
[----:B------:R-:W-:Y:S01]  /*bb10*/  MOV R147, R43 ;  /* 0x0000002b00937202 */ /* 0x000fe20000000f00 */
[C---:B------:R-:W-:Y:S01]  /*bb20*/  FMUL.FTZ R34, R0.reuse, R154 ;  /* 0x0000009a00227220 */ /* 0x040fe20000410000 */
[----:B------:R-:W-:Y:S01]  /*bb30*/  MOV R178, R16 ;  /* 0x0000001000b27202 */ /* 0x000fe20000000f00 */
[C---:B------:R-:W-:Y:S02]  /*bb40*/  FMUL.FTZ R16, R3.reuse, R136 ;  /* 0x0000008803107220 */ /* 0x040fe40000410000 */
[----:B------:R-:W-:Y:S01]  /*bb50*/  LDSM.16.MT88.4 R136, [R217+0x900] ;  /* 0x00090000d988783b */ /* 0x000fe20000004200 */
[C---:B-1----:R-:W-:Y:S05]  /*bb60*/  HMMA.16816.F32 R4, R184.reuse, R12, R4 ;  /* 0x0000000cb804723c */ /* 0x042fea0000001804 */
[C---:B------:R-:W-:Y:S02]  /*bb70*/  FMUL.FTZ R35, R0.reuse, R155 ;  /* 0x0000009b00237220 */ /* 0x040fe40000410000 */
[C---:B------:R-:W-:Y:S01]  /*bb80*/  FMUL.FTZ R13, R3.reuse, R133 ;  /* 0x00000085030d7220 */ /* 0x040fe20000410000 */
[C---:B------:R-:W-:Y:S04]  /*bb90*/  HMMA.16816.F32 R8, R184.reuse, R14, R8 ;  /* 0x0000000eb808723c */ /* 0x040fe80000001808 */
[----:B------:R-:W-:Y:S01]  /*bba0*/  MOV R133, R29 ;  /* 0x0000001d00857202 */ /* 0x000fe20000000f00 */
[C---:B------:R-:W-:Y:S01]  /*bbb0*/  FMUL.FTZ R12, R3.reuse, R132 ;  /* 0x00000084030c7220 */ /* 0x040fe20000410000 */
[----:B------:R-:W-:Y:S01]  /*bbc0*/  MOV R132, R32 ;  /* 0x0000002000847202 */ /* 0x000fe20000000f00 */
[C---:B------:R-:W-:Y:S01]  /*bbd0*/  FMUL.FTZ R14, R0.reuse, R134 ;  /* 0x00000086000e7220 */ /* 0x040fe20000410000 */
[----:B------:R-:W-:Y:S01]  /*bbe0*/  MOV R134, R28 ;  /* 0x0000001c00867202 */ /* 0x000fe20000000f00 */
[C---:B------:R-:W-:Y:S01]  /*bbf0*/  FMUL.FTZ R15, R0.reuse, R135 ;  /* 0x00000087000f7220 */ /* 0x040fe20000410000 */
[----:B------:R-:W1:Y:S02]  /*bc00*/  LDSM.16.MT88.4 R28, [R220+0x100] ;  /* 0x00010000dc1c783b */ /* 0x000e640000004200 */
[C---:B------:R-:W-:Y:S02]  /*bc10*/  FMUL.FTZ R42, R0.reuse, R162 ;  /* 0x000000a2002a7220 */ /* 0x040fe40000410000 */
[C---:B------:R-:W-:Y:S02]  /*bc20*/  FMUL.FTZ R54, R0.reuse, R54 ;  /* 0x0000003600367220 */ /* 0x040fe40000410000 */
[C---:B------:R-:W-:Y:S03]  /*bc30*/  HMMA.16816.F32 R12, R184.reuse, R20, R12 ;  /* 0x00000014b80c723c */ /* 0x040fe6000000180c */
[C---:B------:R-:W-:Y:S02]  /*bc40*/  FMUL.FTZ R55, R0.reuse, R55 ;  /* 0x0000003700377220 */ /* 0x040fe40000410000 */
[C---:B------:R-:W-:Y:S02]  /*bc50*/  FMUL.FTZ R58, R0.reuse, R58 ;  /* 0x0000003a003a7220 */ /* 0x040fe40000410000 */
[C---:B------:R-:W-:Y:S01]  /*bc60*/  FMUL.FTZ R20, R3.reuse, R140 ;  /* 0x0000008c03147220 */ /* 0x040fe20000410000 */
[C---:B------:R-:W-:Y:S01]  /*bc70*/  HMMA.16816.F32 R16, R184.reuse, R22, R16 ;  /* 0x00000016b810723c */ /* 0x040fe20000001810 */
[----:B------:R-:W2:Y:S03]  /*bc80*/  LDL.LU R140, [R1+0x20] ;  /* 0x00002000018c7983 */ /* 0x000ea60000300800 */
        /* <DEDUP_REMOVED lines=14> */
[C---:B------:R-:W-:Y:S04]  /*bd70*/  HMMA.16816.F32 R24, R184.reuse, R30, R24 ;  /* 0x0000001eb818723c */ /* 0x040fe80000001818 */
[C---:B------:R-:W-:Y:S01]  /*bd80*/  FMUL.FTZ R29, R3.reuse, R149 ;  /* 0x00000095031d7220 */ /* 0x040fe20000410000 */
[----:B------:R-:W-:Y:S01]  /*bd90*/  MOV R148, R132 ;  /* 0x0000008400947202 */ /* 0x000fe20000000f00 */
[C---:B------:R-:W-:Y:S01]  /*bda0*/  FMUL.FTZ R33, R3.reuse, R153 ;  /* 0x0000009903217220 */ /* 0x040fe20000410000 */
[----:B------:R-:W-:Y:S01]  /*bdb0*/  MOV R153, R182 ;  /* 0x000000b600997202 */ /* 0x000fe20000000f00 */
[C---:B------:R-:W-:Y:S01]  /*bdc0*/  FMUL.FTZ R30, R0.reuse, R150 ;  /* 0x00000096001e7220 */ /* 0x040fe20000410000 */
[----:B------:R-:W-:Y:S03]  /*bdd0*/  MOV R182, R180 ;  /* 0x000000b400b67202 */ /* 0x000fe60000000f00 */
[----:B------:R-:W-:Y:S01]  /*bde0*/  FMUL.FTZ R31, R0, R151 ;  /* 0x00000097001f7220 */ /* 0x000fe20000410000 */
[----:B------:R-:W-:Y:S01]  /*bdf0*/  MOV R180, R178 ;  /* 0x000000b200b47202 */ /* 0x000fe20000000f00 */
[--C-:B------:R-:W-:Y:S01]  /*be00*/  FFMA.FTZ R148, R148, c[0x0][0x2d0], -R188.reuse ;  /* 0x0000b40094947a23 */ /* 0x100fe200000108bc */
[----:B------:R-:W-:Y:S01]  /*be10*/  MOV R178, R176 ;  /* 0x000000b000b27202 */ /* 0x000fe20000000f00 */
[----:B------:R-:W-:Y:S01]  /*be20*/  IMAD.MOV.U32 R176, RZ, RZ, R175 ;  /* 0x000000ffffb07224 */ /* 0x000fe200078e00af */
[----:B------:R-:W-:Y:S01]  /*be30*/  MOV R175, R40 ;  /* 0x0000002800af7202 */ /* 0x000fe20000000f00 */
[C---:B------:R-:W-:Y:S01]  /*be40*/  FMUL.FTZ R40, R3.reuse, R160 ;  /* 0x000000a003287220 */ /* 0x040fe20000410000 */
[C---:B------:R-:W-:Y:S03]  /*be50*/  HMMA.16816.F32 R28, R184.reuse, R36, R28 ;  /* 0x00000024b81c723c */ /* 0x040fe6000000181c */
[----:B------:R-:W-:Y:S01]  /*be60*/  MOV R149, R183 ;  /* 0x000000b700957202 */ /* 0x000fe20000000f00 */
[C---:B------:R-:W-:Y:S01]  /*be70*/  FMUL.FTZ R75, R0.reuse, R75 ;  /* 0x0000004b004b7220 */ /* 0x040fe20000410000 */
[----:B------:R-:W-:Y:S01]  /*be80*/  MOV R183, R51 ;  /* 0x0000003300b77202 */ /* 0x000fe20000000f00 */
[C---:B------:R-:W-:Y:S01]  /*be90*/  FMUL.FTZ R51, R0.reuse, R171 ;  /* 0x000000ab00337220 */ /* 0x040fe20000410000 */
[----:B------:R-:W-:Y:S01]  /*bea0*/  MOV R150, R50 ;  /* 0x0000003200967202 */ /* 0x000fe20000000f00 */
[C---:B------:R-:W-:Y:S04]  /*beb0*/  HMMA.16816.F32 R32, R184.reuse, R38, R32 ;  /* 0x00000026b820723c */ /* 0x040fe80000001820 */
[C---:B------:R-:W-:Y:S01]  /*bec0*/  FMUL.FTZ R36, R3.reuse, R156 ;  /* 0x0000009c03247220 */ /* 0x040fe20000410000 */
[----:B------:R-:W-:Y:S01]  /*bed0*/  MOV R156, R134 ;  /* 0x00000086009c7202 */ /* 0x000fe20000000f00 */
[----:B------:R-:W-:Y:S01]  /*bee0*/  FMUL.FTZ R37, R3, R157 ;  /* 0x0000009d03257220 */ /* 0x000fe20000410000 */
[----:B------:R-:W-:Y:S01]  /*bef0*/  MOV R151, R181 ;  /* 0x000000b500977202 */ /* 0x000fe20000000f00 */
[----:B------:R-:W-:Y:S01]  /*bf00*/  IMAD.MOV.U32 R157, RZ, RZ, R133 ;  /* 0x000000ffff9d7224 */ /* 0x000fe200078e0085 */
[----:B------:R-:W-:Y:S01]  /*bf10*/  MOV R181, R179 ;  /* 0x000000b300b57202 */ /* 0x000fe20000000f00 */
[----:B------:R-:W1:Y:S02]  /*bf20*/  LDSM.16.MT88.4 R132, [R218+0x3100] ;  /* 0x00310000da84783b */ /* 0x000e640000004200 */
[C---:B------:R-:W-:Y:S01]  /*bf30*/  FMUL.FTZ R38, R0.reuse, R158 ;  /* 0x0000009e00267220 */ /* 0x040fe20000410000 */
[----:B------:R-:W-:Y:S01]  /*bf40*/  MOV R179, R177 ;  /* 0x000000b100b37202 */ /* 0x000fe20000000f00 */
[C---:B------:R-:W-:Y:S01]  /*bf50*/  FMUL.FTZ R39, R0.reuse, R159 ;  /* 0x0000009f00277220 */ /* 0x040fe20000410000 */
[----:B------:R-:W-:Y:S01]  /*bf60*/  MOV R177, R2 ;  /* 0x0000000200b17202 */ /* 0x000fe20000000f00 */
[C---:B------:R-:W-:Y:S02]  /*bf70*/  FMUL.FTZ R50, R0.reuse, R170 ;  /* 0x000000aa00327220 */ /* 0x040fe40000410000 */
[--C-:B------:R-:W-:Y:S02]  /*bf80*/  FFMA.FTZ R149, R149, c[0x0][0x2d0], -R188.reuse ;  /* 0x0000b40095957a23 */ /* 0x100fe400000108bc */
[C---:B------:R-:W-:Y:S01]  /*bf90*/  FMUL.FTZ R78, R0.reuse, R78 ;  /* 0x0000004e004e7220 */ /* 0x040fe20000410000 */
[C---:B------:R-:W-:Y:S03]  /*bfa0*/  HMMA.16816.F32 R36, R184.reuse, R44, R36 ;  /* 0x0000002cb824723c */ /* 0x040fe60000001824 */
[C---:B------:R-:W-:Y:S01]  /*bfb0*/  FMUL.FTZ R43, R0.reuse, R163 ;  /* 0x000000a3002b7220 */ /* 0x040fe20000410000 */
[----:B------:R-:W-:Y:S01]  /*bfc0*/  MOV R163, R48 ;  /* 0x0000003000a37202 */ /* 0x000fe20000000f00 */
[C---:B------:R-:W-:Y:S01]  /*bfd0*/  FMUL.FTZ R48, R3.reuse, R168 ;  /* 0x000000a803307220 */ /* 0x040fe20000410000 */
[----:B------:R-:W-:Y:S01]  /*bfe0*/  MOV R168, R175 ;  /* 0x000000af00a87202 */ /* 0x000fe20000000f00 */
[C---:B------:R-:W-:Y:S02]  /*bff0*/  FMUL.FTZ R44, R3.reuse, R164 ;  /* 0x000000a4032c7220 */ /* 0x040fe40000410000 */
[----:B------:R-:W4:Y:S01]  /*c000*/  LDL.LU R164, [R1+0x24] ;  /* 0x0000240001a47983 */ /* 0x000f220000300800 */
[C---:B------:R-:W-:Y:S03]  /*c010*/  HMMA.16816.F32 R40, R184.reuse, R46, R40 ;  /* 0x0000002eb828723c */ /* 0x040fe60000001828 */
[C---:B------:R-:W-:Y:S01]  /*c020*/  FMUL.FTZ R45, R3.reuse, R165 ;  /* 0x000000a5032d7220 */ /* 0x040fe20000410000 */
[----:B------:R-:W-:Y:S01]  /*c030*/  MOV R165, R163 ;  /* 0x000000a300a57202 */ /* 0x000fe20000000f00 */
[C---:B------:R-:W-:Y:S01]  /*c040*/  FMUL.FTZ R79, R0.reuse, R79 ;  /* 0x0000004f004f7220 */ /* 0x040fe20000410000 */
[----:B------:R-:W-:Y:S01]  /*c050*/  MOV R163, R157 ;  /* 0x0000009d00a37202 */ /* 0x000fe20000000f00 */
[C---:B------:R-:W-:Y:S01]  /*c060*/  FMUL.FTZ R46, R0.reuse, R166 ;  /* 0x000000a6002e7220 */ /* 0x040fe20000410000 */
[----:B------:R-:W-:Y:S01]  /*c070*/  MOV R166, R145 ;  /* 0x0000009100a67202 */ /* 0x000fe20000000f00 */
[C---:B------:R-:W-:Y:S03]  /*c080*/  FMUL.FTZ R47, R0.reuse, R167 ;  /* 0x000000a7002f7220 */ /* 0x040fe60000410000 */
[----:B------:R-:W-:Y:S01]  /*c090*/  MOV R167, R144 ;  /* 0x0000009000a77202 */ /* 0x000fe20000000f00 */
        /* <DEDUP_REMOVED lines=45> */
[----:B------:R-:W-:Y:S01]  /*c370*/  MUFU.EX2 R206, R149 ;  /* 0x0000009500ce7308 */ /* 0x000fe20000000800 */
[--C-:B------:R-:W-:Y:S02]  /*c380*/  FFMA.FTZ R2, R194, c[0x0][0x2d0], -R188.reuse ;  /* 0x0000b400c2027a23 */ /* 0x100fe400000108bc */
[C---:B------:R-:W-:Y:S02]  /*c390*/  FMUL.FTZ R124, R3.reuse, R124 ;  /* 0x0000007c037c7220 */ /* 0x040fe40000410000 */
[C---:B------:R-:W-:Y:S02]  /*c3a0*/  FMUL.FTZ R125, R3.reuse, R125 ;  /* 0x0000007d037d7220 */ /* 0x040fe40000410000 */
[C---:B------:R-:W-:Y:S02]  /*c3b0*/  FMUL.FTZ R126, R0.reuse, R126 ;  /* 0x0000007e007e7220 */ /* 0x040fe40000410000 */
[C---:B------:R-:W-:Y:S01]  /*c3c0*/  FMUL.FTZ R127, R0.reuse, R127 ;  /* 0x0000007f007f7220 */ /* 0x040fe20000410000 */
[----:B------:R5:W-:Y:S01]  /*c3d0*/  MUFU.EX2 R152, R2 ;  /* 0x0000000200987308 */ /* 0x000be20000000800 */
[C---:B-1----:R-:W-:Y:S03]  /*c3e0*/  HMMA.16816.F32 R60, R184.reuse, R132, R60 ;  /* 0x00000084b83c723c */ /* 0x042fe6000000183c */
[C---:B------:R-:W-:Y:S02]  /*c3f0*/  FMUL.FTZ R128, R3.reuse, R128 ;  /* 0x0000008003807220 */ /* 0x040fe40000410000 */
[----:B------:R-:W-:Y:S02]  /*c400*/  FMUL.FTZ R129, R3, R129 ;  /* 0x0000008103817220 */ /* 0x000fe40000410000 */
[C---:B------:R-:W-:Y:S01]  /*c410*/  FMUL.FTZ R130, R0.reuse, R130 ;  /* 0x0000008200827220 */ /* 0x040fe20000410000 */
[C---:B------:R-:W-:Y:S01]  /*c420*/  HMMA.16816.F32 R64, R184.reuse, R134, R64 ;  /* 0x00000086b840723c */ /* 0x040fe20000001840 */
[----:B------:R-:W1:Y:S01]  /*c430*/  LDSM.16.MT88.4 R132, [R217+0x6100] ;  /* 0x00610000d984783b */ /* 0x000e620000004200 */
[----:B------:R-:W-:Y:S02]  /*c440*/  MUFU.EX2 R175, R175 ;  /* 0x000000af00af7308 */ /* 0x000fe40000000800 */
[----:B------:R-:W-:Y:S02]  /*c450*/  FMUL.FTZ R131, R0, R131 ;  /* 0x0000008300837220 */ /* 0x000fe40000410000 */
[--C-:B-----5:R-:W-:Y:S02]  /*c460*/  FFMA.FTZ R2, R193, c[0x0][0x2d0], -R188.reuse ;  /* 0x0000b400c1027a23 */ /* 0x120fe400000108bc */
[--C-:B------:R-:W-:Y:S04]  /*c470*/  FFMA.FTZ R193, R177, c[0x0][0x2d0], -R189.reuse ;  /* 0x0000b400b1c17a23 */ /* 0x100fe800000108bd */
[----:B------:R5:W-:Y:S10]  /*c480*/  MUFU.EX2 R158, R2 ;  /* 0x00000002009e7308 */ /* 0x000bf40000000800 */
[----:B------:R-:W-:Y:S01]  /*c490*/  MUFU.EX2 R193, R193 ;  /* 0x000000c100c17308 */ /* 0x000fe20000000800 */
[C---:B-1----:R-:W-:Y:S03]  /*c4a0*/  HMMA.16816.F32 R68, R184.reuse, R132, R68 ;  /* 0x00000084b844723c */ /* 0x042fe60000001844 */
[--C-:B-----5:R-:W-:Y:S02]  /*c4b0*/  FFMA.FTZ R2, R196, c[0x0][0x2d0], -R189.reuse ;  /* 0x0000b400c4027a23 */ /* 0x120fe400000108bd */
[--C-:B------:R-:W-:Y:S04]  /*c4c0*/  FFMA.FTZ R196, R207, c[0x0][0x2d0], -R188.reuse ;  /* 0x0000b400cfc47a23 */ /* 0x100fe800000108bc */
[----:B------:R1:W-:Y:S01]  /*c4d0*/  MUFU.EX2 R154, R2 ;  /* 0x00000002009a7308 */ /* 0x0003e20000000800 */
[C---:B------:R-:W-:Y:S01]  /*c4e0*/  HMMA.16816.F32 R72, R184.reuse, R134, R72 ;  /* 0x00000086b848723c */ /* 0x040fe20000001848 */
[----:B------:R-:W5:Y:S08]  /*c4f0*/  LDSM.16.MT88.4 R132, [R218+0x6100] ;  /* 0x00610000da84783b */ /* 0x000f700000004200 */
[----:B------:R-:W-:Y:S03]  /*c500*/  MUFU.EX2 R196, R196 ;  /* 0x000000c400c47308 */ /* 0x000fe60000000800 */
[----:B-1----:R-:W-:Y:S07]  /*c510*/  FFMA.FTZ R2, R195, c[0x0][0x2d0], -R189 ;  /* 0x0000b400c3027a23 */ /* 0x002fee00000108bd */
[----:B------:R1:W-:Y:S01]  /*c520*/  MUFU.EX2 R155, R2 ;  /* 0x00000002009b7308 */ /* 0x0003e20000000800 */
[----:B--2---:R-:W-:Y:S02]  /*c530*/  FFMA.FTZ R191, R3, R140, R191 ;  /* 0x0000008c03bf7223 */ /* 0x004fe400000100bf */
[----:B------:R-:W-:Y:S01]  /*c540*/  LDSM.16.MT88.4 R140, [R218+0x900] ;  /* 0x00090000da8c783b */ /* 0x000fe20000004200 */
[C---:B-----5:R-:W-:Y:S08]  /*c550*/  HMMA.16816.F32 R76, R184.reuse, R132, R76 ;  /* 0x00000084b84c723c */ /* 0x060ff0000000184c */
[C---:B------:R-:W-:Y:S01]  /*c560*/  HMMA.16816.F32 R80, R184.reuse, R134, R80 ;  /* 0x00000086b850723c */ /* 0x040fe20000001850 */
[----:B------:R-:W2:Y:S03]  /*c570*/  LDSM.16.MT88.4 R132, [R220+0x6100] ;  /* 0x00610000dc84783b */ /* 0x000ea60000004200 */
[--C-:B-1----:R-:W-:Y:S02]  /*c580*/  FFMA.FTZ R2, R192, c[0x0][0x2d0], -R188.reuse ;  /* 0x0000b400c0027a23 */ /* 0x102fe400000108bc */
[--C-:B------:R-:W-:Y:S02]  /*c590*/  FFMA.FTZ R192, R205, c[0x0][0x2d0], -R188.reuse ;  /* 0x0000b400cdc07a23 */ /* 0x100fe400000108bc */
[----:B------:R1:W-:Y:S10]  /*c5a0*/  MUFU.EX2 R162, R2 ;  /* 0x0000000200a27308 */ /* 0x0003f40000000800 */
[----:B------:R-:W-:Y:S01]  /*c5b0*/  MUFU.EX2 R192, R192 ;  /* 0x000000c000c07308 */ /* 0x000fe20000000800 */
[----:B-1----:R-:W-:Y:S09]  /*c5c0*/  FFMA.FTZ R2, R197, c[0x0][0x2d0], -R188 ;  /* 0x0000b400c5027a23 */ /* 0x002ff200000108bc */
[----:B------:R1:W-:Y:S01]  /*c5d0*/  MUFU.EX2 R161, R2 ;  /* 0x0000000200a17308 */ /* 0x0003e20000000800 */
[C---:B--2---:R-:W-:Y:S08]  /*c5e0*/  HMMA.16816.F32 R84, R184.reuse, R132, R84 ;  /* 0x00000084b854723c */ /* 0x044ff00000001854 */
[C---:B------:R-:W-:Y:S01]  /*c5f0*/  HMMA.16816.F32 R88, R184.reuse, R134, R88 ;  /* 0x00000086b858723c */ /* 0x040fe20000001858 */
[----:B------:R-:W2:Y:S03]  /*c600*/  LDSM.16.MT88.4 R132, [R219+0x6100] ;  /* 0x00610000db84783b */ /* 0x000ea60000004200 */
[--C-:B-1----:R-:W-:Y:S04]  /*c610*/  FFMA.FTZ R2, R198, c[0x0][0x2d0], -R189.reuse ;  /* 0x0000b400c6027a23 */ /* 0x102fe800000108bd */
[----:B------:R1:W-:Y:S01]  /*c620*/  MUFU.EX2 R159, R2 ;  /* 0x00000002009f7308 */ /* 0x0003e20000000800 */
[----:B----4-:R-:W-:Y:S03]  /*c630*/  FFMA.FTZ R190, R0, R164, R190 ;  /* 0x000000a400be7223 */ /* 0x010fe600000100be */
[----:B------:R-:W-:Y:S02]  /*c640*/  IMAD.MOV.U32 R164, RZ, RZ, R156 ;  /* 0x000000ffffa47224 */ /* 0x000fe400078e009c */
[----:B------:R-:W-:Y:S02]  /*c650*/  FADD.FTZ R190, R200, R190 ;  /* 0x000000bec8be7221 */ /* 0x000fe40000010000 */
[--C-:B------:R-:W-:Y:S04]  /*c660*/  FFMA.FTZ R0, R211, c[0x0][0x2d0], -R188.reuse ;  /* 0x0000b400d3007a23 */ /* 0x100fe800000108bc */
[----:B------:R4:W-:Y:S01]  /*c670*/  MUFU.EX2 R157, R0 ;  /* 0x00000000009d7308 */ /* 0x0009e20000000800 */
[--C-:B-1----:R-:W-:Y:S01]  /*c680*/  FFMA.FTZ R2, R199, c[0x0][0x2d0], -R189.reuse ;  /* 0x0000b400c7027a23 */ /* 0x102fe200000108bd */
[C---:B--2---:R-:W-:Y:S03]  /*c690*/  HMMA.16816.F32 R92, R184.reuse, R132, R92 ;  /* 0x00000084b85c723c */ /* 0x044fe6000000185c */
[--C-:B------:R-:W-:Y:S05]  /*c6a0*/  FFMA.FTZ R199, R208, c[0x0][0x2d0], -R188.reuse ;  /* 0x0000b400d0c77a23 */ /* 0x100fea00000108bc */
[----:B------:R-:W-:Y:S01]  /*c6b0*/  MUFU.EX2 R160, R2 ;  /* 0x0000000200a07308 */ /* 0x000fe20000000800 */
[C---:B------:R-:W-:Y:S01]  /*c6c0*/  HMMA.16816.F32 R96, R184.reuse, R134, R96 ;  /* 0x00000086b860723c */ /* 0x040fe20000001860 */
[----:B------:R-:W1:Y:S08]  /*c6d0*/  LDSM.16.MT88.4 R132, [R217+0x9100] ;  /* 0x00910000d984783b */ /* 0x000e700000004200 */
[----:B------:R-:W-:Y:S03]  /*c6e0*/  MUFU.EX2 R208, R148 ;  /* 0x0000009400d07308 */ /* 0x000fe60000000800 */
[--C-:B----4-:R-:W-:Y:S07]  /*c6f0*/  FFMA.FTZ R0, R210, c[0x0][0x2d0], -R188.reuse ;  /* 0x0000b400d2007a23 */ /* 0x110fee00000108bc */
[----:B------:R2:W-:Y:S10]  /*c700*/  MUFU.EX2 R2, R0 ;  /* 0x0000000000027308 */ /* 0x0005f40000000800 */
[----:B------:R-:W-:Y:S01]  /*c710*/  MUFU.EX2 R199, R199 ;  /* 0x000000c700c77308 */ /* 0x000fe20000000800 */
[C---:B-1----:R-:W-:Y:S03]  /*c720*/  HMMA.16816.F32 R100, R184.reuse, R132, R100 ;  /* 0x00000084b864723c */ /* 0x042fe60000001864 */
[--C-:B--2---:R-:W-:Y:S06]  /*c730*/  FFMA.FTZ R0, R213, c[0x0][0x2d0], -R189.reuse ;  /* 0x0000b400d5007a23 */ /* 0x104fec00000108bd */
[----:B------:R1:W-:Y:S01]  /*c740*/  MUFU.EX2 R156, R0 ;  /* 0x00000000009c7308 */ /* 0x0003e20000000800 */
[C---:B------:R-:W-:Y:S01]  /*c750*/  HMMA.16816.F32 R104, R184.reuse, R134, R104 ;  /* 0x00000086b868723c */ /* 0x040fe20000001868 */
[----:B------:R-:W2:Y:S02]  /*c760*/  LDSM.16.MT88.4 R132, [R218+0x9100] ;  /* 0x00910000da84783b */ /* 0x000ea40000004200 */
[--C-:B-1----:R-:W-:Y:S06]  /*c770*/  FFMA.FTZ R0, R212, c[0x0][0x2d0], -R189.reuse ;  /* 0x0000b400d4007a23 */ /* 0x102fec00000108bd */
[----:B------:R1:W4:Y:S01]  /*c780*/  MUFU.EX2 R3, R0 ;  /* 0x0000000000037308 */ /* 0x0003220000000800 */
[C---:B--2---:R-:W-:Y:S08]  /*c790*/  HMMA.16816.F32 R108, R184.reuse, R132, R108 ;  /* 0x00000084b86c723c */ /* 0x044ff0000000186c */
[C---:B------:R-:W-:Y:S01]  /*c7a0*/  HMMA.16816.F32 R112, R184.reuse, R134, R112 ;  /* 0x00000086b870723c */ /* 0x040fe20000001870 */
[----:B------:R-:W2:Y:S03]  /*c7b0*/  LDSM.16.MT88.4 R132, [R220+0x9100] ;  /* 0x00910000dc84783b */ /* 0x000ea60000004200 */
[--C-:B-1----:R-:W-:Y:S04]  /*c7c0*/  FFMA.FTZ R0, R209, c[0x0][0x2d0], -R188.reuse ;  /* 0x0000b400d1007a23 */ /* 0x102fe800000108bc */
[----:B------:R1:W-:Y:S04]  /*c7d0*/  MUFU.EX2 R213, R0 ;  /* 0x0000000000d57308 */ /* 0x0003e80000000800 */
[--C-:B-1----:R-:W-:Y:S01]  /*c7e0*/  FFMA.FTZ R0, R214, c[0x0][0x2d0], -R188.reuse ;  /* 0x0000b400d6007a23 */ /* 0x102fe200000108bc */
[----:B----4-:R-:W-:Y:S01]  /*c7f0*/  MOV R214, R3 ;  /* 0x0000000300d67202 */ /* 0x010fe20000000f00 */
[--C-:B------:R-:W-:Y:S02]  /*c800*/  FFMA.FTZ R3, R163, c[0x0][0x2d0], -R188.reuse ;  /* 0x0000b400a3037a23 */ /* 0x100fe400000108bc */
[--C-:B------:R-:W-:Y:S02]  /*c810*/  FFMA.FTZ R163, R204, c[0x0][0x2d0], -R188.reuse ;  /* 0x0000b400cca37a23 */ /* 0x100fe400000108bc */
[----:B------:R1:W-:Y:S01]  /*c820*/  MUFU.EX2 R212, R0 ;  /* 0x0000000000d47308 */ /* 0x0003e20000000800 */
[C---:B--2---:R-:W-:Y:S09]  /*c830*/  HMMA.16816.F32 R116, R184.reuse, R132, R116 ;  /* 0x00000084b874723c */ /* 0x044ff20000001874 */
[----:B------:R-:W-:Y:S01]  /*c840*/  MUFU.EX2 R209, R3 ;  /* 0x0000000300d17308 */ /* 0x000fe20000000800 */
[C---:B------:R-:W-:Y:S01]  /*c850*/  HMMA.16816.F32 R120, R184.reuse, R134, R120 ;  /* 0x00000086b878723c */ /* 0x040fe20000001878 */
[----:B------:R-:W2:Y:S02]  /*c860*/  LDSM.16.MT88.4 R132, [R219+0x9100] ;  /* 0x00910000db84783b */ /* 0x000ea40000004200 */
[--C-:B-1----:R-:W-:Y:S01]  /*c870*/  FFMA.FTZ R0, R215, c[0x0][0x2d0], -R189.reuse ;  /* 0x0000b400d7007a23 */ /* 0x102fe200000108bd */
[----:B------:R-:W-:Y:S01]  /*c880*/  MOV R215, R2 ;  /* 0x0000000200d77202 */ /* 0x000fe20000000f00 */
[----:B------:R-:W-:Y:S01]  /*c890*/  FFMA.FTZ R2, R164, c[0x0][0x2d0], -R188 ;  /* 0x0000b400a4027a23 */ /* 0x000fe200000108bc */
[----:B------:R-:W-:Y:S03]  /*c8a0*/  MOV R164, R147 ;  /* 0x0000009300a47202 */ /* 0x000fe60000000f00 */
[----:B------:R1:W-:Y:S10]  /*c8b0*/  MUFU.EX2 R211, R0 ;  /* 0x0000000000d37308 */ /* 0x0003f40000000800 */
[----:B------:R-:W-:Y:S01]  /*c8c0*/  MUFU.EX2 R204, R2 ;  /* 0x0000000200cc7308 */ /* 0x000fe20000000800 */
[----:B-1----:R-:W-:Y:S01]  /*c8d0*/  FFMA.FTZ R0, R165, c[0x0][0x2d0], -R189 ;  /* 0x0000b400a5007a23 */ /* 0x002fe200000108bd */
[C---:B--2---:R-:W-:Y:S03]  /*c8e0*/  HMMA.16816.F32 R124, R184.reuse, R132, R124 ;  /* 0x00000084b87c723c */ /* 0x044fe6000000187c */
[----:B------:R-:W-:Y:S05]  /*c8f0*/  MOV R165, R146 ;  /* 0x0000009200a57202 */ /* 0x000fea0000000f00 */
[----:B------:R1:W-:Y:S01]  /*c900*/  MUFU.EX2 R210, R0 ;  /* 0x0000000000d27308 */ /* 0x0003e20000000800 */
[----:B------:R-:W-:Y:S03]  /*c910*/  LDSM.16.MT88.4 R144, [R220+0x1100] ;  /* 0x00110000dc90783b */ /* 0x000fe60000004200 */
[----:B------:R-:W-:Y:S01]  /*c920*/  F2FP.PACK_AB R133, R155, R154 ;  /* 0x0000009a9b85723e */ /* 0x000fe200000000ff */
[----:B------:R-:W-:Y:S03]  /*c930*/  HMMA.16816.F32 R128, R184, R134, R128 ;  /* 0x00000086b880723c */ /* 0x000fe60000001880 */
[----:B------:R-:W-:Y:S01]  /*c940*/  F2FP.PACK_AB R132, R158, R152 ;  /* 0x000000989e84723e */ /* 0x000fe200000000ff */
[----:B------:R-:W-:Y:S03]  /*c950*/  FADD.FTZ R3, R165, R190 ;  /* 0x000000bea5037221 */ /* 0x000fe60000010000 */
[----:B------:R-:W-:Y:S01]  /*c960*/  F2FP.PACK_AB R134, R161, R162 ;  /* 0x000000a2a186723e */ /* 0x000fe200000000ff */
[----:B------:R-:W-:Y:S01]  /*c970*/  MUFU.EX2 R190, R163 ;  /* 0x000000a300be7308 */ /* 0x000fe20000000800 */
[----:B------:R-:W-:Y:S03]  /*c980*/  F2FP.PACK_AB R135, R160, R159 ;  /* 0x0000009fa087723e */ /* 0x000fe600000000ff */
[----:B------:R-:W-:Y:S01]  /*c990*/  FADD.FTZ R3, R183, R3 ;  /* 0x00000003b7037221 */ /* 0x000fe20000010000 */
[----:B------:R-:W-:Y:S03]  /*c9a0*/  F2FP.PACK_AB R184, R192, R175 ;  /* 0x000000afc0b8723e */ /* 0x000fe600000000ff */
[C---:B------:R-:W-:Y:S05]  /*c9b0*/  HMMA.16816.F32 R4, R132.reuse, R136, R4 ;  /* 0x000000888404723c */ /* 0x040fea0000001804 */
[----:B-1----:R-:W-:Y:S02]  /*c9c0*/  FADD.FTZ R0, R201, R191 ;  /* 0x000000bfc9007221 */ /* 0x002fe40000010000 */
[--C-:B------:R-:W-:Y:S01]  /*c9d0*/  FFMA.FTZ R201, R153, c[0x0][0x2d0], -R188.reuse ;  /* 0x0000b40099c97a23 */ /* 0x100fe200000108bc */
[C---:B------:R-:W-:Y:S01]  /*c9e0*/  HMMA.16816.F32 R8, R132.reuse, R138, R8 ;  /* 0x0000008a8408723c */ /* 0x040fe20000001808 */
[----:B------:R-:W1:Y:S03]  /*c9f0*/  LDSM.16.MT88.4 R136, [R220+0x900] ;  /* 0x00090000dc88783b */ /* 0x000e660000004200 */
[----:B------:R-:W-:Y:S01]  /*ca00*/  FFMA.FTZ R153, R151, c[0x0][0x2d0], -R188 ;  /* 0x0000b40097997a23 */ /* 0x000fe200000108bc */
[----:B------:R-:W-:Y:S01]  /*ca10*/  MOV R151, R150 ;  /* 0x0000009600977202 */ /* 0x000fe20000000f00 */
[----:B------:R-:W-:Y:S01]  /*ca20*/  FADD.FTZ R150, R202, R0 ;  /* 0x00000000ca967221 */ /* 0x000fe20000010000 */
[----:B------:R-:W-:Y:S01]  /*ca30*/  MUFU.EX2 R201, R201 ;  /* 0x000000c900c97308 */ /* 0x000fe20000000800 */
[C---:B------:R-:W-:Y:S04]  /*ca40*/  HMMA.16816.F32 R12, R132.reuse, R140, R12 ;  /* 0x0000008c840c723c */ /* 0x040fe8000000180c */
[--C-:B------:R-:W-:Y:S02]  /*ca50*/  FFMA.FTZ R0, R168, c[0x0][0x2d0], -R189.reuse ;  /* 0x0000b400a8007a23 */ /* 0x100fe400000108bd */
[----:B------:R-:W-:Y:S01]  /*ca60*/  LDSM.16.MT88.4 R168, [R218+0x5900] ;  /* 0x00590000daa8783b */ /* 0x000fe20000004200 */
[----:B------:R-:W-:Y:S01]  /*ca70*/  FADD.FTZ R2, R164, R150 ;  /* 0x00000096a4027221 */ /* 0x000fe20000010000 */
[C---:B------:R-:W-:Y:S01]  /*ca80*/  HMMA.16816.F32 R16, R132.reuse, R142, R16 ;  /* 0x0000008e8410723c */ /* 0x040fe20000001810 */
[----:B------:R-:W-:Y:S03]  /*ca90*/  MUFU.EX2 R200, R153 ;  /* 0x0000009900c87308 */ /* 0x000fe60000000800 */
[----:B------:R-:W-:Y:S02]  /*caa0*/  FADD.FTZ R152, R152, R2 ;  /* 0x0000000298987221 */ /* 0x000fe40000010000 */
[----:B------:R-:W2:Y:S01]  /*cab0*/  LDSM.16.MT88.4 R140, [R219+0x900] ;  /* 0x00090000db8c783b */ /* 0x000ea20000004200 */
[--C-:B------:R-:W-:Y:S02]  /*cac0*/  FFMA.FTZ R191, R178, c[0x0][0x2d0], -R189.reuse ;  /* 0x0000b400b2bf7a23 */ /* 0x100fe400000108bd */
[--C-:B------:R-:W-:Y:S02]  /*cad0*/  FFMA.FTZ R2, R176, c[0x0][0x2d0], -R189.reuse ;  /* 0x0000b400b0027a23 */ /* 0x100fe400000108bd */
[----:B------:R4:W-:Y:S01]  /*cae0*/  MUFU.EX2 R205, R0 ;  /* 0x0000000000cd7308 */ /* 0x0009e20000000800 */
[----:B------:R-:W-:Y:S09]  /*caf0*/  FFMA.FTZ R188, R203, c[0x0][0x2d0], -R188 ;  /* 0x0000b400cbbc7a23 */ /* 0x000ff200000108bc */
[----:B------:R-:W5:Y:S01]  /*cb00*/  MUFU.EX2 R188, R188 ;  /* 0x000000bc00bc7308 */ /* 0x000f620000000800 */
[C---:B-1----:R-:W-:Y:S09]  /*cb10*/  HMMA.16816.F32 R20, R132.reuse, R136, R20 ;  /* 0x000000888414723c */ /* 0x042ff20000001814 */
[----:B------:R-:W1:Y:S01]  /*cb20*/  MUFU.EX2 R191, R191 ;  /* 0x000000bf00bf7308 */ /* 0x000e620000000800 */
[C---:B------:R-:W-:Y:S01]  /*cb30*/  HMMA.16816.F32 R24, R132.reuse, R138, R24 ;  /* 0x0000008a8418723c */ /* 0x040fe20000001818 */
[----:B------:R-:W3:Y:S02]  /*cb40*/  LDSM.16.MT88.4 R136, [R217+0x3900] ;  /* 0x00390000d988783b */ /* 0x000ee40000004200 */
[--C-:B----4-:R-:W-:Y:S06]  /*cb50*/  FFMA.FTZ R0, R167, c[0x0][0x2d0], -R189.reuse ;  /* 0x0000b400a7007a23 */ /* 0x110fec00000108bd */
[----:B------:R4:W-:Y:S03]  /*cb60*/  MUFU.EX2 R207, R0 ;  /* 0x0000000000cf7308 */ /* 0x0009e60000000800 */
[----:B-----5:R-:W-:Y:S01]  /*cb70*/  F2FP.PACK_AB R186, R188, R190 ;  /* 0x000000bebcba723e */ /* 0x020fe200000000ff */
[C---:B--2---:R-:W-:Y:S08]  /*cb80*/  HMMA.16816.F32 R28, R132.reuse, R140, R28 ;  /* 0x0000008c841c723c */ /* 0x044ff0000000181c */
[C---:B------:R-:W-:Y:S01]  /*cb90*/  HMMA.16816.F32 R32, R132.reuse, R142, R32 ;  /* 0x0000008e8420723c */ /* 0x040fe20000001820 */
[----:B------:R-:W2:Y:S03]  /*cba0*/  LDSM.16.MT88.4 R140, [R218+0x3900] ;  /* 0x00390000da8c783b */ /* 0x000ea60000004200 */
[----:B-1----:R-:W-:Y:S01]  /*cbb0*/  F2FP.PACK_AB R185, R193, R191 ;  /* 0x000000bfc1b9723e */ /* 0x002fe200000000ff */
[--C-:B----4-:R-:W-:Y:S04]  /*cbc0*/  FFMA.FTZ R0, R166, c[0x0][0x2d0], -R189.reuse ;  /* 0x0000b400a6007a23 */ /* 0x110fe800000108bd */
[----:B------:R1:W-:Y:S01]  /*cbd0*/  MUFU.EX2 R203, R0 ;  /* 0x0000000000cb7308 */ /* 0x0003e20000000800 */
[C---:B---3--:R-:W-:Y:S08]  /*cbe0*/  HMMA.16816.F32 R36, R132.reuse, R136, R36 ;  /* 0x000000888424723c */ /* 0x048ff00000001824 */
[C---:B------:R-:W-:Y:S01]  /*cbf0*/  HMMA.16816.F32 R40, R132.reuse, R138, R40 ;  /* 0x0000008a8428723c */ /* 0x040fe20000001828 */
[----:B------:R-:W3:Y:S03]  /*cc00*/  LDSM.16.MT88.4 R136, [R220+0x3900] ;  /* 0x00390000dc88783b */ /* 0x000ee60000004200 */
[--C-:B-1----:R-:W-:Y:S04]  /*cc10*/  FFMA.FTZ R0, R151, c[0x0][0x2d0], -R189.reuse ;  /* 0x0000b40097007a23 */ /* 0x102fe800000108bd */
[C---:B--2---:R-:W-:Y:S01]  /*cc20*/  HMMA.16816.F32 R44, R132.reuse, R140, R44 ;  /* 0x0000008c842c723c */ /* 0x044fe2000000182c */
[----:B------:R-:W-:Y:S01]  /*cc30*/  LDSM.16.MT88.4 R148, [R220+0x1900] ;  /* 0x00190000dc94783b */ /* 0x000fe20000004200 */
[----:B------:R1:W-:Y:S06]  /*cc40*/  MUFU.EX2 R202, R0 ;  /* 0x0000000000ca7308 */ /* 0x0003ec0000000800 */
[C---:B------:R-:W-:Y:S01]  /*cc50*/  HMMA.16816.F32 R48, R132.reuse, R142, R48 ;  /* 0x0000008e8430723c */ /* 0x040fe20000001830 */
[----:B------:R-:W2:Y:S03]  /*cc60*/  LDSM.16.MT88.4 R140, [R219+0x3900] ;  /* 0x00390000db8c783b */ /* 0x000ea60000004200 */
[--C-:B-1----:R-:W-:Y:S04]  /*cc70*/  FFMA.FTZ R0, R182, c[0x0][0x2d0], -R189.reuse ;  /* 0x0000b400b6007a23 */ /* 0x102fe800000108bd */
[C---:B---3--:R-:W-:Y:S01]  /*cc80*/  HMMA.16816.F32 R52, R132.reuse, R136, R52 ;  /* 0x000000888434723c */ /* 0x048fe20000001834 */
[----:B------:R1:W-:Y:S07]  /*cc90*/  MUFU.EX2 R197, R0 ;  /* 0x0000000000c57308 */ /* 0x0003ee0000000800 */
[C---:B------:R-:W-:Y:S01]  /*cca0*/  HMMA.16816.F32 R56, R132.reuse, R138, R56 ;  /* 0x0000008a8438723c */ /* 0x040fe20000001838 */
[----:B------:R-:W3:Y:S07]  /*ccb0*/  LDSM.16.MT88.4 R136, [R217+0x6900] ;  /* 0x00690000d988783b */ /* 0x000eee0000004200 */
[C---:B--2---:R-:W-:Y:S04]  /*ccc0*/  HMMA.16816.F32 R60, R132.reuse, R140, R60 ;  /* 0x0000008c843c723c */ /* 0x044fe8000000183c */
[--C-:B-1----:R-:W-:Y:S04]  /*ccd0*/  FFMA.FTZ R0, R181, c[0x0][0x2d0], -R189.reuse ;  /* 0x0000b400b5007a23 */ /* 0x102fe800000108bd */
[C---:B------:R-:W-:Y:S01]  /*cce0*/  HMMA.16816.F32 R64, R132.reuse, R142, R64 ;  /* 0x0000008e8440723c */ /* 0x040fe20000001840 */
[----:B------:R-:W1:Y:S01]  /*ccf0*/  LDSM.16.MT88.4 R140, [R218+0x6900] ;  /* 0x00690000da8c783b */ /* 0x000e620000004200 */
[----:B------:R2:W-:Y:S06]  /*cd00*/  MUFU.EX2 R198, R0 ;  /* 0x0000000000c67308 */ /* 0x0005ec0000000800 */
[C---:B---3--:R-:W-:Y:S04]  /*cd10*/  HMMA.16816.F32 R68, R132.reuse, R136, R68 ;  /* 0x000000888444723c */ /* 0x048fe80000001844 */
[--C-:B--2---:R-:W-:Y:S04]  /*cd20*/  FFMA.FTZ R0, R180, c[0x0][0x2d0], -R189.reuse ;  /* 0x0000b400b4007a23 */ /* 0x104fe800000108bd */
[C---:B------:R-:W-:Y:S01]  /*cd30*/  HMMA.16816.F32 R72, R132.reuse, R138, R72 ;  /* 0x0000008a8448723c */ /* 0x040fe20000001848 */
[----:B------:R-:W2:Y:S01]  /*cd40*/  LDSM.16.MT88.4 R136, [R220+0x6900] ;  /* 0x00690000dc88783b */ /* 0x000ea20000004200 */
[----:B------:R3:W-:Y:S07]  /*cd50*/  MUFU.EX2 R195, R0 ;  /* 0x0000000000c37308 */ /* 0x0007ee0000000800 */
[----:B------:R-:W-:Y:S01]  /*cd60*/  LDSM.16.MT88.4 R180, [R217+0x2900] ;  /* 0x00290000d9b4783b */ /* 0x000fe20000004200 */
[C---:B-1----:R-:W-:Y:S08]  /*cd70*/  HMMA.16816.F32 R76, R132.reuse, R140, R76 ;  /* 0x0000008c844c723c */ /* 0x042ff0000000184c */
[C---:B------:R-:W-:Y:S01]  /*cd80*/  HMMA.16816.F32 R80, R132.reuse, R142, R80 ;  /* 0x0000008e8450723c */ /* 0x040fe20000001850 */
[----:B------:R-:W1:Y:S03]  /*cd90*/  LDSM.16.MT88.4 R140, [R219+0x6900] ;  /* 0x00690000db8c783b */ /* 0x000e660000004200 */
[--C-:B---3--:R-:W-:Y:S02]  /*cda0*/  FFMA.FTZ R0, R179, c[0x0][0x2d0], -R189.reuse ;  /* 0x0000b400b3007a23 */ /* 0x108fe400000108bd */
[----:B------:R-:W-:Y:S02]  /*cdb0*/  FFMA.FTZ R189, R174, c[0x0][0x2d0], -R189 ;  /* 0x0000b400aebd7a23 */ /* 0x000fe400000108bd */
[----:B------:R3:W-:Y:S10]  /*cdc0*/  MUFU.EX2 R194, R0 ;  /* 0x0000000000c27308 */ /* 0x0007f40000000800 */
[----:B------:R4:W-:Y:S01]  /*cdd0*/  MUFU.EX2 R174, R2 ;  /* 0x0000000200ae7308 */ /* 0x0009e20000000800 */
[C---:B--2---:R-:W-:Y:S08]  /*cde0*/  HMMA.16816.F32 R84, R132.reuse, R136, R84 ;  /* 0x000000888454723c */ /* 0x044ff00000001854 */
[C---:B------:R-:W-:Y:S01]  /*cdf0*/  HMMA.16816.F32 R88, R132.reuse, R138, R88 ;  /* 0x0000008a8458723c */ /* 0x040fe20000001858 */
[----:B------:R-:W2:Y:S01]  /*ce00*/  LDSM.16.MT88.4 R136, [R217+0x9900] ;  /* 0x00990000d988783b */ /* 0x000ea20000004200 */
[----:B------:R-:W5:Y:S02]  /*ce10*/  MUFU.EX2 R189, R189 ;  /* 0x000000bd00bd7308 */ /* 0x000f640000000800 */
[----:B---3--:R-:W-:Y:S02]  /*ce20*/  FADD.FTZ R0, R154, R3 ;  /* 0x000000039a007221 */ /* 0x008fe40000010000 */
[----:B------:R-:W-:Y:S02]  /*ce30*/  FADD.FTZ R3, R158, R152 ;  /* 0x000000989e037221 */ /* 0x000fe40000010000 */
[----:B------:R-:W-:Y:S02]  /*ce40*/  FADD.FTZ R0, R155, R0 ;  /* 0x000000009b007221 */ /* 0x000fe40000010000 */
[----:B------:R-:W-:Y:S01]  /*ce50*/  LDSM.16.MT88.4 R152, [R219+0x2100] ;  /* 0x00210000db98783b */ /* 0x000fe20000004200 */
[C---:B-1----:R-:W-:Y:S03]  /*ce60*/  HMMA.16816.F32 R92, R132.reuse, R140, R92 ;  /* 0x0000008c845c723c */ /* 0x042fe6000000185c */
[----:B----4-:R-:W-:Y:S02]  /*ce70*/  FADD.FTZ R2, R162, R3 ;  /* 0x00000003a2027221 */ /* 0x010fe40000010000 */
[----:B------:R-:W-:Y:S02]  /*ce80*/  FADD.FTZ R0, R159, R0 ;  /* 0x000000009f007221 */ /* 0x000fe40000010000 */
[----:B------:R-:W-:Y:S01]  /*ce90*/  FADD.FTZ R2, R161, R2 ;  /* 0x00000002a1027221 */ /* 0x000fe20000010000 */
[C---:B------:R-:W-:Y:S01]  /*cea0*/  HMMA.16816.F32 R96, R132.reuse, R142, R96 ;  /* 0x0000008e8460723c */ /* 0x040fe20000001860 */
[----:B------:R-:W1:Y:S03]  /*ceb0*/  LDSM.16.MT88.4 R140, [R218+0x9900] ;  /* 0x00990000da8c783b */ /* 0x000e660000004200 */
[----:B------:R-:W-:Y:S01]  /*cec0*/  FADD.FTZ R0, R160, R0 ;  /* 0x00000000a0007221 */ /* 0x000fe20000010000 */
[----:B-----5:R-:W-:Y:S01]  /*ced0*/  F2FP.PACK_AB R187, R189, R174 ;  /* 0x000000aebdbb723e */ /* 0x020fe200000000ff */
[----:B------:R-:W-:Y:S02]  /*cee0*/  FADD.FTZ R3, R157, R2 ;  /* 0x000000029d037221 */ /* 0x000fe40000010000 */
[----:B------:R-:W-:Y:S01]  /*cef0*/  FADD.FTZ R2, R156, R0 ;  /* 0x000000009c027221 */ /* 0x000fe20000010000 */
[----:B------:R-:W-:Y:S03]  /*cf00*/  LDSM.16.MT88.4 R160, [R217+0x5900] ;  /* 0x00590000d9a0783b */ /* 0x000fe60000004200 */
[----:B------:R-:W-:Y:S02]  /*cf10*/  FADD.FTZ R0, R215, R3 ;  /* 0x00000003d7007221 */ /* 0x000fe40000010000 */
[----:B------:R-:W-:Y:S02]  /*cf20*/  FADD.FTZ R2, R214, R2 ;  /* 0x00000002d6027221 */ /* 0x000fe40000010000 */
[----:B------:R-:W-:Y:S02]  /*cf30*/  FADD.FTZ R0, R213, R0 ;  /* 0x00000000d5007221 */ /* 0x000fe40000010000 */
        /* <DEDUP_REMOVED lines=10> */
[----:B------:R-:W-:Y:S01]  /*cfe0*/  FADD.FTZ R2, R202, R2 ;  /* 0x00000002ca027221 */ /* 0x000fe20000010000 */
[C---:B-1----:R-:W-:Y:S03]  /*cff0*/  HMMA.16816.F32 R108, R132.reuse, R140, R108 ;  /* 0x0000008c846c723c */ /* 0x042fe6000000186c */
[----:B------:R-:W-:Y:S02]  /*d000*/  FADD.FTZ R2, R197, R2 ;  /* 0x00000002c5027221 */ /* 0x000fe40000010000 */
[----:B------:R-:W-:Y:S02]  /*d010*/  FADD.FTZ R0, R209, R0 ;  /* 0x00000000d1007221 */ /* 0x000fe40000010000 */
[----:B------:R-:W-:Y:S01]  /*d020*/  FADD.FTZ R2, R198, R2 ;  /* 0x00000002c6027221 */ /* 0x000fe20000010000 */
[C---:B------:R-:W-:Y:S01]  /*d030*/  HMMA.16816.F32 R112, R132.reuse, R142, R112 ;  /* 0x0000008e8470723c */ /* 0x040fe20000001870 */
[----:B------:R-:W1:Y:S03]  /*d040*/  LDSM.16.MT88.4 R140, [R219+0x9900] ;  /* 0x00990000db8c783b */ /* 0x000e660000004200 */
[----:B------:R-:W-:Y:S02]  /*d050*/  FADD.FTZ R2, R195, R2 ;  /* 0x00000002c3027221 */ /* 0x000fe40000010000 */
[----:B------:R-:W-:Y:S02]  /*d060*/  FADD.FTZ R0, R208, R0 ;  /* 0x00000000d0007221 */ /* 0x000fe40000010000 */
[----:B------:R-:W-:Y:S04]  /*d070*/  FADD.FTZ R3, R194, R2 ;  /* 0x00000002c2037221 */ /* 0x000fe80000010000 */
        /* <DEDUP_REMOVED lines=8> */
[----:B------:R-:W-:Y:S01]  /*d100*/  FADD.FTZ R2, R175, R0 ;  /* 0x00000000af027221 */ /* 0x000fe20000010000 */
[----:B------:R-:W-:Y:S03]  /*d110*/  MOV R175, R172 ;  /* 0x000000ac00af7202 */ /* 0x000fe60000000f00 */
[----:B------:R-:W-:Y:S01]  /*d120*/  FADD.FTZ R2, R192, R2 ;  /* 0x00000002c0027221 */ /* 0x000fe20000010000 */
[C---:B-1----:R-:W-:Y:S03]  /*d130*/  HMMA.16816.F32 R124, R132.reuse, R140, R124 ;  /* 0x0000008c847c723c */ /* 0x042fe6000000187c */
[----:B------:R-:W-:Y:S02]  /*d140*/  FADD.FTZ R2, R190, R2 ;  /* 0x00000002be027221 */ /* 0x000fe40000010000 */
[----:B------:R-:W-:Y:S01]  /*d150*/  FADD.FTZ R0, R191, R3 ;  /* 0x00000003bf007221 */ /* 0x000fe20000010000 */
[----:B------:R-:W-:Y:S01]  /*d160*/  MOV R3, R173 ;  /* 0x000000ad00037202 */ /* 0x000fe20000000f00 */
[----:B------:R-:W-:Y:S01]  /*d170*/  FADD.FTZ R2, R188, R2 ;  /* 0x00000002bc027221 */ /* 0x000fe20000010000 */
[----:B------:R-:W-:Y:S01]  /*d180*/  HMMA.16816.F32 R128, R132, R142, R128 ;  /* 0x0000008e8480723c */ /* 0x000fe20000001880 */
[----:B------:R-:W1:Y:S03]  /*d190*/  LDSM.16.MT88.4 R140, [R218+0x1100] ;  /* 0x00110000da8c783b */ /* 0x000e660000004200 */
[----:B------:R-:W-:Y:S03]  /*d1a0*/  FADD.FTZ R0, R193, R0 ;  /* 0x00000000c1007221 */ /* 0x000fe60000010000 */
[----:B------:R-:W-:Y:S01]  /*d1b0*/  F2FP.PACK_AB R132, R215, R157 ;  /* 0x0000009dd784723e */ /* 0x000fe200000000ff */
[----:B------:R-:W-:Y:S01]  /*d1c0*/  FADD.FTZ R0, R174, R0 ;  /* 0x00000000ae007221 */ /* 0x000fe20000010000 */
[----:B------:R-:W-:Y:S01]  /*d1d0*/  F2FP.PACK_AB R133, R214, R156 ;  /* 0x0000009cd685723e */ /* 0x000fe200000000ff */
[----:B------:R-:W-:Y:S02]  /*d1e0*/  STL [R1+0x20], R2 ;  /* 0x0000200201007387 */ /* 0x000fe40000100800 */
[----:B------:R-:W-:Y:S01]  /*d1f0*/  F2FP.PACK_AB R134, R212, R213 ;  /* 0x000000d5d486723e */ /* 0x000fe200000000ff */
[----:B------:R-:W-:Y:S01]  /*d200*/  FADD.FTZ R0, R189, R0 ;  /* 0x00000000bd007221 */ /* 0x000fe20000010000 */
[----:B------:R-:W-:Y:S04]  /*d210*/  F2FP.PACK_AB R135, R210, R211 ;  /* 0x000000d3d287723e */ /* 0x000fe800000000ff */
[----:B------:R-:W-:Y:S03]  /*d220*/  STL [R1+0x24], R0 ;  /* 0x0000240001007387 */ /* 0x000fe60000100800 */
        /* <DEDUP_REMOVED lines=46> */
[----:B------:R-:W-:Y:S01]  /*d510*/  HMMA.16816.F32 R128, R132, R138, R128 ;  /* 0x0000008a8480723c */ /* 0x000fe20000001880 */
[----:B------:R-:W2:Y:S06]  /*d520*/  LDSM.16.MT88.4 R136, [R219+0x1900] ;  /* 0x00190000db88783b */ /* 0x000eac0000004200 */
[----:B------:R-:W-:Y:S02]  /*d530*/  F2FP.PACK_AB R132, R209, R204 ;  /* 0x000000ccd184723e */ /* 0x000fe400000000ff */
[----:B------:R-:W-:Y:S03]  /*d540*/  F2FP.PACK_AB R133, R207, R205 ;  /* 0x000000cdcf85723e */ /* 0x000fe600000000ff */
[----:B------:R-:W-:Y:S02]  /*d550*/  F2FP.PACK_AB R134, R206, R208 ;  /* 0x000000d0ce86723e */ /* 0x000fe400000000ff */
[----:B------:R-:W-:Y:S07]  /*d560*/  F2FP.PACK_AB R135, R202, R203 ;  /* 0x000000cbca87723e */ /* 0x000fee00000000ff */
        /* <DEDUP_REMOVED lines=46> */
[----:B------:R-:W-:Y:S01]  /*d850*/  HMMA.16816.F32 R128, R132, R150, R128 ;  /* 0x000000968480723c */ /* 0x000fe20000001880 */
[----:B------:R-:W-:Y:S06]  /*d860*/  LDSM.16.MT88.4 R148, [R218+0x5100] ;  /* 0x00510000da94783b */ /* 0x000fec0000004200 */
[----:B------:R-:W-:Y:S02]  /*d870*/  F2FP.PACK_AB R132, R200, R201 ;  /* 0x000000c9c884723e */ /* 0x000fe400000000ff */
[----:B------:R-:W-:Y:S03]  /*d880*/  F2FP.PACK_AB R133, R198, R197 ;  /* 0x000000c5c685723e */ /* 0x000fe600000000ff */
[----:B------:R-:W-:Y:S02]  /*d890*/  F2FP.PACK_AB R134, R196, R199 ;  /* 0x000000c7c486723e */ /* 0x000fe400000000ff */
[----:B------:R-:W-:Y:S07]  /*d8a0*/  F2FP.PACK_AB R135, R194, R195 ;  /* 0x000000c3c287723e */ /* 0x000fee00000000ff */
        /* <DEDUP_REMOVED lines=34> */
[C---:B------:R-:W-:Y:S08]  /*dad0*/  HMMA.16816.F32 R96, R132.reuse, R142, R96 ;  /* 0x0000008e8460723c */ /* 0x040ff00000001860 */
        /* <DEDUP_REMOVED lines=10> */
[----:B------:R-:W-:Y:S08]  /*db80*/  HMMA.16816.F32 R128, R132, R150, R128 ;  /* 0x000000968480723c */ /* 0x000ff00000001880 */
[C---:B------:R-:W-:Y:S01]  /*db90*/  HMMA.16816.F32 R176, R184.reuse, R180, R4 ;  /* 0x000000b4b8b0723c */ /* 0x040fe20000001804 */
[----:B------:R-:W4:Y:S07]  /*dba0*/  LDSM.16.MT88.4 R4, [R220+0x5900] ;  /* 0x00590000dc04783b */ /* 0x000f2e0000004200 */
[C---:B------:R-:W-:Y:S01]  /*dbb0*/  HMMA.16816.F32 R180, R184.reuse, R182, R8 ;  /* 0x000000b6b8b4723c */ /* 0x040fe20000001808 */
[----:B------:R-:W5:Y:S07]  /*dbc0*/  LDSM.16.MT88.4 R8, [R219+0x5900] ;  /* 0x00590000db08783b */ /* 0x000f6e0000004200 */
[C---:B-1----:R-:W-:Y:S01]  /*dbd0*/  HMMA.16816.F32 R132, R184.reuse, R136, R12 ;  /* 0x00000088b884723c */ /* 0x042fe2000000180c */
[----:B------:R-:W1:Y:S07]  /*dbe0*/  LDSM.16.MT88.4 R12, [R217+0x8900] ;  /* 0x00890000d90c783b */ /* 0x000e6e0000004200 */
[C---:B------:R-:W-:Y:S01]  /*dbf0*/  HMMA.16816.F32 R136, R184.reuse, R138, R16 ;  /* 0x0000008ab888723c */ /* 0x040fe20000001810 */
[----:B------:R-:W1:Y:S07]  /*dc00*/  LDSM.16.MT88.4 R16, [R218+0x8900] ;  /* 0x00890000da10783b */ /* 0x000e6e0000004200 */
[C---:B---3--:R-:W-:Y:S01]  /*dc10*/  HMMA.16816.F32 R140, R184.reuse, R144, R20 ;  /* 0x00000090b88c723c */ /* 0x048fe20000001814 */
[----:B------:R-:W3:Y:S07]  /*dc20*/  LDSM.16.MT88.4 R20, [R220+0x8900] ;  /* 0x00890000dc14783b */ /* 0x000eee0000004200 */
[C---:B------:R-:W-:Y:S01]  /*dc30*/  HMMA.16816.F32 R144, R184.reuse, R146, R24 ;  /* 0x00000092b890723c */ /* 0x040fe20000001818 */
[----:B------:R-:W1:Y:S07]  /*dc40*/  LDSM.16.MT88.4 R24, [R219+0x8900] ;  /* 0x00890000db18783b */ /* 0x000e6e0000004200 */
[C---:B--2---:R-:W-:Y:S08]  /*dc50*/  HMMA.16816.F32 R148, R184.reuse, R152, R28 ;  /* 0x00000098b894723c */ /* 0x044ff0000000181c */
[C---:B------:R-:W-:Y:S08]  /*dc60*/  HMMA.16816.F32 R152, R184.reuse, R154, R32 ;  /* 0x0000009ab898723c */ /* 0x040ff00000001820 */
[C---:B------:R-:W-:Y:S08]  /*dc70*/  HMMA.16816.F32 R156, R184.reuse, R160, R36 ;  /* 0x000000a0b89c723c */ /* 0x040ff00000001824 */
[C---:B------:R-:W-:Y:S08]  /*dc80*/  HMMA.16816.F32 R160, R184.reuse, R162, R40 ;  /* 0x000000a2b8a0723c */ /* 0x040ff00000001828 */
[C---:B------:R-:W-:Y:S08]  /*dc90*/  HMMA.16816.F32 R164, R184.reuse, R168, R44 ;  /* 0x000000a8b8a4723c */ /* 0x040ff0000000182c */
[C---:B------:R-:W-:Y:S08]  /*dca0*/  HMMA.16816.F32 R168, R184.reuse, R170, R48 ;  /* 0x000000aab8a8723c */ /* 0x040ff00000001830 */
[C---:B----4-:R-:W-:Y:S08]  /*dcb0*/  HMMA.16816.F32 R52, R184.reuse, R4, R52 ;  /* 0x00000004b834723c */ /* 0x050ff00000001834 */
[C---:B------:R-:W-:Y:S01]  /*dcc0*/  HMMA.16816.F32 R56, R184.reuse, R6, R56 ;  /* 0x00000006b838723c */ /* 0x040fe20000001838 */
[----:B------:R-:W2:Y:S07]  /*dcd0*/  LDSM.16.MT88.4 R4, [R217+0xb900] ;  /* 0x00b90000d904783b */ /* 0x000eae0000004200 */
[C---:B-----5:R-:W-:Y:S08]  /*dce0*/  HMMA.16816.F32 R60, R184.reuse, R8, R60 ;  /* 0x00000008b83c723c */ /* 0x060ff0000000183c */
[C---:B------:R-:W-:Y:S01]  /*dcf0*/  HMMA.16816.F32 R64, R184.reuse, R10, R64 ;  /* 0x0000000ab840723c */ /* 0x040fe20000001840 */
[----:B------:R-:W4:Y:S07]  /*dd00*/  LDSM.16.MT88.4 R8, [R218+0xb900] ;  /* 0x00b90000da08783b */ /* 0x000f2e0000004200 */
[C---:B-1----:R-:W-:Y:S08]  /*dd10*/  HMMA.16816.F32 R68, R184.reuse, R12, R68 ;  /* 0x0000000cb844723c */ /* 0x042ff00000001844 */
[C---:B------:R-:W-:Y:S01]  /*dd20*/  HMMA.16816.F32 R72, R184.reuse, R14, R72 ;  /* 0x0000000eb848723c */ /* 0x040fe20000001848 */
[----:B------:R-:W1:Y:S07]  /*dd30*/  LDSM.16.MT88.4 R12, [R220+0xb900] ;  /* 0x00b90000dc0c783b */ /* 0x000e6e0000004200 */
[C---:B------:R-:W-:Y:S08]  /*dd40*/  HMMA.16816.F32 R76, R184.reuse, R16, R76 ;  /* 0x00000010b84c723c */ /* 0x040ff0000000184c */
[C---:B------:R-:W-:Y:S08]  /*dd50*/  HMMA.16816.F32 R80, R184.reuse, R18, R80 ;  /* 0x00000012b850723c */ /* 0x040ff00000001850 */
[C---:B---3--:R-:W-:Y:S08]  /*dd60*/  HMMA.16816.F32 R84, R184.reuse, R20, R84 ;  /* 0x00000014b854723c */ /* 0x048ff00000001854 */
[C---:B------:R-:W-:Y:S08]  /*dd70*/  HMMA.16816.F32 R88, R184.reuse, R22, R88 ;  /* 0x00000016b858723c */ /* 0x040ff00000001858 */
[C---:B------:R-:W-:Y:S08]  /*dd80*/  HMMA.16816.F32 R92, R184.reuse, R24, R92 ;  /* 0x00000018b85c723c */ /* 0x040ff0000000185c */
[C---:B------:R-:W-:Y:S08]  /*dd90*/  HMMA.16816.F32 R96, R184.reuse, R26, R96 ;  /* 0x0000001ab860723c */ /* 0x040ff00000001860 */
[C---:B--2---:R-:W-:Y:S08]  /*dda0*/  HMMA.16816.F32 R100, R184.reuse, R4, R100 ;  /* 0x00000004b864723c */ /* 0x044ff00000001864 */
[C---:B------:R-:W-:Y:S01]  /*ddb0*/  HMMA.16816.F32 R104, R184.reuse, R6, R104 ;  /* 0x00000006b868723c */ /* 0x040fe20000001868 */
[----:B------:R-:W2:Y:S07]  /*ddc0*/  LDSM.16.MT88.4 R4, [R219+0xb900] ;  /* 0x00b90000db04783b */ /* 0x000eae0000004200 */
[C---:B----4-:R-:W-:Y:S08]  /*ddd0*/  HMMA.16816.F32 R108, R184.reuse, R8, R108 ;  /* 0x00000008b86c723c */ /* 0x050ff0000000186c */
[C---:B------:R-:W-:Y:S08]  /*dde0*/  HMMA.16816.F32 R112, R184.reuse, R10, R112 ;  /* 0x0000000ab870723c */ /* 0x040ff00000001870 */
[C---:B-1----:R-:W-:Y:S08]  /*ddf0*/  HMMA.16816.F32 R116, R184.reuse, R12, R116 ;  /* 0x0000000cb874723c */ /* 0x042ff00000001874 */
[C---:B------:R-:W-:Y:S08]  /*de00*/  HMMA.16816.F32 R120, R184.reuse, R14, R120 ;  /* 0x0000000eb878723c */ /* 0x040ff00000001878 */
[C---:B--2---:R-:W-:Y:S08]  /*de10*/  HMMA.16816.F32 R124, R184.reuse, R4, R124 ;  /* 0x00000004b87c723c */ /* 0x044ff0000000187c */
[----:B------:R-:W-:Y:S01]  /*de20*/  HMMA.16816.F32 R128, R184, R6, R128 ;  /* 0x00000006b880723c */ /* 0x000fe20000001880 */
[----:B------:R-:W-:-:S07]  /*de30*/  @P0 BRA `(.L_x_1580) ;  /* 0xffffad9000000947 */ /* 0x000fce000383ffff */
.L_x_1577:
[----:B----4-:R-:W-:-:S13]  /*de40*/  ISETP.LE.AND P0, PT, RZ, UR6, PT ;  /* 0x00000006ff007c0c */ /* 0x010fda000bf03270 */
[----:B------:R-:W-:Y:S05]  /*de50*/  @!P0 BRA `(.L_x_1581) ;  /* 0x0000481000008947 */ /* 0x000fea0003800000 */
[----:B------:R-:W2:Y:S01]  /*de60*/  LDL.LU R2, [R1+0x44] ;  /* 0x0000440001027983 */ /* 0x000ea20000300800 */
[----:B------:R-:W-:Y:S02]  /*de70*/  IMAD.MOV.U32 R175, RZ, RZ, R172 ;  /* 0x000000ffffaf7224 */ /* 0x000fe400078e00ac */
[----:B------:R-:W-:Y:S01]  /*de80*/  IMAD.MOV.U32 R174, RZ, RZ, R173 ;  /* 0x000000ffffae7224 */ /* 0x000fe200078e00ad */
[----:B--2---:R-:W-:-:S04]  /*de90*/  SHF.R.S32.HI R0, RZ, 0x1f, R2 ;  /* 0x0000001fff007819 */ /* 0x004fc80000011402 */
[C---:B------:R-:W-:Y:S01]  /*dea0*/  SHF.L.U64.HI R3, R2.reuse, 0x1, R0 ;  /* 0x0000000102037819 */ /* 0x040fe20000010200 */
[----:B------:R-:W-:-:S05]  /*deb0*/  IMAD.SHL.U32 R0, R2, 0x2, RZ ;  /* 0x0000000202007824 */ /* 0x000fca00078e00ff */
[----:B------:R-:W-:Y:S04]  /*dec0*/  STL [R1+0x18], R0 ;  /* 0x0000180001007387 */ /* 0x000fe80000100800 */
[----:B------:R1:W-:Y:S04]  /*ded0*/  STL [R1+0x1c], R3 ;  /* 0x00001c0301007387 */ /* 0x0003e80000100800 */
[----:B------:R-:W2:Y:S04]  /*dee0*/  LDL.LU R8, [R1+0x6c] ;  /* 0x00006c0001087983 */ /* 0x000ea80000300800 */
[----:B------:R-:W2:Y:S04]  /*def0*/  LDL.LU R7, [R1+0x64] ;  /* 0x0000640001077983 */ /* 0x000ea80000300800 */
[----:B------:R-:W3:Y:S04]  /*df00*/  LDL.LU R6, [R1+0x70] ;  /* 0x0000700001067983 */ /* 0x000ee80000300800 */
[----:B------:R-:W3:Y:S04]  /*df10*/  LDL.LU R5, [R1+0x60] ;  /* 0x0000600001057983 */ /* 0x000ee80000300800 */
[----:B------:R-:W4:Y:S04]  /*df20*/  LDL.LU R4, [R1+0x50] ;  /* 0x0000500001047983 */ /* 0x000f280000300800 */
[----:B------:R-:W4:Y:S01]  /*df30*/  LDL.LU R2, [R1+0x48] ;  /* 0x0000480001027983 */ /* 0x000f220000300800 */
[----:B--2---:R-:W-:-:S02]  /*df40*/  SHF.L.U64.HI R8, R7, 0x1, R8 ;  /* 0x0000000107087819 */ /* 0x004fc40000010208 */
[----:B-1----:R-:W-:-:S03]  /*df50*/  SHF.L.U32 R3, R7, 0x1, RZ ;  /* 0x0000000107037819 */ /* 0x002fc600000006ff */
[----:B------:R-:W-:Y:S01]  /*df60*/  STL [R1+0x14], R8 ;  /* 0x0000140801007387 */ /* 0x000fe20000100800 */
[----:B---3--:R-:W-:-:S03]  /*df70*/  SHF.L.U64.HI R0, R5, 0x1, R6 ;  /* 0x0000000105007819 */ /* 0x008fc60000010206 */
[----:B------:R4:W-:Y:S01]  /*df80*/  STL [R1+0x10], R3 ;  /* 0x0000100301007387 */ /* 0x0009e20000100800 */
[----:B------:R-:W-:-:S03]  /*df90*/  IMAD.SHL.U32 R5, R5, 0x2, RZ ;  /* 0x0000000205057824 */ /* 0x000fc600078e00ff */
[----:B------:R1:W-:Y:S04]  /*dfa0*/  STL [R1+0xc], R0 ;  /* 0x00000c0001007387 */ /* 0x0003e80000100800 */
[----:B------:R2:W-:Y:S01]  /*dfb0*/  STL [R1+0x8], R5 ;  /* 0x0000080501007387 */ /* 0x0005e20000100800 */
[C---:B----4-:R-:W-:Y:S02]  /*dfc0*/  SHF.L.U64.HI R3, R2.reuse, 0x1, R4 ;  /* 0x0000000102037819 */ /* 0x050fe40000010204 */
[----:B-1----:R-:W-:-:S05]  /*dfd0*/  SHF.L.U32 R0, R2, 0x1, RZ ;  /* 0x0000000102007819 */ /* 0x002fca00000006ff */
[----:B------:R2:W-:Y:S04]  /*dfe0*/  STL [R1], R0 ;  /* 0x0000000001007387 */ /* 0x0005e80000100800 */
[----:B------:R2:W-:Y:S01]  /*dff0*/  STL [R1+0x4], R3 ;  /* 0x0000040301007387 */ /* 0x0005e20000100800 */
[----:B------:R-:W-:Y:S05]  /*e000*/  BRA `(.L_x_1582) ;  /* 0x0000053000007947 */ /* 0x000fea0003800000 */
.L_x_1584:
        /* <DEDUP_REMOVED lines=12> */
[----:B------:R-:W3:Y:S04]  /*e0d0*/  LDL R212, [R1] ;  /* 0x0000000001d47983 */ /* 0x000ee80000100800 */
        /* <DEDUP_REMOVED lines=11> */
[C---:B------:R-:W-:Y:S01]  /*e190*/  IMAD.WIDE.U32 R2, R185.reuse, c[0x0][0x1e0], RZ ;  /* 0x00007800b9027a25 */ /* 0x040fe200078e00ff */
[----:B------:R-:W-:Y:S01]  /*e1a0*/  STL [R1+0x2c], R185 ;  /* 0x00002cb901007387 */ /* 0x000fe20000100800 */
[----:B------:R-:W-:Y:S03]  /*e1b0*/  SHF.R.S32.HI R0, RZ, 0x1f, R185 ;  /* 0x0000001fff007819 */ /* 0x000fe600000114b9 */
[----:B------:R-:W2:Y:S02]  /*e1c0*/  @!P3 LDG.E R184, [R172.64] ;  /* 0x00000010acb8b981 */ /* 0x000ea4000c1e1900 */
[----:B------:R-:W-:Y:S04]  /*e1d0*/  IMAD R0, R0, c[0x0][0x1e0], RZ ;  /* 0x0000780000007a24 */ /* 0x000fe800078e02ff */
[----:B------:R-:W-:Y:S04]  /*e1e0*/  IMAD R0, R185, c[0x0][0x1e4], R0 ;  /* 0x00007900b9007a24 */ /* 0x000fe800078e0200 */
[----:B------:R-:W-:Y:S01]  /*e1f0*/  IMAD.IADD R3, R3, 0x1, R0 ;  /* 0x0000000103037824 */ /* 0x000fe200078e0200 */
[----:B--2---:R1:W-:Y:S01]  /*e200*/  STL [R1+0x28], R184 ;  /* 0x000028b801007387 */ /* 0x0043e20000100800 */
[----:B------:R-:W-:Y:S02]  /*e210*/  SHF.R.S32.HI R0, RZ, 0x1f, R184 ;  /* 0x0000001fff007819 */ /* 0x000fe400000114b8 */
[----:B------:R-:W-:Y:S04]  /*e220*/  IMAD.WIDE.U32 R2, R184, c[0x0][0x1f0], R2 ;  /* 0x00007c00b8027a25 */ /* 0x000fe800078e0002 */
[----:B------:R-:W-:Y:S04]  /*e230*/  IMAD R0, R0, c[0x0][0x1f0], RZ ;  /* 0x00007c0000007a24 */ /* 0x000fe800078e02ff */
[----:B------:R-:W-:Y:S01]  /*e240*/  IMAD R0, R184, c[0x0][0x1f4], R0 ;  /* 0x00007d00b8007a24 */ /* 0x000fe200078e0200 */
[----:B-1----:R-:W-:Y:S04]  /*e250*/  IADD3 R184, P0, R2, UR22, RZ ;  /* 0x0000001602b87c10 */ /* 0x002fe8000ff1e0ff */
[----:B------:R-:W-:Y:S02]  /*e260*/  IADD3.X R2, R3, UR19, R0, P0, !PT ;  /* 0x0000001303027c10 */ /* 0x000fe400087fe400 */
[C---:B------:R-:W-:Y:S04]  /*e270*/  LEA R173, P0, R184.reuse, c[0x0][0x1c8], 0x1 ;  /* 0x00007200b8ad7a11 */ /* 0x040fe800078008ff */
[----:B------:R-:W-:Y:S01]  /*e280*/  LEA.HI.X R184, R184, c[0x0][0x1cc], R2, 0x1, P0 ;  /* 0x00007300b8b87a11 */ /* 0x000fe200000f0c02 */
[----:B------:R-:W3:Y:S04]  /*e290*/  SHFL.IDX PT, R0, R173, RZ, 0x181f ;  /* 0x00181fffad007589 */ /* 0x000ee800000e0000 */
[----:B------:R-:W4:Y:S04]  /*e2a0*/  SHFL.IDX PT, R2, R184, RZ, 0x181f ;  /* 0x00181fffb8027589 */ /* 0x000f2800000e0000 */
[----:B------:R-:W1:Y:S04]  /*e2b0*/  SHFL.IDX PT, R3, R173, 0x1, 0x181f ;  /* 0x00381f00ad037f89 */ /* 0x000e6800000e0000 */
[----:B------:R-:W2:Y:S01]  /*e2c0*/  SHFL.IDX PT, R172, R184, 0x1, 0x181f ;  /* 0x00381f00b8ac7f89 */ /* 0x000ea200000e0000 */
[----:B---3--:R-:W-:Y:S05]  /*e2d0*/  IADD3 R200, P0, R0, R206, RZ ;  /* 0x000000ce00c87210 */ /* 0x008fea0007f1e0ff */
[----:B----4-:R-:W-:Y:S01]  /*e2e0*/  IMAD.X R201, R2, 0x1, R207, P0 ;  /* 0x0000000102c97824 */ /* 0x010fe200000e06cf */
[----:B-----5:R-:W-:Y:S04]  /*e2f0*/  IADD3 R186, P0, R0, R204, RZ ;  /* 0x000000cc00ba7210 */ /* 0x020fe80007f1e0ff */
[----:B------:R3:W-:Y:S01]  /*e300*/  LDGSTS.E.BYPASS.LTC128B.128 [R251+0xc100], [R200.64], !P2 ;  /* 0x0c100000c8fb7fae */ /* 0x0007e2000d101d50 */
[----:B------:R-:W-:Y:S01]  /*e310*/  IMAD.X R187, R2, 0x1, R205, P0 ;  /* 0x0000000102bb7824 */ /* 0x000fe200000e06cd */
[----:B------:R-:W-:Y:S04]  /*e320*/  IADD3 R202, P0, R0, R214, RZ ;  /* 0x000000d600ca7210 */ /* 0x000fe80007f1e0ff */
[----:B------:R4:W-:Y:S01]  /*e330*/  LDGSTS.E.BYPASS.LTC128B.128 [R251+0xf100], [R186.64], !P5 ;  /* 0x0f100000bafb7fae */ /* 0x0009e2000e901d50 */
[----:B------:R-:W-:Y:S01]  /*e340*/  IMAD.X R203, R2, 0x1, R215, P0 ;  /* 0x0000000102cb7824 */ /* 0x000fe200000e06d7 */
[----:B------:R-:W-:Y:S02]  /*e350*/  IADD3 R198, P0, R0, R212, RZ ;  /* 0x000000d400c67210 */ /* 0x000fe40007f1e0ff */
[----:B------:R-:W5:Y:S02]  /*e360*/  SHFL.IDX PT, R0, R173, 0x2, 0x181f ;  /* 0x00581f00ad007f89 */ /* 0x000f6400000e0000 */
[----:B------:R-:W-:Y:S02]  /*e370*/  IADD3.X R199, R2, R213, RZ, P0, !PT ;  /* 0x000000d502c77210 */ /* 0x000fe400007fe4ff */
[----:B------:R-:W3:Y:S01]  /*e380*/  SHFL.IDX PT, R2, R184, 0x2, 0x181f ;  /* 0x00581f00b8027f89 */ /* 0x000ee200000e0000 */
[C---:B-1----:R-:W-:Y:S03]  /*e390*/  IADD3 R196, P0, R3.reuse, R206, RZ ;  /* 0x000000ce03c47210 */ /* 0x042fe60007f1e0ff */
[----:B------:R1:W-:Y:S02]  /*e3a0*/  LDGSTS.E.BYPASS.LTC128B.128 [R251+0x12100], [R202.64], !P4 ;  /* 0x12100000cafb7fae */ /* 0x0003e4000e101d50 */
[C---:B--2---:R-:W-:Y:S01]  /*e3b0*/  IMAD.X R197, R172.reuse, 0x1, R207, P0 ;  /* 0x00000001acc57824 */ /* 0x044fe200000e06cf */
[C---:B------:R-:W-:Y:S01]  /*e3c0*/  IADD3 R192, P0, R3.reuse, R204, RZ ;  /* 0x000000cc03c07210 */ /* 0x040fe20007f1e0ff */
[----:B------:R1:W-:Y:S04]  /*e3d0*/  LDGSTS.E.BYPASS.LTC128B.128 [R251+0x15100], [R198.64], !P6 ;  /* 0x15100000c6fb7fae */ /* 0x0003e8000f101d50 */
        /* <DEDUP_REMOVED lines=8> */
[----:B-----5:R-:W-:Y:S04]  /*e460*/  IADD3 R188, P0, R0, R206, RZ ;  /* 0x000000ce00bc7210 */ /* 0x020fe80007f1e0ff */
[----:B------:R1:W-:Y:S01]  /*e470*/  LDGSTS.E.BYPASS.LTC128B.128 [R251+0x16100], [R190.64], !P6 ;  /* 0x16100000befb7fae */ /* 0x0003e2000f101d50 */
[----:B---3--:R-:W-:Y:S02]  /*e480*/  IADD3.X R189, R2, R207, RZ, P0, !PT ;  /* 0x000000cf02bd7210 */ /* 0x008fe400007fe4ff */
[----:B----4-:R-:W-:Y:S03]  /*e490*/  IADD3 R186, P0, R0, R204, RZ ;  /* 0x000000cc00ba7210 */ /* 0x010fe60007f1e0ff */
[----:B------:R1:W-:Y:S02]  /*e4a0*/  LDGSTS.E.BYPASS.LTC128B.128 [R251+0xe100], [R188.64], !P2 ;  /* 0x0e100000bcfb7fae */ /* 0x0003e4000d101d50 */
        /* <DEDUP_REMOVED lines=8> */
[----:B------:R-:W-:-:S05]  /*e530*/  BRA `(.L_x_1583) ;  /* 0x0000181000007947 */ /* 0x000fca0003800000 */
.L_x_1582:
[----:B--2---:R-:W2:Y:S01]  /*e540*/  LDL R5, [R1+0x2c] ;  /* 0x00002c0001057983 */ /* 0x004ea20000100800 */
[----:B------:R-:W-:Y:S04]  /*e550*/  DEPBAR.LE SB0, 0x0 ;  /* 0x000080000000791a */ /* 0x000fe80000000000 */
[----:B------:R-:W3:Y:S01]  /*e560*/  LDL R4, [R1+0x28] ;  /* 0x0000280001047983 */ /* 0x000ee20000100800 */
[----:B------:R-:W-:Y:S03]  /*e570*/  UISETP.GE.AND UP0, UPT, UR6, 0x1, UPT ;  /* 0x000000010600788c */ /* 0x000fe6000bf06270 */
[----:B------:R1:W-:Y:S04]  /*e580*/  STL [R1+0x84], R55 ;  /* 0x0000843701007387 */ /* 0x0003e80000100800 */
[----:B------:R4:W-:Y:S04]  /*e590*/  STL [R1+0x80], R54 ;  /* 0x0000803601007387 */ /* 0x0009e80000100800 */
[----:B------:R4:W-:Y:S04]  /*e5a0*/  STL [R1+0x7c], R53 ;  /* 0x00007c3501007387 */ /* 0x0009e80000100800 */
[----:B------:R4:W-:Y:S04]  /*e5b0*/  STL [R1+0x78], R52 ;  /* 0x0000783401007387 */ /* 0x0009e80000100800 */
[----:B------:R-:W3:Y:S04]  /*e5c0*/  LDL R29, [R1+0x10] ;  /* 0x00001000011d7983 */ /* 0x000ee80000100800 */
[----:B------:R-:W3:Y:S04]  /*e5d0*/  LDL R173, [R1+0xc] ;  /* 0x00000c0001ad7983 */ /* 0x000ee80000100800 */
[----:B------:R-:W3:Y:S04]  /*e5e0*/  LDL R37, [R1] ;  /* 0x0000000001257983 */ /* 0x000ee80000100800 */
[----:B-1----:R-:W3:Y:S04]  /*e5f0*/  LDL R55, [R1+0x18] ;  /* 0x0000180001377983 */ /* 0x002ee80000100800 */
[----:B----4-:R-:W4:Y:S04]  /*e600*/  LDL R54, [R1+0x1c] ;  /* 0x00001c0001367983 */ /* 0x010f280000100800 */
[----:B------:R-:W4:Y:S04]  /*e610*/  LDL R53, [R1+0x14] ;  /* 0x0000140001357983 */ /* 0x000f280000100800 */
[----:B------:R-:W4:Y:S04]  /*e620*/  LDL R52, [R1+0x8] ;  /* 0x0000080001347983 */ /* 0x000f280000100800 */
[----:B------:R-:W4:Y:S04]  /*e630*/  LDL R172, [R1+0x4] ;  /* 0x0000040001ac7983 */ /* 0x000f280000100800 */
[----:B------:R-:W-:Y:S06]  /*e640*/  BAR.SYNC.DEFER_BLOCKING 0x0 ;  /* 0x0000000000007b1d */ /* 0x000fec0000010000 */
[----:B-----5:R-:W-:Y:S04]  /*e650*/  LDSM.16.M88.4 R48, [R223+0x18100] ;  /* 0x01810000df30783b */ /* 0x020fe80000000200 */
[----:B------:R-:W1:Y:S04]  /*e660*/  LDSM.16.M88.4 R8, [R216+0xc100] ;  /* 0x00c10000d808783b */ /* 0x000e680000000200 */
[----:B------:R-:W1:Y:S04]  /*e670*/  LDSM.16.M88.4 R16, [R216+0xc900] ;  /* 0x00c90000d810783b */ /* 0x000e680000000200 */
[----:B------:R-:W-:Y:S04]  /*e680*/  LDSM.16.M88.4 R24, [R216+0xd100] ;  /* 0x00d10000d818783b */ /* 0x000fe80000000200 */
        /* <DEDUP_REMOVED lines=9> */
[----:B------:R-:W-:Y:S01]  /*e720*/  LDSM.16.M88.4 R212, [R246] ;  /* 0x00000000f6d4783b */ /* 0x000fe20000000200 */
[----:B--2---:R-:W-:Y:S01]  /*e730*/  SHF.R.S32.HI R0, RZ, 0x1f, R5 ;  /* 0x0000001fff007819 */ /* 0x004fe20000011405 */
[C---:B------:R-:W-:Y:S04]  /*e740*/  IMAD.WIDE.U32 R2, R5.reuse, c[0x0][0x208], RZ ;  /* 0x0000820005027a25 */ /* 0x040fe800078e00ff */
[----:B------:R-:W-:Y:S04]  /*e750*/  IMAD R0, R0, c[0x0][0x208], RZ ;  /* 0x0000820000007a24 */ /* 0x000fe800078e02ff */
[----:B------:R-:W-:Y:S04]  /*e760*/  IMAD R0, R5, c[0x0][0x20c], R0 ;  /* 0x0000830005007a24 */ /* 0x000fe800078e0200 */
[----:B------:R-:W-:Y:S01]  /*e770*/  IMAD.IADD R3, R3, 0x1, R0 ;  /* 0x0000000103037824 */ /* 0x000fe200078e0200 */
[----:B---3--:R-:W-:Y:S03]  /*e780*/  SHF.R.S32.HI R0, RZ, 0x1f, R4 ;  /* 0x0000001fff007819 */ /* 0x008fe60000011404 */
[----:B------:R-:W-:Y:S04]  /*e790*/  IMAD.WIDE.U32 R2, R4, c[0x0][0x218], R2 ;  /* 0x0000860004027a25 */ /* 0x000fe800078e0002 */
[----:B------:R-:W-:Y:S04]  /*e7a0*/  IMAD R0, R0, c[0x0][0x218], RZ ;  /* 0x0000860000007a24 */ /* 0x000fe800078e02ff */
[----:B------:R-:W-:Y:S01]  /*e7b0*/  IMAD R20, R4, c[0x0][0x21c], R0 ;  /* 0x0000870004147a24 */ /* 0x000fe200078e0200 */
[----:B------:R-:W-:Y:S01]  /*e7c0*/  IADD3 R0, P0, R2, UR24, RZ ;  /* 0x0000001802007c10 */ /* 0x000fe2000ff1e0ff */
[C---:B-1----:R-:W-:Y:S03]  /*e7d0*/  HMMA.16816.F32 R4, R48.reuse, R8, RZ ;  /* 0x000000083004723c */ /* 0x042fe600000018ff */
[----:B------:R-:W-:Y:S02]  /*e7e0*/  IADD3.X R20, R3, UR8, R20, P0, !PT ;  /* 0x0000000803147c10 */ /* 0x000fe400087fe414 */
[C---:B------:R-:W-:Y:S03]  /*e7f0*/  LEA R36, P0, R0.reuse, c[0x0][0x1f8], 0x1 ;  /* 0x00007e0000247a11 */ /* 0x040fe600078008ff */
[C---:B------:R-:W-:Y:S01]  /*e800*/  HMMA.16816.F32 R8, R48.reuse, R10, RZ ;  /* 0x0000000a3008723c */ /* 0x040fe200000018ff */
[----:B------:R-:W-:Y:S01]  /*e810*/  LEA.HI.X R20, R0, c[0x0][0x1fc], R20, 0x1, P0 ;  /* 0x00007f0000147a11 */ /* 0x000fe200000f0c14 */
[----:B------:R-:W-:Y:S04]  /*e820*/  SHFL.IDX PT, R3, R36, 0x1, 0x181f ;  /* 0x00381f0024037f89 */ /* 0x000fe800000e0000 */
[----:B------:R-:W1:Y:S02]  /*e830*/  SHFL.IDX PT, R0, R36, RZ, 0x181f ;  /* 0x00181fff24007589 */ /* 0x000e6400000e0000 */
[C---:B------:R-:W-:Y:S02]  /*e840*/  HMMA.16816.F32 R12, R48.reuse, R16, RZ ;  /* 0x00000010300c723c */ /* 0x040fe400000018ff */
[----:B------:R-:W4:Y:S04]  /*e850*/  SHFL.IDX PT, R2, R20, RZ, 0x181f ;  /* 0x00181fff14027589 */ /* 0x000f2800000e0000 */
[----:B------:R-:W2:Y:S02]  /*e860*/  SHFL.IDX PT, R28, R20, 0x1, 0x181f ;  /* 0x00381f00141c7f89 */ /* 0x000ea400000e0000 */
[C---:B------:R-:W-:Y:S02]  /*e870*/  HMMA.16816.F32 R16, R48.reuse, R18, RZ ;  /* 0x000000123010723c */ /* 0x040fe400000018ff */
[----:B------:R-:W3:Y:S02]  /*e880*/  SHFL.IDX PT, R36, R36, 0x2, 0x181f ;  /* 0x00581f0024247f89 */ /* 0x000ee400000e0000 */
[----:B-1----:R-:W-:Y:S05]  /*e890*/  IADD3 R22, P0, R0, R55, RZ ;  /* 0x0000003700167210 */ /* 0x002fea0007f1e0ff */
[----:B----4-:R-:W-:Y:S03]  /*e8a0*/  IMAD.X R23, R2, 0x1, R54, P0 ;  /* 0x0000000102177824 */ /* 0x010fe600000e0636 */
[----:B------:R-:W-:Y:S02]  /*e8b0*/  IADD3 R44, P0, R0, R29, RZ ;  /* 0x0000001d002c7210 */ /* 0x000fe40007f1e0ff */
[----:B------:R1:W-:Y:S03]  /*e8c0*/  LDGSTS.E.BYPASS.LTC128B.128 [R252], [R22.64], !P2 ;  /* 0x0000000016fc7fae */ /* 0x0003e6000d101d50 */
[----:B------:R-:W-:Y:S01]  /*e8d0*/  IMAD.X R45, R2, 0x1, R53, P0 ;  /* 0x00000001022d7824 */ /* 0x000fe200000e0635 */
[-C--:B------:R-:W-:Y:S04]  /*e8e0*/  IADD3 R38, P0, R0, R52.reuse, RZ ;  /* 0x0000003400267210 */ /* 0x080fe80007f1e0ff */
[----:B------:R4:W-:Y:S01]  /*e8f0*/  LDGSTS.E.BYPASS.LTC128B.128 [R252+0x3000], [R44.64], !P5 ;  /* 0x030000002cfc7fae */ /* 0x0009e2000e901d50 */
[----:B------:R-:W-:Y:S01]  /*e900*/  IMAD.X R39, R2, 0x1, R173, P0 ;  /* 0x0000000102277824 */ /* 0x000fe200000e06ad */
[----:B------:R-:W-:Y:S02]  /*e910*/  IADD3 R46, P0, R0, R37, RZ ;  /* 0x00000025002e7210 */ /* 0x000fe40007f1e0ff */
[----:B------:R1:W3:Y:S03]  /*e920*/  SHFL.IDX PT, R0, R20, 0x2, 0x181f ;  /* 0x00581f0014007f89 */ /* 0x0002e600000e0000 */
[----:B------:R-:W-:Y:S01]  /*e930*/  IMAD.X R47, R2, 0x1, R172, P0 ;  /* 0x00000001022f7824 */ /* 0x000fe200000e06ac */
[----:B------:R3:W-:Y:S01]  /*e940*/  LDGSTS.E.BYPASS.LTC128B.128 [R252+0x6000], [R38.64], !P4 ;  /* 0x0600000026fc7fae */ /* 0x0007e2000e101d50 */
[C---:B------:R-:W-:Y:S03]  /*e950*/  IADD3 R30, P0, R3.reuse, R55, RZ ;  /* 0x00000037031e7210 */ /* 0x040fe60007f1e0ff */
[----:B------:R3:W-:Y:S02]  /*e960*/  LDGSTS.E.BYPASS.LTC128B.128 [R252+0x9000], [R46.64], !P6 ;  /* 0x090000002efc7fae */ /* 0x0007e4000f101d50 */
[C---:B--2---:R-:W-:Y:S05]  /*e970*/  IMAD.X R31, R28.reuse, 0x1, R54, P0 ;  /* 0x000000011c1f7824 */ /* 0x044fea00000e0636 */
[----:B------:R2:W-:Y:S01]  /*e980*/  LDGSTS.E.BYPASS.LTC128B.128 [R252+0x1000], [R30.64], !P2 ;  /* 0x010000001efc7fae */ /* 0x0005e2000d101d50 */
[C---:B-1----:R-:W-:Y:S01]  /*e990*/  HMMA.16816.F32 R20, R48.reuse, R24, RZ ;  /* 0x000000183014723c */ /* 0x042fe200000018ff */
[C---:B----4-:R-:W-:Y:S05]  /*e9a0*/  IADD3 R44, P0, R3.reuse, R29, RZ ;  /* 0x0000001d032c7210 */ /* 0x050fea0007f1e0ff */
[C---:B------:R-:W-:Y:S02]  /*e9b0*/  IMAD.X R45, R28.reuse, 0x1, R53, P0 ;  /* 0x000000011c2d7824 */ /* 0x040fe400000e0635 */
[C---:B------:R-:W-:Y:S01]  /*e9c0*/  HMMA.16816.F32 R24, R48.reuse, R26, RZ ;  /* 0x0000001a3018723c */ /* 0x040fe200000018ff */
[CC--:B---3--:R-:W-:Y:S02]  /*e9d0*/  IADD3 R38, P0, R3.reuse, R52.reuse, RZ ;  /* 0x0000003403267210 */ /* 0x0c8fe40007f1e0ff */
[----:B------:R1:W-:Y:S03]  /*e9e0*/  LDGSTS.E.BYPASS.LTC128B.128 [R252+0x4000], [R44.64], !P5 ;  /* 0x040000002cfc7fae */ /* 0x0003e6000e901d50 */
[C---:B------:R-:W-:Y:S01]  /*e9f0*/  IMAD.X R39, R28.reuse, 0x1, R173, P0 ;  /* 0x000000011c277824 */ /* 0x040fe200000e06ad */
[----:B------:R-:W-:Y:S04]  /*ea00*/  IADD3 R46, P0, R3, R37, RZ ;  /* 0x00000025032e7210 */ /* 0x000fe80007f1e0ff */
[----:B------:R3:W-:Y:S01]  /*ea10*/  LDGSTS.E.BYPASS.LTC128B.128 [R252+0x7000], [R38.64], !P4 ;  /* 0x0700000026fc7fae */ /* 0x0007e2000e101d50 */
[----:B------:R-:W-:Y:S01]  /*ea20*/  IMAD.X R47, R28, 0x1, R172, P0 ;  /* 0x000000011c2f7824 */ /* 0x000fe200000e06ac */
[----:B------:R-:W-:Y:S02]  /*ea30*/  IADD3 R2, P0, R36, R55, RZ ;  /* 0x0000003724027210 */ /* 0x000fe40007f1e0ff */
[----:B------:R4:W5:Y:S03]  /*ea40*/  LDL.LU R55, [R1+0x84] ;  /* 0x0000840001377983 */ /* 0x0009660000300800 */
[----:B------:R-:W-:Y:S01]  /*ea50*/  IMAD.X R3, R0, 0x1, R54, P0 ;  /* 0x0000000100037824 */ /* 0x000fe200000e0636 */
[----:B------:R1:W-:Y:S04]  /*ea60*/  LDGSTS.E.BYPASS.LTC128B.128 [R252+0xa000], [R46.64], !P6 ;  /* 0x0a0000002efc7fae */ /* 0x0003e8000f101d50 */
[----:B------:R1:W-:Y:S04]  /*ea70*/  LDGSTS.E.BYPASS.LTC128B.128 [R252+0x2000], [R2.64], !P2 ;  /* 0x0200000002fc7fae */ /* 0x0003e8000d101d50 */
[----:B------:R4:W5:Y:S01]  /*ea80*/  LDL.LU R54, [R1+0x80] ;  /* 0x0000800001367983 */ /* 0x0009620000300800 */
[----:B---3--:R-:W-:Y:S02]  /*ea90*/  IADD3 R38, P0, R36, R29, RZ ;  /* 0x0000001d24267210 */ /* 0x008fe40007f1e0ff */
[C---:B--2---:R-:W-:Y:S03]  /*eaa0*/  HMMA.16816.F32 R28, R48.reuse, R32, RZ ;  /* 0x00000020301c723c */ /* 0x044fe600000018ff */
[----:B------:R-:W-:Y:S02]  /*eab0*/  IMAD.X R39, R0, 0x1, R53, P0 ;  /* 0x0000000100277824 */ /* 0x000fe400000e0635 */
[----:B------:R4:W5:Y:S03]  /*eac0*/  LDL.LU R53, [R1+0x7c] ;  /* 0x00007c0001357983 */ /* 0x0009660000300800 */
[C---:B------:R-:W-:Y:S01]  /*ead0*/  HMMA.16816.F32 R32, R48.reuse, R34, RZ ;  /* 0x000000223020723c */ /* 0x040fe200000018ff */
[----:B------:R2:W-:Y:S03]  /*eae0*/  LDGSTS.E.BYPASS.LTC128B.128 [R252+0x5000], [R38.64], !P5 ;  /* 0x0500000026fc7fae */ /* 0x0005e6000e901d50 */
[----:B-1----:R-:W-:Y:S02]  /*eaf0*/  IADD3 R2, P0, R36, R52, RZ ;  /* 0x0000003424027210 */ /* 0x002fe40007f1e0ff */
[----:B------:R4:W5:Y:S03]  /*eb00*/  LDL.LU R52, [R1+0x78] ;  /* 0x0000780001347983 */ /* 0x0009660000300800 */
[----:B------:R-:W-:Y:S03]  /*eb10*/  IMAD.X R3, R0, 0x1, R173, P0 ;  /* 0x0000000100037824 */ /* 0x000fe600000e06ad */
[----:B------:R-:W-:Y:S02]  /*eb20*/  IADD3 R44, P0, R36, R37, RZ ;  /* 0x00000025242c7210 */ /* 0x000fe40007f1e0ff */
[----:B------:R4:W-:Y:S03]  /*eb30*/  LDGSTS.E.BYPASS.LTC128B.128 [R252+0x8000], [R2.64], !P4 ;  /* 0x0800000002fc7fae */ /* 0x0009e6000e101d50 */
[----:B------:R-:W-:Y:S01]  /*eb40*/  IMAD.X R45, R0, 0x1, R172, P0 ;  /* 0x00000001002d7824 */ /* 0x000fe200000e06ac */
[----:B------:R-:W-:Y:S04]  /*eb50*/  PLOP3.LUT P0, PT, PT, PT, UP0, 0x80, 0x0 ;  /* 0x000000000000781c */ /* 0x000fe80003f0f008 */
[----:B------:R1:W-:Y:S04]  /*eb60*/  LDGSTS.E.BYPASS.LTC128B.128 [R252+0xb000], [R44.64], !P6 ;  /* 0x0b0000002cfc7fae */ /* 0x0003e8000f101d50 */
[----:B------:R-:W0:Y:S01]  /*eb70*/  LDGDEPBAR ;  /* 0x00000000000079af */ /* 0x000e220000000000 */
[C---:B--2---:R-:W-:Y:S08]  /*eb80*/  HMMA.16816.F32 R36, R48.reuse, R40, RZ ;  /* 0x000000283024723c */ /* 0x044ff000000018ff */
        /* <DEDUP_REMOVED lines=21> */
[----:B------:R-:W4:Y:S07]  /*ece0*/  LDSM.16.M88.4 R188, [R222+0xe100] ;  /* 0x00e10000debc783b */ /* 0x000f2e0000000200 */
        /* <DEDUP_REMOVED lines=9> */
[C---:B------:R-:W-:Y:S08]  /*ed80*/  HMMA.16816.F32 R28, R184.reuse, R204, R28 ;  /* 0x000000ccb81c723c */ /* 0x040ff0000000181c */
[C---:B------:R-:W-:Y:S01]  /*ed90*/  HMMA.16816.F32 R32, R184.reuse, R206, R32 ;  /* 0x000000ceb820723c */ /* 0x040fe20000001820 */
[----:B------:R-:W-:Y:S07]  /*eda0*/  LDSM.16.M88.4 R204, [R221+0x1800] ;  /* 0x00180000ddcc783b */ /* 0x000fee0000000200 */
[C---:B----4-:R-:W-:Y:S08]  /*edb0*/  HMMA.16816.F32 R36, R184.reuse, R188, R36 ;  /* 0x000000bcb824723c */ /* 0x050ff00000001824 */
        /* <DEDUP_REMOVED lines=249> */
.L_x_1583:
        /* <DEDUP_REMOVED lines=48> */
[----:B------:R-:W-:Y:S01]  /*10050*/  UIADD3 UR6, UR6, -0x1, URZ ;  /* 0xffffffff06067890 */ /* 0x000fe2000fffe03f */
[----:B------:R-:W-:Y:S02]  /*10060*/  FMNMX.FTZ R3, R48, R0, !PT ;  /* 0x0000000030037209 */ /* 0x000fe40007810000 */
[----:B------:R-:W-:Y:S02]  /*10070*/  FMNMX.FTZ R0, R47, R2, !PT ;  /* 0x000000022f007209 */ /* 0x000fe40007810000 */
[----:B------:R-:W-:Y:S02]  /*10080*/  FMNMX.FTZ R3, R49, R3, !PT ;  /* 0x0000000331037209 */ /* 0x000fe40007810000 */
[----:B------:R-:W-:Y:S03]  /*10090*/  FMNMX.FTZ R0, R50, R0, !PT ;  /* 0x0000000032007209 */ /* 0x000fe60007810000 */
[----:B------:R-:W-:Y:S01]  /*100a0*/  SHFL.BFLY PT, R173, R3, 0x2, 0x1f ;  /* 0x0c401f0003ad7f89 */ /* 0x000fe200000e0000 */
[----:B------:R-:W-:Y:S07]  /*100b0*/  FMNMX.FTZ R0, R51, R0, !PT ;  /* 0x0000000033007209 */ /* 0x000fee0007810000 */
[----:B------:R-:W1:Y:S02]  /*100c0*/  SHFL.BFLY PT, R2, R0, 0x2, 0x1f ;  /* 0x0c401f0000027f89 */ /* 0x000e6400000e0000 */
[----:B-1----:R-:W-:Y:S02]  /*100d0*/  FMNMX.FTZ R0, R0, R2, !PT ;  /* 0x0000000200007209 */ /* 0x002fe40007810000 */
[----:B------:R-:W-:Y:S04]  /*100e0*/  FMNMX.FTZ R173, R3, R173, !PT ;  /* 0x000000ad03ad7209 */ /* 0x000fe80007810000 */
[----:B------:R-:W-:Y:S08]  /*100f0*/  SHFL.BFLY PT, R3, R0, 0x1, 0x1f ;  /* 0x0c201f0000037f89 */ /* 0x000ff000000e0000 */
[----:B------:R-:W1:Y:S02]  /*10100*/  SHFL.BFLY PT, R172, R173, 0x1, 0x1f ;  /* 0x0c201f00adac7f89 */ /* 0x000e6400000e0000 */
[----:B-1----:R-:W-:Y:S02]  /*10110*/  FMNMX.FTZ R173, R173, R172, !PT ;  /* 0x000000acadad7209 */ /* 0x002fe40007810000 */
[----:B------:R-:W-:Y:S03]  /*10120*/  FMNMX.FTZ R172, R3, R0, !PT ;  /* 0x0000000003ac7209 */ /* 0x000fe60007810000 */
[C---:B------:R-:W-:Y:S02]  /*10130*/  FADD.FTZ R2, -R173.reuse, R174 ;  /* 0x000000aead027221 */ /* 0x040fe40000010100 */
[----:B------:R-:W-:Y:S02]  /*10140*/  FMUL.FTZ R174, R173, c[0x0][0x2d0] ;  /* 0x0000b400adae7a20 */ /* 0x000fe40000410000 */
[----:B------:R-:W-:Y:S02]  /*10150*/  FMUL.FTZ R0, R2, c[0x0][0x2d0] ;  /* 0x0000b40002007a20 */ /* 0x000fe40000410000 */
[----:B------:R-:W-:Y:S02]  /*10160*/  FMUL.FTZ R3, R172, c[0x0][0x2d0] ;  /* 0x0000b400ac037a20 */ /* 0x000fe40000410000 */
[----:B------:R1:W2:Y:S01]  /*10170*/  MUFU.EX2 R2, R0 ;  /* 0x0000000000027308 */ /* 0x0002a20000000800 */
[--C-:B------:R-:W-:Y:S02]  /*10180*/  FFMA.FTZ R8, R8, c[0x0][0x2d0], -R174.reuse ;  /* 0x0000b40008087a23 */ /* 0x100fe400000108ae */
[--C-:B------:R-:W-:Y:S02]  /*10190*/  FFMA.FTZ R9, R9, c[0x0][0x2d0], -R174.reuse ;  /* 0x0000b40009097a23 */ /* 0x100fe400000108ae */
[--C-:B------:R-:W-:Y:S02]  /*101a0*/  FFMA.FTZ R10, R10, c[0x0][0x2d0], -R3.reuse ;  /* 0x0000b4000a0a7a23 */ /* 0x100fe40000010803 */
[--C-:B------:R-:W-:Y:S02]  /*101b0*/  FFMA.FTZ R11, R11, c[0x0][0x2d0], -R3.reuse ;  /* 0x0000b4000b0b7a23 */ /* 0x100fe40000010803 */
[--C-:B------:R-:W-:Y:S01]  /*101c0*/  FFMA.FTZ R4, R4, c[0x0][0x2d0], -R174.reuse ;  /* 0x0000b40004047a23 */ /* 0x100fe200000108ae */
[----:B------:R3:W-:Y:S01]  /*101d0*/  MUFU.EX2 R212, R8 ;  /* 0x0000000800d47308 */ /* 0x0007e20000000800 */
[--C-:B------:R-:W-:Y:S02]  /*101e0*/  FFMA.FTZ R5, R5, c[0x0][0x2d0], -R174.reuse ;  /* 0x0000b40005057a23 */ /* 0x100fe400000108ae */
[--C-:B------:R-:W-:Y:S02]  /*101f0*/  FFMA.FTZ R6, R6, c[0x0][0x2d0], -R3.reuse ;  /* 0x0000b40006067a23 */ /* 0x100fe40000010803 */
[--C-:B------:R-:W-:Y:S02]  /*10200*/  FFMA.FTZ R7, R7, c[0x0][0x2d0], -R3.reuse ;  /* 0x0000b40007077a23 */ /* 0x100fe40000010803 */
[--C-:B------:R-:W-:Y:S02]  /*10210*/  FFMA.FTZ R12, R12, c[0x0][0x2d0], -R174.reuse ;  /* 0x0000b4000c0c7a23 */ /* 0x100fe400000108ae */
[--C-:B------:R-:W-:Y:S01]  /*10220*/  FFMA.FTZ R13, R13, c[0x0][0x2d0], -R174.reuse ;  /* 0x0000b4000d0d7a23 */ /* 0x100fe200000108ae */
[----:B------:R4:W-:Y:S01]  /*10230*/  MUFU.EX2 R200, R4 ;  /* 0x0000000400c87308 */ /* 0x0009e20000000800 */
[--C-:B------:R-:W-:Y:S02]  /*10240*/  FFMA.FTZ R14, R14, c[0x0][0x2d0], -R3.reuse ;  /* 0x0000b4000e0e7a23 */ /* 0x100fe40000010803 */
[----:B------:R-:W-:Y:S02]  /*10250*/  FFMA.FTZ R15, R15, c[0x0][0x2d0], -R3 ;  /* 0x0000b4000f0f7a23 */ /* 0x000fe40000010803 */
[----:B-1----:R-:W-:Y:S02]  /*10260*/  FADD.FTZ R0, -R172, R175 ;  /* 0x000000afac007221 */ /* 0x002fe40000010100 */
[----:B--2---:R-:W-:Y:S02]  /*10270*/  FMUL.FTZ R132, R2, R132 ;  /* 0x0000008402847220 */ /* 0x004fe40000410000 */
[----:B------:R-:W-:Y:S01]  /*10280*/  FMUL.FTZ R0, R0, c[0x0][0x2d0] ;  /* 0x0000b40000007a20 */ /* 0x000fe20000410000 */
[----:B------:R-:W1:Y:S01]  /*10290*/  MUFU.EX2 R211, R5 ;  /* 0x0000000500d37308 */ /* 0x000e620000000800 */
[C---:B------:R-:W-:Y:S02]  /*102a0*/  FMUL.FTZ R133, R2.reuse, R133 ;  /* 0x0000008502857220 */ /* 0x040fe40000410000 */
[C---:B------:R-:W-:Y:S02]  /*102b0*/  FMUL.FTZ R136, R2.reuse, R136 ;  /* 0x0000008802887220 */ /* 0x040fe40000410000 */
[C---:B---3--:R-:W-:Y:S02]  /*102c0*/  FMUL.FTZ R8, R2.reuse, R180 ;  /* 0x000000b402087220 */ /* 0x048fe40000410000 */
[C---:B------:R-:W-:Y:S02]  /*102d0*/  FMUL.FTZ R137, R2.reuse, R137 ;  /* 0x0000008902897220 */ /* 0x040fe40000410000 */
[C---:B------:R-:W-:Y:S01]  /*102e0*/  FMUL.FTZ R140, R2.reuse, R140 ;  /* 0x0000008c028c7220 */ /* 0x040fe20000410000 */
[----:B------:R-:W2:Y:S01]  /*102f0*/  MUFU.EX2 R0, R0 ;  /* 0x0000000000007308 */ /* 0x000ea20000000800 */
[C---:B------:R-:W-:Y:S02]  /*10300*/  FMUL.FTZ R141, R2.reuse, R141 ;  /* 0x0000008d028d7220 */ /* 0x040fe40000410000 */
[C---:B------:R-:W-:Y:S02]  /*10310*/  FMUL.FTZ R144, R2.reuse, R144 ;  /* 0x0000009002907220 */ /* 0x040fe40000410000 */
[C---:B----4-:R-:W-:Y:S02]  /*10320*/  FMUL.FTZ R4, R2.reuse, R176 ;  /* 0x000000b002047220 */ /* 0x050fe40000410000 */
[C---:B------:R-:W-:Y:S02]  /*10330*/  FMUL.FTZ R145, R2.reuse, R145 ;  /* 0x0000009102917220 */ /* 0x040fe40000410000 */
[C---:B------:R-:W-:Y:S01]  /*10340*/  FMUL.FTZ R148, R2.reuse, R148 ;  /* 0x0000009402947220 */ /* 0x040fe20000410000 */
[----:B------:R3:W4:Y:S01]  /*10350*/  MUFU.EX2 R214, R9 ;  /* 0x0000000900d67308 */ /* 0x0007220000000800 */
[----:B------:R-:W-:Y:S02]  /*10360*/  FMUL.FTZ R149, R2, R149 ;  /* 0x0000009502957220 */ /* 0x000fe40000410000 */
[--C-:B------:R-:W-:Y:S01]  /*10370*/  FFMA.FTZ R16, R16, c[0x0][0x2d0], -R174.reuse ;  /* 0x0000b40010107a23 */ /* 0x100fe200000108ae */
[----:B-1----:R-:W-:Y:S01]  /*10380*/  F2FP.PACK_AB R176, R211, R200 ;  /* 0x000000c8d3b0723e */ /* 0x002fe200000000ff */
[----:B------:R-:W-:Y:S02]  /*10390*/  FMUL.FTZ R5, R2, R177 ;  /* 0x000000b102057220 */ /* 0x000fe40000410000 */
[--C-:B------:R-:W-:Y:S02]  /*103a0*/  FFMA.FTZ R17, R17, c[0x0][0x2d0], -R174.reuse ;  /* 0x0000b40011117a23 */ /* 0x100fe400000108ae */
[--C-:B------:R-:W-:Y:S01]  /*103b0*/  FFMA.FTZ R18, R18, c[0x0][0x2d0], -R3.reuse ;  /* 0x0000b40012127a23 */ /* 0x100fe20000010803 */
[----:B------:R1:W-:Y:S01]  /*103c0*/  MUFU.EX2 R209, R6 ;  /* 0x0000000600d17308 */ /* 0x0003e20000000800 */
        /* <DEDUP_REMOVED lines=8> */
[----:B---3--:R-:W-:Y:S02]  /*10450*/  FMUL.FTZ R9, R2, R181 ;  /* 0x000000b502097220 */ /* 0x008fe40000410000 */
[C---:B------:R-:W-:Y:S02]  /*10460*/  FMUL.FTZ R143, R0.reuse, R143 ;  /* 0x0000008f008f7220 */ /* 0x040fe40000410000 */
[C---:B------:R-:W-:Y:S01]  /*10470*/  FMUL.FTZ R146, R0.reuse, R146 ;  /* 0x0000009200927220 */ /* 0x040fe20000410000 */
[----:B------:R3:W-:Y:S01]  /*10480*/  MUFU.EX2 R213, R10 ;  /* 0x0000000a00d57308 */ /* 0x0007e20000000800 */
[C---:B------:R-:W-:Y:S02]  /*10490*/  FMUL.FTZ R147, R0.reuse, R147 ;  /* 0x0000009300937220 */ /* 0x040fe40000410000 */
[C---:B------:R-:W-:Y:S02]  /*104a0*/  FMUL.FTZ R150, R0.reuse, R150 ;  /* 0x0000009600967220 */ /* 0x040fe40000410000 */
[----:B-1----:R-:W-:Y:S01]  /*104b0*/  FMUL.FTZ R6, R0, R178 ;  /* 0x000000b200067220 */ /* 0x002fe20000410000 */
[----:B----4-:R-:W-:Y:S01]  /*104c0*/  F2FP.PACK_AB R178, R214, R212 ;  /* 0x000000d4d6b2723e */ /* 0x010fe200000000ff */
[----:B------:R-:W-:Y:S02]  /*104d0*/  FMUL.FTZ R151, R0, R151 ;  /* 0x0000009700977220 */ /* 0x000fe40000410000 */
[--C-:B------:R-:W-:Y:S01]  /*104e0*/  FFMA.FTZ R21, R21, c[0x0][0x2d0], -R174.reuse ;  /* 0x0000b40015157a23 */ /* 0x100fe200000108ae */
[----:B------:R-:W1:Y:S01]  /*104f0*/  MUFU.EX2 R215, R11 ;  /* 0x0000000b00d77308 */ /* 0x000e620000000800 */
[--C-:B------:R-:W-:Y:S02]  /*10500*/  FFMA.FTZ R22, R22, c[0x0][0x2d0], -R3.reuse ;  /* 0x0000b40016167a23 */ /* 0x100fe40000010803 */
[--C-:B------:R-:W-:Y:S01]  /*10510*/  FFMA.FTZ R23, R23, c[0x0][0x2d0], -R3.reuse ;  /* 0x0000b40017177a23 */ /* 0x100fe20000010803 */
[----:B--2---:R-:W-:Y:S01]  /*10520*/  F2FP.PACK_AB R177, R210, R209 ;  /* 0x000000d1d2b1723e */ /* 0x004fe200000000ff */
[----:B------:R-:W-:Y:S02]  /*10530*/  FMUL.FTZ R7, R0, R179 ;  /* 0x000000b300077220 */ /* 0x000fe40000410000 */
[--C-:B------:R-:W-:Y:S02]  /*10540*/  FFMA.FTZ R24, R24, c[0x0][0x2d0], -R174.reuse ;  /* 0x0000b40018187a23 */ /* 0x100fe400000108ae */
[--C-:B------:R-:W-:Y:S01]  /*10550*/  FFMA.FTZ R25, R25, c[0x0][0x2d0], -R174.reuse ;  /* 0x0000b40019197a23 */ /* 0x100fe200000108ae */
[----:B------:R-:W-:Y:S01]  /*10560*/  MUFU.EX2 R208, R12 ;  /* 0x0000000c00d07308 */ /* 0x000fe20000000800 */
[--C-:B------:R-:W-:Y:S02]  /*10570*/  FFMA.FTZ R26, R26, c[0x0][0x2d0], -R3.reuse ;  /* 0x0000b4001a1a7a23 */ /* 0x100fe40000010803 */
[--C-:B------:R-:W-:Y:S02]  /*10580*/  FFMA.FTZ R27, R27, c[0x0][0x2d0], -R3.reuse ;  /* 0x0000b4001b1b7a23 */ /* 0x100fe40000010803 */
[----:B---3--:R-:W-:Y:S02]  /*10590*/  FMUL.FTZ R10, R0, R182 ;  /* 0x000000b6000a7220 */ /* 0x008fe40000410000 */
[--C-:B------:R-:W-:Y:S02]  /*105a0*/  FFMA.FTZ R28, R28, c[0x0][0x2d0], -R174.reuse ;  /* 0x0000b4001c1c7a23 */ /* 0x100fe400000108ae */
[--C-:B------:R-:W-:Y:S01]  /*105b0*/  FFMA.FTZ R29, R29, c[0x0][0x2d0], -R174.reuse ;  /* 0x0000b4001d1d7a23 */ /* 0x100fe200000108ae */
[----:B------:R-:W2:Y:S01]  /*105c0*/  MUFU.EX2 R207, R13 ;  /* 0x0000000d00cf7308 */ /* 0x000ea20000000800 */
[--C-:B------:R-:W-:Y:S02]  /*105d0*/  FFMA.FTZ R30, R30, c[0x0][0x2d0], -R3.reuse ;  /* 0x0000b4001e1e7a23 */ /* 0x100fe40000010803 */
[--C-:B------:R-:W-:Y:S01]  /*105e0*/  FFMA.FTZ R31, R31, c[0x0][0x2d0], -R3.reuse ;  /* 0x0000b4001f1f7a23 */ /* 0x100fe20000010803 */
[----:B-1----:R-:W-:Y:S01]  /*105f0*/  F2FP.PACK_AB R179, R215, R213 ;  /* 0x000000d5d7b3723e */ /* 0x002fe200000000ff */
[----:B------:R-:W-:Y:S02]  /*10600*/  FMUL.FTZ R11, R0, R183 ;  /* 0x000000b7000b7220 */ /* 0x000fe40000410000 */
[----:B------:R-:W1:Y:S01]  /*10610*/  LDSM.16.MT88.4 R180, [R219+0x100] ;  /* 0x00010000dbb4783b */ /* 0x000e620000004200 */
[--C-:B------:R-:W-:Y:S02]  /*10620*/  FFMA.FTZ R32, R32, c[0x0][0x2d0], -R174.reuse ;  /* 0x0000b40020207a23 */ /* 0x100fe400000108ae */
[----:B------:R-:W-:Y:S01]  /*10630*/  MUFU.EX2 R206, R14 ;  /* 0x0000000e00ce7308 */ /* 0x000fe20000000800 */
[C---:B------:R-:W-:Y:S05]  /*10640*/  HMMA.16816.F32 R4, R176.reuse, R184, R4 ;  /* 0x000000b8b004723c */ /* 0x040fea0000001804 */
[--C-:B------:R-:W-:Y:S02]  /*10650*/  FFMA.FTZ R33, R33, c[0x0][0x2d0], -R174.reuse ;  /* 0x0000b40021217a23 */ /* 0x100fe400000108ae */
[--C-:B------:R-:W-:Y:S01]  /*10660*/  FFMA.FTZ R34, R34, c[0x0][0x2d0], -R3.reuse ;  /* 0x0000b40022227a23 */ /* 0x100fe20000010803 */
[C---:B------:R-:W-:Y:S01]  /*10670*/  HMMA.16816.F32 R8, R176.reuse, R186, R8 ;  /* 0x000000bab008723c */ /* 0x040fe20000001808 */
[----:B------:R-:W3:Y:S01]  /*10680*/  LDSM.16.MT88.4 R184, [R217+0x3100] ;  /* 0x00310000d9b8783b */ /* 0x000ee20000004200 */
[----:B------:R4:W5:Y:S02]  /*10690*/  MUFU.EX2 R205, R15 ;  /* 0x0000000f00cd7308 */ /* 0x0009640000000800 */
[--C-:B------:R-:W-:Y:S02]  /*106a0*/  FFMA.FTZ R35, R35, c[0x0][0x2d0], -R3.reuse ;  /* 0x0000b40023237a23 */ /* 0x100fe40000010803 */
[C---:B------:R-:W-:Y:S02]  /*106b0*/  FMUL.FTZ R152, R2.reuse, R152 ;  /* 0x0000009802987220 */ /* 0x040fe40000410000 */
[C---:B------:R-:W-:Y:S04]  /*106c0*/  HMMA.16816.F32 R132, R176.reuse, R188, R132 ;  /* 0x000000bcb084723c */ /* 0x040fe80000001884 */
[----:B------:R-:W-:Y:S01]  /*106d0*/  MUFU.EX2 R204, R16 ;  /* 0x0000001000cc7308 */ /* 0x000fe20000000800 */
[----:B------:R-:W-:Y:S02]  /*106e0*/  FMUL.FTZ R153, R2, R153 ;  /* 0x0000009902997220 */ /* 0x000fe40000410000 */
[C---:B------:R-:W-:Y:S01]  /*106f0*/  FMUL.FTZ R154, R0.reuse, R154 ;  /* 0x0000009a009a7220 */ /* 0x040fe20000410000 */
[C---:B------:R-:W-:Y:S01]  /*10700*/  HMMA.16816.F32 R136, R176.reuse, R190, R136 ;  /* 0x000000beb088723c */ /* 0x040fe20000001888 */
[----:B------:R-:W2:Y:S03]  /*10710*/  LDSM.16.MT88.4 R188, [R218+0x3100] ;  /* 0x00310000dabc783b */ /* 0x000ea60000004200 */
[----:B------:R-:W-:Y:S02]  /*10720*/  FMUL.FTZ R155, R0, R155 ;  /* 0x0000009b009b7220 */ /* 0x000fe40000410000 */
[----:B------:R-:W2:Y:S01]  /*10730*/  MUFU.EX2 R203, R17 ;  /* 0x0000001100cb7308 */ /* 0x000ea20000000800 */
[C---:B------:R-:W-:Y:S01]  /*10740*/  FMUL.FTZ R156, R2.reuse, R156 ;  /* 0x0000009c029c7220 */ /* 0x040fe20000410000 */
[C---:B------:R-:W-:Y:S01]  /*10750*/  HMMA.16816.F32 R140, R176.reuse, R192, R140 ;  /* 0x000000c0b08c723c */ /* 0x040fe2000000188c */
[----:B----4-:R-:W-:Y:S03]  /*10760*/  LDSM.16.MT88.4 R12, [R219+0x9100] ;  /* 0x00910000db0c783b */ /* 0x010fe60000004200 */
[----:B------:R-:W-:Y:S02]  /*10770*/  FMUL.FTZ R157, R2, R157 ;  /* 0x0000009d029d7220 */ /* 0x000fe40000410000 */
[C---:B------:R-:W-:Y:S02]  /*10780*/  FMUL.FTZ R158, R0.reuse, R158 ;  /* 0x0000009e009e7220 */ /* 0x040fe40000410000 */
[C---:B------:R-:W-:Y:S01]  /*10790*/  HMMA.16816.F32 R144, R176.reuse, R194, R144 ;  /* 0x000000c2b090723c */ /* 0x040fe20000001890 */
[----:B------:R-:W-:Y:S03]  /*107a0*/  MUFU.EX2 R202, R18 ;  /* 0x0000001200ca7308 */ /* 0x000fe60000000800 */
[----:B------:R-:W-:Y:S02]  /*107b0*/  FMUL.FTZ R159, R0, R159 ;  /* 0x0000009f009f7220 */ /* 0x000fe40000410000 */
[C---:B------:R-:W-:Y:S02]  /*107c0*/  FMUL.FTZ R160, R2.reuse, R160 ;  /* 0x000000a002a07220 */ /* 0x040fe40000410000 */
[C---:B-1----:R-:W-:Y:S03]  /*107d0*/  HMMA.16816.F32 R148, R176.reuse, R180, R148 ;  /* 0x000000b4b094723c */ /* 0x042fe60000001894 */
[----:B------:R1:W4:Y:S01]  /*107e0*/  MUFU.EX2 R201, R19 ;  /* 0x0000001300c97308 */ /* 0x0003220000000800 */
[----:B------:R-:W-:Y:S02]  /*107f0*/  FMUL.FTZ R161, R2, R161 ;  /* 0x000000a102a17220 */ /* 0x000fe40000410000 */
[C---:B------:R-:W-:Y:S02]  /*10800*/  FMUL.FTZ R162, R0.reuse, R162 ;  /* 0x000000a200a27220 */ /* 0x040fe40000410000 */
[C---:B------:R-:W-:Y:S01]  /*10810*/  HMMA.16816.F32 R152, R176.reuse, R182, R152 ;  /* 0x000000b6b098723c */ /* 0x040fe20000001898 */
[----:B------:R-:W4:Y:S03]  /*10820*/  LDSM.16.MT88.4 R180, [R220+0x3100] ;  /* 0x00310000dcb4783b */ /* 0x000f260000004200 */
[----:B------:R-:W-:Y:S01]  /*10830*/  FMUL.FTZ R163, R0, R163 ;  /* 0x000000a300a37220 */ /* 0x000fe20000410000 */
[----:B------:R-:W-:Y:S01]  /*10840*/  MUFU.EX2 R199, R20 ;  /* 0x0000001400c77308 */ /* 0x000fe20000000800 */
[C---:B------:R-:W-:Y:S02]  /*10850*/  FMUL.FTZ R164, R2.reuse, R164 ;  /* 0x000000a402a47220 */ /* 0x040fe40000410000 */
[C---:B---3--:R-:W-:Y:S04]  /*10860*/  HMMA.16816.F32 R156, R176.reuse, R184, R156 ;  /* 0x000000b8b09c723c */ /* 0x048fe8000000189c */
[----:B------:R-:W-:Y:S02]  /*10870*/  FMUL.FTZ R165, R2, R165 ;  /* 0x000000a502a57220 */ /* 0x000fe40000410000 */
[C---:B------:R-:W-:Y:S01]  /*10880*/  FMUL.FTZ R166, R0.reuse, R166 ;  /* 0x000000a600a67220 */ /* 0x040fe20000410000 */
[----:B------:R-:W3:Y:S01]  /*10890*/  MUFU.EX2 R198, R21 ;  /* 0x0000001500c67308 */ /* 0x000ee20000000800 */
[C---:B------:R-:W-:Y:S01]  /*108a0*/  HMMA.16816.F32 R160, R176.reuse, R186, R160 ;  /* 0x000000bab0a0723c */ /* 0x040fe200000018a0 */
[----:B------:R-:W3:Y:S03]  /*108b0*/  LDSM.16.MT88.4 R184, [R219+0x3100] ;  /* 0x00310000dbb8783b */ /* 0x000ee60000004200 */
[----:B------:R-:W-:Y:S02]  /*108c0*/  FMUL.FTZ R167, R0, R167 ;  /* 0x000000a700a77220 */ /* 0x000fe40000410000 */
[C---:B------:R-:W-:Y:S02]  /*108d0*/  FMUL.FTZ R168, R2.reuse, R168 ;  /* 0x000000a802a87220 */ /* 0x040fe40000410000 */
[----:B------:R-:W-:Y:S01]  /*108e0*/  FMUL.FTZ R169, R2, R169 ;  /* 0x000000a902a97220 */ /* 0x000fe20000410000 */
[----:B-1----:R-:W-:Y:S01]  /*108f0*/  LDSM.16.MT88.4 R16, [R218+0x900] ;  /* 0x00090000da10783b */ /* 0x002fe20000004200 */
[----:B------:R-:W-:Y:S01]  /*10900*/  MUFU.EX2 R196, R22 ;  /* 0x0000001600c47308 */ /* 0x000fe20000000800 */
[C---:B--2---:R-:W-:Y:S03]  /*10910*/  HMMA.16816.F32 R164, R176.reuse, R188, R164 ;  /* 0x000000bcb0a4723c */ /* 0x044fe600000018a4 */
[C---:B------:R-:W-:Y:S02]  /*10920*/  FMUL.FTZ R170, R0.reuse, R170 ;  /* 0x000000aa00aa7220 */ /* 0x040fe40000410000 */
[----:B------:R-:W-:Y:S02]  /*10930*/  FMUL.FTZ R171, R0, R171 ;  /* 0x000000ab00ab7220 */ /* 0x000fe40000410000 */
[C---:B------:R-:W-:Y:S02]  /*10940*/  FMUL.FTZ R52, R2.reuse, R52 ;  /* 0x0000003402347220 */ /* 0x040fe40000410000 */
[----:B------:R1:W2:Y:S03]  /*10950*/  MUFU.EX2 R195, R23 ;  /* 0x0000001700c37308 */ /* 0x0002a60000000800 */
[C---:B------:R-:W-:Y:S01]  /*10960*/  HMMA.16816.F32 R168, R176.reuse, R190, R168 ;  /* 0x000000beb0a8723c */ /* 0x040fe200000018a8 */
[----:B------:R-:W2:Y:S02]  /*10970*/  LDSM.16.MT88.4 R188, [R217+0x6100] ;  /* 0x00610000d9bc783b */ /* 0x000ea40000004200 */
[----:B------:R-:W-:Y:S02]  /*10980*/  FMUL.FTZ R53, R2, R53 ;  /* 0x0000003502357220 */ /* 0x000fe40000410000 */
[C---:B------:R-:W-:Y:S02]  /*10990*/  FMUL.FTZ R54, R0.reuse, R54 ;  /* 0x0000003600367220 */ /* 0x040fe40000410000 */
[----:B------:R-:W-:Y:S01]  /*109a0*/  FMUL.FTZ R55, R0, R55 ;  /* 0x0000003700377220 */ /* 0x000fe20000410000 */
[----:B------:R-:W-:Y:S01]  /*109b0*/  MUFU.EX2 R197, R24 ;  /* 0x0000001800c57308 */ /* 0x000fe20000000800 */
[C---:B------:R-:W-:Y:S03]  /*109c0*/  FMUL.FTZ R56, R2.reuse, R56 ;  /* 0x0000003802387220 */ /* 0x040fe60000410000 */
[----:B------:R-:W-:Y:S02]  /*109d0*/  FMUL.FTZ R57, R2, R57 ;  /* 0x0000003902397220 */ /* 0x000fe40000410000 */
[C---:B----4-:R-:W-:Y:S03]  /*109e0*/  HMMA.16816.F32 R52, R176.reuse, R180, R52 ;  /* 0x000000b4b034723c */ /* 0x050fe60000001834 */
[C---:B------:R-:W-:Y:S01]  /*109f0*/  FMUL.FTZ R58, R0.reuse, R58 ;  /* 0x0000003a003a7220 */ /* 0x040fe20000410000 */
[----:B------:R-:W4:Y:S01]  /*10a00*/  MUFU.EX2 R194, R25 ;  /* 0x0000001900c27308 */ /* 0x000f220000000800 */
[----:B------:R-:W-:Y:S01]  /*10a10*/  FMUL.FTZ R59, R0, R59 ;  /* 0x0000003b003b7220 */ /* 0x000fe20000410000 */
[----:B-1----:R-:W-:Y:S01]  /*10a20*/  LDSM.16.MT88.4 R20, [R218+0x1100] ;  /* 0x00110000da14783b */ /* 0x002fe20000004200 */
[C---:B------:R-:W-:Y:S05]  /*10a30*/  FMUL.FTZ R60, R2.reuse, R60 ;  /* 0x0000003c023c7220 */ /* 0x040fea0000410000 */
[C---:B------:R-:W-:Y:S02]  /*10a40*/  HMMA.16816.F32 R56, R176.reuse, R182, R56 ;  /* 0x000000b6b038723c */ /* 0x040fe40000001838 */
[----:B------:R-:W-:Y:S01]  /*10a50*/  MUFU.EX2 R193, R26 ;  /* 0x0000001a00c17308 */ /* 0x000fe20000000800 */
[----:B------:R-:W1:Y:S01]  /*10a60*/  LDSM.16.MT88.4 R180, [R218+0x6100] ;  /* 0x00610000dab4783b */ /* 0x000e620000004200 */
[----:B------:R-:W-:Y:S02]  /*10a70*/  FMUL.FTZ R61, R2, R61 ;  /* 0x0000003d023d7220 */ /* 0x000fe40000410000 */
[C---:B------:R-:W-:Y:S02]  /*10a80*/  FMUL.FTZ R62, R0.reuse, R62 ;  /* 0x0000003e003e7220 */ /* 0x040fe40000410000 */
[----:B------:R-:W-:Y:S04]  /*10a90*/  FMUL.FTZ R63, R0, R63 ;  /* 0x0000003f003f7220 */ /* 0x000fe80000410000 */
[----:B------:R2:W1:Y:S01]  /*10aa0*/  MUFU.EX2 R192, R27 ;  /* 0x0000001b00c07308 */ /* 0x0004620000000800 */
[C---:B------:R-:W-:Y:S02]  /*10ab0*/  FMUL.FTZ R64, R2.reuse, R64 ;  /* 0x0000004002407220 */ /* 0x040fe40000410000 */
        /* <DEDUP_REMOVED lines=11> */
[----:B--2---:R-:W-:Y:S03]  /*10b70*/  LDSM.16.MT88.4 R24, [R220+0x1100] ;  /* 0x00110000dc18783b */ /* 0x004fe60000004200 */
[C---:B------:R-:W-:Y:S03]  /*10b80*/  HMMA.16816.F32 R68, R176.reuse, R188, R68 ;  /* 0x000000bcb044723c */ /* 0x040fe60000001844 */
        /* <DEDUP_REMOVED lines=55> */
[C---:B---3--:R-:W-:Y:S01]  /*10f00*/  HMMA.16816.F32 R108, R176.reuse, R184, R108 ;  /* 0x000000b8b06c723c */ /* 0x048fe2000000186c */
[----:B------:R-:W-:Y:S02]  /*10f10*/  MUFU.EX2 R185, R34 ;  /* 0x0000002200b97308 */ /* 0x000fe40000000800 */
[C---:B------:R-:W-:Y:S02]  /*10f20*/  FMUL.FTZ R114, R0.reuse, R114 ;  /* 0x0000007200727220 */ /* 0x040fe40000410000 */
[----:B------:R-:W-:Y:S02]  /*10f30*/  FMUL.FTZ R115, R0, R115 ;  /* 0x0000007300737220 */ /* 0x000fe40000410000 */
[C---:B------:R-:W-:Y:S02]  /*10f40*/  FMUL.FTZ R116, R2.reuse, R116 ;  /* 0x0000007402747220 */ /* 0x040fe40000410000 */
[----:B------:R-:W-:Y:S02]  /*10f50*/  FMUL.FTZ R117, R2, R117 ;  /* 0x0000007502757220 */ /* 0x000fe40000410000 */
[----:B------:R-:W-:Y:S01]  /*10f60*/  MUFU.EX2 R184, R35 ;  /* 0x0000002300b87308 */ /* 0x000fe20000000800 */
[C---:B------:R-:W-:Y:S03]  /*10f70*/  HMMA.16816.F32 R112, R176.reuse, R186, R112 ;  /* 0x000000bab070723c */ /* 0x040fe60000001870 */
[C---:B------:R-:W-:Y:S02]  /*10f80*/  FMUL.FTZ R118, R0.reuse, R118 ;  /* 0x0000007600767220 */ /* 0x040fe40000410000 */
[----:B------:R-:W-:Y:S02]  /*10f90*/  FMUL.FTZ R119, R0, R119 ;  /* 0x0000007700777220 */ /* 0x000fe40000410000 */
[C---:B------:R-:W-:Y:S02]  /*10fa0*/  FMUL.FTZ R120, R2.reuse, R120 ;  /* 0x0000007802787220 */ /* 0x040fe40000410000 */
[----:B------:R-:W-:Y:S03]  /*10fb0*/  MUFU.EX2 R187, R32 ;  /* 0x0000002000bb7308 */ /* 0x000fe60000000800 */
[C---:B--2---:R-:W-:Y:S03]  /*10fc0*/  HMMA.16816.F32 R116, R176.reuse, R188, R116 ;  /* 0x000000bcb074723c */ /* 0x044fe60000001874 */
[----:B------:R-:W-:Y:S02]  /*10fd0*/  FMUL.FTZ R121, R2, R121 ;  /* 0x0000007902797220 */ /* 0x000fe40000410000 */
[C---:B------:R-:W-:Y:S02]  /*10fe0*/  FMUL.FTZ R122, R0.reuse, R122 ;  /* 0x0000007a007a7220 */ /* 0x040fe40000410000 */
[----:B------:R-:W-:Y:S01]  /*10ff0*/  FMUL.FTZ R123, R0, R123 ;  /* 0x0000007b007b7220 */ /* 0x000fe20000410000 */
[----:B------:R-:W-:Y:S01]  /*11000*/  MUFU.EX2 R189, R30 ;  /* 0x0000001e00bd7308 */ /* 0x000fe20000000800 */
[C---:B------:R-:W-:Y:S03]  /*11010*/  FMUL.FTZ R124, R2.reuse, R124 ;  /* 0x0000007c027c7220 */ /* 0x040fe60000410000 */
[----:B------:R-:W-:Y:S02]  /*11020*/  FMUL.FTZ R125, R2, R125 ;  /* 0x0000007d027d7220 */ /* 0x000fe40000410000 */
[C---:B------:R-:W-:Y:S03]  /*11030*/  HMMA.16816.F32 R120, R176.reuse, R190, R120 ;  /* 0x000000beb078723c */ /* 0x040fe60000001878 */
[C---:B------:R-:W-:Y:S01]  /*11040*/  FMUL.FTZ R126, R0.reuse, R126 ;  /* 0x0000007e007e7220 */ /* 0x040fe20000410000 */
[----:B------:R-:W-:Y:S01]  /*11050*/  MUFU.EX2 R191, R28 ;  /* 0x0000001c00bf7308 */ /* 0x000fe20000000800 */
[----:B------:R-:W-:Y:S02]  /*11060*/  FMUL.FTZ R127, R0, R127 ;  /* 0x0000007f007f7220 */ /* 0x000fe40000410000 */
[C---:B------:R-:W-:Y:S02]  /*11070*/  FMUL.FTZ R128, R2.reuse, R128 ;  /* 0x0000008002807220 */ /* 0x040fe40000410000 */
[----:B------:R-:W-:Y:S03]  /*11080*/  FMUL.FTZ R129, R2, R129 ;  /* 0x0000008102817220 */ /* 0x000fe60000410000 */
[C---:B------:R-:W-:Y:S02]  /*11090*/  HMMA.16816.F32 R124, R176.reuse, R12, R124 ;  /* 0x0000000cb07c723c */ /* 0x040fe4000000187c */
[----:B------:R-:W2:Y:S01]  /*110a0*/  MUFU.EX2 R190, R29 ;  /* 0x0000001d00be7308 */ /* 0x000ea20000000800 */
[C---:B------:R-:W-:Y:S02]  /*110b0*/  FMUL.FTZ R130, R0.reuse, R130 ;  /* 0x0000008200827220 */ /* 0x040fe40000410000 */
[----:B------:R-:W-:Y:S02]  /*110c0*/  FMUL.FTZ R131, R0, R131 ;  /* 0x0000008300837220 */ /* 0x000fe40000410000 */
[----:B------:R-:W-:Y:S01]  /*110d0*/  F2FP.PACK_AB R12, R207, R208 ;  /* 0x000000d0cf0c723e */ /* 0x000fe200000000ff */
[--C-:B------:R-:W-:Y:S01]  /*110e0*/  FFMA.FTZ R36, R36, c[0x0][0x2d0], -R174.reuse ;  /* 0x0000b40024247a23 */ /* 0x100fe200000108ae */
[----:B-----5:R-:W-:Y:S03]  /*110f0*/  F2FP.PACK_AB R13, R205, R206 ;  /* 0x000000cecd0d723e */ /* 0x020fe600000000ff */
[----:B------:R-:W-:Y:S01]  /*11100*/  HMMA.16816.F32 R128, R176, R14, R128 ;  /* 0x0000000eb080723c */ /* 0x000fe20000001880 */
[----:B------:R-:W3:Y:S01]  /*11110*/  LDSM.16.MT88.4 R176, [R220+0x900] ;  /* 0x00090000dcb0783b */ /* 0x000ee20000004200 */
[----:B------:R5:W2:Y:S01]  /*11120*/  MUFU.EX2 R188, R31 ;  /* 0x0000001f00bc7308 */ /* 0x000aa20000000800 */
[--C-:B------:R-:W-:Y:S02]  /*11130*/  FFMA.FTZ R49, R49, c[0x0][0x2d0], -R174.reuse ;  /* 0x0000b40031317a23 */ /* 0x100fe400000108ae */
[--C-:B------:R-:W-:Y:S02]  /*11140*/  FFMA.FTZ R37, R37, c[0x0][0x2d0], -R174.reuse ;  /* 0x0000b40025257a23 */ /* 0x100fe400000108ae */
[----:B------:R-:W-:Y:S01]  /*11150*/  F2FP.PACK_AB R14, R203, R204 ;  /* 0x000000cccb0e723e */ /* 0x000fe200000000ff */
[--C-:B------:R-:W-:Y:S01]  /*11160*/  FFMA.FTZ R38, R38, c[0x0][0x2d0], -R3.reuse ;  /* 0x0000b40026267a23 */ /* 0x100fe20000010803 */
[----:B------:R-:W-:Y:S03]  /*11170*/  F2FP.PACK_AB R15, R201, R202 ;  /* 0x000000cac90f723e */ /* 0x000fe600000000ff */
[----:B------:R2:W2:Y:S01]  /*11180*/  MUFU.EX2 R186, R33 ;  /* 0x0000002100ba7308 */ /* 0x0004a20000000800 */
[--C-:B------:R-:W-:Y:S02]  /*11190*/  FFMA.FTZ R39, R39, c[0x0][0x2d0], -R3.reuse ;  /* 0x0000b40027277a23 */ /* 0x100fe40000010803 */
[--C-:B------:R-:W-:Y:S01]  /*111a0*/  FFMA.FTZ R40, R40, c[0x0][0x2d0], -R174.reuse ;  /* 0x0000b40028287a23 */ /* 0x100fe200000108ae */
[C---:B-1----:R-:W-:Y:S05]  /*111b0*/  HMMA.16816.F32 R4, R12.reuse, R180, R4 ;  /* 0x000000b40c04723c */ /* 0x042fea0000001804 */
[--C-:B------:R-:W-:Y:S01]  /*111c0*/  FFMA.FTZ R41, R41, c[0x0][0x2d0], -R174.reuse ;  /* 0x0000b40029297a23 */ /* 0x100fe200000108ae */
[----:B------:R-:W-:Y:S01]  /*111d0*/  MUFU.EX2 R49, R49 ;  /* 0x0000003100317308 */ /* 0x000fe20000000800 */
[--C-:B------:R-:W-:Y:S01]  /*111e0*/  FFMA.FTZ R42, R42, c[0x0][0x2d0], -R3.reuse ;  /* 0x0000b4002a2a7a23 */ /* 0x100fe20000010803 */
[C---:B------:R-:W-:Y:S01]  /*111f0*/  HMMA.16816.F32 R8, R12.reuse, R182, R8 ;  /* 0x000000b60c08723c */ /* 0x040fe20000001808 */
[----:B------:R-:W1:Y:S03]  /*11200*/  LDSM.16.MT88.4 R180, [R219+0x900] ;  /* 0x00090000dbb4783b */ /* 0x000e660000004200 */
[--C-:B------:R-:W-:Y:S02]  /*11210*/  FFMA.FTZ R43, R43, c[0x0][0x2d0], -R3.reuse ;  /* 0x0000b4002b2b7a23 */ /* 0x100fe40000010803 */
[--C-:B------:R-:W-:Y:S02]  /*11220*/  FFMA.FTZ R44, R44, c[0x0][0x2d0], -R174.reuse ;  /* 0x0000b4002c2c7a23 */ /* 0x100fe400000108ae */
[C---:B------:R-:W-:Y:S01]  /*11230*/  HMMA.16816.F32 R132, R12.reuse, R16, R132 ;  /* 0x000000100c84723c */ /* 0x040fe20000001884 */
[----:B-----5:R-:W-:Y:S01]  /*11240*/  LDSM.16.MT88.4 R28, [R220+0x2100] ;  /* 0x00210000dc1c783b */ /* 0x020fe20000004200 */
[----:B------:R-:W5:Y:S02]  /*11250*/  MUFU.EX2 R175, R36 ;  /* 0x0000002400af7308 */ /* 0x000f640000000800 */
[--C-:B------:R-:W-:Y:S02]  /*11260*/  FFMA.FTZ R45, R45, c[0x0][0x2d0], -R174.reuse ;  /* 0x0000b4002d2d7a23 */ /* 0x100fe400000108ae */
[----:B------:R-:W-:Y:S01]  /*11270*/  FFMA.FTZ R48, R48, c[0x0][0x2d0], -R174 ;  /* 0x0000b40030307a23 */ /* 0x000fe200000108ae */
[----:B------:R-:W-:Y:S01]  /*11280*/  MOV R174, R173 ;  /* 0x000000ad00ae7202 */ /* 0x000fe20000000f00 */
[C---:B------:R-:W-:Y:S01]  /*11290*/  HMMA.16816.F32 R136, R12.reuse, R18, R136 ;  /* 0x000000120c88723c */ /* 0x040fe20000001888 */
[----:B------:R-:W2:Y:S03]  /*112a0*/  LDSM.16.MT88.4 R16, [R217+0x3900] ;  /* 0x00390000d910783b */ /* 0x000ea60000004200 */
[----:B------:R-:W2:Y:S01]  /*112b0*/  MUFU.EX2 R37, R37 ;  /* 0x0000002500257308 */ /* 0x000ea20000000800 */
[--C-:B------:R-:W-:Y:S02]  /*112c0*/  FFMA.FTZ R46, R46, c[0x0][0x2d0], -R3.reuse ;  /* 0x0000b4002e2e7a23 */ /* 0x100fe40000010803 */
[--C-:B------:R-:W-:Y:S01]  /*112d0*/  FFMA.FTZ R47, R47, c[0x0][0x2d0], -R3.reuse ;  /* 0x0000b4002f2f7a23 */ /* 0x100fe20000010803 */
[C---:B---3--:R-:W-:Y:S04]  /*112e0*/  HMMA.16816.F32 R140, R12.reuse, R176, R140 ;  /* 0x000000b00c8c723c */ /* 0x048fe8000000188c */
[--C-:B------:R-:W-:Y:S02]  /*112f0*/  FFMA.FTZ R50, R50, c[0x0][0x2d0], -R3.reuse ;  /* 0x0000b40032327a23 */ /* 0x100fe40000010803 */
[----:B------:R-:W-:Y:S01]  /*11300*/  MUFU.EX2 R38, R38 ;  /* 0x0000002600267308 */ /* 0x000fe20000000800 */
[----:B------:R-:W-:Y:S01]  /*11310*/  FFMA.FTZ R3, R51, c[0x0][0x2d0], -R3 ;  /* 0x0000b40033037a23 */ /* 0x000fe20000010803 */
[C---:B------:R-:W-:Y:S01]  /*11320*/  HMMA.16816.F32 R144, R12.reuse, R178, R144 ;  /* 0x000000b20c90723c */ /* 0x040fe20000001890 */
[----:B------:R-:W3:Y:S07]  /*11330*/  LDSM.16.MT88.4 R176, [R218+0x3900] ;  /* 0x00390000dab0783b */ /* 0x000eee0000004200 */
[----:B------:R-:W-:Y:S01]  /*11340*/  MUFU.EX2 R36, R3 ;  /* 0x0000000300247308 */ /* 0x000fe20000000800 */
[C---:B-1----:R-:W-:Y:S08]  /*11350*/  HMMA.16816.F32 R148, R12.reuse, R180, R148 ;  /* 0x000000b40c94723c */ /* 0x042ff00000001894 */
[C---:B------:R-:W-:Y:S01]  /*11360*/  HMMA.16816.F32 R152, R12.reuse, R182, R152 ;  /* 0x000000b60c98723c */ /* 0x040fe20000001898 */
[----:B------:R-:W1:Y:S01]  /*11370*/  LDSM.16.MT88.4 R180, [R220+0x3900] ;  /* 0x00390000dcb4783b */ /* 0x000e620000004200 */
[----:B------:R-:W-:Y:S06]  /*11380*/  MUFU.EX2 R39, R39 ;  /* 0x0000002700277308 */ /* 0x000fec0000000800 */
[C---:B--2---:R-:W-:Y:S04]  /*11390*/  HMMA.16816.F32 R156, R12.reuse, R16, R156 ;  /* 0x000000100c9c723c */ /* 0x044fe8000000189c */
[----:B------:R-:W2:Y:S04]  /*113a0*/  MUFU.EX2 R40, R40 ;  /* 0x0000002800287308 */ /* 0x000ea80000000800 */
[C---:B------:R-:W-:Y:S01]  /*113b0*/  HMMA.16816.F32 R160, R12.reuse, R18, R160 ;  /* 0x000000120ca0723c */ /* 0x040fe200000018a0 */
[----:B------:R-:W2:Y:S05]  /*113c0*/  LDSM.16.MT88.4 R16, [R219+0x3900] ;  /* 0x00390000db10783b */ /* 0x000eaa0000004200 */
[----:B------:R-:W2:Y:S02]  /*113d0*/  MUFU.EX2 R41, R41 ;  /* 0x0000002900297308 */ /* 0x000ea40000000800 */
[C---:B---3--:R-:W-:Y:S08]  /*113e0*/  HMMA.16816.F32 R164, R12.reuse, R176, R164 ;  /* 0x000000b00ca4723c */ /* 0x048ff000000018a4 */
[C---:B------:R-:W-:Y:S01]  /*113f0*/  HMMA.16816.F32 R168, R12.reuse, R178, R168 ;  /* 0x000000b20ca8723c */ /* 0x040fe200000018a8 */
[----:B------:R-:W3:Y:S01]  /*11400*/  LDSM.16.MT88.4 R176, [R217+0x6900] ;  /* 0x00690000d9b0783b */ /* 0x000ee20000004200 */
[----:B------:R-:W3:Y:S06]  /*11410*/  MUFU.EX2 R42, R42 ;  /* 0x0000002a002a7308 */ /* 0x000eec0000000800 */
[C---:B-1----:R-:W-:Y:S04]  /*11420*/  HMMA.16816.F32 R52, R12.reuse, R180, R52 ;  /* 0x000000b40c34723c */ /* 0x042fe80000001834 */
[----:B------:R-:W1:Y:S04]  /*11430*/  MUFU.EX2 R43, R43 ;  /* 0x0000002b002b7308 */ /* 0x000e680000000800 */
[C---:B------:R-:W-:Y:S01]  /*11440*/  HMMA.16816.F32 R56, R12.reuse, R182, R56 ;  /* 0x000000b60c38723c */ /* 0x040fe20000001838 */
[----:B------:R-:W1:Y:S05]  /*11450*/  LDSM.16.MT88.4 R180, [R218+0x6900] ;  /* 0x00690000dab4783b */ /* 0x000e6a0000004200 */
[----:B------:R-:W1:Y:S02]  /*11460*/  MUFU.EX2 R44, R44 ;  /* 0x0000002c002c7308 */ /* 0x000e640000000800 */
[C---:B--2---:R-:W-:Y:S08]  /*11470*/  HMMA.16816.F32 R60, R12.reuse, R16, R60 ;  /* 0x000000100c3c723c */ /* 0x044ff0000000183c */
[----:B------:R-:W2:Y:S01]  /*11480*/  MUFU.EX2 R45, R45 ;  /* 0x0000002d002d7308 */ /* 0x000ea20000000800 */
[C---:B------:R-:W-:Y:S01]  /*11490*/  HMMA.16816.F32 R64, R12.reuse, R18, R64 ;  /* 0x000000120c40723c */ /* 0x040fe20000001840 */
[----:B------:R-:W2:Y:S07]  /*114a0*/  LDSM.16.MT88.4 R16, [R220+0x6900] ;  /* 0x00690000dc10783b */ /* 0x000eae0000004200 */
[C---:B---3--:R-:W-:Y:S01]  /*114b0*/  HMMA.16816.F32 R68, R12.reuse, R176, R68 ;  /* 0x000000b00c44723c */ /* 0x048fe20000001844 */
[----:B------:R-:W3:Y:S07]  /*114c0*/  MUFU.EX2 R46, R46 ;  /* 0x0000002e002e7308 */ /* 0x000eee0000000800 */
[C---:B------:R-:W-:Y:S01]  /*114d0*/  HMMA.16816.F32 R72, R12.reuse, R178, R72 ;  /* 0x000000b20c48723c */ /* 0x040fe20000001848 */
[----:B------:R-:W3:Y:S02]  /*114e0*/  LDSM.16.MT88.4 R176, [R219+0x6900] ;  /* 0x00690000dbb0783b */ /* 0x000ee40000004200 */
[----:B------:R-:W-:Y:S05]  /*114f0*/  MUFU.EX2 R47, R47 ;  /* 0x0000002f002f7308 */ /* 0x000fea0000000800 */
[C---:B-1----:R-:W-:Y:S05]  /*11500*/  HMMA.16816.F32 R76, R12.reuse, R180, R76 ;  /* 0x000000b40c4c723c */ /* 0x042fea000000184c */
[----:B------:R-:W1:Y:S03]  /*11510*/  MUFU.EX2 R48, R48 ;  /* 0x0000003000307308 */ /* 0x000e660000000800 */
[C---:B------:R-:W-:Y:S01]  /*11520*/  HMMA.16816.F32 R80, R12.reuse, R182, R80 ;  /* 0x000000b60c50723c */ /* 0x040fe20000001850 */
[----:B------:R-:W1:Y:S06]  /*11530*/  LDSM.16.MT88.4 R180, [R217+0x9900] ;  /* 0x00990000d9b4783b */ /* 0x000e6c0000004200 */
[----:B------:R-:W1:Y:S01]  /*11540*/  MUFU.EX2 R50, R50 ;  /* 0x0000003200327308 */ /* 0x000e620000000800 */
        /* <DEDUP_REMOVED lines=12> */
[C---:B---3--:R-:W-:Y:S01]  /*11610*/  HMMA.16816.F32 R116, R12.reuse, R176, R116 ;  /* 0x000000b00c74723c */ /* 0x048fe20000001874 */
[----:B------:R-:W3:Y:S04]  /*11620*/  LDL.LU R177, [R1+0x20] ;  /* 0x0000200001b17983 */ /* 0x000ee80000300800 */
[----:B------:R-:W5:Y:S03]  /*11630*/  LDL.LU R32, [R1+0x24] ;  /* 0x0000240001207983 */ /* 0x000f660000300800 */
[C---:B------:R-:W-:Y:S08]  /*11640*/  HMMA.16816.F32 R120, R12.reuse, R178, R120 ;  /* 0x000000b20c78723c */ /* 0x040ff00000001878 */
[C---:B-1----:R-:W-:Y:S08]  /*11650*/  HMMA.16816.F32 R124, R12.reuse, R180, R124 ;  /* 0x000000b40c7c723c */ /* 0x042ff0000000187c */
[----:B------:R-:W-:Y:S01]  /*11660*/  HMMA.16816.F32 R128, R12, R182, R128 ;  /* 0x000000b60c80723c */ /* 0x000fe20000001880 */
[----:B------:R-:W-:Y:S06]  /*11670*/  LDSM.16.MT88.4 R180, [R217+0x2900] ;  /* 0x00290000d9b4783b */ /* 0x000fec0000004200 */
[----:B------:R-:W-:Y:S02]  /*11680*/  F2FP.PACK_AB R12, R198, R199 ;  /* 0x000000c7c60c723e */ /* 0x000fe400000000ff */
[----:B------:R-:W-:Y:S03]  /*11690*/  F2FP.PACK_AB R13, R195, R196 ;  /* 0x000000c4c30d723e */ /* 0x000fe600000000ff */
[----:B----4-:R-:W-:Y:S02]  /*116a0*/  F2FP.PACK_AB R14, R194, R197 ;  /* 0x000000c5c20e723e */ /* 0x010fe400000000ff */
[----:B------:R-:W-:Y:S07]  /*116b0*/  F2FP.PACK_AB R15, R192, R193 ;  /* 0x000000c1c00f723e */ /* 0x000fee00000000ff */
[C---:B--2---:R-:W-:Y:S08]  /*116c0*/  HMMA.16816.F32 R4, R12.reuse, R16, R4 ;  /* 0x000000100c04723c */ /* 0x044ff00000001804 */
[C---:B------:R-:W-:Y:S01]  /*116d0*/  HMMA.16816.F32 R8, R12.reuse, R18, R8 ;  /* 0x000000120c08723c */ /* 0x040fe20000001808 */
[----:B------:R-:W1:Y:S07]  /*116e0*/  LDSM.16.MT88.4 R16, [R219+0x1100] ;  /* 0x00110000db10783b */ /* 0x000e6e0000004200 */
[C---:B------:R-:W-:Y:S08]  /*116f0*/  HMMA.16816.F32 R132, R12.reuse, R20, R132 ;  /* 0x000000140c84723c */ /* 0x040ff00000001884 */
        /* <DEDUP_REMOVED lines=42> */
[----:B------:R-:W-:Y:S01]  /*119a0*/  HMMA.16816.F32 R128, R12, R18, R128 ;  /* 0x000000120c80723c */ /* 0x000fe20000001880 */
[----:B------:R-:W1:Y:S03]  /*119b0*/  LDSM.16.MT88.4 R16, [R220+0x1900] ;  /* 0x00190000dc10783b */ /* 0x000e660000004200 */
[----:B---3--:R-:W-:Y:S02]  /*119c0*/  FFMA.FTZ R2, R2, R177, R200 ;  /* 0x000000b102027223 */ /* 0x008fe400000100c8 */
[----:B-----5:R-:W-:Y:S01]  /*119d0*/  FFMA.FTZ R0, R0, R32, R209 ;  /* 0x0000002000007223 */ /* 0x020fe200000100d1 */
[----:B------:R-:W-:Y:S01]  /*119e0*/  F2FP.PACK_AB R12, R190, R191 ;  /* 0x000000bfbe0c723e */ /* 0x000fe200000000ff */
[----:B------:R-:W-:Y:S01]  /*119f0*/  FADD.FTZ R2, R211, R2 ;  /* 0x00000002d3027221 */ /* 0x000fe20000010000 */
[----:B------:R-:W-:Y:S01]  /*11a00*/  F2FP.PACK_AB R13, R188, R189 ;  /* 0x000000bdbc0d723e */ /* 0x000fe200000000ff */
[----:B------:R-:W-:Y:S02]  /*11a10*/  LDSM.16.MT88.4 R32, [R217+0x5900] ;  /* 0x00590000d920783b */ /* 0x000fe40000004200 */
[----:B------:R-:W-:Y:S01]  /*11a20*/  F2FP.PACK_AB R14, R186, R187 ;  /* 0x000000bbba0e723e */ /* 0x000fe200000000ff */
[----:B------:R-:W-:Y:S01]  /*11a30*/  FADD.FTZ R2, R212, R2 ;  /* 0x00000002d4027221 */ /* 0x000fe20000010000 */
[----:B------:R-:W-:Y:S01]  /*11a40*/  F2FP.PACK_AB R15, R184, R185 ;  /* 0x000000b9b80f723e */ /* 0x000fe200000000ff */
[----:B------:R-:W-:Y:S02]  /*11a50*/  FADD.FTZ R0, R210, R0 ;  /* 0x00000000d2007221 */ /* 0x000fe40000010000 */
[----:B------:R-:W-:Y:S02]  /*11a60*/  FADD.FTZ R2, R214, R2 ;  /* 0x00000002d6027221 */ /* 0x000fe40000010000 */
[----:B------:R-:W-:Y:S02]  /*11a70*/  FADD.FTZ R0, R213, R0 ;  /* 0x00000000d5007221 */ /* 0x000fe40000010000 */
        /* <DEDUP_REMOVED lines=8> */
[C---:B----4-:R-:W-:Y:S04]  /*11b00*/  HMMA.16816.F32 R132, R12.reuse, R24, R132 ;  /* 0x000000180c84723c */ /* 0x050fe80000001884 */
[----:B------:R-:W-:Y:S02]  /*11b10*/  FADD.FTZ R2, R203, R2 ;  /* 0x00000002cb027221 */ /* 0x000fe40000010000 */
[----:B------:R-:W-:Y:S02]  /*11b20*/  FADD.FTZ R0, R205, R0 ;  /* 0x00000000cd007221 */ /* 0x000fe40000010000 */
[C---:B------:R-:W-:Y:S01]  /*11b30*/  HMMA.16816.F32 R136, R12.reuse, R26, R136 ;  /* 0x0000001a0c88723c */ /* 0x040fe20000001888 */
[----:B------:R-:W3:Y:S03]  /*11b40*/  LDSM.16.MT88.4 R24, [R217+0x4900] ;  /* 0x00490000d918783b */ /* 0x000ee60000004200 */
        /* <DEDUP_REMOVED lines=34> */
[----:B------:R-:W-:Y:S04]  /*11d70*/  FADD.FTZ R0, R184, R0 ;  /* 0x00000000b8007221 */ /* 0x000fe80000010000 */
[----:B------:R-:W-:Y:S01]  /*11d80*/  FADD.FTZ R0, R38, R0 ;  /* 0x0000000026007221 */ /* 0x000fe20000010000 */
[C---:B------:R-:W-:Y:S01]  /*11d90*/  HMMA.16816.F32 R56, R12.reuse, R22, R56 ;  /* 0x000000160c38723c */ /* 0x040fe20000001838 */
[----:B------:R-:W2:Y:S03]  /*11da0*/  LDSM.16.MT88.4 R20, [R218+0x7900] ;  /* 0x00790000da14783b */ /* 0x000ea60000004200 */
[----:B------:R-:W-:Y:S04]  /*11db0*/  FADD.FTZ R0, R39, R0 ;  /* 0x0000000027007221 */ /* 0x000fe80000010000 */
[C---:B---3--:R-:W-:Y:S04]  /*11dc0*/  HMMA.16816.F32 R60, R12.reuse, R24, R60 ;  /* 0x000000180c3c723c */ /* 0x048fe8000000183c */
[----:B------:R-:W-:Y:S04]  /*11dd0*/  FADD.FTZ R0, R42, R0 ;  /* 0x000000002a007221 */ /* 0x000fe80000010000 */
        /* <DEDUP_REMOVED lines=13> */
[----:B------:R-:W-:Y:S01]  /*11eb0*/  FADD.FTZ R0, R50, R3 ;  /* 0x0000000332007221 */ /* 0x000fe20000010000 */
[----:B------:R-:W-:Y:S03]  /*11ec0*/  STL [R1+0x20], R2 ;  /* 0x0000200201007387 */ /* 0x000fe60000100800 */
[C---:B------:R-:W-:Y:S01]  /*11ed0*/  FADD.FTZ R0, R36.reuse, R0 ;  /* 0x0000000024007221 */ /* 0x040fe20000010000 */
[C---:B------:R-:W-:Y:S01]  /*11ee0*/  HMMA.16816.F32 R80, R12.reuse, R22, R80 ;  /* 0x000000160c50723c */ /* 0x040fe20000001850 */
[----:B------:R-:W2:Y:S07]  /*11ef0*/  LDSM.16.MT88.4 R20, [R217+0xa900] ;  /* 0x00a90000d914783b */ /* 0x000eae0000004200 */
        /* <DEDUP_REMOVED lines=17> */
[----:B------:R-:W-:Y:S01]  /*12010*/  HMMA.16816.F32 R128, R12, R22, R128 ;  /* 0x000000160c80723c */ /* 0x000fe20000001880 */
[----:B------:R-:W2:Y:S06]  /*12020*/  LDSM.16.MT88.4 R20, [R219+0x2100] ;  /* 0x00210000db14783b */ /* 0x000eac0000004200 */
[----:B------:R-:W-:Y:S02]  /*12030*/  F2FP.PACK_AB R12, R37, R175 ;  /* 0x000000af250c723e */ /* 0x000fe400000000ff */
[----:B------:R-:W-:Y:S03]  /*12040*/  F2FP.PACK_AB R13, R39, R38 ;  /* 0x00000026270d723e */ /* 0x000fe600000000ff */
[----:B------:R-:W-:Y:S02]  /*12050*/  F2FP.PACK_AB R14, R41, R40 ;  /* 0x00000028290e723e */ /* 0x000fe400000000ff */
[----:B------:R-:W-:Y:S02]  /*12060*/  F2FP.PACK_AB R15, R43, R42 ;  /* 0x0000002a2b0f723e */ /* 0x000fe400000000ff */
[----:B------:R-:W-:Y:S05]  /*12070*/  MOV R175, R172 ;  /* 0x000000ac00af7202 */ /* 0x000fea0000000f00 */
        /* <DEDUP_REMOVED lines=52> */
[C---:B------:R-:W-:Y:S01]  /*123c0*/  HMMA.16816.F32 R176, R12.reuse, R180, R4 ;  /* 0x000000b40cb0723c */ /* 0x040fe20000001804 */
[----:B------:R-:W5:Y:S07]  /*123d0*/  LDSM.16.MT88.4 R4, [R220+0x5900] ;  /* 0x00590000dc04783b */ /* 0x000f6e0000004200 */
        /* <DEDUP_REMOVED lines=11> */
[C---:B------:R-:W-:Y:S08]  /*12490*/  HMMA.16816.F32 R156, R12.reuse, R32, R156 ;  /* 0x000000200c9c723c */ /* 0x040ff0000000189c */
[C---:B------:R-:W-:Y:S08]  /*124a0*/  HMMA.16816.F32 R160, R12.reuse, R34, R160 ;  /* 0x000000220ca0723c */ /* 0x040ff000000018a0 */
        /* <DEDUP_REMOVED lines=8> */
[----:B------:R-:W2:Y:S07]  /*12530*/  LDSM.16.MT88.4 R8, [R218+0xb900] ;  /* 0x00b90000da08783b */ /* 0x000eae0000004200 */
[C---:B-1----:R-:W-:Y:S08]  /*12540*/  HMMA.16816.F32 R68, R12.reuse, R16, R68 ;  /* 0x000000100c44723c */ /* 0x042ff00000001844 */
[C---:B------:R-:W-:Y:S01]  /*12550*/  HMMA.16816.F32 R72, R12.reuse, R18, R72 ;  /* 0x000000120c48723c */ /* 0x040fe20000001848 */
[----:B------:R-:W1:Y:S07]  /*12560*/  LDSM.16.MT88.4 R16, [R220+0xb900] ;  /* 0x00b90000dc10783b */ /* 0x000e6e0000004200 */
[C---:B----4-:R-:W-:Y:S08]  /*12570*/  HMMA.16816.F32 R76, R12.reuse, R24, R76 ;  /* 0x000000180c4c723c */ /* 0x050ff0000000184c */
[C---:B------:R-:W-:Y:S08]  /*12580*/  HMMA.16816.F32 R80, R12.reuse, R26, R80 ;  /* 0x0000001a0c50723c */ /* 0x040ff00000001850 */
[C---:B---3--:R-:W-:Y:S08]  /*12590*/  HMMA.16816.F32 R84, R12.reuse, R28, R84 ;  /* 0x0000001c0c54723c */ /* 0x048ff00000001854 */
[C---:B------:R-:W-:Y:S08]  /*125a0*/  HMMA.16816.F32 R88, R12.reuse, R30, R88 ;  /* 0x0000001e0c58723c */ /* 0x040ff00000001858 */
[C---:B--2---:R-:W-:Y:S08]  /*125b0*/  HMMA.16816.F32 R92, R12.reuse, R20, R92 ;  /* 0x000000140c5c723c */ /* 0x044ff0000000185c */
[C---:B------:R-:W-:Y:S08]  /*125c0*/  HMMA.16816.F32 R96, R12.reuse, R22, R96 ;  /* 0x000000160c60723c */ /* 0x040ff00000001860 */
[C---:B-----5:R-:W-:Y:S08]  /*125d0*/  HMMA.16816.F32 R100, R12.reuse, R4, R100 ;  /* 0x000000040c64723c */ /* 0x060ff00000001864 */
[C---:B------:R-:W-:Y:S01]  /*125e0*/  HMMA.16816.F32 R104, R12.reuse, R6, R104 ;  /* 0x000000060c68723c */ /* 0x040fe20000001868 */
[----:B------:R-:W2:Y:S07]  /*125f0*/  LDSM.16.MT88.4 R4, [R219+0xb900] ;  /* 0x00b90000db04783b */ /* 0x000eae0000004200 */
[C---:B------:R-:W-:Y:S08]  /*12600*/  HMMA.16816.F32 R108, R12.reuse, R8, R108 ;  /* 0x000000080c6c723c */ /* 0x040ff0000000186c */
[C---:B------:R-:W-:Y:S08]  /*12610*/  HMMA.16816.F32 R112, R12.reuse, R10, R112 ;  /* 0x0000000a0c70723c */ /* 0x040ff00000001870 */
[C---:B-1----:R-:W-:Y:S08]  /*12620*/  HMMA.16816.F32 R116, R12.reuse, R16, R116 ;  /* 0x000000100c74723c */ /* 0x042ff00000001874 */
[C---:B------:R-:W-:Y:S08]  /*12630*/  HMMA.16816.F32 R120, R12.reuse, R18, R120 ;  /* 0x000000120c78723c */ /* 0x040ff00000001878 */
[C---:B--2---:R-:W-:Y:S08]  /*12640*/  HMMA.16816.F32 R124, R12.reuse, R4, R124 ;  /* 0x000000040c7c723c */ /* 0x044ff0000000187c */
[----:B------:R-:W-:Y:S01]  /*12650*/  HMMA.16816.F32 R128, R12, R6, R128 ;  /* 0x000000060c80723c */ /* 0x000fe20000001880 */
[----:B------:R-:W-:-:S07]  /*12660*/  @P0 BRA `(.L_x_1582) ;  /* 0xffffbed000000947 */ /* 0x000fce000383ffff */
.L_x_1581:
[----:B------:R-:W2:Y:S04]  /*12670*/  LDL.LU R4, [R1+0x20] ;  /* 0x0000200001047983 */ /* 0x000ea80000300800 */
[----:B------:R-:W3:Y:S01]  /*12680*/  LDL.LU R2, [R1+0x24] ;  /* 0x0000240001027983 */ /* 0x000ee20000300800 */
[----:B------:R-:W-:-:S02]  /*12690*/  MOV R46, 0xff800000 ;  /* 0xff800000002e7802 */ /* 0x000fc40000000f00 */
[----:B------:R-:W-:Y:S02]  /*126a0*/  MOV R47, 0xff800000 ;  /* 0xff800000002f7802 */ /* 0x000fe40000000f00 */
[----:B------:R-:W-:Y:S01]  /*126b0*/  PLOP3.LUT P2, PT, PT, PT, PT, 0x8, 0x0 ;  /* 0x000000000000781c */ /* 0x000fe20003f4e170 */
        /* <DEDUP_REMOVED lines=152> */
.L_x_1569:
        /* <DEDUP_REMOVED lines=59> */
[----:B------:R-:W-:Y:S01]  /*133f0*/  F2FP.PACK_AB R170, R171, R170 ;  /* 0x000000aaabaa723e */ /* 0x000fe200000000ff */
[----:B------:R-:W-:Y:S01]  /*13400*/  IMAD.IADD R4, R4, 0x1, R2 ;  /* 0x0000000104047824 */ /* 0x000fe200078e0202 */
[----:B------:R-:W-:-:S02]  /*13410*/  F2FP.PACK_AB R35, R35, R52 ;  /* 0x000000342323723e */ /* 0x000fc400000000ff */
[----:B------:R-:W-:Y:S02]  /*13420*/  F2FP.PACK_AB R54, R55, R54 ;  /* 0x000000363736723e */ /* 0x000fe400000000ff */
[----:B------:R-:W-:Y:S02]  /*13430*/  F2FP.PACK_AB R34, R34, R56 ;  /* 0x000000382222723e */ /* 0x000fe400000000ff */
        /* <DEDUP_REMOVED lines=9> */
[----:B------:R-:W-:Y:S02]  /*134d0*/  F2FP.PACK_AB R70, R71, R70 ;  /* 0x000000464746723e */ /* 0x000fe400000000ff */
[----:B------:R-:W-:Y:S01]  /*134e0*/  F2FP.PACK_AB R30, R30, R72 ;  /* 0x000000481e1e723e */ /* 0x000fe200000000ff */
[----:B------:R-:W-:Y:S01]  /*134f0*/  STS [R2+0x400], R182 ;  /* 0x000400b602007388 */ /* 0x000fe20000000800 */
        /* <DEDUP_REMOVED lines=9> */
[----:B-1----:R-:W-:Y:S01]  /*13590*/  IMAD.MOV.U32 R44, RZ, RZ, 0x40 ;  /* 0x00000040ff2c7424 */ /* 0x002fe200078e00ff */
[----:B------:R-:W-:Y:S02]  /*135a0*/  F2FP.PACK_AB R86, R87, R86 ;  /* 0x000000565756723e */ /* 0x000fe400000000ff */
[----:B------:R-:W-:Y:S01]  /*135b0*/  STS [R4+0x400], R138 ;  /* 0x0004008a04007388 */ /* 0x000fe20000000800 */
[----:B------:R-:W-:-:S02]  /*135c0*/  F2FP.PACK_AB R26, R26, R88 ;  /* 0x000000581a1a723e */ /* 0x000fc400000000ff */
[----:B------:R-:W-:Y:S02]  /*135d0*/  F2FP.PACK_AB R90, R91, R90 ;  /* 0x0000005a5b5a723e */ /* 0x000fe400000000ff */
[----:B--2---:R-:W-:Y:S02]  /*135e0*/  SEL R7, R44, 0xffffffc0, !P2 ;  /* 0xffffffc02c077807 */ /* 0x004fe40005000000 */
[----:B------:R-:W-:Y:S02]  /*135f0*/  F2FP.PACK_AB R25, R25, R92 ;  /* 0x0000005c1919723e */ /* 0x000fe400000000ff */
[----:B------:R-:W-:Y:S02]  /*13600*/  F2FP.PACK_AB R94, R95, R94 ;  /* 0x0000005e5f5e723e */ /* 0x000fe400000000ff */
[----:B------:R-:W-:Y:S01]  /*13610*/  F2FP.PACK_AB R24, R24, R96 ;  /* 0x000000601818723e */ /* 0x000fe200000000ff */
[----:B---3--:R-:W-:Y:S01]  /*13620*/  IMAD.IADD R6, R0, 0x1, R7 ;  /* 0x0000000100067824 */ /* 0x008fe200078e0207 */
[----:B------:R-:W-:-:S02]  /*13630*/  F2FP.PACK_AB R98, R99, R98 ;  /* 0x000000626362723e */ /* 0x000fc400000000ff */
[----:B------:R-:W-:Y:S02]  /*13640*/  F2FP.PACK_AB R23, R23, R100 ;  /* 0x000000641717723e */ /* 0x000fe400000000ff */
[----:B------:R1:W-:Y:S01]  /*13650*/  STS [R6+0x80], R5 ;  /* 0x0000800506007388 */ /* 0x0003e20000000800 */
[----:B------:R-:W-:Y:S01]  /*13660*/  F2FP.PACK_AB R102, R103, R102 ;  /* 0x000000666766723e */ /* 0x000fe200000000ff */
[----:B----4-:R-:W-:Y:S02]  /*13670*/  IMAD.IADD R8, R7, 0x1, R2 ;  /* 0x0000000107087824 */ /* 0x010fe400078e0202 */
        /* <DEDUP_REMOVED lines=8> */
[----:B------:R-:W-:Y:S02]  /*13700*/  F2FP.PACK_AB R17, R17, R114 ;  /* 0x000000721111723e */ /* 0x000fe400000000ff */
[----:B------:R-:W-:Y:S02]  /*13710*/  F2FP.PACK_AB R16, R16, R116 ;  /* 0x000000741010723e */ /* 0x000fe400000000ff */
[----:B------:R-:W-:Y:S02]  /*13720*/  F2FP.PACK_AB R13, R13, R118 ;  /* 0x000000760d0d723e */ /* 0x000fe400000000ff */
[----:B------:R-:W-:-:S02]  /*13730*/  F2FP.PACK_AB R12, R12, R120 ;  /* 0x000000780c0c723e */ /* 0x000fc400000000ff */
[----:B------:R-:W-:Y:S01]  /*13740*/  F2FP.PACK_AB R11, R11, R122 ;  /* 0x0000007a0b0b723e */ /* 0x000fe200000000ff */
[----:B-1----:R-:W-:Y:S01]  /*13750*/  IMAD.IADD R5, R7, 0x1, R3 ;  /* 0x0000000107057824 */ /* 0x002fe200078e0203 */
[----:B------:R-:W-:Y:S01]  /*13760*/  F2FP.PACK_AB R9, R9, R124 ;  /* 0x0000007c0909723e */ /* 0x000fe200000000ff */
[----:B------:R-:W-:Y:S01]  /*13770*/  IMAD.IADD R7, R4, 0x1, R7 ;  /* 0x0000000104077824 */ /* 0x000fe200078e0207 */
[----:B------:R-:W-:Y:S02]  /*13780*/  F2FP.PACK_AB R15, R15, R126 ;  /* 0x0000007e0f0f723e */ /* 0x000fe400000000ff */
[----:B------:R-:W-:Y:S01]  /*13790*/  STS [R5+0x80], R42 ;  /* 0x0000802a05007388 */ /* 0x000fe20000000800 */
[----:B------:R-:W-:Y:S02]  /*137a0*/  F2FP.PACK_AB R14, R14, R128 ;  /* 0x000000800e0e723e */ /* 0x000fe400000000ff */
[----:B------:R-:W-:Y:S01]  /*137b0*/  F2FP.PACK_AB R10, R10, R130 ;  /* 0x000000820a0a723e */ /* 0x000fe200000000ff */
[----:B------:R-:W-:Y:S01]  /*137c0*/  STS [R5+0x480], R150 ;  /* 0x0004809605007388 */ /* 0x000fe20000000800 */
[----:B------:R-:W-:-:S03]  /*137d0*/  PLOP3.LUT P0, PT, PT, PT, UP1, 0x80, 0x0 ;  /* 0x000000000000781c */ /* 0x000fc60003f0f018 */
        /* <DEDUP_REMOVED lines=47> */
[----:B------:R3:W-:Y:S04]  /*13ad0*/  STS [R5+0xc480], R15 ;  /* 0x00c4800f05007388 */ /* 0x0007e80000000800 */
[----:B------:R3:W-:Y:S04]  /*13ae0*/  STS [R7+0xc000], R14 ;  /* 0x00c0000e07007388 */ /* 0x0007e80000000800 */
        /* <DEDUP_REMOVED lines=26> */
.L_x_1586:
        /* <DEDUP_REMOVED lines=83> */
[--C-:B------:R-:W-:Y:S01]  /*141c0*/  IMAD.MOV R8, RZ, RZ, -R4.reuse ;  /* 0x000000ffff087224 */ /* 0x100fe200078e0a04 */
[----:B------:R-:W-:Y:S01]  /*141d0*/  SHF.R.S32.HI R9, RZ, 0x1f, R4 ;  /* 0x0000001fff097819 */ /* 0x000fe20000011404 */
[----:B------:R1:W-:Y:S01]  /*141e0*/  SHFL.IDX PT, R10, R7, 0x1, 0x1c1f ;  /* 0x003c1f00070a7f89 */ /* 0x0003e200000e0000 */
[----:B------:R-:W-:Y:S01]  /*141f0*/  MOV R2, UR14 ;  /* 0x0000000e00027c02 */ /* 0x000fe20008000f00 */
[----:B------:R-:W-:-:S02]  /*14200*/  IMAD.U32 R3, RZ, RZ, UR15 ;  /* 0x0000000fff037e24 */ /* 0x000fc4000f8e00ff */
[----:B------:R-:W2:Y:S01]  /*14210*/  SHFL.IDX PT, R13, R5, RZ, 0x1c1f ;  /* 0x001c1fff050d7589 */ /* 0x000ea200000e0000 */
[----:B------:R-:W-:Y:S02]  /*14220*/  IMAD.U32 R3, RZ, RZ, UR7 ;  /* 0x00000007ff037e24 */ /* 0x000fe4000f8e00ff */
[----:B------:R-:W-:Y:S01]  /*14230*/  IMAD R6, R8, c[0x0][0x4e8], R6 ;  /* 0x00013a0008067a24 */ /* 0x000fe200078e0206 */
[----:B------:R3:W4:Y:S01]  /*14240*/  SHFL.IDX PT, R11, R5, 0x1, 0x1c1f ;  /* 0x003c1f00050b7f89 */ /* 0x00072200000e0000 */
        /* <DEDUP_REMOVED lines=9> */
[----:B------:R-:W-:Y:S01]  /*142e0*/  IMAD R7, R6, c[0x0][0x3dc], R4 ;  /* 0x0000f70006077a24 */ /* 0x000fe200078e0204 */
[-C--:B------:R-:W-:Y:S01]  /*142f0*/  ISETP.GE.OR P1, PT, R5, R29.reuse, P2 ;  /* 0x0000001d0500720c */ /* 0x080fe20001726670 */
[----:B------:R-:W-:Y:S01]  /*14300*/  IMAD.SHL.U32 R5, R18, 0x8, RZ ;  /* 0x0000000812057824 */ /* 0x000fe200078e00ff */
[----:B------:R-:W-:-:S04]  /*14310*/  ISETP.GE.OR P0, PT, R8, R29, P2 ;  /* 0x0000001d0800720c */ /* 0x000fc80001706670 */
[----:B------:R-:W-:Y:S01]  /*14320*/  LOP3.LUT R8, R17, 0x7ffffe00, R5, 0xf8, !PT ;  /* 0x7ffffe0011087812 */ /* 0x000fe200078ef805 */
[----:B------:R-:W-:-:S04]  /*14330*/  IMAD.WIDE.U32 R4, R6, c[0x0][0x3d8], R2 ;  /* 0x0000f60006047a25 */ /* 0x000fc800078e0002 */
        /* <DEDUP_REMOVED lines=50> */
.L_x_1588:
[----:B--234-:R-:W-:Y:S05]  /*14660*/  BSYNC B0 ;  /* 0x0000000000007941 */ /* 0x01cfea0003800000 */
.L_x_1587:
        /* <DEDUP_REMOVED lines=30> */
.L_x_1590:
[----:B------:R-:W-:Y:S05]  /*14850*/  BSYNC B0 ;  /* 0x0000000000007941 */ /* 0x000fea0003800000 */
.L_x_1589:
        /* <DEDUP_REMOVED lines=30> */
.L_x_1592:
[----:B------:R-:W-:Y:S05]  /*14a40*/  BSYNC B0 ;  /* 0x0000000000007941 */ /* 0x000fea0003800000 */
.L_x_1591:
        /* <DEDUP_REMOVED lines=31> */
.L_x_1585:
        /* <DEDUP_REMOVED lines=31> */
.L_x_1593:
        /* <DEDUP_REMOVED lines=43> */
.L_x_1595:
[----:B------:R-:W-:Y:S05]  /*150e0*/  BSYNC B0 ;  /* 0x0000000000007941 */ /* 0x000fea0003800000 */
.L_x_1594:
        /* <DEDUP_REMOVED lines=77> */
.L_x_1597:
[----:B------:R-:W-:Y:S05]  /*155c0*/  BSYNC B0 ;  /* 0x0000000000007941 */ /* 0x000fea0003800000 */
.L_x_1596:
        /* <DEDUP_REMOVED lines=27> */
.L_x_1599:
[----:B------:R-:W-:Y:S05]  /*15780*/  BSYNC B0 ;  /* 0x0000000000007941 */ /* 0x000fea0003800000 */
.L_x_1598:
        /* <DEDUP_REMOVED lines=27> */
.L_x_1601:
[----:B------:R-:W-:Y:S05]  /*15940*/  BSYNC B0 ;  /* 0x0000000000007941 */ /* 0x000fea0003800000 */
.L_x_1600:
        /* <DEDUP_REMOVED lines=28> */
.L_x_1602:
        /* <DEDUP_REMOVED lines=15> */
.L_x_1792:


//--------------------- .text._ZN7cutlass13device_kernelIN5flash19enable_sm80_to_sm89INS1_16FlashAttnFwdSm80INS1_25CollectiveMainloopFwdSm80ILi8ELi1ELb0EN4cute5tupleIJNS5_1CILi128EEENS7_ILi48EEENS7_ILi256EEEEEELi256ENS_6half_tEfNS_4arch4Sm80ELb1ELb0ELb0ELb1ELb1ELb1ELb1ELb0EEENS1_21CollectiveEpilogueFwdINS6_IJS8_SA_S9_EEENS6_IJNS7_ILi1EEESI_SI_EEESC_SE_Li256ELb1ELb1ELb0ELb0EEENS1_19SingleTileSchedulerILb1ELb0ELb1ELi128EEEEEEEEEvNT_6ParamsE --------------------------
	.section	.text._ZN7cutlass13device_kernelIN5flash19enable_sm80_to_sm89INS1_16FlashAttnFwdSm80INS1_25CollectiveMainloopFwdSm80ILi8ELi1ELb0EN4cute5tupleIJNS5_1CILi128EEENS7_ILi48EEENS7_ILi256EEEEEELi256ENS_6half_tEfNS_4arch4Sm80ELb1ELb0ELb0ELb1ELb1ELb1ELb1ELb0EEENS1_21CollectiveEpilogueFwdINS6_IJS8_SA_S9_EEENS6_IJNS7_ILi1EEESI_SI_EEESC_SE_Li256ELb1ELb1ELb0ELb0EEENS1_19SingleTileSchedulerILb1ELb0ELb1ELi128EEEEEEEEEvNT_6ParamsE,"ax",@progbits
	.sectioninfo	@"SHI_REGISTERS=253"
	.align	128
.text._ZN7cutlass13device_kernelIN5flash19enable_sm80_to_sm89INS1_16FlashAttnFwdSm80INS1_25CollectiveMainloopFwdSm80ILi8ELi1ELb0EN4cute5tupleIJNS5_1CILi128EEENS7_ILi48EEENS7_ILi256EEEEEELi256ENS_6half_tEfNS_4arch4Sm80ELb1ELb0ELb0ELb1ELb1ELb1ELb1ELb0EEENS1_21CollectiveEpilogueFwdINS6_IJS8_SA_S9_EEENS6_IJNS7_ILi1EEESI_SI_EEESC_SE_Li256ELb1ELb1ELb0ELb0EEENS1_19SingleTileSchedulerILb1ELb0ELb1ELi128EEEEEEEEEvNT_6ParamsE:
        .type           _ZN7cutlass13device_kernelIN5flash19enable_sm80_to_sm89INS1_16FlashAttnFwdSm80INS1_25CollectiveMainloopFwdSm80ILi8ELi1ELb0EN4cute5tupleIJNS5_1CILi128EEENS7_ILi48EEENS7_ILi256EEEEEELi256ENS_6half_tEfNS_4arch4Sm80ELb1ELb0ELb0ELb1ELb1ELb1ELb1ELb0EEENS1_21CollectiveEpilogueFwdINS6_IJS8_SA_S9_EEENS6_IJNS7_ILi1EEESI_SI_EEESC_SE_Li256ELb1ELb1ELb0ELb0EEENS1_19SingleTileSchedulerILb1ELb0ELb1ELi128EEEEEEEEEvNT_6ParamsE,@function
        .size           _ZN7cutlass13device_kernelIN5flash19enable_sm80_to_sm89INS1_16FlashAttnFwdSm80INS1_25CollectiveMainloopFwdSm80ILi8ELi1ELb0EN4cute5tupleIJNS5_1CILi128EEENS7_ILi48EEENS7_ILi256EEEEEELi256ENS_6half_tEfNS_4arch4Sm80ELb1ELb0ELb0ELb1ELb1ELb1ELb1ELb0EEENS1_21CollectiveEpilogueFwdINS6_IJS8_SA_S9_EEENS6_IJNS7_ILi1EEESI_SI_EEESC_SE_Li256ELb1ELb1ELb0ELb0EEENS1_19SingleTileSchedulerILb1ELb0ELb1ELi128EEEEEEEEEvNT_6ParamsE,(.L_x_1793 - _ZN7cutlass13device_kernelIN5flash19enable_sm80_to_sm89INS1_16FlashAttnFwdSm80INS1_25CollectiveMainloopFwdSm80ILi8ELi1ELb0EN4cute5tupleIJNS5_1CILi128EEENS7_ILi48EEENS7_ILi256EEEEEELi256ENS_6half_tEfNS_4arch4Sm80ELb1ELb0ELb0ELb1ELb1ELb1ELb1ELb0EEENS1_21CollectiveEpilogueFwdINS6_IJS8_SA_S9_EEENS6_IJNS7_ILi1EEESI_SI_EEESC_SE_Li256ELb1ELb1ELb0ELb0EEENS1_19SingleTileSchedulerILb1ELb0ELb1ELi128EEEEEEEEEvNT_6ParamsE)
        .other          _ZN7cutlass13device_kernelIN5flash19enable_sm80_to_sm89INS1_16FlashAttnFwdSm80INS1_25CollectiveMainloopFwdSm80ILi8ELi1ELb0EN4cute5tupleIJNS5_1CILi128EEENS7_ILi48EEENS7_ILi256EEEEEELi256ENS_6half_tEfNS_4arch4Sm80ELb1ELb0ELb0ELb1ELb1ELb1ELb1ELb0EEENS1_21CollectiveEpilogueFwdINS6_IJS8_SA_S9_EEENS6_IJNS7_ILi1EEESI_SI_EEESC_SE_Li256ELb1ELb1ELb0ELb0EEENS1_19SingleTileSchedulerILb1ELb0ELb1ELi128EEEEEEEEEvNT_6ParamsE,@"STO_CUDA_ENTRY STV_DEFAULT"
_ZN7cutlass13device_kernelIN5flash19enable_sm80_to_sm89INS1_16FlashAttnFwdSm80INS1_25CollectiveMainloopFwdSm80ILi8ELi1ELb0EN4cute5tupleIJNS5_1CILi128EEENS7_ILi48EEENS7_ILi256EEEEEELi256ENS_6half_tEfNS_4arch4Sm80ELb1ELb0ELb0ELb1ELb1ELb1ELb1ELb0EEENS1_21CollectiveEpilogueFwdINS6_IJS8_SA_S9_EEENS6_IJNS7_ILi1EEESI_SI_EEESC_SE_Li256ELb1ELb1ELb0ELb0EEENS1_19SingleTileSchedulerILb1ELb0ELb1ELi128EEEEEEEEEvNT_6ParamsE:
        /* <DEDUP_REMOVED lines=20> */
.L_x_1604:
        /* <DEDUP_REMOVED lines=13> */
.L_x_1606:
[----:B------:R-:W-:Y:S02]  /*0210*/  ULDC UR5, c[0x0][0x54c] ;  /* 0x0001530000057ab9 */ /* 0x000fe40000000800 */
.L_x_1605:
[----:B------:R-:W-:Y:S02]  /*0220*/  ULDC UR4, c[0x0][0x548] ;  /* 0x0001520000047ab9 */ /* 0x000fe40000000800 */
[----:B------:R-:W-:-:S02]  /*0230*/  USHF.L.U32 UR18, UR17, 0x7, URZ ;  /* 0x0000000711127899 */ /* 0x000fc4000800063f */
[----:B------:R-:W-:-:S04]  /*0240*/  UIMAD UR4, UR5, UR4, URZ ;  /* 0x00000004050472a4 */ /* 0x000fc8000f8e023f */
[----:B------:R-:W-:-:S04]  /*0250*/  UISETP.GE.AND UP0, UPT, UR18, UR4, UPT ;  /* 0x000000041200728c */ /* 0x000fc8000bf06270 */
[----:B------:R-:W-:Y:S01]  /*0260*/  USEL UR22, UR22, 0xffffffff, !UP0 ;  /* 0xffffffff16167887 */ /* 0x000fe2000c000000 */
[----:B------:R-:W-:Y:S05]  /*0270*/  BRA `(.L_x_1607) ;  /* 0x000001b000007947 */ /* 0x000fea0003800000 */
.L_x_1603:
        /* <DEDUP_REMOVED lines=8> */
.L_x_1608:
        /* <DEDUP_REMOVED lines=13> */
.L_x_1610:
[----:B------:R-:W-:Y:S02]  /*03d0*/  ULDC UR5, c[0x0][0x54c] ;  /* 0x0001530000057ab9 */ /* 0x000fe40000000800 */
.L_x_1609:
[----:B------:R-:W-:Y:S02]  /*03e0*/  ULDC UR4, c[0x0][0x548] ;  /* 0x0001520000047ab9 */ /* 0x000fe40000000800 */
[----:B------:R-:W-:-:S02]  /*03f0*/  USHF.L.U32 UR18, UR17, 0x7, URZ ;  /* 0x0000000711127899 */ /* 0x000fc4000800063f */
[----:B------:R-:W-:-:S04]  /*0400*/  UIMAD UR4, UR5, UR4, URZ ;  /* 0x00000004050472a4 */ /* 0x000fc8000f8e023f */
[----:B------:R-:W-:-:S04]  /*0410*/  UISETP.GE.AND UP0, UPT, UR18, UR4, UPT ;  /* 0x000000041200728c */ /* 0x000fc8000bf06270 */
[----:B------:R-:W-:-:S06]  /*0420*/  USEL UR22, UR22, 0xffffffff, !UP0 ;  /* 0xffffffff16167887 */ /* 0x000fcc000c000000 */
.L_x_1607:
        /* <DEDUP_REMOVED lines=51> */
[----:B------:R-:W-:-:S03]  /*0760*/  UIMAD UR5, UR4, UR5, URZ ;  /* 0x00000005040572a4 */ /* 0x000fc6000f8e023f */
        /* <DEDUP_REMOVED lines=12> */
.L_x_1611:
        /* <DEDUP_REMOVED lines=8> */
[----:B----4-:R1:W4:Y:S02]  /*08b0*/  R2UR UR5, R0 ;  /* 0x00000000000573c2 */ /* 0x01032400000e0000 */
[----:B-1--4-:R-:W-:Y:S05]  /*08c0*/  BRA `(.L_x_1613) ;  /* 0x0000006000007947 */ /* 0x012fea0003800000 */
.L_x_1612:
[----:B------:R-:W-:Y:S05]  /*08d0*/  @!P4 BRA `(.L_x_1613) ;  /* 0x000000500000c947 */ /* 0x000fea0003800000 */
[----:B-1--4-:R-:W4:Y:S04]  /*08e0*/  LDG.E R0, [R8.64] ;  /* 0x0000001a08007981 */ /* 0x012f28000c1e1900 */
[----:B---3--:R-:W3:Y:S01]  /*08f0*/  LDG.E R3, [R8.64+0x4] ;  /* 0x0000041a08037981 */ /* 0x008ee2000c1e1900 */
[----:B----4-:R-:W1:Y:S08]  /*0900*/  R2UR UR5, R0 ;  /* 0x00000000000573c2 */ /* 0x010e7000000e0000 */
[----:B---3--:R-:W1:Y:S02]  /*0910*/  R2UR UR6, R3 ;  /* 0x00000000030673c2 */ /* 0x008e6400000e0000 */
[----:B-1----:R-:W-:-:S06]  /*0920*/  UIADD3 UR5, -UR5, UR6, URZ ;  /* 0x0000000605057290 */ /* 0x002fcc000fffe13f */
.L_x_1613:
        /* <DEDUP_REMOVED lines=23> */
[----:B------:R-:W-:Y:S02]  /*0aa0*/  @UP2 USHF.R.U32.HI UR6, URZ, UR7, UR25 ;  /* 0x000000073f062299 */ /* 0x000fe40008011619 */
[----:B------:R-:W-:-:S02]  /*0ab0*/  UIADD3 UR7, UR14, 0x2f, URZ ;  /* 0x0000002f0e077890 */ /* 0x000fc4000fffe03f */
[----:B--2---:R-:W-:Y:S02]  /*0ac0*/  UIADD3 UR12, UR14, 0x30, -UR21 ;  /* 0x000000300e0c7890 */ /* 0x004fe4000fffe815 */
[----:B------:R-:W-:Y:S02]  /*0ad0*/  UIMAD.WIDE UR24, UR7, 0x2aaaaaab, URZ ;  /* 0x2aaaaaab071878a5 */ /* 0x000fe4000f8e023f */
[----:B------:R-:W-:-:S04]  /*0ae0*/  UIADD3 UR6, UR12, UR6, URZ ;  /* 0x000000060c067290 */ /* 0x000fc8000fffe03f */
[----:B------:R-:W-:Y:S02]  /*0af0*/  UIMAD.WIDE UR6, UR6, 0x2aaaaaab, URZ ;  /* 0x2aaaaaab060678a5 */ /* 0x000fe4000f8e023f */
[----:B------:R-:W-:Y:S02]  /*0b00*/  UMOV UR9, UR25 ;  /* 0x0000001900097c82 */ /* 0x000fe40008000000 */
[----:B------:R-:W-:Y:S02]  /*0b10*/  USHF.R.U32.HI UR13, URZ, 0x1f, UR9 ;  /* 0x0000001f3f0d7899 */ /* 0x000fe40008011609 */
[----:B------:R-:W-:Y:S02]  /*0b20*/  USHF.R.U32.HI UR6, URZ, 0x1f, UR7 ;  /* 0x0000001f3f067899 */ /* 0x000fe40008011607 */
[----:B------:R-:W-:Y:S02]  /*0b30*/  ULEA.HI.SX32 UR13, UR9, UR13, 0x1d ;  /* 0x0000000d090d7291 */ /* 0x000fe4000f8fea3f */
[----:B------:R-:W-:-:S04]  /*0b40*/  ULEA.HI.SX32 UR6, UR7, UR6, 0x1d ;  /* 0x0000000607067291 */ /* 0x000fc8000f8fea3f */
[----:B------:R-:W-:-:S04]  /*0b50*/  UISETP.LT.AND UP0, UPT, UR13, UR6, UPT ;  /* 0x000000060d00728c */ /* 0x000fc8000bf01270 */
[----:B------:R-:W-:Y:S02]  /*0b60*/  USEL UR7, UR13, UR6, UP0 ;  /* 0x000000060d077287 */ /* 0x000fe40008000000 */
[----:B------:R-:W-:Y:S02]  /*0b70*/  UIADD3 UR6, -UR8, URZ, URZ ;  /* 0x0000003f08067290 */ /* 0x000fe4000fffe13f */
[----:B------:R-:W-:Y:S02]  /*0b80*/  UIMAD UR7, UR7, 0x30, -UR8 ;  /* 0x00000030070778a4 */ /* 0x000fe4000f8e0a08 */
[----:B------:R-:W-:Y:S02]  /*0b90*/  UISETP.LT.AND UP1, UPT, URZ, UR6, UPT ;  /* 0x000000063f00728c */ /* 0x000fe4000bf21270 */
[----:B------:R-:W-:Y:S02]  /*0ba0*/  UISETP.LT.AND UP0, UPT, UR7, UR4, UPT ;  /* 0x000000040700728c */ /* 0x000fe4000bf01270 */
[----:B------:R-:W-:-:S02]  /*0bb0*/  USEL UR6, URZ, UR6, !UP1 ;  /* 0x000000063f067287 */ /* 0x000fc4000c800000 */
[----:B------:R-:W-:Y:S02]  /*0bc0*/  USEL UR7, UR7, UR4, UP0 ;  /* 0x0000000407077287 */ /* 0x000fe40008000000 */
[----:B------:R-:W-:Y:S02]  /*0bd0*/  UIMAD.WIDE.U32 UR24, UR6, -0x55555555, URZ ;  /* 0xaaaaaaab061878a5 */ /* 0x000fe4000f8e003f */
[----:B------:R-:W-:-:S11]  /*0be0*/  UISETP.GT.AND UP0, UPT, UR7, UR6, UPT ;  /* 0x000000060700728c */ /* 0x000fd6000bf04270 */
[----:B------:R-:W-:-:S04]  /*0bf0*/  @UP0 UIADD3 UR7, UR7, 0x2f, URZ ;  /* 0x0000002f07070890 */ /* 0x000fc8000fffe03f */
[----:B------:R-:W-:Y:S02]  /*0c00*/  UIMAD.WIDE UR8, UR7, 0x2aaaaaab, URZ ;  /* 0x2aaaaaab070878a5 */ /* 0x000fe4000f8e023f */
[----:B------:R-:W-:Y:S02]  /*0c10*/  USHF.R.U32.HI UR7, URZ, 0x5, UR25 ;  /* 0x000000053f077899 */ /* 0x000fe40008011619 */
[----:B------:R-:W-:-:S05]  /*0c20*/  @UP0 USHF.R.U32.HI UR8, URZ, 0x1f, UR9 ;  /* 0x0000001f3f080899 */ /* 0x000fca0008011609 */
[----:B------:R-:W-:Y:S02]  /*0c30*/  UMOV UR6, UR7 ;  /* 0x0000000700067c82 */ /* 0x000fe40008000000 */
[----:B------:R-:W-:-:S04]  /*0c40*/  @UP0 ULEA.HI.SX32 UR6, UR9, UR8, 0x1d ;  /* 0x0000000809060291 */ /* 0x000fc8000f8fea3f */
[----:B------:R-:W-:-:S06]  /*0c50*/  UISETP.GT.AND UP0, UPT, UR6, UR7, UPT ;  /* 0x000000070600728c */ /* 0x000fcc000bf04270 */
[----:B------:R-:W-:-:S13]  /*0c60*/  PLOP3.LUT P0, PT, PT, PT, UP0, 0x80, 0x0 ;  /* 0x000000000000781c */ /* 0x000fda0003f0f008 */
[----:B------:R-:W-:Y:S05]  /*0c70*/  @!P0 BRA `(.L_x_1614) ;  /* 0x00006dc000008947 */ /* 0x000fea0003800000 */
[----:B-1----:R-:W-:Y:S02]  /*0c80*/  ULDC.64 UR8, c[0x0][0x340] ;  /* 0x0000d00000087ab9 */ /* 0x002fe40000000a00 */
[----:B------:R-:W-:Y:S01]  /*0c90*/  UISETP.NE.U32.AND UP1, UPT, URZ, UR8, UPT ;  /* 0x000000083f00728c */ /* 0x000fe2000bf25070 */
[----:B------:R-:W-:Y:S01]  /*0ca0*/  SHF.R.S32.HI R6, RZ, 0x1f, R215 ;  /* 0x0000001fff067819 */ /* 0x000fe200000114d7 */
[----:B------:R-:W-:Y:S02]  /*0cb0*/  UMOV UR39, 0x30 ;  /* 0x0000003000277882 */ /* 0x000fe40000000000 */
[----:B------:R-:W-:Y:S02]  /*0cc0*/  UISETP.NE.AND.EX UP1, UPT, URZ, UR9, UPT, UP1 ;  /* 0x000000093f00728c */ /* 0x000fe4000bf25310 */
[----:B------:R-:W-:Y:S02]  /*0cd0*/  ULDC.64 UR24, c[0x0][0x238] ;  /* 0x00008e0000187ab9 */ /* 0x000fe40000000a00 */
[----:B------:R-:W-:-:S02]  /*0ce0*/  ULDC.64 UR8, c[0x0][0x340] ;  /* 0x0000d00000087ab9 */ /* 0x000fc40000000a00 */
[----:B------:R-:W-:-:S05]  /*0cf0*/  PLOP3.LUT P1, PT, PT, PT, UP1, 0x80, 0x0 ;  /* 0x000000000000781c */ /* 0x000fca0003f2f018 */
[----:B------:R-:W-:Y:S01]  /*0d00*/  @UP1 UIMAD.WIDE UR8, UR22, UR10, UR8 ;  /* 0x0000000a160812a5 */ /* 0x000fe2000f8e0208 */
[-C--:B------:R-:W-:Y:S01]  /*0d10*/  LEA.HI R4, R6, R215.reuse, RZ, 0x3 ;  /* 0x000000d706047211 */ /* 0x080fe200078f18ff */
[----:B------:R-:W-:Y:S02]  /*0d20*/  UIADD3 UR6, UR6, -0x1, URZ ;  /* 0xffffffff06067890 */ /* 0x000fe4000fffe03f */
[----:B------:R-:W-:Y:S02]  /*0d30*/  ULDC.64 UR10, c[0x0][0x240] ;  /* 0x00009000000a7ab9 */ /* 0x000fe40000000a00 */
[----:B------:R-:W-:Y:S02]  /*0d40*/  IMAD.U32 R8, RZ, RZ, UR8 ;  /* 0x00000008ff087e24 */ /* 0x000fe4000f8e00ff */
[----:B------:R-:W-:Y:S01]  /*0d50*/  IMAD.U32 R9, RZ, RZ, UR9 ;  /* 0x00000009ff097e24 */ /* 0x000fe2000f8e00ff */
[----:B------:R-:W-:Y:S01]  /*0d60*/  SHF.R.S32.HI R16, RZ, 0x3, R4 ;  /* 0x00000003ff107819 */ /* 0x000fe20000011404 */
[----:B------:R-:W-:Y:S01]  /*0d70*/  UIMAD UR28, UR6, -0x30, UR4 ;  /* 0xffffffd0061c78a4 */ /* 0x000fe2000f8e0204 */
[----:B------:R-:W-:Y:S01]  /*0d80*/  LOP3.LUT R4, R4, 0xfffffff8, RZ, 0xc0, !PT ;  /* 0xfffffff804047812 */ /* 0x000fe200078ec0ff */
[----:B------:R-:W-:Y:S01]  /*0d90*/  ULDC.64 UR8, c[0x0][0x260] ;  /* 0x0000980000087ab9 */ /* 0x000fe20000000a00 */
[----:B------:R-:W-:Y:S01]  /*0da0*/  SHF.R.S32.HI R5, RZ, 0x1f, R16 ;  /* 0x0000001fff057819 */ /* 0x000fe20000011410 */
[----:B------:R1:W2:Y:S01]  /*0db0*/  @P1 LDG.E R0, [R8.64] ;  /* 0x0000001a08001981 */ /* 0x0002a2000c1e1900 */
[----:B-----5:R-:W-:Y:S01]  /*0dc0*/  IADD3 R134, P0, R16, R2, RZ ;  /* 0x0000000210867210 */ /* 0x020fe20007f1e0ff */
[----:B------:R-:W-:Y:S01]  /*0dd0*/  IMAD.IADD R3, R215, 0x1, -R4 ;  /* 0x00000001d7037824 */ /* 0x000fe200078e0a04 */
[----:B------:R-:W-:Y:S01]  /*0de0*/  UISETP.LT.AND UP0, UPT, UR28, 0x30, UPT ;  /* 0x000000301c00788c */ /* 0x000fe2000bf01270 */
[----:B------:R-:W-:Y:S01]  /*0df0*/  LEA.HI R6, R6, R215, RZ, 0x6 ;  /* 0x000000d706067211 */ /* 0x000fe200078f30ff */
[----:B------:R-:W-:Y:S01]  /*0e00*/  UIMAD UR10, UR15, UR10, URZ ;  /* 0x0000000a0f0a72a4 */ /* 0x000fe2000f8e023f */
[C---:B------:R-:W-:Y:S01]  /*0e10*/  IMAD.SHL.U32 R18, R3.reuse, 0x8, RZ ;  /* 0x0000000803127824 */ /* 0x040fe200078e00ff */
[----:B------:R-:W-:Y:S01]  /*0e20*/  LEA.HI.X.SX32 R135, R2, R5, 0x1, P0 ;  /* 0x0000000502877211 */ /* 0x000fe200000f0eff */
[----:B------:R-:W-:Y:S01]  /*0e30*/  USEL UR29, UR28, 0x30, UP0 ;  /* 0x000000301c1d7887 */ /* 0x000fe20008000000 */
[----:B------:R-:W-:Y:S01]  /*0e40*/  IMAD.SHL.U32 R20, R3, 0x4, RZ ;  /* 0x0000000403147824 */ /* 0x000fe200078e00ff */
[----:B------:R-:W-:Y:S01]  /*0e50*/  UIMAD UR8, UR15, UR8, URZ ;  /* 0x000000080f0872a4 */ /* 0x000fe2000f8e023f */
[--C-:B------:R-:W-:Y:S01]  /*0e60*/  SHF.R.S32.HI R19, RZ, 0x1f, R18.reuse ;  /* 0x0000001fff137819 */ /* 0x100fe20000011412 */
[----:B------:R-:W-:Y:S01]  /*0e70*/  IMAD R7, R135, c[0x0][0x238], RZ ;  /* 0x00008e0087077a24 */ /* 0x000fe200078e02ff */
[----:B------:R-:W-:Y:S01]  /*0e80*/  USHF.R.S32.HI UR31, URZ, 0x1f, UR22 ;  /* 0x0000001f3f1f7899 */ /* 0x000fe20008011416 */
[----:B------:R-:W-:Y:S01]  /*0e90*/  IADD3 R2, -R16, UR29, RZ ;  /* 0x0000001d10027c10 */ /* 0x000fe2000fffe1ff */
[----:B------:R-:W-:Y:S01]  /*0ea0*/  UIMAD UR28, UR16, UR11, UR10 ;  /* 0x0000000b101c72a4 */ /* 0x000fe2000f8e020a */
[----:B------:R-:W-:Y:S01]  /*0eb0*/  IMAD R10, R134, c[0x0][0x23c], R7 ;  /* 0x00008f00860a7a24 */ /* 0x000fe200078e0207 */
[----:B------:R-:W-:Y:S01]  /*0ec0*/  USEL UR34, UR22, URZ, !UP3 ;  /* 0x0000003f16227287 */ /* 0x000fe2000d800000 */
[C---:B------:R-:W-:Y:S01]  /*0ed0*/  ISETP.GE.AND P0, PT, R2.reuse, 0x1, PT ;  /* 0x000000010200780c */ /* 0x040fe20003f06270 */
[----:B------:R-:W-:Y:S01]  /*0ee0*/  USEL UR33, UR31, URZ, !UP3 ;  /* 0x0000003f1f217287 */ /* 0x000fe2000d800000 */
[----:B------:R-:W-:Y:S01]  /*0ef0*/  ISETP.GT.AND P3, PT, R2, 0x20, PT ;  /* 0x000000200200780c */ /* 0x000fe20003f64270 */
[----:B------:R-:W-:Y:S01]  /*0f00*/  IMAD.U32 R2, RZ, RZ, UR16 ;  /* 0x00000010ff027e24 */ /* 0x000fe2000f8e00ff */
[----:B------:R-:W-:Y:S01]  /*0f10*/  UIMAD UR10, UR16, UR9, UR8 ;  /* 0x00000009100a72a4 */ /* 0x000fe2000f8e0208 */
[----:B------:R-:W-:Y:S01]  /*0f20*/  IMAD.U32 R136, RZ, RZ, UR34 ;  /* 0x00000022ff887e24 */ /* 0x000fe2000f8e00ff */
[----:B------:R-:W-:Y:S01]  /*0f30*/  UIMAD UR23, UR39, UR25, URZ ;  /* 0x00000019271772a4 */ /* 0x000fe2000f8e023f */
[----:B-1----:R-:W-:Y:S01]  /*0f40*/  IMAD.WIDE.U32 R8, R134, c[0x0][0x238], R18 ;  /* 0x00008e0086087a25 */ /* 0x002fe200078e0012 */
[----:B------:R-:W-:Y:S01]  /*0f50*/  ULDC.64 UR8, c[0x0][0x248] ;  /* 0x0000920000087ab9 */ /* 0x000fe20000000a00 */
[----:B------:R-:W-:Y:S01]  /*0f60*/  IADD3 R15, R20, 0x40, RZ ;  /* 0x00000040140f7810 */ /* 0x000fe20007ffe0ff */
[----:B------:R-:W-:Y:S01]  /*0f70*/  UIMAD UR8, UR33, UR8, URZ ;  /* 0x00000008210872a4 */ /* 0x000fe2000f8e023f */
[----:B------:R-:W-:Y:S01]  /*0f80*/  IMAD.IADD R11, R9, 0x1, R10 ;  /* 0x00000001090b7824 */ /* 0x000fe200078e020a */
[----:B------:R-:W-:Y:S01]  /*0f90*/  UIMAD.WIDE.U32 UR24, UR39, UR24, URZ ;  /* 0x00000018271872a5 */ /* 0x000fe2000f8e003f */
[----:B------:R-:W-:Y:S01]  /*0fa0*/  IMAD.MOV.U32 R10, RZ, RZ, R8 ;  /* 0x000000ffff0a7224 */ /* 0x000fe200078e0008 */
[----:B------:R-:W-:Y:S01]  /*0fb0*/  UIMAD UR11, UR34, UR9, UR8 ;  /* 0x00000009220b72a4 */ /* 0x000fe2000f8e0208 */
[----:B------:R-:W-:Y:S01]  /*0fc0*/  IMAD.SHL.U32 R99, R16, 0x40, RZ ;  /* 0x0000004010637824 */ /* 0x000fe200078e00ff */
[----:B------:R-:W-:Y:S01]  /*0fd0*/  UIADD3 UR23, UR25, UR23, URZ ;  /* 0x0000001719177290 */ /* 0x000fe2000fffe03f */
[----:B------:R-:W-:Y:S01]  /*0fe0*/  IMAD.WIDE.U32 R138, R2, c[0x0][0x240], R10 ;  /* 0x00009000028a7a25 */ /* 0x000fe200078e000a */
[----:B------:R-:W-:Y:S01]  /*0ff0*/  USHF.R.S32.HI UR30, URZ, 0x1f, UR6 ;  /* 0x0000001f3f1e7899 */ /* 0x000fe20008011406 */
[----:B------:R-:W-:Y:S01]  /*1000*/  IADD3 R100, R18, 0x80, RZ ;  /* 0x0000008012647810 */ /* 0x000fe20007ffe0ff */
[----:B------:R-:W-:Y:S01]  /*1010*/  UIMAD UR32, UR23, UR6, URZ ;  /* 0x00000006172072a4 */ /* 0x000fe2000f8e023f */
[----:B------:R-:W-:Y:S01]  /*1020*/  IMAD R9, R5, c[0x0][0x280], RZ ;  /* 0x0000a00005097a24 */ /* 0x000fe200078e02ff */
[----:B------:R-:W-:Y:S01]  /*1030*/  IADD3 R139, R139, UR28, RZ ;  /* 0x0000001c8b8b7c10 */ /* 0x000fe2000fffe0ff */
[----:B------:R-:W-:Y:S01]  /*1040*/  IMAD.SHL.U32 R6, R6, 0x8, RZ ;  /* 0x0000000806067824 */ /* 0x000fe200078e00ff */
[----:B------:R-:W-:Y:S01]  /*1050*/  LOP3.LUT R99, R99, 0x1c0, RZ, 0xc0, !PT ;  /* 0x000001c063637812 */ /* 0x000fe200078ec0ff */
[----:B------:R-:W-:Y:S01]  /*1060*/  IMAD R5, R5, c[0x0][0x290], RZ ;  /* 0x0000a40005057a24 */ /* 0x000fe200078e02ff */
[----:B------:R-:W-:Y:S01]  /*1070*/  UIMAD UR30, UR30, UR24, UR32 ;  /* 0x000000181e1e72a4 */ /* 0x000fe2000f8e0220 */
[----:B------:R-:W-:Y:S01]  /*1080*/  IMAD.WIDE.U32 R138, R136, c[0x0][0x248], R138 ;  /* 0x00009200888a7a25 */ /* 0x000fe200078e008a */
[----:B------:R-:W-:Y:S01]  /*1090*/  LOP3.LUT R6, R6, 0xfffffe00, RZ, 0xc0, !PT ;  /* 0xfffffe0006067812 */ /* 0x000fe200078ec0ff */
[----:B------:R-:W-:Y:S01]  /*10a0*/  UMOV UR35, 0x5 ;  /* 0x0000000500237882 */ /* 0x000fe20000000000 */
[----:B------:R-:W-:Y:S01]  /*10b0*/  LOP3.LUT R96, R99, 0x38, R18, 0xf8, !PT ;  /* 0x0000003863607812 */ /* 0x000fe200078ef812 */
[----:B------:R-:W-:Y:S01]  /*10c0*/  IMAD.U32 R94, RZ, RZ, UR24 ;  /* 0x00000018ff5e7e24 */ /* 0x000fe2000f8e00ff */
[----:B------:R-:W-:Y:S01]  /*10d0*/  IADD3 R141, R139, UR11, RZ ;  /* 0x0000000b8b8d7c10 */ /* 0x000fe2000fffe0ff */
[----:B------:R-:W-:Y:S01]  /*10e0*/  IMAD.U32 R7, RZ, RZ, UR16 ;  /* 0x00000010ff077e24 */ /* 0x000fe2000f8e00ff */
[----:B------:R-:W-:Y:S01]  /*10f0*/  SHF.R.U32.HI R97, RZ, 0x3, R99 ;  /* 0x00000003ff617819 */ /* 0x000fe20000011663 */
[----:B------:R-:W-:Y:S01]  /*1100*/  IMAD.MOV.U32 R140, RZ, RZ, R138 ;  /* 0x000000ffff8c7224 */ /* 0x000fe200078e008a */
[----:B------:R-:W-:Y:S01]  /*1110*/  IADD3 R98, R18, 0xc0, RZ ;  /* 0x000000c012627810 */ /* 0x000fe20007ffe0ff */
[----:B------:R-:W-:Y:S01]  /*1120*/  IMAD.IADD R14, R20, 0x1, R15 ;  /* 0x00000001140e7824 */ /* 0x000fe200078e020f */
[----:B------:R-:W-:Y:S01]  /*1130*/  ISETP.GE.AND P2, PT, R18, c[0x0][0x1d4], PT ;  /* 0x0000750012007a0c */ /* 0x000fe20003f46270 */
[----:B------:R-:W-:Y:S01]  /*1140*/  IMAD R144, R16, c[0x0][0x284], R9 ;  /* 0x0000a10010907a24 */ /* 0x000fe200078e0209 */
[----:B------:R-:W-:Y:S01]  /*1150*/  ISETP.GE.AND P5, PT, R100, c[0x0][0x1d4], PT ;  /* 0x0000750064007a0c */ /* 0x000fe20003fa6270 */
[----:B------:R-:W-:Y:S01]  /*1160*/  IMAD R142, R16, c[0x0][0x294], R5 ;  /* 0x0000a500108e7a24 */ /* 0x000fe200078e0205 */
[----:B------:R-:W-:Y:S01]  /*1170*/  ISETP.GE.AND P6, PT, R14, c[0x0][0x1d4], PT ;  /* 0x000075000e007a0c */ /* 0x000fe20003fc6270 */
[----:B------:R-:W-:Y:S01]  /*1180*/  IMAD.WIDE.U32 R8, R7, c[0x0][0x260], R18 ;  /* 0x0000980007087a25 */ /* 0x000fe200078e0012 */
[----:B------:R-:W-:Y:S01]  /*1190*/  ISETP.GE.AND P4, PT, R98, c[0x0][0x1d4], PT ;  /* 0x0000750062007a0c */ /* 0x000fe20003f86270 */
[----:B------:R-:W-:Y:S01]  /*11a0*/  ULDC UR28, c[0x0][0x23c] ;  /* 0x00008f00001c7ab9 */ /* 0x000fe20000000800 */
[----:B------:R-:W-:Y:S01]  /*11b0*/  LOP3.LUT R96, R6, R96, R97, 0xf6, !PT ;  /* 0x0000006006607212 */ /* 0x000fe200078ef661 */
[----:B------:R-:W-:Y:S01]  /*11c0*/  IMAD.WIDE.U32 R4, R94, UR6, R140 ;  /* 0x000000065e047c25 */ /* 0x000fe2000f8e008c */
[----:B------:R-:W-:Y:S01]  /*11d0*/  IADD3 R9, R9, UR10, RZ ;  /* 0x0000000a09097c10 */ /* 0x000fe2000fffe0ff */
[----:B------:R-:W-:Y:S01]  /*11e0*/  ULDC UR10, c[0x0][0x238] ;  /* 0x00008e00000a7ab9 */ /* 0x000fe20000000800 */
[--C-:B------:R-:W-:Y:S01]  /*11f0*/  SHF.R.S32.HI R21, RZ, 0x1f, R20.reuse ;  /* 0x0000001fff157819 */ /* 0x100fe20000011414 */
[----:B------:R-:W-:Y:S01]  /*1200*/  USHF.L.U32 UR29, UR10, 0x5, URZ ;  /* 0x000000050a1d7899 */ /* 0x000fe2000800063f */
[----:B------:R-:W-:Y:S01]  /*1210*/  IMAD.SHL.U32 R96, R96, 0x2, RZ ;  /* 0x0000000260607824 */ /* 0x000fe200078e00ff */
[----:B------:R-:W-:Y:S01]  /*1220*/  USHF.L.U64.HI UR28, UR10, UR35, UR28 ;  /* 0x000000230a1c7299 */ /* 0x000fe2000801021c */
[----:B------:R-:W-:Y:S01]  /*1230*/  P2R R104, PR, RZ, 0x4 ;  /* 0x00000004ff687803 */ /* 0x000fe20000000000 */
[----:B------:R-:W-:Y:S01]  /*1240*/  IMAD.U32 R95, RZ, RZ, UR25 ;  /* 0x00000019ff5f7e24 */ /* 0x000fe2000f8e00ff */
[C---:B------:R-:W-:Y:S01]  /*1250*/  IADD3 R95, R16.reuse, 0x20, RZ ;  /* 0x00000020105f7810 */ /* 0x040fe20007ffe0ff */
[C---:B------:R-:W-:Y:S01]  /*1260*/  IMAD.WIDE.U32 R146, R16.reuse, c[0x0][0x290], R20 ;  /* 0x0000a40010927a25 */ /* 0x040fe200078e0014 */
[----:B------:R-:W-:Y:S01]  /*1270*/  ULDC.64 UR8, c[0x0][0x280] ;  /* 0x0000a00000087ab9 */ /* 0x000fe20000000a00 */
[----:B------:R-:W-:Y:S01]  /*1280*/  SHF.R.S32.HI R113, RZ, 0x1f, R92 ;  /* 0x0000001fff717819 */ /* 0x000fe2000001145c */
[----:B------:R-:W-:Y:S01]  /*1290*/  UIMAD UR37, UR39, UR9, URZ ;  /* 0x00000009272572a4 */ /* 0x000fe2000f8e023f */
[----:B------:R-:W-:Y:S01]  /*12a0*/  IMAD.WIDE.U32 R10, R16, c[0x0][0x290], R18 ;  /* 0x0000a400100a7a25 */ /* 0x000fe200078e0012 */
[----:B------:R-:W-:Y:S01]  /*12b0*/  USHF.L.U32 UR32, UR8, 0x5, URZ ;  /* 0x0000000508207899 */ /* 0x000fe2000800063f */
[----:B------:R-:W-:Y:S01]  /*12c0*/  SHF.R.S32.HI R111, RZ, 0x1f, R98 ;  /* 0x0000001fff6f7819 */ /* 0x000fe20000011462 */
[----:B------:R-:W-:Y:S01]  /*12d0*/  UIMAD.WIDE.U32 UR40, UR8, 0x30, URZ ;  /* 0x00000030082878a5 */ /* 0x000fe2000f8e003f */
[----:B------:R-:W-:Y:S01]  /*12e0*/  IMAD.IADD R147, R147, 0x1, R142 ;  /* 0x0000000193937824 */ /* 0x000fe200078e028e */
[----:B------:R-:W-:Y:S01]  /*12f0*/  ULDC.64 UR10, c[0x0][0x268] ;  /* 0x00009a00000a7ab9 */ /* 0x000fe20000000a00 */
[----:B------:R-:W-:Y:S01]  /*1300*/  IMAD.IADD R143, R142, 0x1, R11 ;  /* 0x000000018e8f7824 */ /* 0x000fe200078e020b */
[----:B------:R-:W-:Y:S01]  /*1310*/  UIMAD UR10, UR33, UR10, URZ ;  /* 0x0000000a210a72a4 */ /* 0x000fe2000f8e023f */
[----:B------:R-:W-:Y:S01]  /*1320*/  IMAD.WIDE.U32 R136, R136, c[0x0][0x268], R8 ;  /* 0x00009a0088887a25 */ /* 0x000fe200078e0008 */
[----:B------:R-:W-:Y:S01]  /*1330*/  SHF.R.S32.HI R8, RZ, 0x1f, R95 ;  /* 0x0000001fff087819 */ /* 0x000fe2000001145f */
[----:B------:R-:W-:Y:S01]  /*1340*/  UIADD3 UR37, UR41, UR37, URZ ;  /* 0x0000002529257290 */ /* 0x000fe2000fffe03f */
[----:B------:R-:W-:Y:S01]  /*1350*/  LEA.HI R111, R111, R98, RZ, 0x3 ;  /* 0x000000626f6f7211 */ /* 0x000fe200078f18ff */
[----:B------:R-:W-:Y:S01]  /*1360*/  IMAD.MOV.U32 R142, RZ, RZ, R10 ;  /* 0x000000ffff8e7224 */ /* 0x000fe200078e000a */
[----:B------:R-:W-:Y:S01]  /*1370*/  LEA.HI R8, R8, R95, RZ, 0x3 ;  /* 0x0000005f08087211 */ /* 0x000fe200078f18ff */
[----:B------:R-:W-:Y:S01]  /*1380*/  IMAD.SHL.U32 R93, R95, 0x40, RZ ;  /* 0x000000405f5d7824 */ /* 0x000fe200078e00ff */
[----:B------:R-:W-:Y:S01]  /*1390*/  UIMAD UR11, UR34, UR11, UR10 ;  /* 0x0000000b220b72a4 */ /* 0x000fe2000f8e020a */
[----:B------:R-:W-:Y:S01]  /*13a0*/  IMAD.WIDE.U32 R148, R16, c[0x0][0x280], R20 ;  /* 0x0000a00010947a25 */ /* 0x000fe200078e0014 */
[----:B------:R-:W-:-:S02]  /*13b0*/  LOP3.LUT R111, R111, 0xfffffff8, RZ, 0xc0, !PT ;  /* 0xfffffff86f6f7812 */ /* 0x000fc400078ec0ff */
[----:B------:R-:W-:Y:S01]  /*13c0*/  LOP3.LUT R93, R93, 0x1c0, RZ, 0xc0, !PT ;  /* 0x000001c05d5d7812 */ /* 0x000fe200078ec0ff */
[----:B------:R-:W-:Y:S01]  /*13d0*/  IMAD.SHL.U32 R11, R8, 0x40, RZ ;  /* 0x00000040080b7824 */ /* 0x000fe200078e00ff */
[----:B------:R-:W-:Y:S01]  /*13e0*/  P2R R102, PR, RZ, 0x20 ;  /* 0x00000020ff667803 */ /* 0x000fe20000000000 */
[----:B------:R-:W-:Y:S01]  /*13f0*/  IMAD.WIDE.U32 R22, R16, c[0x0][0x280], R18 ;  /* 0x0000a00010167a25 */ /* 0x000fe200078e0012 */
[----:B------:R-:W-:Y:S02]  /*1400*/  SHF.R.U32.HI R106, RZ, 0x3, R93 ;  /* 0x00000003ff6a7819 */ /* 0x000fe4000001165d */
[----:B------:R-:W-:Y:S01]  /*1410*/  LOP3.LUT R11, R11, 0xfffffe00, RZ, 0xc0, !PT ;  /* 0xfffffe000b0b7812 */ /* 0x000fe200078ec0ff */
[----:B------:R-:W-:Y:S01]  /*1420*/  IMAD.MOV.U32 R120, RZ, RZ, c[0x0][0x27c] ;  /* 0x00009f00ff787624 */ /* 0x000fe200078e00ff */
[----:B------:R-:W-:Y:S01]  /*1430*/  P2R R101, PR, RZ, 0x10 ;  /* 0x00000010ff657803 */ /* 0x000fe20000000000 */
[----:B------:R-:W-:Y:S01]  /*1440*/  IMAD.IADD R149, R149, 0x1, R144 ;  /* 0x0000000195957824 */ /* 0x000fe200078e0290 */
[----:B------:R-:W-:Y:S01]  /*1450*/  P2R R103, PR, RZ, 0x40 ;  /* 0x00000040ff677803 */ /* 0x000fe20000000000 */
[----:B------:R-:W-:Y:S01]  /*1460*/  IMAD.IADD R145, R144, 0x1, R23 ;  /* 0x0000000190917824 */ /* 0x000fe200078e0217 */
[----:B------:R-:W-:Y:S01]  /*1470*/  IADD3 R105, R105, UR5, RZ ;  /* 0x0000000569697c10 */ /* 0x000fe2000fffe0ff */
[----:B------:R-:W-:Y:S01]  /*1480*/  IMAD.MOV.U32 R122, RZ, RZ, c[0x0][0x2b8] ;  /* 0x0000ae00ff7a7624 */ /* 0x000fe200078e00ff */
[----:B------:R-:W-:Y:S01]  /*1490*/  IADD3 R107, -R16, 0x30, RZ ;  /* 0x00000030106b7810 */ /* 0x000fe20007ffe1ff */
[----:B------:R-:W-:Y:S01]  /*14a0*/  IMAD.MOV.U32 R144, RZ, RZ, R22 ;  /* 0x000000ffff907224 */ /* 0x000fe200078e0016 */
[----:B------:R-:W-:Y:S01]  /*14b0*/  SHF.R.S32.HI R108, RZ, 0x1f, R111 ;  /* 0x0000001fff6c7819 */ /* 0x000fe2000001146f */
[----:B------:R-:W-:Y:S01]  /*14c0*/  IMAD.WIDE.U32 R146, R92, c[0x0][0x290], R146 ;  /* 0x0000a4005c927a25 */ /* 0x000fe200078e0092 */
[----:B------:R-:W-:-:S03]  /*14d0*/  IADD3 R115, R137, UR11, RZ ;  /* 0x0000000b89737c10 */ /* 0x000fc6000fffe0ff */
[----:B------:R-:W-:Y:S02]  /*14e0*/  IMAD.MOV.U32 R66, RZ, RZ, c[0x0][0x27c] ;  /* 0x00009f00ff427624 */ /* 0x000fe400078e00ff */
[----:B------:R-:W-:-:S04]  /*14f0*/  IMAD.WIDE.U32 R148, R92, c[0x0][0x280], R148 ;  /* 0x0000a0005c947a25 */ /* 0x000fc800078e0094 */
[----:B------:R-:W-:-:S04]  /*1500*/  IMAD.WIDE.U32 R144, R92, c[0x0][0x280], R144 ;  /* 0x0000a0005c907a25 */ /* 0x000fc800078e0090 */
[----:B------:R-:W-:-:S04]  /*1510*/  IMAD.WIDE.U32 R142, R92, c[0x0][0x290], R142 ;  /* 0x0000a4005c8e7a25 */ /* 0x000fc800078e008e */
[----:B------:R-:W-:Y:S01]  /*1520*/  IMAD.SHL.U32 R66, R66, 0x2, RZ ;  /* 0x0000000242427824 */ /* 0x000fe200078e00ff */
[----:B--2---:R1:W2:Y:S01]  /*1530*/  @P1 R2UR UR36, R0 ;  /* 0x00000000002413c2 */ /* 0x0042a200000e0000 */
[C---:B------:R-:W-:Y:S02]  /*1540*/  @P0 LEA R24, P1, R4.reuse, c[0x0][0x220], 0x1 ;  /* 0x0000880004180a11 */ /* 0x040fe400078208ff */
[----:B-1----:R-:W-:Y:S01]  /*1550*/  IADD3 R0, R5, UR30, RZ ;  /* 0x0000001e05007c10 */ /* 0x002fe2000fffe0ff */
[----:B------:R-:W-:Y:S02]  /*1560*/  USHF.L.U64.HI UR30, UR8, UR35, UR9 ;  /* 0x00000023081e7299 */ /* 0x000fe40008010209 */
[----:B--2---:R-:W-:Y:S01]  /*1570*/  @UP1 USHF.R.S32.HI UR53, URZ, 0x1f, UR36 ;  /* 0x0000001f3f351899 */ /* 0x004fe20008011424 */
[C---:B------:R-:W-:Y:S01]  /*1580*/  @P0 LEA.HI.X R25, R4.reuse, c[0x0][0x224], R0, 0x1, P1 ;  /* 0x0000890004190a11 */ /* 0x040fe200008f0c00 */
[----:B------:R-:W-:Y:S01]  /*1590*/  ULDC.64 UR8, c[0x0][0x290] ;  /* 0x0000a40000087ab9 */ /* 0x000fe20000000a00 */
[----:B------:R-:W-:Y:S01]  /*15a0*/  @P3 IADD3 R5, P1, R4, UR29, RZ ;  /* 0x0000001d04053c10 */ /* 0x000fe2000ff3e0ff */
[----:B------:R-:W-:-:S02]  /*15b0*/  USHF.L.U64.HI UR35, UR8, UR35, UR9 ;  /* 0x0000002308237299 */ /* 0x000fc40008010209 */
[----:B------:R-:W-:Y:S01]  /*15c0*/  @!PT LDS RZ, [RZ] ;  /* 0x00000000fffff984 */ /* 0x000fe20000000800 */
[----:B------:R-:W-:Y:S01]  /*15d0*/  @!PT LDS RZ, [RZ] ;  /* 0x00000000fffff984 */ /* 0x000fe20000000800 */
[----:B------:R-:W-:Y:S01]  /*15e0*/  @!PT LDS RZ, [RZ] ;  /* 0x00000000fffff984 */ /* 0x000fe20000000800 */
[----:B------:R1:W-:Y:S01]  /*15f0*/  @P0 LDGSTS.E.BYPASS.LTC128B.128 [R96+0xa080], [R24.64], !P2 ;  /* 0x0a08000018600fae */ /* 0x0003e2000d101d5a */
[----:B------:R-:W-:Y:S01]  /*1600*/  @P3 IADD3.X R0, R0, UR28, RZ, P1, !PT ;  /* 0x0000001c00003c10 */ /* 0x000fe20008ffe4ff */
[----:B------:R-:W-:Y:S01]  /*1610*/  UIMAD UR39, UR39, UR9, URZ ;  /* 0x00000009272772a4 */ /* 0x000fe2000f8e023f */
[----:B------:R-:W-:Y:S01]  /*1620*/  ISETP.GE.AND P1, PT, R18, c[0x0][0x27c], PT ;  /* 0x00009f0012007a0c */ /* 0x000fe20003f26270 */
[----:B------:R1:W-:Y:S01]  /*1630*/  @P0 LDGSTS.E.BYPASS.LTC128B.128 [R96+0xb880], [R24.64+0x80], !P6 ;  /* 0x0b88008018600fae */ /* 0x0003e2000f101d5a */
[----:B------:R-:W-:Y:S01]  /*1640*/  ISETP.GE.AND P2, PT, R14, c[0x0][0x27c], PT ;  /* 0x00009f000e007a0c */ /* 0x000fe20003f46270 */
[----:B------:R-:W-:Y:S02]  /*1650*/  USHF.L.U32 UR38, UR8, 0x5, URZ ;  /* 0x0000000508267899 */ /* 0x000fe4000800063f */
[----:B------:R1:W-:Y:S01]  /*1660*/  @P0 LDGSTS.E.BYPASS.LTC128B.128 [R96+0xd080], [R24.64+0x100], !P5 ;  /* 0x0d08010018600fae */ /* 0x0003e2000e901d5a */
[----:B------:R-:W-:Y:S01]  /*1670*/  SEL R7, RZ, c[0x0][0x27c], !P2 ;  /* 0x00009f00ff077a07 */ /* 0x000fe20005000000 */
[----:B------:R-:W-:-:S02]  /*1680*/  UIMAD.WIDE.U32 UR42, UR8, 0x30, URZ ;  /* 0x00000030082a78a5 */ /* 0x000fc4000f8e003f */
[----:B------:R1:W-:Y:S01]  /*1690*/  @P0 LDGSTS.E.BYPASS.LTC128B.128 [R96+0xe880], [R24.64+0x180], !P4 ;  /* 0x0e88018018600fae */ /* 0x0003e2000e101d5a */
[C---:B------:R-:W-:Y:S01]  /*16a0*/  @P3 LEA R12, P0, R5.reuse, c[0x0][0x220], 0x1 ;  /* 0x00008800050c3a11 */ /* 0x040fe200078008ff */
[----:B------:R-:W-:Y:S01]  /*16b0*/  IMAD.IADD R10, R14, 0x1, R7 ;  /* 0x000000010e0a7824 */ /* 0x000fe200078e0207 */
[----:B------:R-:W-:Y:S02]  /*16c0*/  ULDC.64 UR8, c[0x0][0x1e8] ;  /* 0x00007a0000087ab9 */ /* 0x000fe40000000a00 */
[----:B------:R-:W-:Y:S01]  /*16d0*/  @P3 LEA.HI.X R13, R5, c[0x0][0x224], R0, 0x1, P0 ;  /* 0x00008900050d3a11 */ /* 0x000fe200000f0c00 */
[----:B------:R-:W-:Y:S01]  /*16e0*/  UIMAD UR44, UR15, UR8, URZ ;  /* 0x000000080f2c72a4 */ /* 0x000fe2000f8e023f */
[----:B------:R-:W-:Y:S01]  /*16f0*/  SEL R5, RZ, c[0x0][0x27c], !P1 ;  /* 0x00009f00ff057a07 */ /* 0x000fe20004800000 */
[----:B------:R-:W-:Y:S01]  /*1700*/  UIMAD.WIDE.U32 UR46, UR16, UR8, URZ ;  /* 0x00000008102e72a5 */ /* 0x000fe2000f8e003f */
[----:B------:R-:W-:Y:S01]  /*1710*/  ISETP.NE.AND P0, PT, R104, RZ, PT ;  /* 0x000000ff6800720c */ /* 0x000fe20003f05270 */
[----:B------:R-:W-:-:S02]  /*1720*/  UIMAD UR44, UR16, UR9, UR44 ;  /* 0x00000009102c72a4 */ /* 0x000fc4000f8e022c */
[----:B------:R-:W-:Y:S01]  /*1730*/  IMAD.IADD R5, R18, 0x1, R5 ;  /* 0x0000000112057824 */ /* 0x000fe200078e0205 */
[----:B------:R-:W-:Y:S02]  /*1740*/  ULDC.64 UR8, c[0x0][0x210] ;  /* 0x0000840000087ab9 */ /* 0x000fe40000000a00 */
[----:B------:R-:W-:Y:S02]  /*1750*/  UIMAD UR45, UR15, UR8, URZ ;  /* 0x000000080f2d72a4 */ /* 0x000fe4000f8e023f */
[----:B------:R-:W-:Y:S01]  /*1760*/  SHF.R.S32.HI R0, RZ, 0x1f, R5 ;  /* 0x0000001fff007819 */ /* 0x000fe20000011405 */
[----:B------:R-:W-:Y:S02]  /*1770*/  UIMAD.WIDE.U32 UR48, UR16, UR8, URZ ;  /* 0x00000008103072a5 */ /* 0x000fe4000f8e003f */
[----:B------:R-:W-:Y:S01]  /*1780*/  UIMAD UR45, UR16, UR9, UR45 ;  /* 0x00000009102d72a4 */ /* 0x000fe2000f8e022d */
[CC--:B------:R-:W-:Y:S01]  /*1790*/  LEA.HI R4, R0.reuse, R5.reuse, RZ, 0x3 ;  /* 0x0000000500047211 */ /* 0x0c0fe200078f18ff */
[----:B------:R2:W-:Y:S01]  /*17a0*/  @P3 LDGSTS.E.BYPASS.LTC128B.128 [R96+0xb080], [R12.64], !P0 ;  /* 0x0b0800000c603fae */ /* 0x0005e2000c101d5a */
[----:B------:R-:W-:Y:S01]  /*17b0*/  LEA.HI R0, R0, R5, RZ, 0x6 ;  /* 0x0000000500007211 */ /* 0x000fe200078f30ff */
[----:B------:R-:W-:Y:S01]  /*17c0*/  ULDC.64 UR8, c[0x0][0x2b0] ;  /* 0x0000ac0000087ab9 */ /* 0x000fe20000000a00 */
[----:B------:R-:W-:Y:S01]  /*17d0*/  SHF.R.S32.HI R5, RZ, 0x1f, R10 ;  /* 0x0000001fff057819 */ /* 0x000fe2000001140a */
[----:B------:R2:W-:Y:S01]  /*17e0*/  @P3 LDGSTS.E.BYPASS.LTC128B.128 [R96+0xc880], [R12.64+0x80], !P6 ;  /* 0x0c8800800c603fae */ /* 0x0005e2000f101d5a */
[----:B------:R-:W-:Y:S01]  /*17f0*/  SHF.R.S32.HI R0, RZ, 0x6, R0 ;  /* 0x00000006ff007819 */ /* 0x000fe20000011400 */
[----:B------:R-:W-:Y:S01]  /*1800*/  @!UP1 UMOV UR53, UR31 ;  /* 0x0000001f00359c82 */ /* 0x000fe20008000000 */
        /* <DEDUP_REMOVED lines=8> */
[--C-:B------:R-:W-:Y:S01]  /*1890*/  LOP3.LUT R126, R99, 0x38, R2.reuse, 0xf8, !PT ;  /* 0x00000038637e7812 */ /* 0x100fe200078ef802 */
[----:B------:R-:W0:Y:S01]  /*18a0*/  LDGDEPBAR ;  /* 0x00000000000079af */ /* 0x000e220000000000 */
[----:B------:R-:W-:Y:S01]  /*18b0*/  LOP3.LUT R9, R93, 0x38, R2, 0xf8, !PT ;  /* 0x000000385d097812 */ /* 0x000fe200078ef802 */
[----:B------:R-:W-:Y:S01]  /*18c0*/  IMAD R7, R5, 0xc00, R6 ;  /* 0x00000c0005077824 */ /* 0x000fe200078e0206 */
[-C--:B------:R-:W-:Y:S01]  /*18d0*/  LOP3.LUT R125, R125, R106.reuse, RZ, 0x3c, !PT ;  /* 0x0000006a7d7d7212 */ /* 0x080fe200078e3cff */
[----:B------:R-:W-:Y:S01]  /*18e0*/  IMAD R5, R5, 0xc00, R11 ;  /* 0x00000c0005057824 */ /* 0x000fe200078e020b */
[-C--:B------:R-:W-:Y:S01]  /*18f0*/  LOP3.LUT R126, R126, R97.reuse, RZ, 0x3c, !PT ;  /* 0x000000617e7e7212 */ /* 0x080fe200078e3cff */
[----:B------:R-:W-:Y:S01]  /*1900*/  UIMAD UR10, UR53, UR8, URZ ;  /* 0x00000008350a72a4 */ /* 0x000fe2000f8e023f */
[----:B------:R-:W-:Y:S01]  /*1910*/  LOP3.LUT R124, R9, R106, RZ, 0x3c, !PT ;  /* 0x0000006a097c7212 */ /* 0x000fe200078e3cff */
[----:B------:R-:W-:Y:S01]  /*1920*/  IMAD.IADD R125, R0, 0x1, R125 ;  /* 0x00000001007d7824 */ /* 0x000fe200078e027d */
[----:B------:R-:W-:Y:S01]  /*1930*/  LOP3.LUT R10, R99, 0x38, R4, 0xf8, !PT ;  /* 0x00000038630a7812 */ /* 0x000fe200078ef804 */
[----:B------:R-:W-:Y:S01]  /*1940*/  IMAD.IADD R126, R7, 0x1, R126 ;  /* 0x00000001077e7824 */ /* 0x000fe200078e027e */
[----:B------:R-:W-:Y:S01]  /*1950*/  SHF.R.S32.HI R7, RZ, 0x1f, R100 ;  /* 0x0000001fff077819 */ /* 0x000fe20000011464 */
[----:B------:R-:W-:Y:S01]  /*1960*/  IMAD R0, R3, 0x20, R16 ;  /* 0x0000002003007824 */ /* 0x000fe200078e0210 */
[----:B------:R-:W-:Y:S01]  /*1970*/  SHF.R.S32.HI R3, RZ, 0x1f, R14 ;  /* 0x0000001fff037819 */ /* 0x000fe2000001140e */
[----:B------:R-:W-:Y:S01]  /*1980*/  IMAD.IADD R124, R5, 0x1, R124 ;  /* 0x00000001057c7824 */ /* 0x000fe200078e027c */
[----:B------:R-:W-:Y:S01]  /*1990*/  LOP3.LUT R127, R10, R97, RZ, 0x3c, !PT ;  /* 0x000000610a7f7212 */ /* 0x000fe200078e3cff */
[----:B------:R-:W-:Y:S01]  /*19a0*/  IMAD R5, R113, c[0x0][0x280], RZ ;  /* 0x0000a00071057a24 */ /* 0x000fe200078e02ff */
[----:B------:R-:W-:Y:S01]  /*19b0*/  LEA.HI R110, R7, R100, RZ, 0x3 ;  /* 0x00000064076e7211 */ /* 0x000fe200078f18ff */
[----:B------:R-:W-:Y:S01]  /*19c0*/  IMAD R113, R113, c[0x0][0x290], RZ ;  /* 0x0000a40071717a24 */ /* 0x000fe200078e02ff */
[----:B------:R-:W-:Y:S01]  /*19d0*/  LEA.HI R112, R3, R14, RZ, 0x3 ;  /* 0x0000000e03707211 */ /* 0x000fe200078f18ff */
[----:B------:R-:W-:Y:S01]  /*19e0*/  IMAD.IADD R127, R8, 0x1, R127 ;  /* 0x00000001087f7824 */ /* 0x000fe200078e027f */
[----:B------:R-:W-:Y:S01]  /*19f0*/  ISETP.GE.AND P0, PT, R120, 0x1, PT ;  /* 0x000000017800780c */ /* 0x000fe20003f06270 */
[C---:B------:R-:W-:Y:S01]  /*1a00*/  IMAD R113, R92.reuse, c[0x0][0x294], R113 ;  /* 0x0000a5005c717a24 */ /* 0x040fe200078e0271 */
[----:B------:R-:W-:Y:S01]  /*1a10*/  @UP1 UMOV UR52, UR36 ;  /* 0x0000002400341c82 */ /* 0x000fe20008000000 */
[----:B------:R-:W-:Y:S01]  /*1a20*/  IMAD R5, R92, c[0x0][0x284], R5 ;  /* 0x0000a1005c057a24 */ /* 0x000fe200078e0205 */
[----:B------:R-:W-:Y:S01]  /*1a30*/  LOP3.LUT R110, R110, 0xfffffff8, RZ, 0xc0, !PT ;  /* 0xfffffff86e6e7812 */ /* 0x000fe200078ec0ff */
[----:B------:R-:W-:Y:S01]  /*1a40*/  @!UP1 UMOV UR52, UR22 ;  /* 0x0000001600349c82 */ /* 0x000fe20008000000 */
[----:B------:R-:W-:Y:S01]  /*1a50*/  LOP3.LUT R112, R112, 0xfffffff8, RZ, 0xc0, !PT ;  /* 0xfffffff870707812 */ /* 0x000fe200078ec0ff */
[----:B------:R-:W-:Y:S01]  /*1a60*/  UIMAD.WIDE.U32 UR50, UR52, UR8, URZ ;  /* 0x00000008343272a5 */ /* 0x000fe2000f8e003f */
[----:B------:R-:W-:Y:S01]  /*1a70*/  LOP3.LUT R121, R4, 0xfffffff8, RZ, 0xc0, !PT ;  /* 0xfffffff804797812 */ /* 0x000fe200078ec0ff */
[----:B------:R-:W-:Y:S01]  /*1a80*/  UIMAD UR9, UR52, UR9, UR10 ;  /* 0x00000009340972a4 */ /* 0x000fe2000f8e020a */
[----:B------:R-:W-:Y:S01]  /*1a90*/  LOP3.LUT R128, R2, 0xfffffff8, RZ, 0xc0, !PT ;  /* 0xfffffff802807812 */ /* 0x000fe200078ec0ff */
[----:B------:R-:W-:Y:S01]  /*1aa0*/  IMAD.IADD R116, R147, 0x1, R113 ;  /* 0x0000000193747824 */ /* 0x000fe200078e0271 */
[----:B------:R-:W-:Y:S01]  /*1ab0*/  ISETP.NE.AND P3, PT, R122, 0x1, PT ;  /* 0x000000017a00780c */ /* 0x000fe20003f65270 */
[----:B------:R-:W-:Y:S01]  /*1ac0*/  IMAD.IADD R117, R149, 0x1, R5 ;  /* 0x0000000195757824 */ /* 0x000fe200078e0205 */
[----:B------:R-:W-:Y:S01]  /*1ad0*/  SHF.R.S32.HI R67, RZ, 0x3, R2 ;  /* 0x00000003ff437819 */ /* 0x000fe20000011402 */
[----:B------:R-:W-:Y:S01]  /*1ae0*/  IMAD.IADD R114, R5, 0x1, R145 ;  /* 0x0000000105727824 */ /* 0x000fe200078e0291 */
[----:B------:R-:W-:Y:S01]  /*1af0*/  P2R R2, PR, RZ, 0x1 ;  /* 0x00000001ff027803 */ /* 0x000fe20000000000 */
[----:B------:R-:W-:Y:S01]  /*1b00*/  IMAD.IADD R113, R113, 0x1, R143 ;  /* 0x0000000171717824 */ /* 0x000fe200078e028f */
[C---:B--2---:R-:W-:Y:S01]  /*1b10*/  IADD3 R13, R20.reuse, 0x20, RZ ;  /* 0x00000020140d7810 */ /* 0x044fe20007ffe0ff */
[----:B------:R-:W-:Y:S01]  /*1b20*/  IMAD.SHL.U32 R127, R127, 0x2, RZ ;  /* 0x000000027f7f7824 */ /* 0x000fe200078e00ff */
[----:B------:R-:W-:Y:S01]  /*1b30*/  IADD3 R12, R20, 0x60, RZ ;  /* 0x00000060140c7810 */ /* 0x000fe20007ffe0ff */
[----:B------:R-:W-:Y:S01]  /*1b40*/  IMAD.SHL.U32 R125, R125, 0x2, RZ ;  /* 0x000000027d7d7824 */ /* 0x000fe200078e00ff */
[----:B------:R-:W-:Y:S01]  /*1b50*/  SHF.R.S32.HI R109, RZ, 0x1f, R110 ;  /* 0x0000001fff6d7819 */ /* 0x000fe2000001146e */
[----:B------:R-:W-:Y:S01]  /*1b60*/  IMAD.SHL.U32 R126, R126, 0x2, RZ ;  /* 0x000000027e7e7824 */ /* 0x000fe200078e00ff */
[----:B------:R-:W-:Y:S01]  /*1b70*/  SHF.R.S32.HI R68, RZ, 0x3, R4 ;  /* 0x00000003ff447819 */ /* 0x000fe20000011404 */
[----:B------:R-:W-:Y:S01]  /*1b80*/  IMAD.SHL.U32 R124, R124, 0x2, RZ ;  /* 0x000000027c7c7824 */ /* 0x000fe200078e00ff */
[----:B------:R-:W-:Y:S01]  /*1b90*/  SHF.R.S32.HI R119, RZ, 0x1f, R112 ;  /* 0x0000001fff777819 */ /* 0x000fe20000011470 */
[----:B------:R-:W-:Y:S01]  /*1ba0*/  UIADD3 UR39, UR43, UR39, URZ ;  /* 0x000000272b277290 */ /* 0x000fe2000fffe03f */
[----:B------:R-:W-:Y:S01]  /*1bb0*/  SHF.R.S32.HI R118, RZ, 0x1f, R121 ;  /* 0x0000001fff767819 */ /* 0x000fe20000011479 */
[----:B------:R-:W-:Y:S01]  /*1bc0*/  UIADD3 UR44, UR47, UR44, URZ ;  /* 0x0000002c2f2c7290 */ /* 0x000fe2000fffe03f */
[----:B------:R-:W-:Y:S01]  /*1bd0*/  SHF.R.S32.HI R123, RZ, 0x1f, R128 ;  /* 0x0000001fff7b7819 */ /* 0x000fe20000011480 */
[----:B------:R-:W-:Y:S01]  /*1be0*/  UIADD3 UR45, UR49, UR45, URZ ;  /* 0x0000002d312d7290 */ /* 0x000fe2000fffe03f */
[----:B------:R-:W-:Y:S01]  /*1bf0*/  P2R R2, PR, RZ, 0x8 ;  /* 0x00000008ff027803 */ /* 0x000fe20000000000 */
[----:B------:R-:W-:-:S02]  /*1c00*/  UIADD3 UR9, UR51, UR9, URZ ;  /* 0x0000000933097290 */ /* 0x000fc4000fffe03f */
[----:B------:R-:W-:Y:S01]  /*1c10*/  ULDC.U8 UR8, c[0x0][0x298] ;  /* 0x0000a60000087ab9 */ /* 0x000fe20000000000 */
[----:B-1----:R-:W-:Y:S06]  /*1c20*/  BAR.SYNC.DEFER_BLOCKING 0x0 ;  /* 0x0000000000007b1d */ /* 0x002fec0000010000 */
.L_x_1654:
[----:B------:R-:W-:Y:S01]  /*1c30*/  ISETP.NE.AND P3, PT, R122, 0x1, PT ;  /* 0x000000017a00780c */ /* 0x000fe20003f65270 */
[----:B-1-3--:R-:W-:Y:S01]  /*1c40*/  IMAD.U32 R3, RZ, RZ, UR6 ;  /* 0x00000006ff037e24 */ /* 0x00afe2000f8e00ff */
[----:B------:R-:W-:Y:S01]  /*1c50*/  MOV R132, RZ ;  /* 0x000000ff00847202 */ /* 0x000fe20000000f00 */
[----:B------:R-:W-:Y:S04]  /*1c60*/  DEPBAR.LE SB0, 0x0 ;  /* 0x000080000000791a */ /* 0x000fe80000000000 */
[----:B------:R-:W-:Y:S01]  /*1c70*/  IMAD R2, R3, 0x30, R0 ;  /* 0x0000003003027824 */ /* 0x000fe200078e0200 */
[----:B------:R-:W-:Y:S01]  /*1c80*/  ISETP.GE.AND P4, PT, R120, 0x1, PT ;  /* 0x000000017800780c */ /* 0x000fe20003f86270 */
[----:B------:R-:W-:Y:S02]  /*1c90*/  BSSY B2, `(.L_x_1615) ;  /* 0x0000542000027945 */ /* 0x000fe40003800000 */
[----:B------:R-:W-:Y:S01]  /*1ca0*/  IMAD.IADD R131, R105, 0x1, R2 ;  /* 0x0000000169837824 */ /* 0x000fe200078e0202 */
[----:B------:R-:W-:Y:S03]  /*1cb0*/  ISETP.GE.AND P0, PT, R2, UR4, PT ;  /* 0x0000000402007c0c */ /* 0x000fe6000bf06270 */
[----:B--2---:R-:W-:Y:S01]  /*1cc0*/  @P3 IMAD.HI.U32 R5, R131, c[0x0][0x2bc], RZ ;  /* 0x0000af0083053a27 */ /* 0x004fe200078e00ff */
[----:B------:R-:W-:Y:S03]  /*1cd0*/  ISETP.GT.OR P0, PT, R0, 0x2f, P0 ;  /* 0x0000002f0000780c */ /* 0x000fe60000704670 */
[----:B------:R-:W-:Y:S01]  /*1ce0*/  IMAD.MOV.U32 R4, RZ, RZ, R131 ;  /* 0x000000ffff047224 */ /* 0x000fe200078e0083 */
[----:B------:R-:W-:Y:S09]  /*1cf0*/  @P3 SHF.R.U32.HI R4, RZ, c[0x0][0x2c0], R5 ;  /* 0x0000b000ff043a19 */ /* 0x000ff20000011605 */
[C---:B------:R-:W-:Y:S04]  /*1d00*/  @!P0 IADD3 R8, P3, R4.reuse, UR50, RZ ;  /* 0x0000003204088c10 */ /* 0x040fe8000ff7e0ff */
[----:B------:R-:W-:Y:S01]  /*1d10*/  @!P0 LEA.HI.X.SX32 R5, R4, UR9, 0x1, P3 ;  /* 0x0000000904058c11 */ /* 0x000fe200098f0eff */
[----:B------:R-:W-:Y:S01]  /*1d20*/  IMAD.MOV R4, RZ, RZ, -R4 ;  /* 0x000000ffff047224 */ /* 0x000fe200078e0a04 */
[----:B------:R-:W-:Y:S03]  /*1d30*/  @!P0 LEA R22, P3, R8, c[0x0][0x2a0], 0x2 ;  /* 0x0000a80008168a11 */ /* 0x000fe600078610ff */
        /* <DEDUP_REMOVED lines=9> */
[----:B------:R-:W-:Y:S02]  /*1dd0*/  MOV R4, R8 ;  /* 0x0000000800047202 */ /* 0x000fe40000000f00 */
[----:B--2---:R-:W-:Y:S03]  /*1de0*/  SHF.R.S32.HI R129, RZ, 0x1f, R132 ;  /* 0x0000001fff817819 */ /* 0x004fe60000011484 */
[----:B------:R-:W-:Y:S04]  /*1df0*/  IMAD.WIDE.U32 R4, R132, c[0x0][0x1f0], R4 ;  /* 0x00007c0084047a25 */ /* 0x000fe800078e0004 */
[----:B------:R-:W-:Y:S01]  /*1e00*/  IMAD R133, R129, c[0x0][0x1f0], RZ ;  /* 0x00007c0081857a24 */ /* 0x000fe200078e02ff */
[----:B------:R-:W-:Y:S03]  /*1e10*/  IADD3 R4, P0, R4, UR46, RZ ;  /* 0x0000002e04047c10 */ /* 0x000fe6000ff1e0ff */
[----:B------:R-:W-:Y:S05]  /*1e20*/  IMAD R133, R132, c[0x0][0x1f4], R133 ;  /* 0x00007d0084857a24 */ /* 0x000fea00078e0285 */
[----:B------:R-:W-:Y:S02]  /*1e30*/  IADD3.X R133, R5, UR44, R133, P0, !PT ;  /* 0x0000002c05857c10 */ /* 0x000fe400087fe485 */
[C---:B------:R-:W-:Y:S04]  /*1e40*/  LEA R150, P0, R4.reuse, c[0x0][0x1c8], 0x1 ;  /* 0x0000720004967a11 */ /* 0x040fe800078008ff */
[----:B------:R-:W-:Y:S01]  /*1e50*/  LEA.HI.X R133, R4, c[0x0][0x1cc], R133, 0x1, P0 ;  /* 0x0000730004857a11 */ /* 0x000fe200000f0c85 */
[----:B----4-:R-:W-:-:S05]  /*1e60*/  @!P4 BRA `(.L_x_1616) ;  /* 0x00004eb00000c947 */ /* 0x010fca0003800000 */
[----:B------:R-:W-:Y:S01]  /*1e70*/  USHF.R.S32.HI UR31, URZ, 0x1f, UR6 ;  /* 0x0000001f3f1f7899 */ /* 0x000fe20008011406 */
[----:B------:R-:W-:Y:S01]  /*1e80*/  ISETP.NE.AND P0, PT, RZ, UR8, PT ;  /* 0x00000008ff007c0c */ /* 0x000fe2000bf05270 */
[----:B------:R-:W-:Y:S02]  /*1e90*/  UIMAD UR11, UR37, UR6, URZ ;  /* 0x00000006250b72a4 */ /* 0x000fe4000f8e023f */
[----:B------:R-:W-:Y:S02]  /*1ea0*/  UIMAD UR10, UR39, UR6, URZ ;  /* 0x00000006270a72a4 */ /* 0x000fe4000f8e023f */
[----:B------:R-:W-:Y:S02]  /*1eb0*/  UIMAD UR5, UR6, -0x30, UR4 ;  /* 0xffffffd0060578a4 */ /* 0x000fe4000f8e0204 */
[----:B------:R-:W-:Y:S02]  /*1ec0*/  UIMAD.WIDE.U32 UR54, UR40, UR6, URZ ;  /* 0x00000006283672a5 */ /* 0x000fe4000f8e003f */
[----:B------:R-:W-:Y:S02]  /*1ed0*/  UIMAD.WIDE.U32 UR52, UR42, UR6, URZ ;  /* 0x000000062a3472a5 */ /* 0x000fe4000f8e003f */
[----:B------:R-:W-:Y:S02]  /*1ee0*/  UIMAD UR11, UR31, UR40, UR11 ;  /* 0x000000281f0b72a4 */ /* 0x000fe4000f8e020b */
[----:B------:R-:W-:Y:S02]  /*1ef0*/  UIMAD UR10, UR31, UR42, UR10 ;  /* 0x0000002a1f0a72a4 */ /* 0x000fe4000f8e020a */
[----:B------:R-:W-:Y:S02]  /*1f00*/  UISETP.LT.AND UP0, UPT, UR5, 0x30, UPT ;  /* 0x000000300500788c */ /* 0x000fe4000bf01270 */
[----:B------:R-:W-:Y:S02]  /*1f10*/  UIADD3 UR11, UR55, UR11, URZ ;  /* 0x0000000b370b7290 */ /* 0x000fe4000fffe03f */
[----:B------:R-:W-:Y:S02]  /*1f20*/  UIADD3 UR10, UR53, UR10, URZ ;  /* 0x0000000a350a7290 */ /* 0x000fe4000fffe03f */
[----:B------:R-:W-:Y:S01]  /*1f30*/  USEL UR31, UR5, 0x30, UP0 ;  /* 0x00000030051f7887 */ /* 0x000fe20008000000 */
[----:B------:R-:W-:-:S05]  /*1f40*/  @!P0 BRA `(.L_x_1617) ;  /* 0x000026b000008947 */ /* 0x000fca0003800000 */
[----:B------:R-:W-:Y:S01]  /*1f50*/  ISETP.GE.AND P4, PT, R16, UR31, PT ;  /* 0x0000001f10007c0c */ /* 0x000fe2000bf86270 */
        /* <DEDUP_REMOVED lines=11> */
[----:B------:R-:W-:Y:S01]  /*2010*/  IADD3 R3, P0, R148, UR54, RZ ;  /* 0x0000003694037c10 */ /* 0x000fe2000ff1e0ff */
[----:B------:R-:W-:Y:S01]  /*2020*/  CS2R R80, SRZ ;  /* 0x0000000000507805 */ /* 0x000fe2000001ff00 */
[----:B------:R-:W-:Y:S01]  /*2030*/  CS2R R50, SRZ ;  /* 0x0000000000327805 */ /* 0x000fe2000001ff00 */
[----:B------:R-:W-:Y:S01]  /*2040*/  CS2R R78, SRZ ;  /* 0x00000000004e7805 */ /* 0x000fe2000001ff00 */
[----:B------:R-:W-:Y:S01]  /*2050*/  IADD3.X R2, R117, UR11, RZ, P0, !PT ;  /* 0x0000000b75027c10 */ /* 0x000fe200087fe4ff */
[----:B------:R-:W-:Y:S01]  /*2060*/  CS2R R46, SRZ ;  /* 0x00000000002e7805 */ /* 0x000fe2000001ff00 */
[----:B------:R-:W-:Y:S01]  /*2070*/  IADD3 R5, P0, R146, UR52, RZ ;  /* 0x0000003492057c10 */ /* 0x000fe2000ff1e0ff */
[----:B------:R-:W-:Y:S01]  /*2080*/  CS2R R76, SRZ ;  /* 0x00000000004c7805 */ /* 0x000fe2000001ff00 */
[----:B------:R-:W-:Y:S01]  /*2090*/  CS2R R42, SRZ ;  /* 0x00000000002a7805 */ /* 0x000fe2000001ff00 */
[----:B------:R-:W-:Y:S01]  /*20a0*/  CS2R R74, SRZ ;  /* 0x00000000004a7805 */ /* 0x000fe2000001ff00 */
[----:B------:R-:W-:Y:S01]  /*20b0*/  IADD3.X R4, R116, UR10, RZ, P0, !PT ;  /* 0x0000000a74047c10 */ /* 0x000fe200087fe4ff */
        /* <DEDUP_REMOVED lines=21> */
.L_x_1619:
[----:B------:R-:W-:Y:S05]  /*2210*/  BSYNC B0 ;  /* 0x0000000000007941 */ /* 0x000fea0003800000 */
.L_x_1618:
[----:B------:R-:W-:Y:S01]  /*2220*/  ISETP.GE.AND P5, PT, R95, UR31, PT ;  /* 0x0000001f5f007c0c */ /* 0x000fe2000bfa6270 */
[----:B-----5:R-:W-:Y:S01]  /*2230*/  IMAD.MOV.U32 R10, RZ, RZ, R74 ;  /* 0x000000ffff0a7224 */ /* 0x020fe200078e004a */
[----:B------:R-:W-:Y:S01]  /*2240*/  MOV R5, R36 ;  /* 0x0000002400057202 */ /* 0x000fe20000000f00 */
[----:B-1----:R-:W-:Y:S01]  /*2250*/  IMAD.MOV.U32 R9, RZ, RZ, R75 ;  /* 0x000000ffff097224 */ /* 0x002fe200078e004b */
[----:B------:R-:W-:Y:S01]  /*2260*/  MOV R2, R43 ;  /* 0x0000002b00027202 */ /* 0x000fe20000000f00 */
[----:B------:R-:W-:Y:S01]  /*2270*/  IMAD.MOV.U32 R8, RZ, RZ, R76 ;  /* 0x000000ffff087224 */ /* 0x000fe200078e004c */
        /* <DEDUP_REMOVED lines=30> */
[----:B------:R-:W-:Y:S01]  /*2460*/  IMAD.U32 R7, RZ, RZ, UR32 ;  /* 0x00000020ff077e24 */ /* 0x000fe2000f8e00ff */
[----:B------:R-:W-:Y:S01]  /*2470*/  CS2R R70, SRZ ;  /* 0x0000000000467805 */ /* 0x000fe2000001ff00 */
[----:B------:R-:W-:Y:S01]  /*2480*/  IMAD.U32 R2, RZ, RZ, UR30 ;  /* 0x0000001eff027e24 */ /* 0x000fe2000f8e00ff */
[----:B------:R-:W-:Y:S01]  /*2490*/  CS2R R34, SRZ ;  /* 0x0000000000227805 */ /* 0x000fe2000001ff00 */
[----:B------:R-:W-:Y:S01]  /*24a0*/  IMAD.U32 R5, RZ, RZ, UR38 ;  /* 0x00000026ff057e24 */ /* 0x000fe2000f8e00ff */
[----:B------:R-:W-:Y:S01]  /*24b0*/  IADD3 R7, P3, P0, R148, UR54, R7 ;  /* 0x0000003694077c10 */ /* 0x000fe2000f87e007 */
[----:B------:R-:W-:Y:S01]  /*24c0*/  IMAD.U32 R3, RZ, RZ, UR35 ;  /* 0x00000023ff037e24 */ /* 0x000fe2000f8e00ff */
        /* <DEDUP_REMOVED lines=8> */
[----:B------:R-:W-:Y:S02]  /*2550*/  IADD3.X R4, R116, UR10, R3, P3, P0 ;  /* 0x0000000a74047c10 */ /* 0x000fe40009fe0403 */
        /* <DEDUP_REMOVED lines=20> */
.L_x_1621:
[----:B------:R-:W-:Y:S05]  /*26a0*/  BSYNC B0 ;  /* 0x0000000000007941 */ /* 0x000fea0003800000 */
.L_x_1620:
[----:B-----5:R-:W-:Y:S01]  /*26b0*/  MOV R4, R23 ;  /* 0x0000001700047202 */ /* 0x020fe20000000f00 */
[----:B------:R2:W3:Y:S01]  /*26c0*/  SHFL.IDX PT, R85, R133, RZ, 0x181f ;  /* 0x00181fff85557589 */ /* 0x0004e200000e0000 */
[----:B------:R-:W-:Y:S01]  /*26d0*/  IMAD.MOV.U32 R26, RZ, RZ, R58 ;  /* 0x000000ffff1a7224 */ /* 0x000fe200078e003a */
[----:B------:R-:W-:Y:S01]  /*26e0*/  BSSY B1, `(.L_x_1622) ;  /* 0x0000103000017945 */ /* 0x000fe20003800000 */
[----:B------:R-:W-:Y:S02]  /*26f0*/  IMAD.MOV.U32 R25, RZ, RZ, R59 ;  /* 0x000000ffff197224 */ /* 0x000fe400078e003b */
[----:B------:R-:W-:Y:S02]  /*2700*/  IMAD.MOV.U32 R24, RZ, RZ, R62 ;  /* 0x000000ffff187224 */ /* 0x000fe400078e003e */
[----:B------:R-:W-:Y:S01]  /*2710*/  IMAD.MOV.U32 R5, RZ, RZ, R22 ;  /* 0x000000ffff057224 */ /* 0x000fe200078e0016 */
[----:B------:R-:W-:Y:S01]  /*2720*/  PRMT R54, R25, 0x5410, R26 ;  /* 0x0000541019367816 */ /* 0x000fe2000000001a */
[----:B------:R2:W4:Y:S01]  /*2730*/  SHFL.IDX PT, R83, R150, RZ, 0x181f ;  /* 0x00181fff96537589 */ /* 0x00052200000e0000 */
[----:B------:R-:W-:Y:S01]  /*2740*/  MOV R25, R63 ;  /* 0x0000003f00197202 */ /* 0x000fe20000000f00 */
[----:B------:R-:W-:Y:S01]  /*2750*/  IMAD.MOV.U32 R26, RZ, RZ, R64 ;  /* 0x000000ffff1a7224 */ /* 0x000fe200078e0040 */
[----:B------:R-:W-:Y:S01]  /*2760*/  PRMT R7, R4, 0x5410, R5 ;  /* 0x0000541004077816 */ /* 0x000fe20000000005 */
[----:B-1----:R-:W-:Y:S01]  /*2770*/  IMAD.MOV.U32 R3, RZ, RZ, R28 ;  /* 0x000000ffff037224 */ /* 0x002fe200078e001c */
        /* <DEDUP_REMOVED lines=15> */
[----:B---3--:R-:W-:Y:S01]  /*2870*/  ISETP.GE.AND P0, PT, R18, c[0x0][0x1d4], PT ;  /* 0x0000750012007a0c */ /* 0x008fe20003f06270 */
[----:B------:R-:W-:Y:S01]  /*2880*/  @!UPT UIADD3 URZ, URZ, URZ, URZ ;  /* 0x0000003f3f3ff290 */ /* 0x000fe2000fffe03f */
[----:B------:R-:W-:Y:S11]  /*2890*/  BSSY B0, `(.L_x_1624) ;  /* 0x0000038000007945 */ /* 0x000ff60003800000 */
[----:B------:R-:W-:-:S05]  /*28a0*/  @P0 BRA `(.L_x_1625) ;  /* 0x0000036000000947 */ /* 0x000fca0003800000 */
[C---:B----4-:R-:W-:Y:S01]  /*28b0*/  LEA R90, P0, R18.reuse, R83, 0x1 ;  /* 0x00000053125a7211 */ /* 0x050fe200078008ff */
[----:B------:R-:W1:Y:S03]  /*28c0*/  LDS.128 R24, [R96+0xa080] ;  /* 0x00a0800060187984 */ /* 0x000e660000000c00 */
[----:B------:R-:W-:Y:S02]  /*28d0*/  LEA.HI.X R91, R18, R85, R19, 0x1, P0 ;  /* 0x00000055125b7211 */ /* 0x000fe400000f0c13 */
[----:B------:R-:W-:Y:S11]  /*28e0*/  ISETP.GE.AND P0, PT, R20, c[0x0][0x27c], PT ;  /* 0x00009f0014007a0c */ /* 0x000ff60003f06270 */
[----:B------:R-:W-:Y:S02]  /*28f0*/  @!UPT UIADD3 URZ, URZ, URZ, URZ ;  /* 0x0000003f3f3ff290 */ /* 0x000fe4000fffe03f */
[----:B------:R-:W-:Y:S01]  /*2900*/  @!P0 HADD2.F32 R49, -RZ, R49.H0_H0 ;  /* 0x20000031ff318230 */ /* 0x000fe20000004100 */
[----:B------:R-:W-:Y:S01]  /*2910*/  @!P0 SHF.R.U64 R45, R50, 0x10, R51 ;  /* 0x00000010322d8819 */ /* 0x000fe20000001233 */
[----:B------:R-:W-:Y:S01]  /*2920*/  @!P0 HADD2.F32 R53, -RZ, R53.H0_H0 ;  /* 0x20000035ff358230 */ /* 0x000fe20000004100 */
        /* <DEDUP_REMOVED lines=22> */
[----:B------:R-:W-:Y:S01]  /*2a90*/  @!P0 FFMA.FTZ R82, R38, R55, -R82 ;  /* 0x0000003726528223 */ /* 0x000fe20000010852 */
        /* <DEDUP_REMOVED lines=23> */
.L_x_1625:
[----:B------:R-:W-:Y:S05]  /*2c10*/  BSYNC B0 ;  /* 0x0000000000007941 */ /* 0x000fea0003800000 */
.L_x_1624:
[----:B------:R-:W-:Y:S01]  /*2c20*/  ISETP.GE.AND P0, PT, R14, c[0x0][0x1d4], PT ;  /* 0x000075000e007a0c */ /* 0x000fe20003f06270 */
[----:B------:R-:W-:Y:S01]  /*2c30*/  @!UPT UIADD3 URZ, URZ, URZ, URZ ;  /* 0x0000003f3f3ff290 */ /* 0x000fe2000fffe03f */
[----:B------:R-:W-:Y:S11]  /*2c40*/  BSSY B0, `(.L_x_1626) ;  /* 0x0000038000007945 */ /* 0x000ff60003800000 */
[----:B------:R-:W-:-:S05]  /*2c50*/  @P0 BRA `(.L_x_1627) ;  /* 0x0000036000000947 */ /* 0x000fca0003800000 */
[C---:B----4-:R-:W-:Y:S01]  /*2c60*/  LEA R86, P0, R112.reuse, R83, 0x1 ;  /* 0x0000005370567211 */ /* 0x050fe200078008ff */
[----:B-1----:R-:W1:Y:S03]  /*2c70*/  LDS.128 R24, [R96+0xb880] ;  /* 0x00b8800060187984 */ /* 0x002e660000000c00 */
        /* <DEDUP_REMOVED lines=20> */
[CC--:B------:R-:W-:Y:S02]  /*2dc0*/  @!P0 FMUL.FTZ R53, R45.reuse, R41.reuse ;  /* 0x000000292d358220 */ /* 0x0c0fe40000410000 */
        /* <DEDUP_REMOVED lines=20> */
[----:B------:R-:W-:Y:S01]  /*2f10*/  @!P0 FMUL.FTZ R5, R39, R46 ;  /* 0x0000002e27058220 */ /* 0x000fe20000410000 */
        /* <DEDUP_REMOVED lines=10> */
.L_x_1627:
[----:B------:R-:W-:Y:S05]  /*2fc0*/  BSYNC B0 ;  /* 0x0000000000007941 */ /* 0x000fea0003800000 */
.L_x_1626:
        /* <DEDUP_REMOVED lines=31> */
[-C--:B------:R-:W-:Y:S01]  /*31c0*/  @!P0 FFMA.FTZ R2, R45, R44.reuse, R2 ;  /* 0x0000002c2d028223 */ /* 0x080fe20000010002 */
        /* <DEDUP_REMOVED lines=14> */
[CC--:B------:R-:W-:Y:S02]  /*32b0*/  @!P0 FMUL.FTZ R53, R48.reuse, R42.reuse ;  /* 0x0000002a30358220 */ /* 0x0c0fe40000410000 */
        /* <DEDUP_REMOVED lines=11> */
.L_x_1629:
[----:B------:R-:W-:Y:S05]  /*3370*/  BSYNC B0 ;  /* 0x0000000000007941 */ /* 0x000fea0003800000 */
.L_x_1628:
[----:B------:R-:W-:Y:S11]  /*3380*/  ISETP.GE.AND P0, PT, R98, c[0x0][0x1d4], PT ;  /* 0x0000750062007a0c */ /* 0x000ff60003f06270 */
[----:B------:R-:W-:Y:S02]  /*3390*/  @!UPT UIADD3 URZ, URZ, URZ, URZ ;  /* 0x0000003f3f3ff290 */ /* 0x000fe4000fffe03f */
[----:B------:R-:W-:-:S05]  /*33a0*/  @P0 BRA `(.L_x_1623) ;  /* 0x0000036000000947 */ /* 0x000fca0003800000 */
[C---:B----4-:R-:W-:Y:S01]  /*33b0*/  LEA R48, P0, R111.reuse, R83, 0x1 ;  /* 0x000000536f307211 */ /* 0x050fe200078008ff */
[----:B-1----:R-:W1:Y:S03]  /*33c0*/  LDS.128 R24, [R96+0xe880] ;  /* 0x00e8800060187984 */ /* 0x002e660000000c00 */
[----:B------:R-:W-:Y:S02]  /*33d0*/  LEA.HI.X R49, R111, R85, R108, 0x1, P0 ;  /* 0x000000556f317211 */ /* 0x000fe400000f0c6c */
[----:B------:R-:W-:Y:S11]  /*33e0*/  ISETP.GE.AND P0, PT, R12, c[0x0][0x27c], PT ;  /* 0x00009f000c007a0c */ /* 0x000ff60003f06270 */
[----:B------:R-:W-:Y:S02]  /*33f0*/  @!UPT UIADD3 URZ, URZ, URZ, URZ ;  /* 0x0000003f3f3ff290 */ /* 0x000fe4000fffe03f */
[----:B------:R-:W-:Y:S01]  /*3400*/  @!P0 HADD2.F32 R38, -RZ, R17.H1_H1 ;  /* 0x30000011ff268230 */ /* 0x000fe20000004100 */
        /* <DEDUP_REMOVED lines=38> */
[-C--:B------:R-:W-:Y:S02]  /*3670*/  @!P0 FFMA.FTZ R4, R39, R43.reuse, R4 ;  /* 0x0000002b27048223 */ /* 0x080fe40000010004 */
[C---:B------:R-:W-:Y:S02]  /*3680*/  @!P0 FMUL.FTZ R5, R33.reuse, R36 ;  /* 0x0000002421058220 */ /* 0x040fe40000410000 */
        /* <DEDUP_REMOVED lines=8> */
.L_x_1623:
[----:B---3--:R-:W-:Y:S05]  /*3710*/  BSYNC B1 ;  /* 0x0000000000017941 */ /* 0x008fea0003800000 */
.L_x_1622:
[----:B--2---:R-:W2:Y:S04]  /*3720*/  SHFL.IDX PT, R133, R133, 0x1, 0x181f ;  /* 0x00381f0085857f89 */ /* 0x004ea800000e0000 */
[----:B------:R3:W1:Y:S01]  /*3730*/  SHFL.IDX PT, R43, R150, 0x1, 0x181f ;  /* 0x00381f00962b7f89 */ /* 0x00066200000e0000 */
[----:B------:R-:W-:-:S05]  /*3740*/  @P5 BRA `(.L_x_1630) ;  /* 0x0000396000005947 */ /* 0x000fca0003800000 */
[----:B------:R-:W-:Y:S01]  /*3750*/  ISETP.GE.AND P0, PT, R18, c[0x0][0x1d4], PT ;  /* 0x0000750012007a0c */ /* 0x000fe20003f06270 */
[----:B------:R-:W-:Y:S01]  /*3760*/  @!UPT UIADD3 URZ, URZ, URZ, URZ ;  /* 0x0000003f3f3ff290 */ /* 0x000fe2000fffe03f */
[----:B------:R-:W-:Y:S11]  /*3770*/  BSSY B0, `(.L_x_1631) ;  /* 0x0000038000007945 */ /* 0x000ff60003800000 */
[----:B------:R-:W-:-:S05]  /*3780*/  @P0 BRA `(.L_x_1632) ;  /* 0x0000036000000947 */ /* 0x000fca0003800000 */
[C---:B-1----:R-:W-:Y:S01]  /*3790*/  LEA R46, P0, R18.reuse, R43, 0x1 ;  /* 0x0000002b122e7211 */ /* 0x042fe200078008ff */
[----:B------:R-:W1:Y:S03]  /*37a0*/  LDS.128 R24, [R96+0xb080] ;  /* 0x00b0800060187984 */ /* 0x000e660000000c00 */
[----:B--2---:R-:W-:Y:S02]  /*37b0*/  LEA.HI.X R47, R18, R133, R19, 0x1, P0 ;  /* 0x00000085122f7211 */ /* 0x004fe400000f0c13 */
[----:B------:R-:W-:Y:S11]  /*37c0*/  ISETP.GE.AND P0, PT, R20, c[0x0][0x27c], PT ;  /* 0x00009f0014007a0c */ /* 0x000ff60003f06270 */
[----:B------:R-:W-:Y:S02]  /*37d0*/  @!UPT UIADD3 URZ, URZ, URZ, URZ ;  /* 0x0000003f3f3ff290 */ /* 0x000fe4000fffe03f */
        /* <DEDUP_REMOVED lines=49> */
.L_x_1632:
[----:B------:R-:W-:Y:S05]  /*3af0*/  BSYNC B0 ;  /* 0x0000000000007941 */ /* 0x000fea0003800000 */
.L_x_1631:
        /* <DEDUP_REMOVED lines=58> */
.L_x_1634:
[----:B------:R-:W-:Y:S05]  /*3ea0*/  BSYNC B0 ;  /* 0x0000000000007941 */ /* 0x000fea0003800000 */
.L_x_1633:
        /* <DEDUP_REMOVED lines=58> */
.L_x_1636:
[----:B------:R-:W-:Y:S05]  /*4250*/  BSYNC B0 ;  /* 0x0000000000007941 */ /* 0x000fea0003800000 */
.L_x_1635:
[----:B------:R-:W-:Y:S11]  /*4260*/  ISETP.GE.AND P0, PT, R98, c[0x0][0x1d4], PT ;  /* 0x0000750062007a0c */ /* 0x000ff60003f06270 */
[----:B------:R-:W-:Y:S02]  /*4270*/  @!UPT UIADD3 URZ, URZ, URZ, URZ ;  /* 0x0000003f3f3ff290 */ /* 0x000fe4000fffe03f */
[----:B------:R-:W-:-:S05]  /*4280*/  @P0 BRA `(.L_x_1630) ;  /* 0x00002e2000000947 */ /* 0x000fca0003800000 */
[C---:B-1----:R-:W-:Y:S01]  /*4290*/  LEA R36, P0, R111.reuse, R43, 0x1 ;  /* 0x0000002b6f247211 */ /* 0x042fe200078008ff */
[----:B------:R-:W1:Y:S03]  /*42a0*/  LDS.128 R24, [R96+0xf880] ;  /* 0x00f8800060187984 */ /* 0x000e660000000c00 */
[----:B--2---:R-:W-:Y:S02]  /*42b0*/  LEA.HI.X R37, R111, R133, R108, 0x1, P0 ;  /* 0x000000856f257211 */ /* 0x004fe400000f0c6c */
        /* <DEDUP_REMOVED lines=52> */
.L_x_1617:
        /* <DEDUP_REMOVED lines=36> */
.L_x_1638:
[----:B------:R-:W-:Y:S05]  /*4840*/  BSYNC B0 ;  /* 0x0000000000007941 */ /* 0x000fea0003800000 */
.L_x_1637:
        /* <DEDUP_REMOVED lines=39> */
[----:B------:R-:W-:Y:S01]  /*4ac0*/  CS2R R30, SRZ ;  /* 0x00000000001e7805 */ /* 0x000fe2000001ff00 */
[----:B------:R-:W-:Y:S01]  /*4ad0*/  IADD3 R5, P3, P0, R144, UR54, R5 ;  /* 0x0000003690057c10 */ /* 0x000fe2000f87e005 */
[----:B------:R-:W-:Y:S01]  /*4ae0*/  CS2R R28, SRZ ;  /* 0x00000000001c7805 */ /* 0x000fe2000001ff00 */
[----:B------:R-:W-:Y:S01]  /*4af0*/  CS2R R74, SRZ ;  /* 0x00000000004a7805 */ /* 0x000fe2000001ff00 */
[----:B------:R-:W-:Y:S01]  /*4b00*/  CS2R R72, SRZ ;  /* 0x0000000000487805 */ /* 0x000fe2000001ff00 */
[----:B------:R-:W-:Y:S01]  /*4b10*/  IADD3.X R4, R114, UR11, R3, P3, P0 ;  /* 0x0000000b72047c10 */ /* 0x000fe20009fe0403 */
[----:B------:R-:W-:Y:S01]  /*4b20*/  IMAD.U32 R3, RZ, RZ, UR38 ;  /* 0x00000026ff037e24 */ /* 0x000fe2000f8e00ff */
[----:B------:R-:W-:Y:S01]  /*4b30*/  CS2R R26, SRZ ;  /* 0x00000000001a7805 */ /* 0x000fe2000001ff00 */
[----:B------:R-:W-:Y:S01]  /*4b40*/  IMAD.U32 R2, RZ, RZ, UR35 ;  /* 0x00000023ff027e24 */ /* 0x000fe2000f8e00ff */
[----:B------:R-:W-:Y:S02]  /*4b50*/  CS2R R24, SRZ ;  /* 0x0000000000187805 */ /* 0x000fe4000001ff00 */
[----:B------:R-:W-:Y:S04]  /*4b60*/  IADD3 R3, P3, P0, R142, UR52, R3 ;  /* 0x000000348e037c10 */ /* 0x000fe8000f87e003 */
[----:B------:R-:W-:Y:S02]  /*4b70*/  IADD3.X R2, R113, UR10, R2, P3, P0 ;  /* 0x0000000a71027c10 */ /* 0x000fe40009fe0402 */
        /* <DEDUP_REMOVED lines=12> */
.L_x_1640:
[----:B------:R-:W-:Y:S05]  /*4c40*/  BSYNC B0 ;  /* 0x0000000000007941 */ /* 0x000fea0003800000 */
.L_x_1639:
[----:B-----5:R-:W-:Y:S01]  /*4c50*/  MOV R7, R73 ;  /* 0x0000004900077202 */ /* 0x020fe20000000f00 */
[----:B------:R2:W3:Y:S01]  /*4c60*/  SHFL.IDX PT, R153, R133, RZ, 0x181f ;  /* 0x00181fff85997589 */ /* 0x0004e200000e0000 */
[----:B-1----:R-:W-:Y:S01]  /*4c70*/  MOV R4, R27 ;  /* 0x0000001b00047202 */ /* 0x002fe20000000f00 */
[----:B------:R-:W-:Y:S01]  /*4c80*/  IMAD.MOV.U32 R10, RZ, RZ, R74 ;  /* 0x000000ffff0a7224 */ /* 0x000fe200078e004a */
[----:B------:R-:W-:Y:S01]  /*4c90*/  IADD3 R71, -R66, c[0x0][0x1d4], RZ ;  /* 0x0000750042477a10 */ /* 0x000fe20007ffe1ff */
[----:B------:R-:W-:Y:S01]  /*4ca0*/  IMAD.MOV.U32 R9, RZ, RZ, R75 ;  /* 0x000000ffff097224 */ /* 0x000fe200078e004b */
[----:B------:R-:W-:Y:S01]  /*4cb0*/  BSSY B1, `(.L_x_1641) ;  /* 0x000010b000017945 */ /* 0x000fe20003800000 */
[----:B------:R-:W-:Y:S02]  /*4cc0*/  IMAD.MOV.U32 R8, RZ, RZ, R72 ;  /* 0x000000ffff087224 */ /* 0x000fe400078e0048 */
[----:B------:R2:W1:Y:S01]  /*4cd0*/  SHFL.IDX PT, R152, R150, RZ, 0x181f ;  /* 0x00181fff96987589 */ /* 0x00046200000e0000 */
        /* <DEDUP_REMOVED lines=24> */
[----:B------:R-:W-:Y:S01]  /*4e60*/  SEL R62, R66, R71, !P1 ;  /* 0x00000047423e7207 */ /* 0x000fe20004800000 */
[----:B------:R-:W3:Y:S01]  /*4e70*/  LDS.128 R32, [R127+0xa080] ;  /* 0x00a080007f207984 */ /* 0x000ee20000000c00 */
        /* <DEDUP_REMOVED lines=15> */
[----:B------:R-:W-:Y:S01]  /*4f70*/  @!P0 SHF.R.U64 R63, R56, 0x10, R57 ;  /* 0x00000010383f8819 */ /* 0x000fe20000001239 */
[----:B------:R-:W-:Y:S01]  /*4f80*/  IMAD R53, R55, 0xc00, R6 ;  /* 0x00000c0037357824 */ /* 0x000fe200078e0206 */
[--C-:B------:R-:W-:Y:S02]  /*4f90*/  @!P0 SHF.R.U32.HI R44, RZ, 0x10, R47.reuse ;  /* 0x00000010ff2c8819 */ /* 0x100fe4000001162f */
[----:B------:R-:W-:Y:S01]  /*4fa0*/  @!P0 SHF.R.U64 R46, R46, 0x10, R47 ;  /* 0x000000102e2e8819 */ /* 0x000fe2000000122f */
[----:B------:R-:W-:Y:S01]  /*4fb0*/  IMAD.IADD R156, R53, 0x1, R156 ;  /* 0x00000001359c7824 */ /* 0x000fe200078e029c */
[----:B------:R-:W-:Y:S01]  /*4fc0*/  @!P0 SHF.R.U64 R62, R58, 0x10, R59 ;  /* 0x000000103a3e8819 */ /* 0x000fe2000000123b */
[----:B------:R-:W-:Y:S01]  /*4fd0*/  @!P0 HADD2.F32 R58, -RZ, R63.H0_H0 ;  /* 0x2000003fff3a8230 */ /* 0x000fe20000004100 */
[----:B------:R-:W-:Y:S01]  /*4fe0*/  @!P0 SHF.R.U32.HI R45, RZ, 0x10, R45 ;  /* 0x00000010ff2d8819 */ /* 0x000fe2000001162d */
[----:B------:R-:W-:Y:S01]  /*4ff0*/  @!P0 HADD2.F32 R46, -RZ, R46.H0_H0 ;  /* 0x2000002eff2e8230 */ /* 0x000fe20000004100 */
[----:B------:R-:W-:Y:S01]  /*5000*/  SHF.L.U32 R154, R156, 0x1, RZ ;  /* 0x000000019c9a7819 */ /* 0x000fe200000006ff */
[----:B------:R-:W-:Y:S01]  /*5010*/  @!P0 HADD2.F32 R62, -RZ, R62.H0_H0 ;  /* 0x2000003eff3e8230 */ /* 0x000fe20000004100 */
[----:B---3--:R-:W-:Y:S01]  /*5020*/  @!P0 IMAD.MOV.U32 R51, RZ, RZ, R32 ;  /* 0x000000ffff338224 */ /* 0x008fe200078e0020 */
[----:B------:R-:W-:Y:S02]  /*5030*/  @!P0 SHF.R.U32.HI R65, RZ, 0x10, R59 ;  /* 0x00000010ff418819 */ /* 0x000fe4000001163b */
[----:B------:R-:W3:Y:S01]  /*5040*/  LDS.128 R88, [R154+0xa080] ;  /* 0x00a080009a587984 */ /* 0x000ee20000000c00 */
[----:B------:R-:W-:Y:S01]  /*5050*/  @!P0 SHF.R.U32.HI R57, RZ, 0x10, R57 ;  /* 0x00000010ff398819 */ /* 0x000fe20000011639 */
[--C-:B------:R-:W-:Y:S02]  /*5060*/  @!P0 HADD2.F32 R47, -RZ, R51.reuse.H0_H0 ;  /* 0x20000033ff2f8230 */ /* 0x100fe40000004100 */
[----:B------:R-:W-:Y:S02]  /*5070*/  @!P0 HADD2.F32 R49, -RZ, R51.H1_H1 ;  /* 0x30000033ff318230 */ /* 0x000fe40000004100 */
[----:B------:R-:W-:Y:S01]  /*5080*/  @!P0 HADD2.F32 R65, -RZ, R65.H0_H0 ;  /* 0x20000041ff418230 */ /* 0x000fe20000004100 */
[----:B------:R-:W-:Y:S02]  /*5090*/  @!P0 FMUL.FTZ R2, R47, R50 ;  /* 0x000000322f028220 */ /* 0x000fe40000410000 */
[----:B------:R-:W-:Y:S02]  /*50a0*/  @!P0 FMUL.FTZ R3, R49, R52 ;  /* 0x0000003431038220 */ /* 0x000fe40000410000 */
[----:B---3--:R-:W-:Y:S01]  /*50b0*/  @!P0 IMAD.MOV.U32 R59, RZ, RZ, R89 ;  /* 0x000000ffff3b8224 */ /* 0x008fe200078e0059 */
[----:B------:R-:W-:Y:S05]  /*50c0*/  @!P0 MOV R56, R88 ;  /* 0x0000005800388202 */ /* 0x000fea0000000f00 */
[--C-:B------:R-:W-:Y:S02]  /*50d0*/  @!P0 HADD2.F32 R55, -RZ, R56.reuse.H0_H0 ;  /* 0x20000038ff378230 */ /* 0x100fe40000004100 */
[----:B------:R-:W-:Y:S03]  /*50e0*/  @!P0 HADD2.F32 R56, -RZ, R56.H1_H1 ;  /* 0x30000038ff388230 */ /* 0x000fe60000004100 */
[C---:B------:R-:W-:Y:S02]  /*50f0*/  @!P0 FMUL.FTZ R154, R55.reuse, R50 ;  /* 0x00000032379a8220 */ /* 0x040fe40000410000 */
[C---:B------:R-:W-:Y:S02]  /*5100*/  @!P0 FMUL.FTZ R155, R56.reuse, R52 ;  /* 0x00000034389b8220 */ /* 0x040fe40000410000 */
[----:B------:R-:W-:Y:S01]  /*5110*/  @!P0 FFMA.FTZ R2, R55, R54, R2 ;  /* 0x0000003637028223 */ /* 0x000fe20000010002 */
[----:B------:R-:W-:Y:S01]  /*5120*/  @!P0 HADD2.F32 R55, -RZ, R60.H1_H1 ;  /* 0x3000003cff378230 */ /* 0x000fe20000004100 */
[----:B------:R-:W-:Y:S01]  /*5130*/  @!P0 FFMA.FTZ R155, R49, R58, -R155 ;  /* 0x0000003a319b8223 */ /* 0x000fe2000001089b */
[----:B------:R-:W-:Y:S01]  /*5140*/  @!P0 MOV R49, R33 ;  /* 0x0000002100318202 */ /* 0x000fe20000000f00 */
[----:B------:R-:W-:Y:S01]  /*5150*/  @!P0 FFMA.FTZ R154, R47, R54, -R154 ;  /* 0x000000362f9a8223 */ /* 0x000fe2000001089a */
[----:B------:R-:W-:Y:S01]  /*5160*/  @!P0 HADD2.F32 R47, -RZ, R48.H0_H0 ;  /* 0x20000030ff2f8230 */ /* 0x000fe20000004100 */
[----:B------:R-:W-:Y:S01]  /*5170*/  @!P0 FFMA.FTZ R3, R56, R58, R3 ;  /* 0x0000003a38038223 */ /* 0x000fe20000010003 */
[----:B------:R-:W-:Y:S02]  /*5180*/  @!P0 HADD2.F32 R48, -RZ, R45.H0_H0 ;  /* 0x2000002dff308230 */ /* 0x000fe40000004100 */
[----:B------:R-:W-:Y:S01]  /*5190*/  @!P0 HADD2.F32 R56, -RZ, R59.H1_H1 ;  /* 0x3000003bff388230 */ /* 0x000fe20000004100 */
[----:B------:R-:W-:Y:S01]  /*51a0*/  @!P0 F2FP.PACK_AB R155, R155, R154 ;  /* 0x0000009a9b9b823e */ /* 0x000fe200000000ff */
[----:B------:R-:W-:Y:S01]  /*51b0*/  @!P0 HADD2.F32 R45, -RZ, R49.H1_H1 ;  /* 0x30000031ff2d8230 */ /* 0x000fe20000004100 */
[----:B------:R-:W-:Y:S01]  /*51c0*/  @!P0 F2FP.PACK_AB R154, R3, R2 ;  /* 0x00000002039a823e */ /* 0x000fe200000000ff */
[----:B------:R-:W-:Y:S01]  /*51d0*/  @!P0 HADD2.F32 R58, -RZ, R57.H0_H0 ;  /* 0x20000039ff3a8230 */ /* 0x000fe20000004100 */
[----:B------:R-:W-:Y:S01]  /*51e0*/  @!P0 IMAD.MOV.U32 R57, RZ, RZ, R91 ;  /* 0x000000ffff398224 */ /* 0x000fe200078e005b */
[----:B------:R-:W-:Y:S01]  /*51f0*/  @!P0 MOV R32, R155 ;  /* 0x0000009b00208202 */ /* 0x000fe20000000f00 */
[-C--:B------:R-:W-:Y:S01]  /*5200*/  @!P0 FMUL.FTZ R157, R56, R48.reuse ;  /* 0x00000030389d8220 */ /* 0x080fe20000410000 */
[----:B------:R-:W-:Y:S01]  /*5210*/  @!P0 HADD2.F32 R50, -RZ, R49.H0_H0 ;  /* 0x20000031ff328230 */ /* 0x000fe20000004100 */
[C---:B------:R-:W-:Y:S01]  /*5220*/  @!P0 FMUL.FTZ R5, R45.reuse, R48 ;  /* 0x000000302d058220 */ /* 0x040fe20000410000 */
[----:B------:R-:W-:Y:S01]  /*5230*/  @!P0 MOV R49, R35 ;  /* 0x0000002300318202 */ /* 0x000fe20000000f00 */
[----:B------:R-:W-:Y:S01]  /*5240*/  @!P0 FFMA.FTZ R157, R45, R58, -R157 ;  /* 0x0000003a2d9d8223 */ /* 0x000fe2000001089d */
[----:B------:R-:W-:Y:S01]  /*5250*/  @!P0 HADD2.F32 R45, -RZ, R44.H0_H0 ;  /* 0x2000002cff2d8230 */ /* 0x000fe20000004100 */
[----:B------:R-:W-:Y:S01]  /*5260*/  @!P0 FMUL.FTZ R4, R50, R47 ;  /* 0x0000002f32048220 */ /* 0x000fe20000410000 */
[----:B------:R-:W-:Y:S01]  /*5270*/  @!P0 HADD2.F32 R63, -RZ, R57.H1_H1 ;  /* 0x30000039ff3f8230 */ /* 0x000fe20000004100 */
[----:B------:R-:W-:Y:S01]  /*5280*/  @!P0 MOV R88, R154 ;  /* 0x0000009a00588202 */ /* 0x000fe20000000f00 */
[----:B------:R-:W-:Y:S01]  /*5290*/  @!P0 HADD2.F32 R54, -RZ, R59.H0_H0 ;  /* 0x2000003bff368230 */ /* 0x000fe20000004100 */
[----:B------:R-:W-:Y:S01]  /*52a0*/  @!P0 MOV R59, R90 ;  /* 0x0000005a003b8202 */ /* 0x000fe20000000f00 */
[----:B------:R-:W-:Y:S01]  /*52b0*/  @!P0 HADD2.F32 R44, -RZ, R49.H1_H1 ;  /* 0x30000031ff2c8230 */ /* 0x000fe20000004100 */
[----:B------:R-:W-:Y:S01]  /*52c0*/  @!P0 FMUL.FTZ R159, R63, R45 ;  /* 0x0000002d3f9f8220 */ /* 0x000fe20000410000 */
[----:B------:R-:W-:Y:S01]  /*52d0*/  @!P0 HADD2.F32 R64, -RZ, R57.H0_H0 ;  /* 0x20000039ff408230 */ /* 0x000fe20000004100 */
        /* <DEDUP_REMOVED lines=8> */
[----:B------:R-:W-:Y:S01]  /*5360*/  @!P0 FFMA.FTZ R4, R54, R55, R4 ;  /* 0x0000003736048223 */ /* 0x000fe20000010004 */
[----:B------:R-:W-:Y:S01]  /*5370*/  @!P0 HADD2.F32 R57, -RZ, R59.H0_H0 ;  /* 0x2000003bff398230 */ /* 0x000fe20000004100 */
[----:B------:R-:W-:Y:S01]  /*5380*/  @!P0 FFMA.FTZ R5, R56, R58, R5 ;  /* 0x0000003a38058223 */ /* 0x000fe20000010005 */
[--C-:B------:R-:W-:Y:S01]  /*5390*/  @!P0 HADD2.F32 R45, -RZ, R43.reuse.H0_H0 ;  /* 0x2000002bff2d8230 */ /* 0x100fe20000004100 */
[-C--:B------:R-:W-:Y:S01]  /*53a0*/  @!P0 FMUL.FTZ R9, R48, R47.reuse ;  /* 0x0000002f30098220 */ /* 0x080fe20000410000 */
[----:B------:R-:W-:Y:S01]  /*53b0*/  @!P0 HADD2.F32 R43, -RZ, R43.H1_H1 ;  /* 0x3000002bff2b8230 */ /* 0x000fe20000004100 */
[-C--:B------:R-:W-:Y:S01]  /*53c0*/  @!P0 FMUL.FTZ R160, R57, R44.reuse ;  /* 0x0000002c39a08220 */ /* 0x080fe20000410000 */
[----:B------:R-:W-:Y:S01]  /*53d0*/  @!P0 HADD2.F32 R59, -RZ, R59.H1_H1 ;  /* 0x3000003bff3b8230 */ /* 0x000fe20000004100 */
[----:B------:R-:W-:Y:S02]  /*53e0*/  @!P0 FMUL.FTZ R7, R45, R44 ;  /* 0x0000002c2d078220 */ /* 0x000fe40000410000 */
[----:B------:R-:W-:Y:S02]  /*53f0*/  @!P0 FMUL.FTZ R8, R43, R46 ;  /* 0x0000002e2b088220 */ /* 0x000fe40000410000 */
[----:B------:R-:W-:Y:S02]  /*5400*/  @!P0 FFMA.FTZ R7, R57, R60, R7 ;  /* 0x0000003c39078223 */ /* 0x000fe40000010007 */
[C---:B------:R-:W-:Y:S02]  /*5410*/  @!P0 FMUL.FTZ R161, R59.reuse, R46 ;  /* 0x0000002e3ba18220 */ /* 0x040fe40000410000 */
        /* <DEDUP_REMOVED lines=20> */
[C---:B-1----:R-:W-:Y:S04]  /*5560*/  LEA R154, P0, R121.reuse, R152, 0x1 ;  /* 0x00000098799a7211 */ /* 0x042fe800078008ff */
[----:B------:R-:W-:Y:S02]  /*5570*/  LEA.HI.X R155, R121, R153, R118, 0x1, P0 ;  /* 0x00000099799b7211 */ /* 0x000fe400000f0c76 */
[C---:B------:R-:W-:Y:S03]  /*5580*/  ISETP.GE.AND P0, PT, R151.reuse, c[0x0][0x1d4], PT ;  /* 0x0000750097007a0c */ /* 0x040fe60003f06270 */
[----:B------:R1:W-:Y:S10]  /*5590*/  ST.E.128 [R154.64], R32 ;  /* 0x000000209a007985 */ /* 0x0003f4000c101d1a */
[----:B------:R-:W-:Y:S05]  /*55a0*/  @!P0 IMAD.WIDE R156, R151, 0x2, R152 ;  /* 0x00000002979c8825 */ /* 0x000fea00078e0298 */
[----:B------:R1:W-:Y:S02]  /*55b0*/  @!P0 ST.E.128 [R156.64], R88 ;  /* 0x000000589c008985 */ /* 0x0003e4000c101d1a */
.L_x_1644:
[----:B------:R-:W-:Y:S05]  /*55c0*/  BSYNC B0 ;  /* 0x0000000000007941 */ /* 0x000fea0003800000 */
.L_x_1643:
[----:B------:R-:W-:Y:S11]  /*55d0*/  ISETP.GE.AND P0, PT, R14, c[0x0][0x1d4], PT ;  /* 0x000075000e007a0c */ /* 0x000ff60003f06270 */
[----:B------:R-:W-:Y:S02]  /*55e0*/  @!UPT UIADD3 URZ, URZ, URZ, URZ ;  /* 0x0000003f3f3ff290 */ /* 0x000fe4000fffe03f */
[----:B------:R-:W-:-:S05]  /*55f0*/  @P0 BRA `(.L_x_1642) ;  /* 0x0000076000000947 */ /* 0x000fca0003800000 */
[----:B------:R-:W-:Y:S01]  /*5600*/  SEL R49, R66, R71, !P2 ;  /* 0x0000004742317207 */ /* 0x000fe20005000000 */
[----:B-1----:R-:W1:Y:S01]  /*5610*/  LDS.128 R32, [R126+0xa080] ;  /* 0x00a080007e207984 */ /* 0x002e620000000c00 */
        /* <DEDUP_REMOVED lines=10> */
[----:B------:R-:W-:Y:S01]  /*56c0*/  LEA.HI R49, R49, R48, RZ, 0x3 ;  /* 0x0000003031317211 */ /* 0x000fe200078f18ff */
[----:B------:R-:W-:Y:S01]  /*56d0*/  @!P0 HADD2.F32 R48, -RZ, R87.H1_H1 ;  /* 0x30000057ff308230 */ /* 0x000fe20000004100 */
        /* <DEDUP_REMOVED lines=8> */
[----:B------:R-:W-:Y:S01]  /*5760*/  @!P0 HADD2.F32 R52, -RZ, R52.H0_H0 ;  /* 0x20000034ff348230 */ /* 0x000fe20000004100 */
[----:B------:R-:W-:Y:S02]  /*5770*/  @!P0 SHF.R.U32.HI R37, RZ, 0x10, R37 ;  /* 0x00000010ff258819 */ /* 0x000fe40000011625 */
[----:B------:R-:W-:Y:S02]  /*5780*/  @!P0 SHF.R.U32.HI R80, RZ, 0x10, R81 ;  /* 0x00000010ff508819 */ /* 0x000fe40000011651 */
[----:B------:R-:W-:Y:S01]  /*5790*/  SHF.L.U32 R65, R88, 0x1, RZ ;  /* 0x0000000158417819 */ /* 0x000fe200000006ff */
[----:B-1----:R-:W-:Y:S01]  /*57a0*/  @!P0 IMAD.MOV.U32 R45, RZ, RZ, R32 ;  /* 0x000000ffff2d8224 */ /* 0x002fe200078e0020 */
[--C-:B------:R-:W-:Y:S02]  /*57b0*/  @!P0 SHF.R.U32.HI R59, RZ, 0x10, R83.reuse ;  /* 0x00000010ff3b8819 */ /* 0x100fe40000011653 */
[----:B------:R-:W-:Y:S01]  /*57c0*/  @!P0 SHF.R.U64 R55, R82, 0x10, R83 ;  /* 0x0000001052378819 */ /* 0x000fe20000001253 */
[----:B------:R-:W1:Y:S01]  /*57d0*/  LDS.128 R60, [R65+0xa080] ;  /* 0x00a08000413c7984 */ /* 0x000e620000000c00 */
[--C-:B------:R-:W-:Y:S02]  /*57e0*/  @!P0 HADD2.F32 R39, -RZ, R45.reuse.H0_H0 ;  /* 0x2000002dff278230 */ /* 0x100fe40000004100 */
[----:B------:R-:W-:Y:S02]  /*57f0*/  @!P0 HADD2.F32 R43, -RZ, R45.H1_H1 ;  /* 0x3000002dff2b8230 */ /* 0x000fe40000004100 */
[----:B------:R-:W-:Y:S01]  /*5800*/  @!P0 HADD2.F32 R59, -RZ, R59.H0_H0 ;  /* 0x2000003bff3b8230 */ /* 0x000fe20000004100 */
[----:B------:R-:W-:Y:S01]  /*5810*/  @!P0 FMUL.FTZ R2, R39, R44 ;  /* 0x0000002c27028220 */ /* 0x000fe20000410000 */
[----:B------:R-:W-:Y:S01]  /*5820*/  @!P0 HADD2.F32 R55, -RZ, R55.H0_H0 ;  /* 0x20000037ff378230 */ /* 0x000fe20000004100 */
[----:B------:R-:W-:Y:S02]  /*5830*/  @!P0 FMUL.FTZ R3, R43, R46 ;  /* 0x0000002e2b038220 */ /* 0x000fe40000410000 */
[----:B-1----:R-:W-:Y:S01]  /*5840*/  @!P0 IMAD.MOV.U32 R51, RZ, RZ, R61 ;  /* 0x000000ffff338224 */ /* 0x002fe200078e003d */
[----:B------:R-:W-:Y:S02]  /*5850*/  @!P0 MOV R50, R60 ;  /* 0x0000003c00328202 */ /* 0x000fe40000000f00 */
[----:B------:R-:W-:Y:S03]  /*5860*/  @!P0 MOV R53, R62 ;  /* 0x0000003e00358202 */ /* 0x000fe60000000f00 */
[--C-:B------:R-:W-:Y:S02]  /*5870*/  @!P0 HADD2.F32 R49, -RZ, R50.reuse.H0_H0 ;  /* 0x20000032ff318230 */ /* 0x100fe40000004100 */
[----:B------:R-:W-:Y:S02]  /*5880*/  @!P0 HADD2.F32 R50, -RZ, R50.H1_H1 ;  /* 0x30000032ff328230 */ /* 0x000fe40000004100 */
[--C-:B------:R-:W-:Y:S01]  /*5890*/  @!P0 HADD2.F32 R54, -RZ, R53.reuse.H0_H0 ;  /* 0x20000035ff368230 */ /* 0x100fe20000004100 */
[C---:B------:R-:W-:Y:S01]  /*58a0*/  @!P0 FMUL.FTZ R65, R49.reuse, R44 ;  /* 0x0000002c31418220 */ /* 0x040fe20000410000 */
[----:B------:R-:W-:Y:S01]  /*58b0*/  @!P0 HADD2.F32 R53, -RZ, R53.H1_H1 ;  /* 0x30000035ff358230 */ /* 0x000fe20000004100 */
[C---:B------:R-:W-:Y:S02]  /*58c0*/  @!P0 FMUL.FTZ R88, R50.reuse, R46 ;  /* 0x0000002e32588220 */ /* 0x040fe40000410000 */
[----:B------:R-:W-:Y:S01]  /*58d0*/  @!P0 FFMA.FTZ R2, R49, R48, R2 ;  /* 0x0000003031028223 */ /* 0x000fe20000010002 */
[----:B------:R-:W-:Y:S01]  /*58e0*/  @!P0 HADD2.F32 R49, -RZ, R87.H0_H0 ;  /* 0x20000057ff318230 */ /* 0x000fe20000004100 */
[----:B------:R-:W-:Y:S01]  /*58f0*/  @!P0 FFMA.FTZ R88, R43, R52, -R88 ;  /* 0x000000342b588223 */ /* 0x000fe20000010858 */
[----:B------:R-:W-:Y:S01]  /*5900*/  @!P0 MOV R43, R33 ;  /* 0x00000021002b8202 */ /* 0x000fe20000000f00 */
[----:B------:R-:W-:Y:S01]  /*5910*/  @!P0 FFMA.FTZ R65, R39, R48, -R65 ;  /* 0x0000003027418223 */ /* 0x000fe20000010841 */
[----:B------:R-:W-:Y:S01]  /*5920*/  @!P0 HADD2.F32 R39, -RZ, R42.H0_H0 ;  /* 0x2000002aff278230 */ /* 0x000fe20000004100 */
[----:B------:R-:W-:Y:S01]  /*5930*/  @!P0 FFMA.FTZ R3, R50, R52, R3 ;  /* 0x0000003432038223 */ /* 0x000fe20000010003 */
[----:B------:R-:W-:Y:S02]  /*5940*/  @!P0 HADD2.F32 R42, -RZ, R37.H0_H0 ;  /* 0x20000025ff2a8230 */ /* 0x000fe40000004100 */
[--C-:B------:R-:W-:Y:S01]  /*5950*/  @!P0 HADD2.F32 R50, -RZ, R51.reuse.H1_H1 ;  /* 0x30000033ff328230 */ /* 0x100fe20000004100 */
[----:B------:R-:W-:Y:S01]  /*5960*/  @!P0 F2FP.PACK_AB R88, R88, R65 ;  /* 0x000000415858823e */ /* 0x000fe200000000ff */
[----:B------:R-:W-:Y:S01]  /*5970*/  @!P0 HADD2.F32 R48, -RZ, R51.H0_H0 ;  /* 0x20000033ff308230 */ /* 0x000fe20000004100 */
[----:B------:R-:W-:Y:S01]  /*5980*/  @!P0 IMAD.MOV.U32 R51, RZ, RZ, R63 ;  /* 0x000000ffff338224 */ /* 0x000fe200078e003f */
[--C-:B------:R-:W-:Y:S01]  /*5990*/  @!P0 HADD2.F32 R37, -RZ, R43.reuse.H1_H1 ;  /* 0x3000002bff258230 */ /* 0x100fe20000004100 */
[-C--:B------:R-:W-:Y:S01]  /*59a0*/  @!P0 FMUL.FTZ R90, R50, R42.reuse ;  /* 0x0000002a325a8220 */ /* 0x080fe20000410000 */
[----:B------:R-:W-:Y:S01]  /*59b0*/  @!P0 HADD2.F32 R52, -RZ, R80.H0_H0 ;  /* 0x20000050ff348230 */ /* 0x000fe20000004100 */
[----:B------:R-:W-:Y:S01]  /*59c0*/  @!P0 FMUL.FTZ R89, R48, R39 ;  /* 0x0000002730598220 */ /* 0x000fe20000410000 */
[----:B------:R-:W-:Y:S01]  /*59d0*/  @!P0 HADD2.F32 R44, -RZ, R43.H0_H0 ;  /* 0x2000002bff2c8230 */ /* 0x000fe20000004100 */
[C---:B------:R-:W-:Y:S01]  /*59e0*/  @!P0 FMUL.FTZ R5, R37.reuse, R42 ;  /* 0x0000002a25058220 */ /* 0x040fe20000410000 */
[----:B------:R-:W-:Y:S01]  /*59f0*/  @!P0 MOV R43, R35 ;  /* 0x00000023002b8202 */ /* 0x000fe20000000f00 */
[----:B------:R-:W-:Y:S01]  /*5a00*/  @!P0 FFMA.FTZ R90, R37, R52, -R90 ;  /* 0x00000034255a8223 */ /* 0x000fe2000001085a */
[----:B------:R-:W-:Y:S01]  /*5a10*/  @!P0 HADD2.F32 R37, -RZ, R36.H0_H0 ;  /* 0x20000024ff258230 */ /* 0x000fe20000004100 */
[C---:B------:R-:W-:Y:S01]  /*5a20*/  @!P0 FMUL.FTZ R4, R44.reuse, R39 ;  /* 0x000000272c048220 */ /* 0x040fe20000410000 */
[----:B------:R-:W-:Y:S01]  /*5a30*/  @!P0 HADD2.F32 R58, -RZ, R51.H1_H1 ;  /* 0x30000033ff3a8230 */ /* 0x000fe20000004100 */
[-C--:B------:R-:W-:Y:S01]  /*5a40*/  @!P0 FFMA.FTZ R89, R44, R49.reuse, -R89 ;  /* 0x000000312c598223 */ /* 0x080fe20000010859 */
[----:B------:R-:W-:Y:S01]  /*5a50*/  @!P0 HADD2.F32 R36, -RZ, R43.H1_H1 ;  /* 0x3000002bff248230 */ /* 0x000fe20000004100 */
[----:B------:R-:W-:Y:S01]  /*5a60*/  @!P0 FFMA.FTZ R4, R48, R49, R4 ;  /* 0x0000003130048223 */ /* 0x000fe20000010004 */
[----:B------:R-:W-:Y:S01]  /*5a70*/  @!P0 MOV R32, R88 ;  /* 0x0000005800208202 */ /* 0x000fe20000000f00 */
[-C--:B------:R-:W-:Y:S01]  /*5a80*/  @!P0 FMUL.FTZ R154, R58, R37.reuse ;  /* 0x000000253a9a8220 */ /* 0x080fe20000410000 */
        /* <DEDUP_REMOVED lines=13> */
[----:B------:R-:W-:Y:S01]  /*5b60*/  @!P0 FMUL.FTZ R156, R53, R37 ;  /* 0x00000025359c8220 */ /* 0x000fe20000410000 */
[----:B------:R-:W-:Y:S01]  /*5b70*/  @!P0 F2FP.PACK_AB R65, R3, R2 ;  /* 0x000000020341823e */ /* 0x000fe200000000ff */
[----:B------:R-:W-:Y:S01]  /*5b80*/  @!P0 FMUL.FTZ R151, R54, R39 ;  /* 0x0000002736978220 */ /* 0x000fe20000410000 */
[----:B------:R-:W-:Y:S01]  /*5b90*/  @!P0 F2FP.PACK_AB R90, R5, R4 ;  /* 0x00000004055a823e */ /* 0x000fe200000000ff */
[----:B------:R-:W-:Y:S01]  /*5ba0*/  @!P0 FFMA.FTZ R91, R42, R57, -R91 ;  /* 0x000000392a5b8223 */ /* 0x000fe2000001085b */
[----:B------:R-:W-:Y:S01]  /*5bb0*/  @!P0 MOV R33, R89 ;  /* 0x0000005900218202 */ /* 0x000fe20000000f00 */
[--C-:B------:R-:W-:Y:S01]  /*5bc0*/  @!P0 HADD2.F32 R38, -RZ, R36.reuse.H0_H0 ;  /* 0x20000024ff268230 */ /* 0x100fe20000004100 */
[----:B------:R-:W-:Y:S01]  /*5bd0*/  @!P0 MOV R60, R65 ;  /* 0x00000041003c8202 */ /* 0x000fe20000000f00 */
[----:B------:R-:W-:Y:S01]  /*5be0*/  @!P0 IMAD.MOV.U32 R61, RZ, RZ, R90 ;  /* 0x000000ffff3d8224 */ /* 0x000fe200078e005a */
[----:B------:R-:W-:Y:S01]  /*5bf0*/  @!P0 HADD2.F32 R36, -RZ, R36.H1_H1 ;  /* 0x30000024ff248230 */ /* 0x000fe20000004100 */
[----:B------:R-:W-:Y:S01]  /*5c00*/  @!P0 F2FP.PACK_AB R91, R154, R91 ;  /* 0x0000005b9a5b823e */ /* 0x000fe200000000ff */
[C---:B------:R-:W-:Y:S02]  /*5c10*/  @!P0 FMUL.FTZ R7, R38.reuse, R39 ;  /* 0x0000002726078220 */ /* 0x040fe40000410000 */
[----:B------:R-:W-:Y:S01]  /*5c20*/  @!P0 FFMA.FTZ R151, R38, R51, -R151 ;  /* 0x0000003326978223 */ /* 0x000fe20000010897 */
[----:B------:R-:W-:Y:S01]  /*5c30*/  @!P0 MOV R35, R91 ;  /* 0x0000005b00238202 */ /* 0x000fe20000000f00 */
[----:B------:R-:W-:Y:S02]  /*5c40*/  @!P0 FMUL.FTZ R8, R36, R37 ;  /* 0x0000002524088220 */ /* 0x000fe40000410000 */
[----:B------:R-:W-:Y:S02]  /*5c50*/  @!P0 FFMA.FTZ R7, R54, R51, R7 ;  /* 0x0000003336078223 */ /* 0x000fe40000010007 */
[----:B------:R-:W-:Y:S02]  /*5c60*/  @!P0 FFMA.FTZ R8, R53, R55, R8 ;  /* 0x0000003735088223 */ /* 0x000fe40000010008 */
[----:B------:R-:W-:Y:S02]  /*5c70*/  @!P0 FFMA.FTZ R9, R56, R57, R9 ;  /* 0x0000003938098223 */ /* 0x000fe40000010009 */
[----:B------:R-:W-:Y:S02]  /*5c80*/  @!P0 FFMA.FTZ R156, R36, R55, -R156 ;  /* 0x00000037249c8223 */ /* 0x000fe4000001089c */
[----:B------:R-:W-:Y:S03]  /*5c90*/  @!P0 FFMA.FTZ R10, R58, R59, R10 ;  /* 0x0000003b3a0a8223 */ /* 0x000fe6000001000a */
[----:B------:R-:W-:Y:S02]  /*5ca0*/  @!P0 F2FP.PACK_AB R156, R156, R151 ;  /* 0x000000979c9c823e */ /* 0x000fe400000000ff */
[----:B------:R-:W-:Y:S02]  /*5cb0*/  @!P0 F2FP.PACK_AB R151, R8, R7 ;  /* 0x000000070897823e */ /* 0x000fe400000000ff */
[----:B------:R-:W-:Y:S01]  /*5cc0*/  @!P0 F2FP.PACK_AB R154, R10, R9 ;  /* 0x000000090a9a823e */ /* 0x000fe200000000ff */
[----:B------:R-:W-:Y:S01]  /*5cd0*/  @!P0 IMAD.MOV.U32 R34, RZ, RZ, R156 ;  /* 0x000000ffff228224 */ /* 0x000fe200078e009c */
[----:B------:R-:W-:Y:S02]  /*5ce0*/  @!P0 MOV R62, R151 ;  /* 0x00000097003e8202 */ /* 0x000fe40000000f00 */
[----:B------:R-:W-:Y:S02]  /*5cf0*/  @!P0 MOV R63, R154 ;  /* 0x0000009a003f8202 */ /* 0x000fe40000000f00 */
[C---:B------:R-:W-:Y:S04]  /*5d00*/  LEA R88, P0, R128.reuse, R152, 0x1 ;  /* 0x0000009880587211 */ /* 0x040fe800078008ff */
[----:B------:R-:W-:Y:S02]  /*5d10*/  LEA.HI.X R89, R128, R153, R123, 0x1, P0 ;  /* 0x0000009980597211 */ /* 0x000fe400000f0c7b */
[C---:B------:R-:W-:Y:S03]  /*5d20*/  ISETP.GE.AND P0, PT, R64.reuse, c[0x0][0x1d4], PT ;  /* 0x0000750040007a0c */ /* 0x040fe60003f06270 */
[----:B------:R1:W-:Y:S10]  /*5d30*/  ST.E.128 [R88.64], R32 ;  /* 0x0000002058007985 */ /* 0x0003f4000c101d1a */
[----:B------:R-:W-:Y:S05]  /*5d40*/  @!P0 IMAD.WIDE R152, R64, 0x2, R152 ;  /* 0x0000000240988825 */ /* 0x000fea00078e0298 */
[----:B------:R1:W-:Y:S02]  /*5d50*/  @!P0 ST.E.128 [R152.64], R60 ;  /* 0x0000003c98008985 */ /* 0x0003e4000c101d1a */
.L_x_1642:
[----:B---3--:R-:W-:Y:S05]  /*5d60*/  BSYNC B1 ;  /* 0x0000000000017941 */ /* 0x008fea0003800000 */
.L_x_1641:
[----:B------:R3:W4:Y:S04]  /*5d70*/  SHFL.IDX PT, R55, R133, 0x1, 0x181f ;  /* 0x00381f0085377f89 */ /* 0x00072800000e0000 */
[----:B------:R3:W2:Y:S01]  /*5d80*/  SHFL.IDX PT, R54, R150, 0x1, 0x181f ;  /* 0x00381f0096367f89 */ /* 0x0006a200000e0000 */
[----:B------:R-:W-:-:S05]  /*5d90*/  @P5 BRA `(.L_x_1630) ;  /* 0x0000131000005947 */ /* 0x000fca0003800000 */
[----:B------:R-:W-:Y:S01]  /*5da0*/  ISETP.GE.AND P0, PT, R18, c[0x0][0x1d4], PT ;  /* 0x0000750012007a0c */ /* 0x000fe20003f06270 */
[----:B------:R-:W-:Y:S01]  /*5db0*/  @!UPT UIADD3 URZ, URZ, URZ, URZ ;  /* 0x0000003f3f3ff290 */ /* 0x000fe2000fffe03f */
[----:B------:R-:W-:Y:S11]  /*5dc0*/  BSSY B0, `(.L_x_1645) ;  /* 0x0000078000007945 */ /* 0x000ff60003800000 */
        /* <DEDUP_REMOVED lines=24> */
[----:B------:R-:W-:Y:S01]  /*5f50*/  @!P0 SHF.R.U32.HI R29, RZ, 0x10, R29 ;  /* 0x00000010ff1d8819 */ /* 0x000fe2000001161d */
[----:B------:R-:W-:Y:S01]  /*5f60*/  @!P0 HADD2.F32 R30, -RZ, R30.H0_H0 ;  /* 0x2000001eff1e8230 */ /* 0x000fe20000004100 */
[----:B------:R-:W-:Y:S01]  /*5f70*/  @!P0 SHF.R.U32.HI R46, RZ, 0x10, R77 ;  /* 0x00000010ff2e8819 */ /* 0x000fe2000001164d */
[----:B------:R-:W-:Y:S01]  /*5f80*/  @!P0 HADD2.F32 R45, -RZ, R45.H0_H0 ;  /* 0x2000002dff2d8230 */ /* 0x000fe20000004100 */
[----:B------:R-:W-:Y:S01]  /*5f90*/  SHF.L.U32 R61, R62, 0x1, RZ ;  /* 0x000000013e3d7819 */ /* 0x000fe200000006ff */
[----:B-1----:R-:W-:Y:S02]  /*5fa0*/  @!P0 IMAD.MOV.U32 R39, RZ, RZ, R32 ;  /* 0x000000ffff278224 */ /* 0x002fe400078e0020 */
[----:B------:R-:W-:Y:S01]  /*5fb0*/  @!P0 HADD2.F32 R46, -RZ, R46.H0_H0 ;  /* 0x2000002eff2e8230 */ /* 0x000fe20000004100 */
[--C-:B------:R-:W-:Y:S01]  /*5fc0*/  @!P0 SHF.R.U32.HI R53, RZ, 0x10, R79.reuse ;  /* 0x00000010ff358819 */ /* 0x100fe2000001164f */
[----:B------:R-:W1:Y:S01]  /*5fd0*/  LDS.128 R56, [R61+0xa080] ;  /* 0x00a080003d387984 */ /* 0x000e620000000c00 */
[----:B------:R-:W-:Y:S01]  /*5fe0*/  @!P0 SHF.R.U64 R50, R78, 0x10, R79 ;  /* 0x000000104e328819 */ /* 0x000fe2000000124f */
[--C-:B------:R-:W-:Y:S02]  /*5ff0*/  @!P0 HADD2.F32 R31, -RZ, R39.reuse.H0_H0 ;  /* 0x20000027ff1f8230 */ /* 0x100fe40000004100 */
[----:B------:R-:W-:Y:S02]  /*6000*/  @!P0 HADD2.F32 R36, -RZ, R39.H1_H1 ;  /* 0x30000027ff248230 */ /* 0x000fe40000004100 */
[----:B------:R-:W-:Y:S01]  /*6010*/  @!P0 HADD2.F32 R53, -RZ, R53.H0_H0 ;  /* 0x20000035ff358230 */ /* 0x000fe20000004100 */
[----:B------:R-:W-:Y:S01]  /*6020*/  @!P0 FMUL.FTZ R2, R31, R38 ;  /* 0x000000261f028220 */ /* 0x000fe20000410000 */
[----:B------:R-:W-:Y:S01]  /*6030*/  @!P0 HADD2.F32 R50, -RZ, R50.H0_H0 ;  /* 0x20000032ff328230 */ /* 0x000fe20000004100 */
[-C--:B------:R-:W-:Y:S02]  /*6040*/  @!P0 FMUL.FTZ R3, R36, R37.reuse ;  /* 0x0000002524038220 */ /* 0x080fe40000410000 */
[----:B-1----:R-:W-:Y:S01]  /*6050*/  @!P0 IMAD.MOV.U32 R47, RZ, RZ, R57 ;  /* 0x000000ffff2f8224 */ /* 0x002fe200078e0039 */
[----:B------:R-:W-:Y:S05]  /*6060*/  @!P0 MOV R44, R56 ;  /* 0x00000038002c8202 */ /* 0x000fea0000000f00 */
[--C-:B------:R-:W-:Y:S02]  /*6070*/  @!P0 HADD2.F32 R43, -RZ, R44.reuse.H0_H0 ;  /* 0x2000002cff2b8230 */ /* 0x100fe40000004100 */
[----:B------:R-:W-:Y:S03]  /*6080*/  @!P0 HADD2.F32 R44, -RZ, R44.H1_H1 ;  /* 0x3000002cff2c8230 */ /* 0x000fe60000004100 */
[C---:B------:R-:W-:Y:S02]  /*6090*/  @!P0 FFMA.FTZ R2, R43.reuse, R42, R2 ;  /* 0x0000002a2b028223 */ /* 0x040fe40000010002 */
        /* <DEDUP_REMOVED lines=35> */
[----:B------:R-:W-:Y:S01]  /*62d0*/  @!P0 FMUL.FTZ R65, R52, R31 ;  /* 0x0000001f34418220 */ /* 0x000fe20000410000 */
[----:B------:R-:W-:Y:S01]  /*62e0*/  @!P0 F2FP.PACK_AB R62, R62, R61 ;  /* 0x0000003d3e3e823e */ /* 0x000fe200000000ff */
[----:B------:R-:W-:Y:S01]  /*62f0*/  @!P0 FMUL.FTZ R9, R36, R31 ;  /* 0x0000001f24098220 */ /* 0x000fe20000410000 */
[----:B------:R-:W-:Y:S01]  /*6300*/  @!P0 F2FP.PACK_AB R61, R3, R2 ;  /* 0x00000002033d823e */ /* 0x000fe200000000ff */
[----:B------:R-:W-:Y:S01]  /*6310*/  @!P0 FMUL.FTZ R7, R29, R28 ;  /* 0x0000001c1d078220 */ /* 0x000fe20000410000 */
[----:B------:R-:W-:Y:S01]  /*6320*/  @!P0 MOV R32, R62 ;  /* 0x0000003e00208202 */ /* 0x000fe20000000f00 */
[----:B------:R-:W-:Y:S01]  /*6330*/  @!P0 FFMA.FTZ R63, R38, R43, -R63 ;  /* 0x0000002b263f8223 */ /* 0x000fe2000001083f */
[----:B------:R-:W-:Y:S01]  /*6340*/  @!P0 MOV R56, R61 ;  /* 0x0000003d00388202 */ /* 0x000fe20000000f00 */
[----:B------:R-:W-:Y:S01]  /*6350*/  @!P0 FFMA.FTZ R65, R36, R49, -R65 ;  /* 0x0000003124418223 */ /* 0x000fe20000010841 */
[----:B------:R-:W-:Y:S02]  /*6360*/  @!P0 HADD2.F32 R23, -RZ, R23.H1_H1 ;  /* 0x30000017ff178230 */ /* 0x000fe40000004100 */
[----:B------:R-:W-:Y:S01]  /*6370*/  @!P0 F2FP.PACK_AB R63, R64, R63 ;  /* 0x0000003f403f823e */ /* 0x000fe200000000ff */
[--C-:B------:R-:W-:Y:S01]  /*6380*/  @!P0 HADD2.F32 R45, -RZ, R47.reuse.H0_H0 ;  /* 0x2000002fff2d8230 */ /* 0x100fe20000004100 */
[----:B------:R-:W-:Y:S01]  /*6390*/  @!P0 F2FP.PACK_AB R64, R5, R4 ;  /* 0x000000040540823e */ /* 0x000fe200000000ff */
[----:B------:R-:W-:Y:S01]  /*63a0*/  @!P0 FMUL.FTZ R8, R23, R30 ;  /* 0x0000001e17088220 */ /* 0x000fe20000410000 */
[----:B------:R-:W-:Y:S01]  /*63b0*/  @!P0 HADD2.F32 R47, -RZ, R47.H1_H1 ;  /* 0x3000002fff2f8230 */ /* 0x000fe20000004100 */
[----:B------:R-:W-:Y:S01]  /*63c0*/  @!P0 MOV R33, R63 ;  /* 0x0000003f00218202 */ /* 0x000fe20000000f00 */
[C---:B------:R-:W-:Y:S01]  /*63d0*/  @!P0 FFMA.FTZ R7, R45.reuse, R48, R7 ;  /* 0x000000302d078223 */ /* 0x040fe20000010007 */
[----:B------:R-:W-:Y:S01]  /*63e0*/  @!P0 F2FP.PACK_AB R65, R80, R65 ;  /* 0x000000415041823e */ /* 0x000fe200000000ff */
[----:B------:R-:W-:Y:S02]  /*63f0*/  @!P0 FMUL.FTZ R81, R45, R28 ;  /* 0x0000001c2d518220 */ /* 0x000fe40000410000 */
[C---:B------:R-:W-:Y:S01]  /*6400*/  @!P0 FMUL.FTZ R82, R47.reuse, R30 ;  /* 0x0000001e2f528220 */ /* 0x040fe20000410000 */
[----:B------:R-:W-:Y:S01]  /*6410*/  @!P0 MOV R35, R65 ;  /* 0x0000004100238202 */ /* 0x000fe20000000f00 */
[----:B------:R-:W-:Y:S02]  /*6420*/  @!P0 FFMA.FTZ R8, R47, R50, R8 ;  /* 0x000000322f088223 */ /* 0x000fe40000010008 */
[----:B------:R-:W-:Y:S02]  /*6430*/  @!P0 FFMA.FTZ R9, R52, R49, R9 ;  /* 0x0000003134098223 */ /* 0x000fe40000010009 */
[----:B------:R-:W-:Y:S01]  /*6440*/  @!P0 FFMA.FTZ R81, R29, R48, -R81 ;  /* 0x000000301d518223 */ /* 0x000fe20000010851 */
[----:B------:R-:W-:Y:S01]  /*6450*/  @!P0 F2FP.PACK_AB R80, R8, R7 ;  /* 0x000000070850823e */ /* 0x000fe200000000ff */
[----:B------:R-:W-:Y:S02]  /*6460*/  @!P0 FFMA.FTZ R82, R23, R50, -R82 ;  /* 0x0000003217528223 */ /* 0x000fe40000010852 */
[----:B------:R-:W-:Y:S01]  /*6470*/  @!P0 FFMA.FTZ R10, R51, R53, R10 ;  /* 0x00000035330a8223 */ /* 0x000fe2000001000a */
[----:B------:R-:W-:Y:S01]  /*6480*/  @!P0 MOV R58, R80 ;  /* 0x00000050003a8202 */ /* 0x000fe20000000f00 */
[----:B------:R-:W-:Y:S01]  /*6490*/  @!P0 IMAD.MOV.U32 R57, RZ, RZ, R64 ;  /* 0x000000ffff398224 */ /* 0x000fe200078e0040 */
[----:B------:R-:W-:Y:S02]  /*64a0*/  @!P0 F2FP.PACK_AB R82, R82, R81 ;  /* 0x000000515252823e */ /* 0x000fe400000000ff */
[----:B------:R-:W-:Y:S03]  /*64b0*/  @!P0 F2FP.PACK_AB R81, R10, R9 ;  /* 0x000000090a51823e */ /* 0x000fe600000000ff */
[----:B------:R-:W-:Y:S01]  /*64c0*/  @!P0 IMAD.MOV.U32 R34, RZ, RZ, R82 ;  /* 0x000000ffff228224 */ /* 0x000fe200078e0052 */
[----:B------:R-:W-:Y:S02]  /*64d0*/  @!P0 MOV R59, R81 ;  /* 0x00000051003b8202 */ /* 0x000fe40000000f00 */
[C---:B--2---:R-:W-:Y:S04]  /*64e0*/  LEA R62, P0, R121.reuse, R54, 0x1 ;  /* 0x00000036793e7211 */ /* 0x044fe800078008ff */
[----:B----4-:R-:W-:Y:S02]  /*64f0*/  LEA.HI.X R63, R121, R55, R118, 0x1, P0 ;  /* 0x00000037793f7211 */ /* 0x010fe400000f0c76 */
[C---:B------:R-:W-:Y:S03]  /*6500*/  ISETP.GE.AND P0, PT, R60.reuse, c[0x0][0x1d4], PT ;  /* 0x000075003c007a0c */ /* 0x040fe60003f06270 */
[----:B------:R1:W-:Y:S10]  /*6510*/  ST.E.128 [R62.64], R32 ;  /* 0x000000203e007985 */ /* 0x0003f4000c101d1a */
[----:B------:R-:W-:Y:S05]  /*6520*/  @!P0 IMAD.WIDE R60, R60, 0x2, R54 ;  /* 0x000000023c3c8825 */ /* 0x000fea00078e0236 */
[----:B------:R1:W-:Y:S02]  /*6530*/  @!P0 ST.E.128 [R60.64], R56 ;  /* 0x000000383c008985 */ /* 0x0003e4000c101d1a */
.L_x_1646:
[----:B------:R-:W-:Y:S05]  /*6540*/  BSYNC B0 ;  /* 0x0000000000007941 */ /* 0x000fea0003800000 */
.L_x_1645:
[----:B------:R-:W-:Y:S11]  /*6550*/  ISETP.GE.AND P0, PT, R14, c[0x0][0x1d4], PT ;  /* 0x000075000e007a0c */ /* 0x000ff60003f06270 */
[----:B------:R-:W-:Y:S02]  /*6560*/  @!UPT UIADD3 URZ, URZ, URZ, URZ ;  /* 0x0000003f3f3ff290 */ /* 0x000fe4000fffe03f */
[----:B------:R-:W-:-:S05]  /*6570*/  @P0 BRA `(.L_x_1630) ;  /* 0x00000b3000000947 */ /* 0x000fca0003800000 */
[----:B------:R-:W-:Y:S01]  /*6580*/  SEL R71, R66, R71, !P2 ;  /* 0x0000004742477207 */ /* 0x000fe20005000000 */
[----:B------:R-:W5:Y:S01]  /*6590*/  LDS.128 R28, [R124+0xa080] ;  /* 0x00a080007c1c7984 */ /* 0x000f620000000c00 */
[C---:B-12---:R-:W-:Y:S02]  /*65a0*/  LEA R56, P0, R128.reuse, R54, 0x1 ;  /* 0x0000003680387211 */ /* 0x046fe400078008ff */
        /* <DEDUP_REMOVED lines=11> */
[--C-:B------:R-:W-:Y:S01]  /*6660*/  @!P0 HADD2.F32 R42, -RZ, R69.reuse.H0_H0 ;  /* 0x20000045ff2a8230 */ /* 0x100fe20000004100 */
[----:B------:R-:W-:Y:S01]  /*6670*/  LOP3.LUT R58, R59, R106, RZ, 0x3c, !PT ;  /* 0x0000006a3b3a7212 */ /* 0x000fe200078e3cff */
[----:B------:R-:W-:Y:S01]  /*6680*/  @!P0 HADD2.F32 R46, -RZ, R69.H1_H1 ;  /* 0x30000045ff2e8230 */ /* 0x000fe20000004100 */
[----:B------:R-:W-:Y:S01]  /*6690*/  @!P0 SHF.R.U64 R32, R24, 0x10, R25 ;  /* 0x0000001018208819 */ /* 0x000fe20000001219 */
[----:B------:R-:W-:Y:S01]  /*66a0*/  IMAD R35, R36, 0xc00, R11 ;  /* 0x00000c0024237824 */ /* 0x000fe200078e020b */
[----:B------:R-:W-:Y:S02]  /*66b0*/  @!P0 SHF.R.U32.HI R24, RZ, 0x10, R27 ;  /* 0x00000010ff188819 */ /* 0x000fe4000001161b */
[----:B------:R-:W-:Y:S01]  /*66c0*/  @!P0 SHF.R.U64 R39, R72, 0x10, R73 ;  /* 0x0000001048278819 */ /* 0x000fe20000001249 */
[----:B------:R-:W-:Y:S01]  /*66d0*/  IMAD.IADD R58, R35, 0x1, R58 ;  /* 0x00000001233a7824 */ /* 0x000fe200078e023a */
[----:B------:R-:W-:Y:S01]  /*66e0*/  @!P0 HADD2.F32 R33, -RZ, R32.H0_H0 ;  /* 0x20000020ff218230 */ /* 0x000fe20000004100 */
[----:B------:R-:W-:Y:S01]  /*66f0*/  @!P0 SHF.R.U64 R23, R26, 0x10, R27 ;  /* 0x000000101a178819 */ /* 0x000fe2000000121b */
[----:B------:R-:W-:Y:S01]  /*6700*/  @!P0 HADD2.F32 R27, -RZ, R22.H1_H1 ;  /* 0x30000016ff1b8230 */ /* 0x000fe20000004100 */
[----:B------:R-:W-:Y:S01]  /*6710*/  @!P0 SHF.R.U32.HI R25, RZ, 0x10, R25 ;  /* 0x00000010ff198819 */ /* 0x000fe20000011619 */
[----:B------:R-:W-:Y:S01]  /*6720*/  @!P0 HADD2.F32 R39, -RZ, R39.H0_H0 ;  /* 0x20000027ff278230 */ /* 0x000fe20000004100 */
[----:B------:R-:W-:Y:S01]  /*6730*/  SHF.L.U32 R52, R58, 0x1, RZ ;  /* 0x000000013a347819 */ /* 0x000fe200000006ff */
[----:B-----5:R-:W-:Y:S02]  /*6740*/  @!P0 IMAD.MOV.U32 R34, RZ, RZ, R28 ;  /* 0x000000ffff228224 */ /* 0x020fe400078e001c */
[----:B------:R-:W-:Y:S01]  /*6750*/  @!P0 HADD2.F32 R25, -RZ, R25.H0_H0 ;  /* 0x20000019ff198230 */ /* 0x000fe20000004100 */
[----:B------:R-:W-:Y:S01]  /*6760*/  @!P0 SHF.R.U32.HI R72, RZ, 0x10, R73 ;  /* 0x00000010ff488819 */ /* 0x000fe20000011649 */
[----:B------:R-:W1:Y:S01]  /*6770*/  LDS.128 R48, [R52+0xa080] ;  /* 0x00a0800034307984 */ /* 0x000e620000000c00 */
[--C-:B------:R-:W-:Y:S01]  /*6780*/  @!P0 SHF.R.U32.HI R47, RZ, 0x10, R75.reuse ;  /* 0x00000010ff2f8819 */ /* 0x100fe2000001164b */
[--C-:B------:R-:W-:Y:S01]  /*6790*/  @!P0 HADD2.F32 R26, -RZ, R34.reuse.H0_H0 ;  /* 0x20000022ff1a8230 */ /* 0x100fe20000004100 */
[----:B------:R-:W-:Y:S01]  /*67a0*/  @!P0 SHF.R.U64 R44, R74, 0x10, R75 ;  /* 0x000000104a2c8819 */ /* 0x000fe2000000124b */
        /* <DEDUP_REMOVED lines=9> */
[----:B------:R-:W-:Y:S03]  /*6840*/  @!P0 HADD2.F32 R38, -RZ, R38.H1_H1 ;  /* 0x30000026ff268230 */ /* 0x000fe60000004100 */
[----:B------:R-:W-:Y:S02]  /*6850*/  @!P0 FFMA.FTZ R2, R36, R37, R2 ;  /* 0x0000002524028223 */ /* 0x000fe40000010002 */
[----:B------:R-:W-:Y:S02]  /*6860*/  @!P0 FMUL.FTZ R59, R38, R33 ;  /* 0x00000021263b8220 */ /* 0x000fe40000410000 */
[----:B------:R-:W-:Y:S01]  /*6870*/  @!P0 FMUL.FTZ R52, R36, R27 ;  /* 0x0000001b24348220 */ /* 0x000fe20000410000 */
[----:B------:R-:W-:Y:S01]  /*6880*/  @!P0 HADD2.F32 R36, -RZ, R70.H0_H0 ;  /* 0x20000046ff248230 */ /* 0x000fe20000004100 */
[----:B------:R-:W-:Y:S01]  /*6890*/  @!P0 FFMA.FTZ R59, R32, R39, -R59 ;  /* 0x00000027203b8223 */ /* 0x000fe2000001083b */
[----:B------:R-:W-:Y:S01]  /*68a0*/  @!P0 MOV R32, R29 ;  /* 0x0000001d00208202 */ /* 0x000fe20000000f00 */
[----:B------:R-:W-:Y:S01]  /*68b0*/  @!P0 FFMA.FTZ R3, R38, R39, R3 ;  /* 0x0000002726038223 */ /* 0x000fe20000010003 */
[----:B------:R-:W-:Y:S01]  /*68c0*/  @!P0 HADD2.F32 R38, -RZ, R40.H1_H1 ;  /* 0x30000028ff268230 */ /* 0x000fe20000004100 */
[----:B------:R-:W-:Y:S01]  /*68d0*/  @!P0 FFMA.FTZ R52, R26, R37, -R52 ;  /* 0x000000251a348223 */ /* 0x000fe20000010834 */
[----:B------:R-:W-:Y:S02]  /*68e0*/  @!P0 HADD2.F32 R26, -RZ, R22.H0_H0 ;  /* 0x20000016ff1a8230 */ /* 0x000fe40000004100 */
[----:B------:R-:W-:Y:S01]  /*68f0*/  @!P0 HADD2.F32 R22, -RZ, R32.H1_H1 ;  /* 0x30000020ff168230 */ /* 0x000fe20000004100 */
[-C--:B------:R-:W-:Y:S01]  /*6900*/  @!P0 FMUL.FTZ R61, R38, R25.reuse ;  /* 0x00000019263d8220 */ /* 0x080fe20000410000 */
[----:B------:R-:W-:Y:S01]  /*6910*/  @!P0 HADD2.F32 R39, -RZ, R72.H0_H0 ;  /* 0x20000048ff278230 */ /* 0x000fe20000004100 */
[----:B------:R-:W-:Y:S01]  /*6920*/  @!P0 F2FP.PACK_AB R59, R59, R52 ;  /* 0x000000343b3b823e */ /* 0x000fe200000000ff */
[----:B------:R-:W-:Y:S01]  /*6930*/  @!P0 HADD2.F32 R37, -RZ, R40.H0_H0 ;  /* 0x20000028ff258230 */ /* 0x000fe20000004100 */
[----:B------:R-:W-:Y:S01]  /*6940*/  @!P0 IMAD.MOV.U32 R40, RZ, RZ, R51 ;  /* 0x000000ffff288224 */ /* 0x000fe200078e0033 */
[----:B------:R-:W-:Y:S01]  /*6950*/  @!P0 HADD2.F32 R27, -RZ, R32.H0_H0 ;  /* 0x20000020ff1b8230 */ /* 0x000fe20000004100 */
[C---:B------:R-:W-:Y:S01]  /*6960*/  @!P0 FMUL.FTZ R5, R22.reuse, R25 ;  /* 0x0000001916058220 */ /* 0x040fe20000410000 */
[----:B------:R-:W-:Y:S01]  /*6970*/  @!P0 MOV R28, R59 ;  /* 0x0000003b001c8202 */ /* 0x000fe20000000f00 */
[----:B------:R-:W-:Y:S01]  /*6980*/  @!P0 FFMA.FTZ R61, R22, R39, -R61 ;  /* 0x00000027163d8223 */ /* 0x000fe2000001083d */
[----:B------:R-:W-:Y:S01]  /*6990*/  @!P0 MOV R22, R31 ;  /* 0x0000001f00168202 */ /* 0x000fe20000000f00 */
[-C--:B------:R-:W-:Y:S01]  /*69a0*/  @!P0 FMUL.FTZ R58, R37, R26.reuse ;  /* 0x0000001a253a8220 */ /* 0x080fe20000410000 */
[----:B------:R-:W-:Y:S01]  /*69b0*/  @!P0 HADD2.F32 R25, -RZ, R24.H0_H0 ;  /* 0x20000018ff198230 */ /* 0x000fe20000004100 */
[C---:B------:R-:W-:Y:S01]  /*69c0*/  @!P0 FMUL.FTZ R4, R27.reuse, R26 ;  /* 0x0000001a1b048220 */ /* 0x040fe20000410000 */
[----:B------:R-:W-:Y:S01]  /*69d0*/  @!P0 HADD2.F32 R45, -RZ, R40.H1_H1 ;  /* 0x30000028ff2d8230 */ /* 0x000fe20000004100 */
[-C--:B------:R-:W-:Y:S01]  /*69e0*/  @!P0 FFMA.FTZ R58, R27, R36.reuse, -R58 ;  /* 0x000000241b3a8223 */ /* 0x080fe2000001083a */
[--C-:B------:R-:W-:Y:S01]  /*69f0*/  @!P0 HADD2.F32 R27, -RZ, R22.reuse.H0_H0 ;  /* 0x20000016ff1b8230 */ /* 0x100fe20000004100 */
[----:B------:R-:W-:Y:S01]  /*6a00*/  @!P0 FFMA.FTZ R4, R37, R36, R4 ;  /* 0x0000002425048223 */ /* 0x000fe20000010004 */
[----:B------:R-:W-:Y:S01]  /*6a10*/  @!P0 HADD2.F32 R22, -RZ, R22.H1_H1 ;  /* 0x30000016ff168230 */ /* 0x000fe20000004100 */
[----:B------:R-:W-:Y:S01]  /*6a20*/  @!P0 FMUL.FTZ R63, R45, R25 ;  /* 0x000000192d3f8220 */ /* 0x000fe20000410000 */
[--C-:B------:R-:W-:Y:S01]  /*6a30*/  @!P0 HADD2.F32 R26, -RZ, R17.reuse.H1_H1 ;  /* 0x30000011ff1a8230 */ /* 0x100fe20000004100 */
[----:B------:R-:W-:Y:S01]  /*6a40*/  @!P0 FFMA.FTZ R5, R38, R39, R5 ;  /* 0x0000002726058223 */ /* 0x000fe20000010005 */
[----:B------:R-:W-:Y:S01]  /*6a50*/  @!P0 HADD2.F32 R24, -RZ, R17.H0_H0 ;  /* 0x20000011ff188230 */ /* 0x000fe20000004100 */
[----:B------:R-:W-:Y:S01]  /*6a60*/  @!P0 IMAD.MOV.U32 R17, RZ, RZ, R30 ;  /* 0x000000ffff118224 */ /* 0x000fe200078e001e */
[----:B------:R-:W-:Y:S01]  /*6a70*/  @!P0 F2FP.PACK_AB R58, R61, R58 ;  /* 0x0000003a3d3a823e */ /* 0x000fe200000000ff */
[C---:B------:R-:W-:Y:S01]  /*6a80*/  @!P0 FMUL.FTZ R10, R22.reuse, R25 ;  /* 0x00000019160a8220 */ /* 0x040fe20000410000 */
[----:B------:R-:W-:Y:S01]  /*6a90*/  @!P0 HADD2.F32 R43, -RZ, R40.H0_H0 ;  /* 0x20000028ff2b8230 */ /* 0x000fe20000004100 */
[----:B------:R-:W-:Y:S01]  /*6aa0*/  @!P0 FFMA.FTZ R63, R22, R47, -R63 ;  /* 0x0000002f163f8223 */ /* 0x000fe2000001083f */
[----:B------:R-:W-:Y:S01]  /*6ab0*/  @!P0 HADD2.F32 R40, -RZ, R41.H0_H0 ;  /* 0x20000029ff288230 */ /* 0x000fe20000004100 */
[-C--:B------:R-:W-:Y:S01]  /*6ac0*/  @!P0 FMUL.FTZ R9, R27, R26.reuse ;  /* 0x0000001a1b098220 */ /* 0x080fe20000410000 */
[----:B------:R-:W-:Y:S01]  /*6ad0*/  @!P0 HADD2.F32 R22, -RZ, R23.H0_H0 ;  /* 0x20000017ff168230 */ /* 0x000fe20000004100 */
[----:B------:R-:W-:Y:S01]  /*6ae0*/  @!P0 FMUL.FTZ R60, R43, R26 ;  /* 0x0000001a2b3c8220 */ /* 0x000fe20000410000 */
[----:B------:R-:W-:Y:S01]  /*6af0*/  @!P0 HADD2.F32 R41, -RZ, R41.H1_H1 ;  /* 0x30000029ff298230 */ /* 0x000fe20000004100 */
[C---:B------:R-:W-:Y:S01]  /*6b00*/  @!P0 FMUL.FTZ R62, R40.reuse, R24 ;  /* 0x00000018283e8220 */ /* 0x040fe20000410000 */
[----:B------:R-:W-:Y:S01]  /*6b10*/  @!P0 MOV R29, R58 ;  /* 0x0000003a001d8202 */ /* 0x000fe20000000f00 */
[----:B------:R-:W-:Y:S01]  /*6b20*/  @!P0 FFMA.FTZ R60, R27, R46, -R60 ;  /* 0x0000002e1b3c8223 */ /* 0x000fe2000001083c */
[----:B------:R-:W-:Y:S01]  /*6b30*/  @!P0 F2FP.PACK_AB R61, R5, R4 ;  /* 0x00000004053d823e */ /* 0x000fe200000000ff */
[----:B------:R-:W-:Y:S01]  /*6b40*/  @!P0 FMUL.FTZ R65, R41, R22 ;  /* 0x0000001629418220 */ /* 0x000fe20000410000 */
[----:B------:R-:W-:Y:S01]  /*6b50*/  @!P0 F2FP.PACK_AB R52, R3, R2 ;  /* 0x000000020334823e */ /* 0x000fe200000000ff */
[--C-:B------:R-:W-:Y:S01]  /*6b60*/  @!P0 HADD2.F32 R23, -RZ, R17.reuse.H0_H0 ;  /* 0x20000011ff178230 */ /* 0x100fe20000004100 */
[----:B------:R-:W-:Y:S01]  /*6b70*/  @!P0 F2FP.PACK_AB R60, R63, R60 ;  /* 0x0000003c3f3c823e */ /* 0x000fe200000000ff */
[----:B------:R-:W-:Y:S01]  /*6b80*/  @!P0 IMAD.MOV.U32 R49, RZ, RZ, R61 ;  /* 0x000000ffff318224 */ /* 0x000fe200078e003d */
[----:B------:R-:W-:Y:S01]  /*6b90*/  @!P0 HADD2.F32 R17, -RZ, R17.H1_H1 ;  /* 0x30000011ff118230 */ /* 0x000fe20000004100 */
[----:B------:R-:W-:Y:S01]  /*6ba0*/  @!P0 MOV R48, R52 ;  /* 0x0000003400308202 */ /* 0x000fe20000000f00 */
[C---:B------:R-:W-:Y:S01]  /*6bb0*/  @!P0 FFMA.FTZ R62, R23.reuse, R42, -R62 ;  /* 0x0000002a173e8223 */ /* 0x040fe2000001083e */
[----:B------:R-:W-:Y:S01]  /*6bc0*/  @!P0 MOV R31, R60 ;  /* 0x0000003c001f8202 */ /* 0x000fe20000000f00 */
[----:B------:R-:W-:Y:S02]  /*6bd0*/  @!P0 FMUL.FTZ R7, R23, R24 ;  /* 0x0000001817078220 */ /* 0x000fe40000410000 */
[C---:B------:R-:W-:Y:S02]  /*6be0*/  @!P0 FFMA.FTZ R65, R17.reuse, R44, -R65 ;  /* 0x0000002c11418223 */ /* 0x040fe40000010841 */
[----:B------:R-:W-:Y:S02]  /*6bf0*/  @!P0 FMUL.FTZ R8, R17, R22 ;  /* 0x0000001611088220 */ /* 0x000fe40000410000 */
[----:B------:R-:W-:Y:S01]  /*6c00*/  @!P0 FFMA.FTZ R7, R40, R42, R7 ;  /* 0x0000002a28078223 */ /* 0x000fe20000010007 */
[----:B------:R-:W-:Y:S01]  /*6c10*/  @!P0 F2FP.PACK_AB R65, R65, R62 ;  /* 0x0000003e4141823e */ /* 0x000fe200000000ff */
[----:B------:R-:W-:Y:S02]  /*6c20*/  @!P0 FFMA.FTZ R8, R41, R44, R8 ;  /* 0x0000002c29088223 */ /* 0x000fe40000010008 */
[----:B------:R-:W-:Y:S02]  /*6c30*/  @!P0 FFMA.FTZ R9, R43, R46, R9 ;  /* 0x0000002e2b098223 */ /* 0x000fe40000010009 */
        /* <DEDUP_REMOVED lines=14> */
.L_x_1616:
[----:B------:R1:W2:Y:S01]  /*6d20*/  SHFL.IDX PT, R5, R133, RZ, 0x181f ;  /* 0x00181fff85057589 */ /* 0x0002a200000e0000 */
[----:B------:R-:W-:Y:S01]  /*6d30*/  UIMAD UR5, UR6, -0x30, UR4 ;  /* 0xffffffd0060578a4 */ /* 0x000fe2000f8e0204 */
[----:B------:R-:W-:Y:S02]  /*6d40*/  BSSY B0, `(.L_x_1647) ;  /* 0x000001d000007945 */ /* 0x000fe40003800000 */
[----:B------:R1:W3:Y:S01]  /*6d50*/  SHFL.IDX PT, R3, R150, RZ, 0x181f ;  /* 0x00181fff96037589 */ /* 0x0002e200000e0000 */
[----:B------:R-:W-:Y:S04]  /*6d60*/  UISETP.LT.AND UP0, UPT, UR5, 0x30, UPT ;  /* 0x000000300500788c */ /* 0x000fe8000bf01270 */
[----:B------:R-:W-:Y:S06]  /*6d70*/  USEL UR31, UR5, 0x30, UP0 ;  /* 0x00000030051f7887 */ /* 0x000fec0008000000 */
[----:B------:R-:W-:Y:S04]  /*6d80*/  IADD3 R2, -R16, UR31, RZ ;  /* 0x0000001f10027c10 */ /* 0x000fe8000fffe1ff */
[----:B------:R-:W-:Y:S11]  /*6d90*/  ISETP.GE.AND P0, PT, R2, 0x1, PT ;  /* 0x000000010200780c */ /* 0x000ff60003f06270 */
[----:B------:R-:W-:Y:S02]  /*6da0*/  @!UPT UIADD3 URZ, URZ, URZ, URZ ;  /* 0x0000003f3f3ff290 */ /* 0x000fe4000fffe03f */
[----:B------:R-:W-:-:S05]  /*6db0*/  @!P0 BRA `(.L_x_1648) ;  /* 0x0000015000008947 */ /* 0x000fca0003800000 */
[----:B-123--:R-:W-:Y:S02]  /*6dc0*/  ISETP.GE.AND P0, PT, R18, c[0x0][0x1d4], PT ;  /* 0x0000750012007a0c */ /* 0x00efe40003f06270 */
        /* <DEDUP_REMOVED lines=20> */
.L_x_1648:
[----:B-123--:R-:W-:Y:S05]  /*6f10*/  BSYNC B0 ;  /* 0x0000000000007941 */ /* 0x00efea0003800000 */
.L_x_1647:
[----:B------:R-:W1:Y:S01]  /*6f20*/  SHFL.IDX PT, R133, R133, 0x1, 0x181f ;  /* 0x00381f0085857f89 */ /* 0x000e6200000e0000 */
[----:B------:R-:W-:Y:S03]  /*6f30*/  ISETP.GE.AND P0, PT, R2, 0x21, PT ;  /* 0x000000210200780c */ /* 0x000fe60003f06270 */
[----:B------:R2:W3:Y:S10]  /*6f40*/  SHFL.IDX PT, R3, R150, 0x1, 0x181f ;  /* 0x00381f0096037f89 */ /* 0x0004f400000e0000 */
[----:B------:R-:W-:-:S05]  /*6f50*/  @!P0 BRA `(.L_x_1630) ;  /* 0x0000015000008947 */ /* 0x000fca0003800000 */
[----:B------:R-:W-:Y:S02]  /*6f60*/  ISETP.GE.AND P0, PT, R18, c[0x0][0x1d4], PT ;  /* 0x0000750012007a0c */ /* 0x000fe40003f06270 */
[----:B------:R-:W-:Y:S11]  /*6f70*/  ISETP.GE.AND P4, PT, R14, c[0x0][0x1d4], PT ;  /* 0x000075000e007a0c */ /* 0x000ff60003f86270 */
[----:B------:R-:W4:Y:S01]  /*6f80*/  @!P0 LDS.128 R36, [R96+0xb080] ;  /* 0x00b0800060248984 */ /* 0x000f220000000c00 */
[C---:B---3--:R-:W-:Y:S04]  /*6f90*/  @!P0 LEA R22, P3, R18.reuse, R3, 0x1 ;  /* 0x0000000312168211 */ /* 0x048fe800078608ff */
[----:B-1----:R-:W-:Y:S02]  /*6fa0*/  @!P0 LEA.HI.X R23, R18, R133, R19, 0x1, P3 ;  /* 0x0000008512178211 */ /* 0x002fe400018f0c13 */
[C---:B------:R-:W-:Y:S04]  /*6fb0*/  @!P4 LEA R8, P3, R112.reuse, R3, 0x1 ;  /* 0x000000037008c211 */ /* 0x040fe800078608ff */
[----:B------:R-:W-:Y:S02]  /*6fc0*/  @!P4 LEA.HI.X R9, R112, R133, R119, 0x1, P3 ;  /* 0x000000857009c211 */ /* 0x000fe400018f0c77 */
[----:B------:R-:W-:Y:S11]  /*6fd0*/  ISETP.GE.AND P3, PT, R100, c[0x0][0x1d4], PT ;  /* 0x0000750064007a0c */ /* 0x000ff60003f66270 */
[----:B------:R-:W-:Y:S02]  /*6fe0*/  @!UPT UIADD3 URZ, URZ, URZ, URZ ;  /* 0x0000003f3f3ff290 */ /* 0x000fe4000fffe03f */
[C---:B------:R-:W-:Y:S04]  /*6ff0*/  @!P3 LEA R4, P5, R110.reuse, R3, 0x1 ;  /* 0x000000036e04b211 */ /* 0x040fe800078a08ff */
[----:B------:R-:W-:Y:S01]  /*7000*/  @!P3 LEA.HI.X R5, R110, R133, R109, 0x1, P5 ;  /* 0x000000856e05b211 */ /* 0x000fe200028f0c6d */
        /* <DEDUP_REMOVED lines=10> */
.L_x_1630:
[----:B------:R-:W-:Y:S05]  /*70b0*/  BSYNC B2 ;  /* 0x0000000000027941 */ /* 0x000fea0003800000 */
.L_x_1615:
[----:B-12---:R-:W-:Y:S01]  /*70c0*/  IADD3 R2, -R16, UR31, RZ ;  /* 0x0000001f10027c10 */ /* 0x006fe2000fffe1ff */
[----:B---3--:R-:W-:Y:S01]  /*70d0*/  IMAD.U32 R3, RZ, RZ, UR6 ;  /* 0x00000006ff037e24 */ /* 0x008fe2000f8e00ff */
[----:B------:R-:W-:Y:S01]  /*70e0*/  P2R R4, PR, RZ, 0x2 ;  /* 0x00000002ff047803 */ /* 0x000fe20000000000 */
[----:B------:R-:W-:Y:S01]  /*70f0*/  BSSY B0, `(.L_x_1649) ;  /* 0x000004c000007945 */ /* 0x000fe20003800000 */
[----:B------:R-:W-:Y:S01]  /*7100*/  ISETP.GE.AND P3, PT, R2, 0x21, PT ;  /* 0x000000210200780c */ /* 0x000fe20003f66270 */
[----:B------:R-:W-:Y:S01]  /*7110*/  IMAD.WIDE R8, R3, 0x30, R134 ;  /* 0x0000003003087825 */ /* 0x000fe200078e0286 */
[----:B------:R-:W-:Y:S02]  /*7120*/  ISETP.NE.AND P1, PT, R104, RZ, PT ;  /* 0x000000ff6800720c */ /* 0x000fe40003f25270 */
[----:B------:R-:W-:Y:S02]  /*7130*/  ISETP.NE.AND P6, PT, R102, RZ, PT ;  /* 0x000000ff6600720c */ /* 0x000fe40003fc5270 */
[----:B------:R-:W-:Y:S07]  /*7140*/  ISETP.NE.AND P5, PT, R101, RZ, PT ;  /* 0x000000ff6500720c */ /* 0x000fee0003fa5270 */
[----:B------:R-:W-:Y:S05]  /*7150*/  @P3 IADD3 R5, P0, R8, 0x20, RZ ;  /* 0x0000002008053810 */ /* 0x000fea0007f1e0ff */
[----:B------:R-:W-:Y:S01]  /*7160*/  @P3 IMAD.X R3, RZ, RZ, R9, P0 ;  /* 0x000000ffff033224 */ /* 0x000fe200000e0609 */
[----:B------:R-:W-:Y:S03]  /*7170*/  ISETP.GE.AND P0, PT, R2, 0x1, PT ;  /* 0x000000010200780c */ /* 0x000fe60003f06270 */
[----:B------:R-:W-:Y:S04]  /*7180*/  @P3 IMAD R10, R3, c[0x0][0x258], RZ ;  /* 0x00009600030a3a24 */ /* 0x000fe800078e02ff */
[----:B------:R-:W-:Y:S06]  /*7190*/  @P3 IMAD R10, R5, c[0x0][0x25c], R10 ;  /* 0x00009700050a3a24 */ /* 0x000fec00078e020a */
[----:B------:R-:W-:Y:S01]  /*71a0*/  @P0 MOV R23, R115 ;  /* 0x0000007300170202 */ /* 0x000fe20000000f00 */
[----:B------:R-:W-:Y:S02]  /*71b0*/  @P0 IMAD R2, R9, c[0x0][0x258], RZ ;  /* 0x0000960009020a24 */ /* 0x000fe400078e02ff */
[----:B------:R-:W-:Y:S02]  /*71c0*/  @P0 IMAD.MOV.U32 R22, RZ, RZ, R136 ;  /* 0x000000ffff160224 */ /* 0x000fe400078e0088 */
[C---:B------:R-:W-:Y:S02]  /*71d0*/  @P0 IMAD R2, R8.reuse, c[0x0][0x25c], R2 ;  /* 0x0000970008020a24 */ /* 0x040fe400078e0202 */
[----:B------:R-:W-:Y:S04]  /*71e0*/  @P0 IMAD.WIDE.U32 R22, R8, c[0x0][0x258], R22 ;  /* 0x0000960008160a25 */ /* 0x000fe800078e0016 */
[----:B------:R-:W-:Y:S01]  /*71f0*/  @P0 IMAD.IADD R2, R23, 0x1, R2 ;  /* 0x0000000117020824 */ /* 0x000fe200078e0202 */
[C---:B------:R-:W-:Y:S04]  /*7200*/  @P0 LEA R8, P4, R22.reuse, c[0x0][0x250], 0x1 ;  /* 0x0000940016080a11 */ /* 0x040fe800078808ff */
[----:B------:R-:W-:Y:S01]  /*7210*/  @P0 LEA.HI.X R9, R22, c[0x0][0x254], R2, 0x1, P4 ;  /* 0x0000950016090a11 */ /* 0x000fe200020f0c02 */
[----:B------:R-:W-:Y:S02]  /*7220*/  IMAD R2, R130, c[0x0][0x208], RZ ;  /* 0x0000820082027a24 */ /* 0x000fe400078e02ff */
[C---:B------:R-:W-:Y:S02]  /*7230*/  IMAD.WIDE.U32 R22, R131.reuse, c[0x0][0x208], RZ ;  /* 0x0000820083167a25 */ /* 0x040fe400078e00ff */
[----:B------:R-:W-:Y:S01]  /*7240*/  @!PT LDS RZ, [RZ] ;  /* 0x00000000fffff984 */ /* 0x000fe20000000800 */
[----:B------:R-:W-:Y:S01]  /*7250*/  @!PT LDS RZ, [RZ] ;  /* 0x00000000fffff984 */ /* 0x000fe20000000800 */
[----:B------:R-:W-:Y:S01]  /*7260*/  @!PT LDS RZ, [RZ] ;  /* 0x00000000fffff984 */ /* 0x000fe20000000800 */
[----:B------:R1:W-:Y:S02]  /*7270*/  @P0 LDGSTS.E.BYPASS.LTC128B.128 [R96+0x4080], [R8.64], !P1 ;  /* 0x0408000008600fae */ /* 0x0003e4000c901d5a */
[----:B------:R-:W-:Y:S04]  /*7280*/  IMAD R2, R131, c[0x0][0x20c], R2 ;  /* 0x0000830083027a24 */ /* 0x000fe800078e0202 */
[----:B------:R-:W-:Y:S02]  /*7290*/  IMAD.IADD R23, R23, 0x1, R2 ;  /* 0x0000000117177824 */ /* 0x000fe400078e0202 */
[----:B------:R-:W-:Y:S02]  /*72a0*/  IMAD R2, R129, c[0x0][0x218], RZ ;  /* 0x0000860081027a24 */ /* 0x000fe400078e02ff */
[C---:B------:R-:W-:Y:S04]  /*72b0*/  IMAD.WIDE.U32 R22, R132.reuse, c[0x0][0x218], R22 ;  /* 0x0000860084167a25 */ /* 0x040fe800078e0016 */
[----:B------:R-:W-:Y:S01]  /*72c0*/  IMAD R2, R132, c[0x0][0x21c], R2 ;  /* 0x0000870084027a24 */ /* 0x000fe200078e0202 */
[----:B------:R-:W-:Y:S02]  /*72d0*/  IADD3 R7, P4, R22, UR48, RZ ;  /* 0x0000003016077c10 */ /* 0x000fe4000ff9e0ff */
[----:B------:R-:W-:Y:S02]  /*72e0*/  @P3 MOV R22, R136 ;  /* 0x0000008800163202 */ /* 0x000fe40000000f00 */
[----:B------:R-:W-:Y:S01]  /*72f0*/  IADD3.X R2, R23, UR45, R2, P4, !PT ;  /* 0x0000002d17027c10 */ /* 0x000fe2000a7fe402 */
[----:B------:R-:W-:Y:S04]  /*7300*/  @P3 IMAD.MOV.U32 R23, RZ, RZ, R115 ;  /* 0x000000ffff173224 */ /* 0x000fe800078e0073 */
[----:B------:R-:W-:Y:S05]  /*7310*/  @P3 IMAD.WIDE.U32 R22, R5, c[0x0][0x258], R22 ;  /* 0x0000960005163a25 */ /* 0x000fea00078e0016 */
[C---:B------:R-:W-:Y:S02]  /*7320*/  @P3 LEA R24, P4, R22.reuse, c[0x0][0x250], 0x1 ;  /* 0x0000940016183a11 */ /* 0x040fe400078808ff */
[----:B------:R-:W-:Y:S04]  /*7330*/  @P3 IADD3 R10, R23, R10, RZ ;  /* 0x0000000a170a3210 */ /* 0x000fe80007ffe0ff */
[----:B------:R-:W-:Y:S02]  /*7340*/  @P3 LEA.HI.X R25, R22, c[0x0][0x254], R10, 0x1, P4 ;  /* 0x0000950016193a11 */ /* 0x000fe400020f0c0a */
[C---:B------:R-:W-:Y:S04]  /*7350*/  LEA R3, P4, R7.reuse, c[0x0][0x1f8], 0x1 ;  /* 0x00007e0007037a11 */ /* 0x040fe800078808ff */
[----:B------:R-:W-:Y:S01]  /*7360*/  LEA.HI.X R2, R7, c[0x0][0x1fc], R2, 0x1, P4 ;  /* 0x00007f0007027a11 */ /* 0x000fe200020f0c02 */
[----:B------:R1:W2:Y:S01]  /*7370*/  SHFL.IDX PT, R5, R3, RZ, 0x181f ;  /* 0x00181fff03057589 */ /* 0x0002a200000e0000 */
        /* <DEDUP_REMOVED lines=10> */
[----:B------:R-:W0:Y:S01]  /*7420*/  LDGDEPBAR ;  /* 0x00000000000079af */ /* 0x000e220000000000 */
[----:B------:R-:W-:Y:S04]  /*7430*/  DEPBAR.LE SB0, 0x0 ;  /* 0x000080000000791a */ /* 0x000fe80000000000 */
[----:B------:R-:W-:Y:S06]  /*7440*/  BAR.SYNC.DEFER_BLOCKING 0x0 ;  /* 0x0000000000007b1d */ /* 0x000fec0000010000 */
        /* <DEDUP_REMOVED lines=22> */
.L_x_1650:
[----:B-123--:R-:W-:Y:S05]  /*75b0*/  BSYNC B0 ;  /* 0x0000000000007941 */ /* 0x00efea0003800000 */
.L_x_1649:
[----:B------:R1:W2:Y:S01]  /*75c0*/  SHFL.IDX PT, R5, R2, 0x1, 0x181f ;  /* 0x00381f0002057f89 */ /* 0x0002a200000e0000 */
[----:B------:R-:W-:Y:S03]  /*75d0*/  BSSY B0, `(.L_x_1651) ;  /* 0x0000018000007945 */ /* 0x000fe60003800000 */
[----:B------:R-:W3:Y:S01]  /*75e0*/  SHFL.IDX PT, R3, R3, 0x1, 0x181f ;  /* 0x00381f0003037f89 */ /* 0x000ee200000e0000 */
[----:B------:R-:W-:-:S05]  /*75f0*/  @!P3 BRA `(.L_x_1652) ;  /* 0x000001500000b947 */ /* 0x000fca0003800000 */
[----:B------:R-:W-:Y:S02]  /*7600*/  ISETP.GE.AND P0, PT, R18, c[0x0][0x1d4], PT ;  /* 0x0000750012007a0c */ /* 0x000fe40003f06270 */
[----:B------:R-:W-:Y:S11]  /*7610*/  ISETP.GE.AND P4, PT, R14, c[0x0][0x1d4], PT ;  /* 0x000075000e007a0c */ /* 0x000ff60003f86270 */
[----:B------:R-:W5:Y:S01]  /*7620*/  @!P0 LDS.128 R36, [R96+0x5080] ;  /* 0x0050800060248984 */ /* 0x000f620000000c00 */
[C---:B---3--:R-:W-:Y:S04]  /*7630*/  @!P0 LEA R40, P3, R18.reuse, R3, 0x1 ;  /* 0x0000000312288211 */ /* 0x048fe800078608ff */
[----:B--2---:R-:W-:Y:S02]  /*7640*/  @!P0 LEA.HI.X R41, R18, R5, R19, 0x1, P3 ;  /* 0x0000000512298211 */ /* 0x004fe400018f0c13 */
[C---:B------:R-:W-:Y:S04]  /*7650*/  @!P4 LEA R22, P3, R112.reuse, R3, 0x1 ;  /* 0x000000037016c211 */ /* 0x040fe800078608ff */
[----:B------:R-:W-:Y:S02]  /*7660*/  @!P4 LEA.HI.X R23, R112, R5, R119, 0x1, P3 ;  /* 0x000000057017c211 */ /* 0x000fe400018f0c77 */
[----:B------:R-:W-:Y:S11]  /*7670*/  ISETP.GE.AND P3, PT, R100, c[0x0][0x1d4], PT ;  /* 0x0000750064007a0c */ /* 0x000ff60003f66270 */
[----:B------:R-:W-:Y:S02]  /*7680*/  @!UPT UIADD3 URZ, URZ, URZ, URZ ;  /* 0x0000003f3f3ff290 */ /* 0x000fe4000fffe03f */
[C---:B------:R-:W-:Y:S04]  /*7690*/  @!P3 LEA R8, P5, R110.reuse, R3, 0x1 ;  /* 0x000000036e08b211 */ /* 0x040fe800078a08ff */
[----:B------:R-:W-:Y:S01]  /*76a0*/  @!P3 LEA.HI.X R9, R110, R5, R109, 0x1, P5 ;  /* 0x000000056e09b211 */ /* 0x000fe200028f0c6d */
[----:B-----5:R-:W-:Y:S01]  /*76b0*/  @!P0 ST.E.128 [R40.64], R36 ;  /* 0x0000002428008985 */ /* 0x020fe2000c101d1a */
[----:B------:R-:W-:Y:S03]  /*76c0*/  ISETP.GE.AND P0, PT, R98, c[0x0][0x1d4], PT ;  /* 0x0000750062007a0c */ /* 0x000fe60003f06270 */
[----:B------:R-:W2:Y:S10]  /*76d0*/  @!P4 LDS.128 R32, [R96+0x6880] ;  /* 0x006880006020c984 */ /* 0x000eb40000000c00 */
[C---:B-1----:R-:W-:Y:S04]  /*76e0*/  @!P0 LEA R2, P5, R111.reuse, R3, 0x1 ;  /* 0x000000036f028211 */ /* 0x042fe800078a08ff */
[----:B------:R-:W-:Y:S01]  /*76f0*/  @!P0 LEA.HI.X R3, R111, R5, R108, 0x1, P5 ;  /* 0x000000056f038211 */ /* 0x000fe200028f0c6c */
[----:B--2---:R-:W-:Y:S04]  /*7700*/  @!P4 ST.E.128 [R22.64], R32 ;  /* 0x000000201600c985 */ /* 0x004fe8000c101d1a */
[----:B------:R-:W1:Y:S04]  /*7710*/  @!P3 LDS.128 R28, [R96+0x8080] ;  /* 0x00808000601cb984 */ /* 0x000e680000000c00 */
[----:B-1----:R-:W-:Y:S04]  /*7720*/  @!P3 ST.E.128 [R8.64], R28 ;  /* 0x0000001c0800b985 */ /* 0x002fe8000c101d1a */
[----:B------:R-:W1:Y:S04]  /*7730*/  @!P0 LDS.128 R24, [R96+0x9880] ;  /* 0x0098800060188984 */ /* 0x000e680000000c00 */
[----:B-1----:R1:W-:Y:S02]  /*7740*/  @!P0 ST.E.128 [R2.64], R24 ;  /* 0x0000001802008985 */ /* 0x0023e4000c101d1a */
.L_x_1652:
[----:B------:R-:W-:Y:S05]  /*7750*/  BSYNC B0 ;  /* 0x0000000000007941 */ /* 0x000fea0003800000 */
.L_x_1651:
[----:B------:R-:W-:Y:S06]  /*7760*/  UISETP.GT.AND UP0, UPT, UR6, UR7, UPT ;  /* 0x000000070600728c */ /* 0x000fec000bf04270 */
[----:B------:R-:W-:Y:S11]  /*7770*/  PLOP3.LUT P0, PT, PT, PT, UP0, 0x80, 0x0 ;  /* 0x000000000000781c */ /* 0x000ff60003f0f008 */
[----:B------:R-:W-:Y:S02]  /*7780*/  @!UPT UIADD3 URZ, URZ, URZ, URZ ;  /* 0x0000003f3f3ff290 */ /* 0x000fe4000fffe03f */
[----:B------:R-:W-:-:S05]  /*7790*/  @!P0 BRA `(.L_x_1653) ;  /* 0x0000024000008947 */ /* 0x000fca0003800000 */
[----:B------:R-:W-:Y:S01]  /*77a0*/  UIADD3 UR11, UR6, -0x1, URZ ;  /* 0xffffffff060b7890 */ /* 0x000fe2000fffe03f */
[----:B------:R-:W-:Y:S01]  /*77b0*/  ISETP.GE.AND P3, PT, R107, 0x1, PT ;  /* 0x000000016b00780c */ /* 0x000fe20003f66270 */
[----:B------:R-:W-:Y:S01]  /*77c0*/  IMAD.MOV.U32 R22, RZ, RZ, R138 ;  /* 0x000000ffff167224 */ /* 0x000fe200078e008a */
[----:B------:R-:W-:Y:S01]  /*77d0*/  P2R R4, PR, RZ, 0x2 ;  /* 0x00000002ff047803 */ /* 0x000fe20000000000 */
[----:B------:R-:W-:Y:S01]  /*77e0*/  USHF.R.S32.HI UR10, URZ, 0x1f, UR11 ;  /* 0x0000001f3f0a7899 */ /* 0x000fe2000801140b */
[----:B------:R-:W-:Y:S01]  /*77f0*/  IMAD.MOV.U32 R23, RZ, RZ, R141 ;  /* 0x000000ffff177224 */ /* 0x000fe200078e008d */
[----:B------:R-:W-:Y:S01]  /*7800*/  UIMAD UR5, UR23, UR11, URZ ;  /* 0x0000000b170572a4 */ /* 0x000fe2000f8e023f */
[----:B------:R-:W-:Y:S02]  /*7810*/  ISETP.NE.AND P1, PT, R104, RZ, PT ;  /* 0x000000ff6800720c */ /* 0x000fe40003f25270 */
[----:B------:R-:W-:Y:S01]  /*7820*/  IMAD.WIDE.U32 R22, R94, UR11, R22 ;  /* 0x0000000b5e167c25 */ /* 0x000fe2000f8e0016 */
[----:B------:R-:W-:Y:S01]  /*7830*/  UIMAD UR5, UR10, UR24, UR5 ;  /* 0x000000180a0572a4 */ /* 0x000fe2000f8e0205 */
[----:B------:R-:W-:Y:S02]  /*7840*/  ISETP.NE.AND P6, PT, R102, RZ, PT ;  /* 0x000000ff6600720c */ /* 0x000fe40003fc5270 */
[----:B------:R-:W-:Y:S02]  /*7850*/  ISETP.NE.AND P5, PT, R101, RZ, PT ;  /* 0x000000ff6500720c */ /* 0x000fe40003fa5270 */
[C---:B------:R-:W-:Y:S02]  /*7860*/  @P3 LEA R8, P0, R22.reuse, c[0x0][0x220], 0x1 ;  /* 0x0000880016083a11 */ /* 0x040fe400078008ff */
[----:B-1----:R-:W-:Y:S04]  /*7870*/  IADD3 R2, R23, UR5, RZ ;  /* 0x0000000517027c10 */ /* 0x002fe8000fffe0ff */
[----:B------:R-:W-:Y:S02]  /*7880*/  @P3 LEA.HI.X R9, R22, c[0x0][0x224], R2, 0x1, P0 ;  /* 0x0000890016093a11 */ /* 0x000fe400000f0c02 */
[----:B------:R-:W-:Y:S03]  /*7890*/  ISETP.GE.AND P0, PT, R107, 0x21, PT ;  /* 0x000000216b00780c */ /* 0x000fe60003f06270 */
[----:B------:R-:W-:Y:S01]  /*78a0*/  @!PT LDS RZ, [RZ] ;  /* 0x00000000fffff984 */ /* 0x000fe20000000800 */
[----:B------:R-:W-:Y:S01]  /*78b0*/  @!PT LDS RZ, [RZ] ;  /* 0x00000000fffff984 */ /* 0x000fe20000000800 */
[----:B------:R-:W-:Y:S01]  /*78c0*/  @!PT LDS RZ, [RZ] ;  /* 0x00000000fffff984 */ /* 0x000fe20000000800 */
[----:B------:R1:W-:Y:S01]  /*78d0*/  @P3 LDGSTS.E.BYPASS.LTC128B.128 [R96+0xa080], [R8.64], !P1 ;  /* 0x0a08000008603fae */ /* 0x0003e2000c901d5a */
[----:B------:R-:W-:Y:S09]  /*78e0*/  ISETP.NE.AND P1, PT, R4, RZ, PT ;  /* 0x000000ff0400720c */ /* 0x000ff20003f25270 */
[----:B---3--:R-:W-:Y:S04]  /*78f0*/  @P0 IADD3 R3, P4, R22, UR29, RZ ;  /* 0x0000001d16030c10 */ /* 0x008fe8000ff9e0ff */
[----:B------:R-:W-:Y:S02]  /*7900*/  @P0 IADD3.X R2, R2, UR28, RZ, P4, !PT ;  /* 0x0000001c02020c10 */ /* 0x000fe4000a7fe4ff */
[C---:B------:R-:W-:Y:S04]  /*7910*/  @P0 LEA R22, P4, R3.reuse, c[0x0][0x220], 0x1 ;  /* 0x0000880003160a11 */ /* 0x040fe800078808ff */
[----:B------:R-:W-:Y:S02]  /*7920*/  @P0 LEA.HI.X R23, R3, c[0x0][0x224], R2, 0x1, P4 ;  /* 0x0000890003170a11 */ /* 0x000fe400020f0c02 */
[----:B------:R-:W-:Y:S11]  /*7930*/  ISETP.NE.AND P4, PT, R103, RZ, PT ;  /* 0x000000ff6700720c */ /* 0x000ff60003f85270 */
[----:B------:R-:W-:Y:S02]  /*7940*/  @!UPT UIADD3 URZ, URZ, URZ, URZ ;  /* 0x0000003f3f3ff290 */ /* 0x000fe4000fffe03f */
[----:B------:R1:W-:Y:S04]  /*7950*/  @P3 LDGSTS.E.BYPASS.LTC128B.128 [R96+0xb880], [R8.64+0x80], !P4 ;  /* 0x0b88008008603fae */ /* 0x0003e8000e101d5a */
[----:B------:R1:W-:Y:S04]  /*7960*/  @P3 LDGSTS.E.BYPASS.LTC128B.128 [R96+0xd080], [R8.64+0x100], !P6 ;  /* 0x0d08010008603fae */ /* 0x0003e8000f101d5a */
[----:B------:R1:W-:Y:S01]  /*7970*/  @P3 LDGSTS.E.BYPASS.LTC128B.128 [R96+0xe880], [R8.64+0x180], !P5 ;  /* 0x0e88018008603fae */ /* 0x0003e2000e901d5a */
[----:B------:R-:W-:Y:S11]  /*7980*/  ISETP.NE.AND P3, PT, R104, RZ, PT ;  /* 0x000000ff6800720c */ /* 0x000ff60003f65270 */
[----:B------:R-:W-:Y:S02]  /*7990*/  @!UPT UIADD3 URZ, URZ, URZ, URZ ;  /* 0x0000003f3f3ff290 */ /* 0x000fe4000fffe03f */
[----:B------:R1:W-:Y:S04]  /*79a0*/  @P0 LDGSTS.E.BYPASS.LTC128B.128 [R96+0xb080], [R22.64], !P3 ;  /* 0x0b08000016600fae */ /* 0x0003e8000d901d5a */
[----:B------:R1:W-:Y:S04]  /*79b0*/  @P0 LDGSTS.E.BYPASS.LTC128B.128 [R96+0xc880], [R22.64+0x80], !P4 ;  /* 0x0c88008016600fae */ /* 0x0003e8000e101d5a */
[----:B------:R1:W-:Y:S04]  /*79c0*/  @P0 LDGSTS.E.BYPASS.LTC128B.128 [R96+0xe080], [R22.64+0x100], !P6 ;  /* 0x0e08010016600fae */ /* 0x0003e8000f101d5a */
[----:B------:R1:W-:Y:S02]  /*79d0*/  @P0 LDGSTS.E.BYPASS.LTC128B.128 [R96+0xf880], [R22.64+0x180], !P5 ;  /* 0x0f88018016600fae */ /* 0x0003e4000e901d5a */
.L_x_1653:
[----:B------:R-:W0:Y:S01]  /*79e0*/  LDGDEPBAR ;  /* 0x00000000000079af */ /* 0x000e220000000000 */
[----:B------:R-:W-:Y:S01]  /*79f0*/  UIADD3 UR6, UR6, -0x1, URZ ;  /* 0xffffffff06067890 */ /* 0x000fe2000fffe03f */
[----:B------:R-:W-:Y:S11]  /*7a00*/  PLOP3.LUT P0, PT, PT, PT, UP0, 0x80, 0x0 ;  /* 0x000000000000781c */ /* 0x000ff60003f0f008 */
[----:B------:R-:W-:Y:S02]  /*7a10*/  @!UPT UIADD3 URZ, URZ, URZ, URZ ;  /* 0x0000003f3f3ff290 */ /* 0x000fe4000fffe03f */
[----:B------:R-:W-:-:S05]  /*7a20*/  @P0 BRA `(.L_x_1654) ;  /* 0xffffa20000000947 */ /* 0x000fca000383ffff */
[----:B------:R-:W-:Y:S06]  /*7a30*/  BAR.SYNC.DEFER_BLOCKING 0x0 ;  /* 0x0000000000007b1d */ /* 0x000fec0000010000 */
.L_x_1614:
[----:B-1----:R-:W-:Y:S01]  /*7a40*/  UIADD3 UR6, UR18, 0x7f, URZ ;  /* 0x0000007f12067890 */ /* 0x002fe2000fffe03f */
[----:B------:R-:W-:Y:S01]  /*7a50*/  PLOP3.LUT P2, PT, PT, PT, PT, 0x80, 0x0 ;  /* 0x000000000000781c */ /* 0x000fe20003f4f070 */
[----:B------:R-:W-:Y:S01]  /*7a60*/  ULDC.64 UR4, c[0x0][0x2c8] ;  /* 0x0000b20000047ab9 */ /* 0x000fe20000000a00 */
[----:B------:R-:W-:Y:S01]  /*7a70*/  CS2R R130, SRZ ;  /* 0x0000000000827805 */ /* 0x000fe2000001ff00 */
[----:B------:R-:W-:Y:S01]  /*7a80*/  UIMAD.WIDE.U32 UR8, UR6, UR4, URZ ;  /* 0x00000004060872a5 */ /* 0x000fe2000f8e003f */
[----:B------:R-:W-:Y:S01]  /*7a90*/  CS2R R128, SRZ ;  /* 0x0000000000807805 */ /* 0x000fe2000001ff00 */
[----:B------:R-:W-:Y:S01]  /*7aa0*/  CS2R R126, SRZ ;  /* 0x00000000007e7805 */ /* 0x000fe2000001ff00 */
[----:B------:R-:W-:Y:S01]  /*7ab0*/  CS2R R124, SRZ ;  /* 0x00000000007c7805 */ /* 0x000fe2000001ff00 */
[----:B------:R-:W-:Y:S01]  /*7ac0*/  @UP2 USHF.R.U32.HI UR6, URZ, UR5, UR9 ;  /* 0x000000053f062299 */ /* 0x000fe20008011609 */
[----:B------:R-:W-:Y:S01]  /*7ad0*/  CS2R R122, SRZ ;  /* 0x00000000007a7805 */ /* 0x000fe2000001ff00 */
[----:B------:R-:W-:Y:S01]  /*7ae0*/  CS2R R120, SRZ ;  /* 0x0000000000787805 */ /* 0x000fe2000001ff00 */
[----:B------:R-:W-:Y:S01]  /*7af0*/  CS2R R118, SRZ ;  /* 0x0000000000767805 */ /* 0x000fe2000001ff00 */
[----:B------:R-:W-:Y:S01]  /*7b00*/  UIADD3 UR6, UR12, UR6, URZ ;  /* 0x000000060c067290 */ /* 0x000fe2000fffe03f */
[----:B------:R-:W-:Y:S01]  /*7b10*/  CS2R R116, SRZ ;  /* 0x0000000000747805 */ /* 0x000fe2000001ff00 */
[----:B------:R-:W-:Y:S01]  /*7b20*/  CS2R R114, SRZ ;  /* 0x0000000000727805 */ /* 0x000fe2000001ff00 */
[----:B------:R-:W-:Y:S01]  /*7b30*/  CS2R R112, SRZ ;  /* 0x0000000000707805 */ /* 0x000fe2000001ff00 */
[----:B------:R-:W-:Y:S01]  /*7b40*/  UIMAD.WIDE UR4, UR6, 0x2aaaaaab, URZ ;  /* 0x2aaaaaab060478a5 */ /* 0x000fe2000f8e023f */
[----:B------:R-:W-:Y:S01]  /*7b50*/  CS2R R110, SRZ ;  /* 0x00000000006e7805 */ /* 0x000fe2000001ff00 */
[----:B------:R-:W-:Y:S01]  /*7b60*/  CS2R R108, SRZ ;  /* 0x00000000006c7805 */ /* 0x000fe2000001ff00 */
[----:B------:R-:W-:Y:S01]  /*7b70*/  CS2R R106, SRZ ;  /* 0x00000000006a7805 */ /* 0x000fe2000001ff00 */
[----:B------:R-:W-:Y:S01]  /*7b80*/  USHF.R.U32.HI UR4, URZ, 0x1f, UR5 ;  /* 0x0000001f3f047899 */ /* 0x000fe20008011605 */
[----:B-----5:R-:W-:Y:S01]  /*7b90*/  CS2R R104, SRZ ;  /* 0x0000000000687805 */ /* 0x020fe2000001ff00 */
[----:B------:R-:W-:Y:S01]  /*7ba0*/  CS2R R102, SRZ ;  /* 0x0000000000667805 */ /* 0x000fe2000001ff00 */
[----:B------:R-:W-:Y:S01]  /*7bb0*/  CS2R R100, SRZ ;  /* 0x0000000000647805 */ /* 0x000fe2000001ff00 */
[----:B------:R-:W-:Y:S01]  /*7bc0*/  ULEA.HI.SX32 UR4, UR5, UR4, 0x1d ;  /* 0x0000000405047291 */ /* 0x000fe2000f8fea3f */
[----:B------:R-:W-:Y:S01]  /*7bd0*/  CS2R R98, SRZ ;  /* 0x0000000000627805 */ /* 0x000fe2000001ff00 */
[----:B------:R-:W-:Y:S01]  /*7be0*/  CS2R R96, SRZ ;  /* 0x0000000000607805 */ /* 0x000fe2000001ff00 */
[----:B------:R-:W-:Y:S01]  /*7bf0*/  CS2R R94, SRZ ;  /* 0x00000000005e7805 */ /* 0x000fe2000001ff00 */
[----:B------:R-:W-:Y:S01]  /*7c00*/  UISETP.LT.AND UP0, UPT, UR13, UR4, UPT ;  /* 0x000000040d00728c */ /* 0x000fe2000bf01270 */
[----:B------:R-:W-:Y:S01]  /*7c10*/  IMAD.MOV.U32 R93, RZ, RZ, RZ ;  /* 0x000000ffff5d7224 */ /* 0x000fe200078e00ff */
[----:B------:R-:W-:Y:S01]  /*7c20*/  CS2R R6, SRZ ;  /* 0x0000000000067805 */ /* 0x000fe2000001ff00 */
[----:B------:R-:W-:Y:S01]  /*7c30*/  CS2R R90, SRZ ;  /* 0x00000000005a7805 */ /* 0x000fe2000001ff00 */
[----:B------:R-:W-:Y:S01]  /*7c40*/  USEL UR13, UR13, UR4, UP0 ;  /* 0x000000040d0d7287 */ /* 0x000fe20008000000 */
[----:B------:R-:W-:Y:S01]  /*7c50*/  CS2R R88, SRZ ;  /* 0x0000000000587805 */ /* 0x000fe2000001ff00 */
[----:B------:R-:W-:Y:S01]  /*7c60*/  CS2R R86, SRZ ;  /* 0x0000000000567805 */ /* 0x000fe2000001ff00 */
[----:B------:R-:W-:Y:S01]  /*7c70*/  CS2R R84, SRZ ;  /* 0x0000000000547805 */ /* 0x000fe2000001ff00 */
[----:B------:R-:W-:Y:S01]  /*7c80*/  UISETP.GE.AND UP0, UPT, UR13, 0x1, UPT ;  /* 0x000000010d00788c */ /* 0x000fe2000bf06270 */
[----:B----4-:R-:W-:Y:S01]  /*7c90*/  CS2R R82, SRZ ;  /* 0x0000000000527805 */ /* 0x010fe2000001ff00 */
        /* <DEDUP_REMOVED lines=50> */
[----:B--2---:R-:W-:Y:S01]  /*7fc0*/  IMAD.U32 R5, RZ, RZ, UR5 ;  /* 0x00000005ff057e24 */ /* 0x004fe2000f8e00ff */
        /* <DEDUP_REMOVED lines=23> */
[----:B---3--:R-:W-:Y:S01]  /*8140*/  IADD3 R3, R217, UR18, RZ ;  /* 0x00000012d9037c10 */ /* 0x008fe2000fffe0ff */
        /* <DEDUP_REMOVED lines=9> */
[--C-:B------:R-:W-:Y:S01]  /*81e0*/  IMAD.MOV.U32 R8, RZ, RZ, R3.reuse ;  /* 0x000000ffff087224 */ /* 0x100fe200078e0003 */
        /* <DEDUP_REMOVED lines=15> */
[----:B------:R-:W-:Y:S01]  /*82e0*/  UIMAD UR10, UR21, UR10, URZ ;  /* 0x0000000a150a72a4 */ /* 0x000fe2000f8e023f */
[----:B------:R-:W-:Y:S01]  /*82f0*/  IMAD.U32 R6, RZ, RZ, UR8 ;  /* 0x00000008ff067e24 */ /* 0x000fe2000f8e00ff */
[----:B------:R-:W-:Y:S01]  /*8300*/  SHF.R.S32.HI R3, RZ, 0x1f, R4 ;  /* 0x0000001fff037819 */ /* 0x000fe20000011404 */
[----:B------:R-:W-:Y:S01]  /*8310*/  IMAD R5, R8, c[0x0][0x1b4], R5 ;  /* 0x00006d0008057a24 */ /* 0x000fe200078e0205 */
[C---:B------:R-:W-:Y:S01]  /*8320*/  IADD3 R65, R188.reuse, 0x80, RZ ;  /* 0x00000080bc417810 */ /* 0x040fe20007ffe0ff */
[----:B------:R-:W-:Y:S01]  /*8330*/  IMAD.U32 R7, RZ, RZ, UR5 ;  /* 0x00000005ff077e24 */ /* 0x000fe2000f8e00ff */
[----:B------:R-:W-:Y:S01]  /*8340*/  ISETP.GE.AND P4, PT, R188, c[0x0][0x198], PT ;  /* 0x00006600bc007a0c */ /* 0x000fe20003f86270 */
[----:B------:R-:W-:Y:S01]  /*8350*/  IMAD R3, R3, c[0x0][0x1a8], RZ ;  /* 0x00006a0003037a24 */ /* 0x000fe200078e02ff */
[----:B------:R-:W-:Y:S01]  /*8360*/  SHF.R.U32.HI R117, RZ, 0x3, R119 ;  /* 0x00000003ff757819 */ /* 0x000fe20000011677 */
[----:B------:R-:W-:Y:S01]  /*8370*/  IMAD.WIDE.U32 R8, R8, c[0x0][0x1b0], R6 ;  /* 0x00006c0008087a25 */ /* 0x000fe200078e0006 */
[----:B------:R-:W-:-:S02]  /*8380*/  LOP3.LUT R6, R59, 0xfffffff0, RZ, 0xc0, !PT ;  /* 0xfffffff03b067812 */ /* 0x000fc400078ec0ff */
[----:B------:R-:W-:Y:S01]  /*8390*/  ISETP.GE.AND P3, PT, R221, c[0x0][0x198], PT ;  /* 0x00006600dd007a0c */ /* 0x000fe20003f66270 */
[----:B------:R-:W-:Y:S01]  /*83a0*/  IMAD.IADD R9, R9, 0x1, R5 ;  /* 0x0000000109097824 */ /* 0x000fe200078e0205 */
[----:B------:R-:W-:Y:S01]  /*83b0*/  ISETP.GE.AND P5, PT, R68, c[0x0][0x198], PT ;  /* 0x0000660044007a0c */ /* 0x000fe20003fa6270 */
[----:B------:R-:W-:Y:S02]  /*83c0*/  IMAD.IADD R7, R215, 0x1, -R6 ;  /* 0x00000001d7077824 */ /* 0x000fe400078e0a06 */
[C---:B------:R-:W-:Y:S02]  /*83d0*/  IMAD R3, R4.reuse, c[0x0][0x1ac], R3 ;  /* 0x00006b0004037a24 */ /* 0x040fe400078e0203 */
[----:B------:R-:W-:Y:S01]  /*83e0*/  IMAD.WIDE.U32 R4, R4, c[0x0][0x1a8], R8 ;  /* 0x00006a0004047a25 */ /* 0x000fe200078e0008 */
[----:B------:R-:W-:Y:S02]  /*83f0*/  SHF.R.S32.HI R6, RZ, 0x1f, R7 ;  /* 0x0000001fff067819 */ /* 0x000fe40000011407 */
[----:B------:R-:W-:Y:S01]  /*8400*/  IADD3 R9, R189, UR18, RZ ;  /* 0x00000012bd097c10 */ /* 0x000fe2000fffe0ff */
[----:B------:R-:W-:Y:S01]  /*8410*/  IMAD.IADD R3, R5, 0x1, R3 ;  /* 0x0000000105037824 */ /* 0x000fe200078e0203 */
[----:B------:R-:W-:Y:S01]  /*8420*/  LEA.HI R6, R6, R7, RZ, 0x3 ;  /* 0x0000000706067211 */ /* 0x000fe200078f18ff */
[----:B------:R-:W-:Y:S01]  /*8430*/  IMAD.SHL.U32 R116, R116, 0x8, RZ ;  /* 0x0000000874747824 */ /* 0x000fe200078e00ff */
[----:B------:R-:W-:Y:S01]  /*8440*/  ISETP.GE.AND P6, PT, R9, UR10, PT ;  /* 0x0000000a09007c0c */ /* 0x000fe2000bfc6270 */
[----:B------:R-:W-:Y:S01]  /*8450*/  IMAD.MOV.U32 R5, RZ, RZ, 0x20 ;  /* 0x00000020ff057424 */ /* 0x000fe200078e00ff */
[----:B------:R-:W-:Y:S01]  /*8460*/  LOP3.LUT R58, R6, 0xfffffff8, RZ, 0xc0, !PT ;  /* 0xfffffff8063a7812 */ /* 0x000fe200078ec0ff */
[----:B------:R-:W-:Y:S01]  /*8470*/  IMAD.MOV.U32 R218, RZ, RZ, -0x1 ;  /* 0xffffffffffda7424 */ /* 0x000fe200078e00ff */
[----:B------:R-:W-:-:S02]  /*8480*/  LEA R16, P0, R4, c[0x0][0x160], 0x1 ;  /* 0x0000580004107a11 */ /* 0x000fc400078008ff */
[----:B------:R-:W-:Y:S01]  /*8490*/  LOP3.LUT R116, R116, 0xfffffe00, RZ, 0xc0, !PT ;  /* 0xfffffe0074747812 */ /* 0x000fe200078ec0ff */
[----:B------:R-:W-:Y:S01]  /*84a0*/  IMAD.IADD R58, R7, 0x1, -R58 ;  /* 0x00000001073a7824 */ /* 0x000fe200078e0a3a */
[----:B------:R-:W-:Y:S01]  /*84b0*/  LEA.HI.X R3, R4, c[0x0][0x164], R3, 0x1, P0 ;  /* 0x0000590004037a11 */ /* 0x000fe200000f0c03 */
[----:B------:R-:W-:Y:S01]  /*84c0*/  IMAD.MOV.U32 R7, RZ, RZ, 0x10 ;  /* 0x00000010ff077424 */ /* 0x000fe200078e00ff */
[----:B------:R-:W-:Y:S01]  /*84d0*/  ISETP.GE.AND P0, PT, R65, c[0x0][0x198], PT ;  /* 0x0000660041007a0c */ /* 0x000fe20003f06270 */
[----:B------:R1:W3:Y:S01]  /*84e0*/  SHFL.IDX PT, R14, R16, RZ, 0x181f ;  /* 0x00181fff100e7589 */ /* 0x0002e200000e0000 */
[----:B------:R-:W-:-:S03]  /*84f0*/  P2R R10, PR, RZ, 0x40 ;  /* 0x00000040ff0a7803 */ /* 0x000fc60000000000 */
[----:B------:R1:W4:Y:S01]  /*8500*/  SHFL.IDX PT, R15, R3, RZ, 0x181f ;  /* 0x00181fff030f7589 */ /* 0x00032200000e0000 */
[----:B--2---:R2:W5:Y:S01]  /*8510*/  @P2 R2UR UR11, R0 ;  /* 0x00000000000b23c2 */ /* 0x00456200000e0000 */
[----:B------:R-:W-:Y:S01]  /*8520*/  R2P PR, R58, 0x6 ;  /* 0x000000063a007804 */ /* 0x000fe20000000000 */
[----:B-----5:R-:W-:-:S04]  /*8530*/  @!UP1 UMOV UR11, UR22 ;  /* 0x00000016000b9c82 */ /* 0x020fc80008000000 */
[----:B------:R-:W-:Y:S02]  /*8540*/  SEL R7, R7, 0xfffffff0, !P1 ;  /* 0xfffffff007077807 */ /* 0x000fe40004800000 */
[----:B------:R-:W-:Y:S02]  /*8550*/  SEL R5, R5, 0xffffffe0, !P2 ;  /* 0xffffffe005057807 */ /* 0x000fe40005000000 */
[----:B--2---:R-:W-:-:S04]  /*8560*/  LOP3.LUT R0, R119, 0x38, R188, 0xf8, !PT ;  /* 0x0000003877007812 */ /* 0x004fc800078ef8bc */
[----:B------:R-:W-:-:S05]  /*8570*/  LOP3.LUT R11, R0, R117, RZ, 0x3c, !PT ;  /* 0x00000075000b7212 */ /* 0x000fca00078e3cff */
[----:B------:R-:W-:Y:S01]  /*8580*/  IMAD.IADD R0, R11, 0x1, R116 ;  /* 0x000000010b007824 */ /* 0x000fe200078e0274 */
        /* <DEDUP_REMOVED lines=20> */
.L_x_1657:
[----:B-1-34-:R-:W-:Y:S05]  /*86d0*/  BSYNC B0 ;  /* 0x0000000000007941 */ /* 0x01afea0003800000 */
.L_x_1656:
        /* <DEDUP_REMOVED lines=26> */
.L_x_1659:
[----:B------:R-:W-:Y:S05]  /*8880*/  BSYNC B0 ;  /* 0x0000000000007941 */ /* 0x000fea0003800000 */
.L_x_1658:
        /* <DEDUP_REMOVED lines=26> */
.L_x_1661:
[----:B------:R-:W-:Y:S05]  /*8a30*/  BSYNC B0 ;  /* 0x0000000000007941 */ /* 0x000fea0003800000 */
.L_x_1660:
[----:B------:R-:W-:Y:S01]  /*8a40*/  IADD3 R4, R9, 0x60, RZ ;  /* 0x0000006009047810 */ /* 0x000fe20007ffe0ff */
[----:B-1-3--:R-:W-:Y:S01]  /*8a50*/  SHFL.IDX PT, R14, R16, 0x3, 0x181f ;  /* 0x00781f00100e7f89 */ /* 0x00afe200000e0000 */
[----:B------:R-:W-:Y:S01]  /*8a60*/  UMOV UR6, 0x30 ;  /* 0x0000003000067882 */ /* 0x000fe20000000000 */
[----:B------:R-:W-:Y:S01]  /*8a70*/  IMAD.MOV.U32 R216, RZ, RZ, c[0x0][0x2b8] ;  /* 0x0000ae00ffd87624 */ /* 0x000fe200078e00ff */
[----:B------:R-:W-:Y:S01]  /*8a80*/  ISETP.GE.AND P2, PT, R4, UR10, PT ;  /* 0x0000000a04007c0c */ /* 0x000fe2000bf46270 */
[----:B------:R1:W3:Y:S01]  /*8a90*/  SHFL.IDX PT, R15, R3, 0x3, 0x181f ;  /* 0x00781f00030f7f89 */ /* 0x0002e200000e0000 */
[----:B------:R-:W-:Y:S01]  /*8aa0*/  UIMAD UR6, UR13, UR6, -0x30 ;  /* 0xffffffd00d0674a4 */ /* 0x000fe2000f8e0206 */
        /* <DEDUP_REMOVED lines=10> */
[----:B------:R-:W-:Y:S02]  /*8b50*/  UIMAD UR7, UR11, UR5, UR7 ;  /* 0x000000050b0772a4 */ /* 0x000fe4000f8e0207 */
[----:B----4-:R-:W-:Y:S01]  /*8b60*/  @!P2 LEA.HI R19, R4, R221, RZ, 0x3 ;  /* 0x000000dd0413a211 */ /* 0x010fe200078f18ff */
[----:B------:R-:W-:Y:S01]  /*8b70*/  ULDC.64 UR4, c[0x0][0x1e8] ;  /* 0x00007a0000047ab9 */ /* 0x000fe20000000a00 */
[----:B------:R-:W-:Y:S01]  /*8b80*/  @!P2 SHF.R.S32.HI R4, RZ, 0x1f, R65 ;  /* 0x0000001fff04a819 */ /* 0x000fe20000011441 */
[----:B------:R-:W-:Y:S01]  /*8b90*/  UIADD3 UR7, UR9, UR7, URZ ;  /* 0x0000000709077290 */ /* 0x000fe2000fffe03f */
[----:B------:R-:W-:-:S02]  /*8ba0*/  @!P2 LOP3.LUT R19, R19, 0xfffffff8, RZ, 0xc0, !PT ;  /* 0xfffffff81313a812 */ /* 0x000fc400078ec0ff */
[----:B------:R-:W-:Y:S02]  /*8bb0*/  @!P2 LEA.HI R17, R4, R65, RZ, 0x3 ;  /* 0x000000410411a211 */ /* 0x000fe400078f18ff */
[----:B-12---:R-:W-:Y:S01]  /*8bc0*/  @!P2 SHF.R.S32.HI R3, RZ, 0x1f, R68 ;  /* 0x0000001fff03a819 */ /* 0x006fe20000011444 */
[--C-:B---3--:R-:W-:Y:S01]  /*8bd0*/  @!P2 IMAD.WIDE R20, R188, 0x2, R14.reuse ;  /* 0x00000002bc14a825 */ /* 0x108fe200078e020e */
[----:B------:R-:W-:Y:S02]  /*8be0*/  @!P2 LOP3.LUT R17, R17, 0xfffffff8, RZ, 0xc0, !PT ;  /* 0xfffffff81111a812 */ /* 0x000fe400078ec0ff */
[----:B------:R-:W-:Y:S01]  /*8bf0*/  @!P2 LEA.HI R4, R3, R68, RZ, 0x3 ;  /* 0x000000440304a211 */ /* 0x000fe200078f18ff */
[--C-:B------:R-:W-:Y:S01]  /*8c00*/  @!P2 IMAD.WIDE R18, R19, 0x2, R14.reuse ;  /* 0x000000021312a825 */ /* 0x100fe200078e020e */
[----:B------:R-:W-:Y:S01]  /*8c10*/  @!PT LDS RZ, [RZ] ;  /* 0x00000000fffff984 */ /* 0x000fe20000000800 */
[----:B------:R1:W-:Y:S01]  /*8c20*/  @!P2 LDGSTS.E.BYPASS.LTC128B.128 [R11+0x13080], [R20.64], !P4 ;  /* 0x13080000140bafae */ /* 0x0003e2000e101d5a */
[----:B------:R-:W-:Y:S02]  /*8c30*/  @P1 LOP3.LUT R67, R67, 0x8, RZ, 0xfc, !PT ;  /* 0x0000000843431812 */ /* 0x000fe400078efcff */
[----:B------:R-:W-:Y:S01]  /*8c40*/  @!P2 IMAD.WIDE R16, R17, 0x2, R14 ;  /* 0x000000021110a825 */ /* 0x000fe200078e020e */
[----:B------:R-:W-:Y:S01]  /*8c50*/  @!P2 LOP3.LUT R4, R4, 0xfffffff8, RZ, 0xc0, !PT ;  /* 0xfffffff80404a812 */ /* 0x000fe200078ec0ff */
        /* <DEDUP_REMOVED lines=8> */
[----:B--2---:R-:W-:-:S04]  /*8ce0*/  @!P2 IMAD.WIDE R18, R4, 0x2, R14 ;  /* 0x000000020412a825 */ /* 0x004fc800078e020e */
[C---:B------:R-:W-:Y:S01]  /*8cf0*/  @!P0 IADD3 R15, P1, R3.reuse, UR8, RZ ;  /* 0x00000008030f8c10 */ /* 0x040fe2000ff3e0ff */
[----:B------:R2:W-:Y:S03]  /*8d00*/  @!P2 LDGSTS.E.BYPASS.LTC128B.128 [R11+0x1f080], [R18.64], !P5 ;  /* 0x1f080000120bafae */ /* 0x0005e6000e901d5a */
[----:B------:R-:W-:Y:S02]  /*8d10*/  @!P0 LEA.HI.X.SX32 R4, R3, UR7, 0x1, P1 ;  /* 0x0000000703048c11 */ /* 0x000fe400088f0eff */
[C---:B---3--:R-:W-:Y:S01]  /*8d20*/  @!P0 LEA R16, P1, R15.reuse, c[0x0][0x2a0], 0x2 ;  /* 0x0000a8000f108a11 */ /* 0x048fe200078210ff */
[----:B------:R-:W0:Y:S03]  /*8d30*/  LDGDEPBAR ;  /* 0x00000000000079af */ /* 0x000e260000000000 */
[----:B------:R-:W-:Y:S01]  /*8d40*/  @!P0 LEA.HI.X R17, R15, c[0x0][0x2a4], R4, 0x2, P1 ;  /* 0x0000a9000f118a11 */ /* 0x000fe200008f1404 */
[----:B------:R-:W-:Y:S06]  /*8d50*/  BAR.SYNC.DEFER_BLOCKING 0x0 ;  /* 0x0000000000007b1d */ /* 0x000fec0000010000 */
[----:B------:R-:W3:Y:S01]  /*8d60*/  @!P0 LDG.E R219, [R16.64] ;  /* 0x0000001a10db8981 */ /* 0x000ee2000c1e1900 */
[----:B------:R-:W-:Y:S01]  /*8d70*/  IMAD.MOV R3, RZ, RZ, -R3 ;  /* 0x000000ffff037224 */ /* 0x000fe200078e0a03 */
[----:B------:R-:W-:Y:S01]  /*8d80*/  UIMAD UR11, UR15, UR4, URZ ;  /* 0x000000040f0b72a4 */ /* 0x000fe2000f8e023f */
[----:B------:R-:W-:Y:S01]  /*8d90*/  ISETP.GE.AND P6, PT, R188, c[0x0][0x1d4], PT ;  /* 0x00007500bc007a0c */ /* 0x000fe20003fc6270 */
[----:B------:R-:W-:Y:S01]  /*8da0*/  UIADD3 UR20, UR13, -0x1, URZ ;  /* 0xffffffff0d147890 */ /* 0x000fe2000fffe03f */
[----:B------:R-:W-:Y:S01]  /*8db0*/  IMAD R220, R3, c[0x0][0x2b8], R220 ;  /* 0x0000ae0003dc7a24 */ /* 0x000fe200078e02dc */
[----:B------:R-:W-:Y:S01]  /*8dc0*/  UIMAD.WIDE.U32 UR24, UR16, UR4, URZ ;  /* 0x00000004101872a5 */ /* 0x000fe2000f8e003f */
[----:B------:R-:W-:Y:S01]  /*8dd0*/  ISETP.GE.AND P3, PT, R221, c[0x0][0x1d4], PT ;  /* 0x00007500dd007a0c */ /* 0x000fe20003f66270 */
[----:B------:R-:W-:Y:S01]  /*8de0*/  UIMAD UR11, UR16, UR5, UR11 ;  /* 0x00000005100b72a4 */ /* 0x000fe2000f8e020b */
[----:B------:R-:W-:Y:S01]  /*8df0*/  IMAD.WIDE.U32 R14, R220, c[0x0][0x1e0], RZ ;  /* 0x00007800dc0e7a25 */ /* 0x000fe200078e00ff */
[----:B------:R-:W-:Y:S01]  /*8e00*/  SHF.R.S32.HI R57, RZ, 0x1f, R220 ;  /* 0x0000001fff397819 */ /* 0x000fe200000114dc */
[----:B------:R-:W-:Y:S01]  /*8e10*/  UIMAD UR20, UR20, -0x30, UR14 ;  /* 0xffffffd0141478a4 */ /* 0x000fe2000f8e020e */
[----:B------:R-:W-:Y:S01]  /*8e20*/  ISETP.GE.AND P5, PT, R65, c[0x0][0x1d4], PT ;  /* 0x0000750041007a0c */ /* 0x000fe20003fa6270 */
[----:B------:R-:W-:Y:S01]  /*8e30*/  UIADD3 UR11, UR25, UR11, URZ ;  /* 0x0000000b190b7290 */ /* 0x000fe2000fffe03f */
[----:B------:R-:W-:Y:S01]  /*8e40*/  ISETP.GE.AND P4, PT, R68, c[0x0][0x1d4], PT ;  /* 0x0000750044007a0c */ /* 0x000fe20003f86270 */
[----:B------:R-:W-:Y:S01]  /*8e50*/  IMAD R3, R57, c[0x0][0x1e0], RZ ;  /* 0x0000780039037a24 */ /* 0x000fe200078e02ff */
[----:B------:R-:W-:Y:S01]  /*8e60*/  UISETP.LT.AND UP0, UPT, UR20, 0x30, UPT ;  /* 0x000000301400788c */ /* 0x000fe2000bf01270 */
[----:B------:R-:W-:-:S02]  /*8e70*/  LOP3.LUT R67, R67, 0xfffffffe, RZ, 0xc0, !PT ;  /* 0xfffffffe43437812 */ /* 0x000fc400078ec0ff */
[----:B------:R-:W-:Y:S01]  /*8e80*/  IMAD R3, R220, c[0x0][0x1e4], R3 ;  /* 0x00007900dc037a24 */ /* 0x000fe200078e0203 */
[----:B------:R-:W-:Y:S01]  /*8e90*/  USEL UR4, UR20, 0x30, UP0 ;  /* 0x0000003014047887 */ /* 0x000fe20008000000 */
[----:B------:R-:W-:Y:S02]  /*8ea0*/  @P3 LOP3.LUT R67, R67, 0x1, RZ, 0xfc, !PT ;  /* 0x0000000143433812 */ /* 0x000fe400078efcff */
[----:B------:R-:W-:Y:S01]  /*8eb0*/  IMAD.IADD R15, R15, 0x1, R3 ;  /* 0x000000010f0f7824 */ /* 0x000fe200078e0203 */
[----:B---3--:R-:W-:-:S03]  /*8ec0*/  SHF.R.S32.HI R56, RZ, 0x1f, R219 ;  /* 0x0000001fff387819 */ /* 0x008fc600000114db */
[----:B------:R-:W-:Y:S01]  /*8ed0*/  IMAD.WIDE.U32 R16, R219, c[0x0][0x1f0], R14 ;  /* 0x00007c00db107a25 */ /* 0x000fe200078e000e */
[----:B------:R-:W-:Y:S01]  /*8ee0*/  IADD3 R14, -R189, UR4, RZ ;  /* 0x00000004bd0e7c10 */ /* 0x000fe2000fffe1ff */
[----:B------:R-:W-:Y:S02]  /*8ef0*/  ULDC.64 UR4, c[0x0][0x210] ;  /* 0x0000840000047ab9 */ /* 0x000fe40000000a00 */
[----:B------:R-:W-:Y:S01]  /*8f00*/  IMAD R4, R56, c[0x0][0x1f0], RZ ;  /* 0x00007c0038047a24 */ /* 0x000fe200078e02ff */
[----:B------:R-:W-:Y:S02]  /*8f10*/  UIMAD UR12, UR15, UR4, URZ ;  /* 0x000000040f0c72a4 */ /* 0x000fe4000f8e023f */
[----:B------:R-:W-:Y:S01]  /*8f20*/  UIMAD.WIDE.U32 UR28, UR16, UR4, URZ ;  /* 0x00000004101c72a5 */ /* 0x000fe2000f8e003f */
[----:B------:R-:W-:Y:S01]  /*8f30*/  IMAD R15, R219, c[0x0][0x1f4], R4 ;  /* 0x00007d00db0f7a24 */ /* 0x000fe200078e0204 */
[----:B------:R-:W-:Y:S01]  /*8f40*/  IADD3 R4, P0, R16, UR24, RZ ;  /* 0x0000001810047c10 */ /* 0x000fe2000ff1e0ff */
[----:B------:R-:W-:-:S03]  /*8f50*/  UIMAD UR12, UR16, UR5, UR12 ;  /* 0x00000005100c72a4 */ /* 0x000fc6000f8e020c */
[----:B------:R-:W-:Y:S01]  /*8f60*/  IADD3.X R15, R17, UR11, R15, P0, !PT ;  /* 0x0000000b110f7c10 */ /* 0x000fe200087fe40f */
[----:B------:R-:W-:Y:S01]  /*8f70*/  UIADD3 UR12, UR29, UR12, URZ ;  /* 0x0000000c1d0c7290 */ /* 0x000fe2000fffe03f */
[----:B------:R-:W-:-:S04]  /*8f80*/  LEA R16, P0, R4, c[0x0][0x1c8], 0x1 ;  /* 0x0000720004107a11 */ /* 0x000fc800078008ff */
[----:B------:R-:W-:Y:S01]  /*8f90*/  LEA.HI.X R15, R4, c[0x0][0x1cc], R15, 0x1, P0 ;  /* 0x00007300040f7a11 */ /* 0x000fe200000f0c0f */
[----:B--2---:R-:W-:Y:S01]  /*8fa0*/  SHFL.IDX PT, R18, R16, RZ, 0x181f ;  /* 0x00181fff10127589 */ /* 0x004fe200000e0000 */
[----:B------:R-:W-:-:S03]  /*8fb0*/  ISETP.GE.AND P0, PT, R14, 0x1, PT ;  /* 0x000000010e00780c */ /* 0x000fc60003f06270 */
[----:B------:R-:W2:Y:S04]  /*8fc0*/  SHFL.IDX PT, R19, R15, RZ, 0x181f ;  /* 0x00181fff0f137589 */ /* 0x000ea800000e0000 */
[----:B------:R-:W-:Y:S04]  /*8fd0*/  SHFL.IDX PT, R26, R16, 0x1, 0x181f ;  /* 0x00381f00101a7f89 */ /* 0x000fe800000e0000 */
[----:B------:R-:W3:Y:S02]  /*8fe0*/  SHFL.IDX PT, R27, R15, 0x1, 0x181f ;  /* 0x00381f000f1b7f89 */ /* 0x000ee400000e0000 */
[----:B------:R-:W-:-:S02]  /*8ff0*/  @P0 SHF.R.S32.HI R12, RZ, 0x1f, R221 ;  /* 0x0000001fff0c0819 */ /* 0x000fc400000114dd */
[----:B------:R-:W-:Y:S02]  /*9000*/  @P0 SHF.R.S32.HI R4, RZ, 0x1f, R65 ;  /* 0x0000001fff040819 */ /* 0x000fe40000011441 */
[----:B------:R-:W-:Y:S02]  /*9010*/  @P0 SHF.R.S32.HI R3, RZ, 0x1f, R68 ;  /* 0x0000001fff030819 */ /* 0x000fe40000011444 */
[----:B-1----:R-:W-:Y:S01]  /*9020*/  @P0 LEA.HI R11, R12, R221, RZ, 0x3 ;  /* 0x000000dd0c0b0211 */ /* 0x002fe200078f18ff */
[----:B------:R-:W-:Y:S01]  /*9030*/  @P0 IMAD.SHL.U32 R12, R0, 0x2, RZ ;  /* 0x00000002000c0824 */ /* 0x000fe200078e00ff */
[----:B------:R-:W-:Y:S02]  /*9040*/  @P0 LEA.HI R4, R4, R65, RZ, 0x3 ;  /* 0x0000004104040211 */ /* 0x000fe400078f18ff */
[----:B------:R-:W-:Y:S02]  /*9050*/  @P0 LEA.HI R3, R3, R68, RZ, 0x3 ;  /* 0x0000004403030211 */ /* 0x000fe400078f18ff */
[----:B------:R-:W-:-:S02]  /*9060*/  @P0 LOP3.LUT R11, R11, 0xfffffff8, RZ, 0xc0, !PT ;  /* 0xfffffff80b0b0812 */ /* 0x000fc400078ec0ff */
[----:B------:R-:W-:Y:S01]  /*9070*/  @P0 LOP3.LUT R4, R4, 0xfffffff8, RZ, 0xc0, !PT ;  /* 0xfffffff804040812 */ /* 0x000fe200078ec0ff */
[----:B--2---:R-:W-:Y:S01]  /*9080*/  @P0 IMAD.WIDE R20, R188, 0x2, R18 ;  /* 0x00000002bc140825 */ /* 0x004fe200078e0212 */
[----:B------:R-:W-:-:S03]  /*9090*/  @P0 LOP3.LUT R3, R3, 0xfffffff8, RZ, 0xc0, !PT ;  /* 0xfffffff803030812 */ /* 0x000fc600078ec0ff */
[--C-:B------:R-:W-:Y:S01]  /*90a0*/  @P0 IMAD.WIDE R22, R11, 0x2, R18.reuse ;  /* 0x000000020b160825 */ /* 0x100fe200078e0212 */
[----:B------:R1:W-:Y:S03]  /*90b0*/  @P0 LDGSTS.E.BYPASS.LTC128B.128 [R12+0xa080], [R20.64], !P6 ;  /* 0x0a080000140c0fae */ /* 0x0003e6000f101d5a */
[--C-:B------:R-:W-:Y:S01]  /*90c0*/  @P0 IMAD.WIDE R24, R4, 0x2, R18.reuse ;  /* 0x0000000204180825 */ /* 0x100fe200078e0212 */
[----:B------:R2:W-:Y:S03]  /*90d0*/  @P0 LDGSTS.E.BYPASS.LTC128B.128 [R12+0xb880], [R22.64], !P3 ;  /* 0x0b880000160c0fae */ /* 0x0005e6000d901d5a */
[----:B------:R-:W-:Y:S01]  /*90e0*/  @P0 IMAD.WIDE R18, R3, 0x2, R18 ;  /* 0x0000000203120825 */ /* 0x000fe200078e0212 */
[----:B------:R2:W-:Y:S04]  /*90f0*/  @P0 LDGSTS.E.BYPASS.LTC128B.128 [R12+0xd080], [R24.64], !P5 ;  /* 0x0d080000180c0fae */ /* 0x0005e8000e901d5a */
[----:B------:R3:W-:Y:S01]  /*9100*/  @P0 LDGSTS.E.BYPASS.LTC128B.128 [R12+0xe880], [R18.64], !P4 ;  /* 0x0e880000120c0fae */ /* 0x0007e2000e101d5a */
[----:B------:R-:W-:-:S13]  /*9110*/  ISETP.GE.AND P0, PT, R14, 0x21, PT ;  /* 0x000000210e00780c */ /* 0x000fda0003f06270 */
[----:B------:R-:W-:Y:S02]  /*9120*/  @P0 SHF.R.S32.HI R14, RZ, 0x1f, R221 ;  /* 0x0000001fff0e0819 */ /* 0x000fe400000114dd */
[----:B------:R-:W-:Y:S02]  /*9130*/  @P0 SHF.R.S32.HI R4, RZ, 0x1f, R65 ;  /* 0x0000001fff040819 */ /* 0x000fe40000011441 */
[----:B------:R-:W-:Y:S02]  /*9140*/  @P0 SHF.R.S32.HI R3, RZ, 0x1f, R68 ;  /* 0x0000001fff030819 */ /* 0x000fe40000011444 */
[----:B------:R-:W-:Y:S01]  /*9150*/  @P0 LEA.HI R17, R14, R221, RZ, 0x3 ;  /* 0x000000dd0e110211 */ /* 0x000fe200078f18ff */
[----:B------:R-:W-:Y:S01]  /*9160*/  @P0 IMAD.SHL.U32 R14, R0, 0x2, RZ ;  /* 0x00000002000e0824 */ /* 0x000fe200078e00ff */
[----:B------:R-:W-:Y:S02]  /*9170*/  @P0 LEA.HI R11, R4, R65, RZ, 0x3 ;  /* 0x00000041040b0211 */ /* 0x000fe400078f18ff */
[----:B------:R-:W-:-:S02]  /*9180*/  @P0 LEA.HI R3, R3, R68, RZ, 0x3 ;  /* 0x0000004403030211 */ /* 0x000fc400078f18ff */
[----:B------:R-:W-:Y:S01]  /*9190*/  @P0 LOP3.LUT R17, R17, 0xfffffff8, RZ, 0xc0, !PT ;  /* 0xfffffff811110812 */ /* 0x000fe200078ec0ff */
[--C-:B---3--:R-:W-:Y:S01]  /*91a0*/  @P0 IMAD.WIDE R18, R188, 0x2, R26.reuse ;  /* 0x00000002bc120825 */ /* 0x108fe200078e021a */
[----:B------:R-:W-:Y:S02]  /*91b0*/  @P0 LOP3.LUT R11, R11, 0xfffffff8, RZ, 0xc0, !PT ;  /* 0xfffffff80b0b0812 */ /* 0x000fe400078ec0ff */
[----:B------:R-:W-:Y:S01]  /*91c0*/  @P0 LOP3.LUT R3, R3, 0xfffffff8, RZ, 0xc0, !PT ;  /* 0xfffffff803030812 */ /* 0x000fe200078ec0ff */
[--C-:B------:R-:W-:Y:S01]  /*91d0*/  @P0 IMAD.WIDE R16, R17, 0x2, R26.reuse ;  /* 0x0000000211100825 */ /* 0x100fe200078e021a */
[----:B------:R2:W-:Y:S01]  /*91e0*/  @P0 LDGSTS.E.BYPASS.LTC128B.128 [R14+0xb080], [R18.64], !P6 ;  /* 0x0b080000120e0fae */ /* 0x0005e2000f101d5a */
[----:B------:R-:W-:Y:S02]  /*91f0*/  LEA.HI R4, R2, R215, RZ, 0x5 ;  /* 0x000000d702047211 */ /* 0x000fe400078f28ff */
[----:B-1----:R-:W-:Y:S01]  /*9200*/  @P0 IMAD.WIDE R20, R11, 0x2, R26 ;  /* 0x000000020b140825 */ /* 0x002fe200078e021a */
[----:B------:R2:W-:Y:S01]  /*9210*/  @P0 LDGSTS.E.BYPASS.LTC128B.128 [R14+0xc880], [R16.64], !P3 ;  /* 0x0c880000100e0fae */ /* 0x0005e2000d901d5a */
[----:B------:R-:W-:-:S02]  /*9220*/  ISETP.GT.AND P3, PT, R217, 0x2f, PT ;  /* 0x0000002fd900780c */ /* 0x000fc40003f64270 */
[----:B------:R-:W-:Y:S01]  /*9230*/  @P0 IMAD.WIDE R26, R3, 0x2, R26 ;  /* 0x00000002031a0825 */ /* 0x000fe200078e021a */
[----:B------:R2:W-:Y:S01]  /*9240*/  @P0 LDGSTS.E.BYPASS.LTC128B.128 [R14+0xe080], [R20.64], !P5 ;  /* 0x0e080000140e0fae */ /* 0x0005e2000e901d5a */
[----:B------:R-:W-:-:S03]  /*9250*/  SHF.R.S32.HI R3, RZ, 0x5, R4 ;  /* 0x00000005ff037819 */ /* 0x000fc60000011404 */
[----:B------:R2:W-:Y:S01]  /*9260*/  @P0 LDGSTS.E.BYPASS.LTC128B.128 [R14+0xf880], [R26.64], !P4 ;  /* 0x0f8800001a0e0fae */ /* 0x0005e2000e101d5a */
[----:B------:R-:W-:-:S03]  /*9270*/  ISETP.LT.AND P0, PT, RZ, c[0x0][0x27c], PT ;  /* 0x00009f00ff007a0c */ /* 0x000fc60003f01270 */
[----:B------:R-:W0:Y:S10]  /*9280*/  LDGDEPBAR ;  /* 0x00000000000079af */ /* 0x000e340000000000 */
[----:B------:R-:W-:Y:S05]  /*9290*/  @P0 BRA `(.L_x_1662) ;  /* 0x0000002000000947 */ /* 0x000fea0003800000 */
[----:B------:R-:W-:-:S04]  /*92a0*/  DEPBAR.LE SB0, 0x1 ;  /* 0x000080400000791a */ /* 0x000fc80000000000 */
[----:B------:R-:W-:Y:S05]  /*92b0*/  BRA `(.L_x_1663) ;  /* 0x00008d4000007947 */ /* 0x000fea0003800000 */
.L_x_1662:
[----:B------:R-:W-:Y:S01]  /*92c0*/  ULDC.U8 UR4, c[0x0][0x298] ;  /* 0x0000a60000047ab9 */ /* 0x000fe20000000000 */
[----:B--2---:R-:W-:Y:S01]  /*92d0*/  SHF.R.S32.HI R17, RZ, 0x1f, R92 ;  /* 0x0000001fff117819 */ /* 0x004fe2000001145c */
[----:B------:R-:W-:Y:S01]  /*92e0*/  IMAD.WIDE.U32 R14, R92, c[0x0][0x280], RZ ;  /* 0x0000a0005c0e7a25 */ /* 0x000fe200078e00ff */
        /* <DEDUP_REMOVED lines=13> */
[----:B------:R-:W-:Y:S01]  /*93c0*/  BSSY B0, `(.L_x_1665) ;  /* 0x000004b000007945 */ /* 0x000fe20003800000 */
[----:B------:R-:W-:Y:S01]  /*93d0*/  ISETP.NE.AND P1, PT, R10, RZ, PT ;  /* 0x000000ff0a00720c */ /* 0x000fe20003f25270 */
        /* <DEDUP_REMOVED lines=8> */
[----:B------:R-:W-:-:S02]  /*9460*/  CS2R R104, SRZ ;  /* 0x0000000000687805 */ /* 0x000fc4000001ff00 */
[----:B------:R-:W-:Y:S01]  /*9470*/  @P0 IMAD.HI.U32 R10, R9, c[0x0][0x2c8], RZ ;  /* 0x0000b200090a0a27 */ /* 0x000fe200078e00ff */
[----:B------:R-:W-:-:S13]  /*9480*/  PLOP3.LUT P0, PT, PT, PT, UP2, 0x80, 0x0 ;  /* 0x000000000000781c */ /* 0x000fda0003f0f028 */
[----:B------:R-:W-:Y:S01]  /*9490*/  @P0 SHF.R.U32.HI R9, RZ, c[0x0][0x2cc], R10 ;  /* 0x0000b300ff090a19 */ /* 0x000fe2000001160a */
[----:B------:R-:W-:-:S03]  /*94a0*/  IMAD.MOV.U32 R10, RZ, RZ, R14 ;  /* 0x000000ffff0a7224 */ /* 0x000fc600078e000e */
[----:B------:R-:W-:Y:S01]  /*94b0*/  SHF.R.S32.HI R12, RZ, 0x1f, R9 ;  /* 0x0000001fff0c7819 */ /* 0x000fe20000011409 */
[----:B------:R-:W-:-:S04]  /*94c0*/  IMAD.WIDE.U32 R10, R9, c[0x0][0x280], R10 ;  /* 0x0000a000090a7a25 */ /* 0x000fc800078e000a */
[----:B------:R-:W-:Y:S01]  /*94d0*/  IMAD R16, R12, c[0x0][0x280], RZ ;  /* 0x0000a0000c107a24 */ /* 0x000fe200078e02ff */
[----:B------:R-:W-:Y:S01]  /*94e0*/  LEA R14, P0, R10, c[0x0][0x270], 0x1 ;  /* 0x00009c000a0e7a11 */ /* 0x000fe200078008ff */
[----:B------:R-:W-:Y:S02]  /*94f0*/  IMAD R12, R12, c[0x0][0x290], RZ ;  /* 0x0000a4000c0c7a24 */ /* 0x000fe400078e02ff */
[----:B------:R-:W-:Y:S02]  /*9500*/  IMAD R16, R9, c[0x0][0x284], R16 ;  /* 0x0000a10009107a24 */ /* 0x000fe400078e0210 */
[----:B------:R1:W2:Y:S03]  /*9510*/  SHFL.IDX PT, R22, R14, RZ, 0x181f ;  /* 0x00181fff0e167589 */ /* 0x0002a600000e0000 */
[----:B------:R-:W-:Y:S01]  /*9520*/  IADD3 R18, R11, R16, RZ ;  /* 0x000000100b127210 */ /* 0x000fe20007ffe0ff */
[----:B------:R-:W-:-:S03]  /*9530*/  IMAD.MOV.U32 R16, RZ, RZ, R92 ;  /* 0x000000ffff107224 */ /* 0x000fc600078e005c */
[----:B------:R-:W-:Y:S01]  /*9540*/  LEA.HI.X R18, R10, c[0x0][0x274], R18, 0x1, P0 ;  /* 0x00009d000a127a11 */ /* 0x000fe200000f0c12 */
[----:B------:R-:W-:-:S04]  /*9550*/  IMAD.WIDE.U32 R16, R9, c[0x0][0x290], R16 ;  /* 0x0000a40009107a25 */ /* 0x000fc800078e0010 */
[----:B------:R-:W-:Y:S01]  /*9560*/  IMAD R9, R9, c[0x0][0x294], R12 ;  /* 0x0000a50009097a24 */ /* 0x000fe200078e020c */
[C---:B------:R-:W-:Y:S01]  /*9570*/  LEA R12, P0, R16.reuse, c[0x0][0x288], 0x1 ;  /* 0x0000a200100c7a11 */ /* 0x040fe200078008ff */
[----:B------:R1:W3:Y:S03]  /*9580*/  SHFL.IDX PT, R23, R18, RZ, 0x181f ;  /* 0x00181fff12177589 */ /* 0x0002e600000e0000 */
[----:B------:R-:W-:Y:S01]  /*9590*/  IADD3 R17, R17, R9, RZ ;  /* 0x0000000911117210 */ /* 0x000fe20007ffe0ff */
[----:B------:R1:W4:Y:S03]  /*95a0*/  SHFL.IDX PT, R20, R12, RZ, 0x181f ;  /* 0x00181fff0c147589 */ /* 0x00032600000e0000 */
[----:B------:R-:W-:Y:S01]  /*95b0*/  LEA.HI.X R17, R16, c[0x0][0x28c], R17, 0x1, P0 ;  /* 0x0000a30010117a11 */ /* 0x000fe200000f0c11 */
[----:B------:R-:W-:-:S04]  /*95c0*/  IMAD.SHL.U32 R16, R66, 0x4, RZ ;  /* 0x0000000442107824 */ /* 0x000fc800078e00ff */
[----:B------:R1:W1:Y:S01]  /*95d0*/  SHFL.IDX PT, R21, R17, RZ, 0x181f ;  /* 0x00181fff11157589 */ /* 0x00026200000e0000 */
[----:B------:R-:W-:Y:S05]  /*95e0*/  @P1 BRA `(.L_x_1666) ;  /* 0x0000028000001947 */ /* 0x000fea0003800000 */
[C---:B--2---:R-:W-:Y:S01]  /*95f0*/  ISETP.GE.AND P0, PT, R16.reuse, c[0x0][0x27c], PT ;  /* 0x00009f0010007a0c */ /* 0x044fe20003f06270 */
[----:B------:R-:W-:Y:S01]  /*9600*/  CS2R R102, SRZ ;  /* 0x0000000000667805 */ /* 0x000fe2000001ff00 */
[----:B------:R-:W-:Y:S01]  /*9610*/  CS2R R104, SRZ ;  /* 0x0000000000687805 */ /* 0x000fe2000001ff00 */
[----:B------:R-:W-:-:S10]  /*9620*/  IADD3 R9, R16, 0x20, RZ ;  /* 0x0000002010097810 */ /* 0x000fd40007ffe0ff */
[----:B---3--:R-:W-:-:S04]  /*9630*/  @!P0 IMAD.WIDE R26, R16, 0x2, R22 ;  /* 0x00000002101a8825 */ /* 0x008fc800078e0216 */
        /* <DEDUP_REMOVED lines=35> */
.L_x_1666:
[----:B--2---:R-:W-:Y:S05]  /*9870*/  BSYNC B0 ;  /* 0x0000000000007941 */ /* 0x004fea0003800000 */
.L_x_1665:
[----:B------:R-:W-:Y:S01]  /*9880*/  ISETP.NE.AND P0, PT, R13, RZ, PT ;  /* 0x000000ff0d00720c */ /* 0x000fe20003f05270 */
[----:B-----5:R-:W-:Y:S01]  /*9890*/  IMAD.MOV.U32 R13, RZ, RZ, R110 ;  /* 0x000000ffff0d7224 */ /* 0x020fe200078e006e */
[----:B------:R-:W-:Y:S01]  /*98a0*/  MOV R9, R125 ;  /* 0x0000007d00097202 */ /* 0x000fe20000000f00 */
[----:B------:R-:W-:Y:S01]  /*98b0*/  IMAD.MOV.U32 R11, RZ, RZ, R111 ;  /* 0x000000ffff0b7224 */ /* 0x000fe200078e006f */
[----:B---3--:R2:W3:Y:S01]  /*98c0*/  SHFL.IDX PT, R23, R18, 0x1, 0x181f ;  /* 0x00381f0012177f89 */ /* 0x0084e200000e0000 */
        /* <DEDUP_REMOVED lines=9> */
[----:B------:R2:W4:Y:S01]  /*9960*/  SHFL.IDX PT, R22, R14, 0x1, 0x181f ;  /* 0x00381f000e167f89 */ /* 0x00052200000e0000 */
        /* <DEDUP_REMOVED lines=23> */
[C---:B---3--:R-:W-:Y:S01]  /*9ae0*/  ISETP.GE.AND P0, PT, R16.reuse, c[0x0][0x27c], PT ;  /* 0x00009f0010007a0c */ /* 0x048fe20003f06270 */
[----:B------:R-:W-:Y:S01]  /*9af0*/  CS2R R98, SRZ ;  /* 0x0000000000627805 */ /* 0x000fe2000001ff00 */
[----:B------:R-:W-:Y:S01]  /*9b00*/  CS2R R94, SRZ ;  /* 0x00000000005e7805 */ /* 0x000fe2000001ff00 */
[----:B------:R-:W-:-:S10]  /*9b10*/  IADD3 R10, R16, 0x20, RZ ;  /* 0x00000020100a7810 */ /* 0x000fd40007ffe0ff */
[----:B------:R-:W-:-:S04]  /*9b20*/  @!P0 IMAD.WIDE R26, R16, 0x2, R22 ;  /* 0x00000002101a8825 */ /* 0x000fc800078e0216 */
        /* <DEDUP_REMOVED lines=21> */
[----:B---3--:R-:W-:-:S04]  /*9c80*/  @!P0 IMAD.WIDE R24, R9, 0x2, R22 ;  /* 0x0000000209188825 */ /* 0x008fc800078e0216 */
        /* <DEDUP_REMOVED lines=13> */
.L_x_1668:
[----:B---3--:R-:W-:Y:S05]  /*9d60*/  BSYNC B0 ;  /* 0x0000000000007941 */ /* 0x008fea0003800000 */
.L_x_1667:
        /* <DEDUP_REMOVED lines=18> */
[----:B-1--4-:R1:W3:Y:S01]  /*9e90*/  SHFL.IDX PT, R21, R18, 0x2, 0x181f ;  /* 0x00581f0012157f89 */ /* 0x0122e200000e0000 */
[----:B------:R-:W-:Y:S01]  /*9ea0*/  IMAD.MOV.U32 R13, RZ, RZ, R89 ;  /* 0x000000ffff0d7224 */ /* 0x000fe200078e0059 */
[----:B------:R-:W-:Y:S01]  /*9eb0*/  PRMT R63, R8, 0x5410, R9 ;  /* 0x00005410083f7816 */ /* 0x000fe20000000009 */
[----:B------:R-:W-:Y:S01]  /*9ec0*/  IMAD.MOV.U32 R9, RZ, RZ, R94 ;  /* 0x000000ffff097224 */ /* 0x000fe200078e005e */
[----:B------:R-:W-:Y:S01]  /*9ed0*/  PRMT R74, R10, 0x5410, R11 ;  /* 0x000054100a4a7816 */ /* 0x000fe2000000000b */
[----:B------:R1:W4:Y:S01]  /*9ee0*/  SHFL.IDX PT, R20, R14, 0x2, 0x181f ;  /* 0x00581f000e147f89 */ /* 0x00032200000e0000 */
        /* <DEDUP_REMOVED lines=56> */
.L_x_1670:
[----:B------:R-:W-:Y:S05]  /*a270*/  BSYNC B0 ;  /* 0x0000000000007941 */ /* 0x000fea0003800000 */
.L_x_1669:
        /* <DEDUP_REMOVED lines=77> */
.L_x_1672:
[----:B------:R-:W-:Y:S05]  /*a750*/  BSYNC B0 ;  /* 0x0000000000007941 */ /* 0x000fea0003800000 */
.L_x_1671:
        /* <DEDUP_REMOVED lines=56> */
[----:B------:R-:W-:Y:S01]  /*aae0*/  HADD2.F32 R10, -RZ, R10.H1_H1 ;  /* 0x3000000aff0a7230 */ /* 0x000fe20000004100 */
[-C--:B------:R-:W-:Y:S01]  /*aaf0*/  FMUL.FTZ R116, R107, R113.reuse ;  /* 0x000000716b747220 */ /* 0x080fe20000410000 */
[--C-:B------:R-:W-:Y:S01]  /*ab00*/  HADD2.F32 R112, -RZ, R9.reuse.H0_H0 ;  /* 0x20000009ff707230 */ /* 0x100fe20000004100 */
[-C--:B------:R-:W-:Y:S01]  /*ab10*/  FFMA.FTZ R102, R105, R114.reuse, -R102 ;  /* 0x0000007269667223 */ /* 0x080fe20000010866 */
[----:B------:R-:W-:Y:S01]  /*ab20*/  HADD2.F32 R9, -RZ, R9.H1_H1 ;  /* 0x30000009ff097230 */ /* 0x000fe20000004100 */
[----:B------:R-:W-:Y:S01]  /*ab30*/  FMUL.FTZ R122, R106, R113 ;  /* 0x000000716a7a7220 */ /* 0x000fe20000410000 */
[----:B------:R-:W-:Y:S01]  /*ab40*/  HADD2.F32 R105, -RZ, R100.H0_H0 ;  /* 0x20000064ff697230 */ /* 0x000fe20000004100 */
[----:B------:R-:W-:-:S02]  /*ab50*/  FFMA.FTZ R11, R11, R114, R104 ;  /* 0x000000720b0b7223 */ /* 0x000fc40000010068 */
[----:B------:R-:W-:Y:S02]  /*ab60*/  FFMA.FTZ R116, R106, R115, -R116 ;  /* 0x000000736a747223 */ /* 0x000fe40000010874 */
[-C--:B------:R-:W-:Y:S01]  /*ab70*/  FMUL.FTZ R100, R10, R97.reuse ;  /* 0x000000610a647220 */ /* 0x080fe20000410000 */
[----:B------:R-:W-:Y:S01]  /*ab80*/  F2FP.PACK_AB R11, R11, R102 ;  /* 0x000000660b0b723e */ /* 0x000fe200000000ff */
[----:B------:R-:W-:Y:S02]  /*ab90*/  FMUL.FTZ R97, R8, R97 ;  /* 0x0000006108617220 */ /* 0x000fe40000410000 */
[-C--:B------:R-:W-:Y:S02]  /*aba0*/  FMUL.FTZ R104, R9, R103.reuse ;  /* 0x0000006709687220 */ /* 0x080fe40000410000 */
[----:B------:R-:W-:Y:S02]  /*abb0*/  FMUL.FTZ R106, R112, R103 ;  /* 0x00000067706a7220 */ /* 0x000fe40000410000 */
        /* <DEDUP_REMOVED lines=9> */
.L_x_1676:
[----:B------:R-:W-:Y:S05]  /*ac50*/  BSYNC B0 ;  /* 0x0000000000007941 */ /* 0x000fea0003800000 */
.L_x_1675:
        /* <DEDUP_REMOVED lines=30> */
[----:B------:R-:W-:-:S02]  /*ae40*/  FFMA.FTZ R112, R102, R107, -R112 ;  /* 0x0000006b66707223 */ /* 0x000fc40000010870 */
[-C--:B------:R-:W-:Y:S02]  /*ae50*/  FMUL.FTZ R96, R10, R93.reuse ;  /* 0x0000005d0a607220 */ /* 0x080fe40000410000 */
[-C--:B------:R-:W-:Y:S02]  /*ae60*/  FMUL.FTZ R102, R9, R100.reuse ;  /* 0x0000006409667220 */ /* 0x080fe40000410000 */
[----:B------:R-:W-:Y:S02]  /*ae70*/  FMUL.FTZ R93, R8, R93 ;  /* 0x0000005d085d7220 */ /* 0x000fe40000410000 */
[----:B------:R-:W-:Y:S02]  /*ae80*/  FMUL.FTZ R100, R104, R100 ;  /* 0x0000006468647220 */ /* 0x000fe40000410000 */
[----:B------:R-:W-:Y:S02]  /*ae90*/  FFMA.FTZ R11, R11, R128, R126 ;  /* 0x000000800b0b7223 */ /* 0x000fe4000001007e */
[----:B------:R-:W-:-:S02]  /*aea0*/  FFMA.FTZ R103, R103, R107, R114 ;  /* 0x0000006b67677223 */ /* 0x000fc40000010072 */
[-C--:B------:R-:W-:Y:S01]  /*aeb0*/  FFMA.FTZ R96, R8, R101.reuse, -R96 ;  /* 0x0000006508607223 */ /* 0x080fe20000010860 */
[----:B------:R-:W-:Y:S01]  /*aec0*/  F2FP.PACK_AB R11, R11, R106 ;  /* 0x0000006a0b0b723e */ /* 0x000fe200000000ff */
[----:B------:R-:W-:Y:S01]  /*aed0*/  FFMA.FTZ R93, R10, R101, R93 ;  /* 0x000000650a5d7223 */ /* 0x000fe2000001005d */
[----:B------:R-:W-:Y:S01]  /*aee0*/  F2FP.PACK_AB R8, R103, R112 ;  /* 0x000000706708723e */ /* 0x000fe200000000ff */
[-C--:B------:R-:W-:Y:S02]  /*aef0*/  FFMA.FTZ R102, R104, R97.reuse, -R102 ;  /* 0x0000006168667223 */ /* 0x080fe40000010866 */
[----:B------:R-:W-:Y:S01]  /*af00*/  FFMA.FTZ R9, R9, R97, R100 ;  /* 0x0000006109097223 */ /* 0x000fe20000010064 */
[----:B------:R-:W-:-:S04]  /*af10*/  F2FP.PACK_AB R10, R93, R96 ;  /* 0x000000605d0a723e */ /* 0x000fc800000000ff */
[----:B------:R-:W-:-:S05]  /*af20*/  F2FP.PACK_AB R9, R9, R102 ;  /* 0x000000660909723e */ /* 0x000fca00000000ff */
[----:B------:R1:W-:Y:S02]  /*af30*/  STS.128 [R118+0x14080], R8 ;  /* 0x0140800876007388 */ /* 0x0003e40000000c00 */
.L_x_1678:
[----:B------:R-:W-:Y:S05]  /*af40*/  BSYNC B0 ;  /* 0x0000000000007941 */ /* 0x000fea0003800000 */
.L_x_1677:
        /* <DEDUP_REMOVED lines=46> */
.L_x_1680:
[----:B------:R-:W-:Y:S05]  /*b230*/  BSYNC B0 ;  /* 0x0000000000007941 */ /* 0x000fea0003800000 */
.L_x_1679:
[----:B-1----:R-:W-:-:S04]  /*b240*/  IADD3 R8, R16, 0x60, RZ ;  /* 0x0000006010087810 */ /* 0x002fc80007ffe0ff */
        /* <DEDUP_REMOVED lines=44> */
.L_x_1674:
[----:B------:R-:W-:Y:S05]  /*b510*/  BSYNC B1 ;  /* 0x0000000000017941 */ /* 0x000fea0003800000 */
.L_x_1673:
        /* <DEDUP_REMOVED lines=22> */
[----:B------:R-:W-:Y:S01]  /*b680*/  FMUL.FTZ R98, R11, R94 ;  /* 0x0000005e0b627220 */ /* 0x000fe20000410000 */
[--C-:B------:R-:W-:Y:S01]  /*b690*/  HADD2.F32 R8, -RZ, R10.reuse.H0_H0 ;  /* 0x2000000aff087230 */ /* 0x100fe20000004100 */
[----:B------:R-:W-:Y:S01]  /*b6a0*/  FMUL.FTZ R99, R93, R96 ;  /* 0x000000605d637220 */ /* 0x000fe20000410000 */
        /* <DEDUP_REMOVED lines=24> */
.L_x_1684:
[----:B------:R-:W-:Y:S05]  /*b830*/  BSYNC B0 ;  /* 0x0000000000007941 */ /* 0x000fea0003800000 */
.L_x_1683:
[----:B-1----:R-:W-:Y:S01]  /*b840*/  IADD3 R8, R16, 0x20, RZ ;  /* 0x0000002010087810 */ /* 0x002fe20007ffe0ff */
[----:B------:R-:W-:Y:S03]  /*b850*/  BSSY B0, `(.L_x_1685) ;  /* 0x000002d000007945 */ /* 0x000fe60003800000 */
[----:B------:R-:W-:-:S13]  /*b860*/  ISETP.GE.AND P0, PT, R8, c[0x0][0x27c], PT ;  /* 0x00009f0008007a0c */ /* 0x000fda0003f06270 */
[----:B------:R-:W-:Y:S05]  /*b870*/  @P0 BRA `(.L_x_1686) ;  /* 0x000002a000000947 */ /* 0x000fea0003800000 */
[----:B------:R-:W1:Y:S01]  /*b880*/  LDS.128 R8, [R118+0x15080] ;  /* 0x0150800076087984 */ /* 0x000e620000000c00 */
[--C-:B------:R-:W-:Y:S01]  /*b890*/  SHF.R.U64 R80, R88, 0x10, R89.reuse ;  /* 0x0000001058507819 */ /* 0x100fe20000001259 */
[----:B------:R-:W-:Y:S01]  /*b8a0*/  HADD2.F32 R93, -RZ, R74.H1_H1 ;  /* 0x3000004aff5d7230 */ /* 0x000fe20000004100 */
[----:B------:R-:W-:Y:S02]  /*b8b0*/  SHF.R.U32.HI R88, RZ, 0x10, R89 ;  /* 0x00000010ff587819 */ /* 0x000fe40000011659 */
        /* <DEDUP_REMOVED lines=38> */
.L_x_1686:
[----:B------:R-:W-:Y:S05]  /*bb20*/  BSYNC B0 ;  /* 0x0000000000007941 */ /* 0x000fea0003800000 */
.L_x_1685:
        /* <DEDUP_REMOVED lines=46> */
.L_x_1688:
[----:B------:R-:W-:Y:S05]  /*be10*/  BSYNC B0 ;  /* 0x0000000000007941 */ /* 0x000fea0003800000 */
.L_x_1687:
[----:B-1----:R-:W-:-:S04]  /*be20*/  IADD3 R8, R16, 0x60, RZ ;  /* 0x0000006010087810 */ /* 0x002fc80007ffe0ff */
        /* <DEDUP_REMOVED lines=44> */
.L_x_1682:
[----:B------:R-:W-:Y:S05]  /*c0f0*/  BSYNC B1 ;  /* 0x0000000000017941 */ /* 0x000fea0003800000 */
.L_x_1681:
        /* <DEDUP_REMOVED lines=49> */
.L_x_1692:
[----:B------:R-:W-:Y:S05]  /*c410*/  BSYNC B0 ;  /* 0x0000000000007941 */ /* 0x000fea0003800000 */
.L_x_1691:
        /* <DEDUP_REMOVED lines=46> */
.L_x_1694:
[----:B------:R-:W-:Y:S05]  /*c700*/  BSYNC B0 ;  /* 0x0000000000007941 */ /* 0x000fea0003800000 */
.L_x_1693:
        /* <DEDUP_REMOVED lines=46> */
.L_x_1696:
[----:B------:R-:W-:Y:S05]  /*c9f0*/  BSYNC B0 ;  /* 0x0000000000007941 */ /* 0x000fea0003800000 */
.L_x_1695:
        /* <DEDUP_REMOVED lines=45> */
.L_x_1690:
[----:B------:R-:W-:Y:S05]  /*ccd0*/  BSYNC B1 ;  /* 0x0000000000017941 */ /* 0x000fea0003800000 */
.L_x_1689:
        /* <DEDUP_REMOVED lines=48> */
.L_x_1699:
[----:B------:R-:W-:Y:S05]  /*cfe0*/  BSYNC B0 ;  /* 0x0000000000007941 */ /* 0x000fea0003800000 */
.L_x_1698:
        /* <DEDUP_REMOVED lines=46> */
.L_x_1701:
[----:B------:R-:W-:Y:S05]  /*d2d0*/  BSYNC B0 ;  /* 0x0000000000007941 */ /* 0x000fea0003800000 */
.L_x_1700:
        /* <DEDUP_REMOVED lines=46> */
.L_x_1703:
[----:B------:R-:W-:Y:S05]  /*d5c0*/  BSYNC B0 ;  /* 0x0000000000007941 */ /* 0x000fea0003800000 */
.L_x_1702:
        /* <DEDUP_REMOVED lines=46> */
.L_x_1664:
        /* <DEDUP_REMOVED lines=57> */
.L_x_1705:
[----:B--2---:R-:W-:Y:S05]  /*dc40*/  BSYNC B0 ;  /* 0x0000000000007941 */ /* 0x004fea0003800000 */
.L_x_1704:
        /* <DEDUP_REMOVED lines=59> */
.L_x_1707:
[----:B--2---:R-:W-:Y:S05]  /*e000*/  BSYNC B0 ;  /* 0x0000000000007941 */ /* 0x004fea0003800000 */
.L_x_1706:
        /* <DEDUP_REMOVED lines=61> */
.L_x_1709:
[----:B--23--:R-:W-:Y:S05]  /*e3e0*/  BSYNC B0 ;  /* 0x0000000000007941 */ /* 0x00cfea0003800000 */
.L_x_1708:
        /* <DEDUP_REMOVED lines=58> */
.L_x_1711:
[----:B------:R-:W-:Y:S05]  /*e790*/  BSYNC B0 ;  /* 0x0000000000007941 */ /* 0x000fea0003800000 */
.L_x_1710:
        /* <DEDUP_REMOVED lines=41> */
[----:B------:R-:W-:Y:S01]  /*ea30*/  SHF.R.U64 R96, R96, 0x10, R97 ;  /* 0x0000001060607819 */ /* 0x000fe20000001261 */
[----:B------:R-:W-:Y:S01]  /*ea40*/  HADD2.F32 R130, -RZ, R122.H0_H0 ;  /* 0x2000007aff827230 */ /* 0x000fe20000004100 */
[----:B------:R-:W-:Y:S01]  /*ea50*/  SHF.R.S32.HI R8, RZ, 0x1f, R9 ;  /* 0x0000001fff087819 */ /* 0x000fe20000011409 */
[----:B------:R-:W-:Y:S01]  /*ea60*/  HADD2.F32 R138, -RZ, R124.H0_H0 ;  /* 0x2000007cff8a7230 */ /* 0x000fe20000004100 */
[----:B------:R-:W-:Y:S01]  /*ea70*/  SHF.L.U32 R10, R9, 0x3, RZ ;  /* 0x00000003090a7819 */ /* 0x000fe200000006ff */
[----:B------:R-:W-:Y:S01]  /*ea80*/  HADD2.F32 R122, -RZ, R122.H1_H1 ;  /* 0x3000007aff7a7230 */ /* 0x000fe20000004100 */
[----:B------:R-:W-:Y:S01]  /*ea90*/  LEA.HI R8, R8, R9, RZ, 0x3 ;  /* 0x0000000908087211 */ /* 0x000fe200078f18ff */
[----:B------:R-:W-:Y:S01]  /*eaa0*/  HADD2.F32 R124, -RZ, R124.H1_H1 ;  /* 0x3000007cff7c7230 */ /* 0x000fe20000004100 */
[----:B------:R-:W-:Y:S01]  /*eab0*/  LOP3.LUT R10, R119, 0x38, R10, 0xf8, !PT ;  /* 0x00000038770a7812 */ /* 0x000fe200078ef80a */
[--C-:B------:R-:W-:Y:S01]  /*eac0*/  HADD2.F32 R135, -RZ, R125.reuse.H1_H1 ;  /* 0x3000007dff877230 */ /* 0x100fe20000004100 */
[----:B------:R-:W-:Y:S01]  /*ead0*/  SHF.L.U32 R8, R8, 0xa, RZ ;  /* 0x0000000a08087819 */ /* 0x000fe200000006ff */
[----:B------:R-:W-:Y:S01]  /*eae0*/  HADD2.F32 R125, -RZ, R125.H0_H0 ;  /* 0x2000007dff7d7230 */ /* 0x000fe20000004100 */
[----:B------:R-:W-:Y:S01]  /*eaf0*/  LOP3.LUT R9, R10, R117, RZ, 0x3c, !PT ;  /* 0x000000750a097212 */ /* 0x000fe200078e3cff */
[----:B------:R-:W-:Y:S01]  /*eb00*/  HADD2.F32 R96, -RZ, R96.H0_H0 ;  /* 0x20000060ff607230 */ /* 0x000fe20000004100 */
[----:B------:R-:W-:-:S02]  /*eb10*/  LOP3.LUT R8, R8, 0x7fffe000, RZ, 0xc0, !PT ;  /* 0x7fffe00008087812 */ /* 0x000fc400078ec0ff */
[----:B------:R-:W-:Y:S02]  /*eb20*/  SHF.R.U32.HI R126, RZ, 0x10, R97 ;  /* 0x00000010ff7e7819 */ /* 0x000fe40000011661 */
[----:B------:R-:W-:Y:S02]  /*eb30*/  IADD3 R8, R9, R8, R116 ;  /* 0x0000000809087210 */ /* 0x000fe40007ffe074 */
[--C-:B------:R-:W-:Y:S01]  /*eb40*/  SHF.R.U64 R97, R102, 0x10, R103.reuse ;  /* 0x0000001066617819 */ /* 0x100fe20000001267 */
[----:B------:R-:W-:Y:S01]  /*eb50*/  HADD2.F32 R126, -RZ, R126.H0_H0 ;  /* 0x2000007eff7e7230 */ /* 0x000fe20000004100 */
        /* <DEDUP_REMOVED lines=25> */
[--C-:B------:R-:W-:Y:S01]  /*ecf0*/  HADD2.F32 R132, -RZ, R8.reuse.H0_H0 ;  /* 0x20000008ff847230 */ /* 0x100fe20000004100 */
[C---:B------:R-:W-:Y:S01]  /*ed00*/  FMUL.FTZ R130, R131.reuse, R130 ;  /* 0x0000008283827220 */ /* 0x040fe20000410000 */
[----:B------:R-:W-:Y:S01]  /*ed10*/  HADD2.F32 R133, -RZ, R8.H1_H1 ;  /* 0x30000008ff857230 */ /* 0x000fe20000004100 */
[----:B------:R-:W-:Y:S01]  /*ed20*/  FFMA.FTZ R136, R131, R138, R136 ;  /* 0x0000008a83887223 */ /* 0x000fe20000010088 */
[--C-:B------:R-:W-:Y:S01]  /*ed30*/  HADD2.F32 R131, -RZ, R123.reuse.H1_H1 ;  /* 0x3000007bff837230 */ /* 0x100fe20000004100 */
[C---:B------:R-:W-:Y:S01]  /*ed40*/  FMUL.FTZ R126, R9.reuse, R126 ;  /* 0x0000007e097e7220 */ /* 0x040fe20000410000 */
[----:B------:R-:W-:Y:S01]  /*ed50*/  HADD2.F32 R123, -RZ, R123.H0_H0 ;  /* 0x2000007bff7b7230 */ /* 0x000fe20000004100 */
[----:B------:R-:W-:Y:S01]  /*ed60*/  FFMA.FTZ R9, R9, R142, R140 ;  /* 0x0000008e09097223 */ /* 0x000fe2000001008c */
[--C-:B------:R-:W-:Y:S01]  /*ed70*/  HADD2.F32 R8, -RZ, R10.reuse.H0_H0 ;  /* 0x2000000aff087230 */ /* 0x100fe20000004100 */
        /* <DEDUP_REMOVED lines=8> */
[C---:B------:R-:W-:Y:S01]  /*ee00*/  FMUL.FTZ R131, R8.reuse, R131 ;  /* 0x0000008308837220 */ /* 0x040fe20000410000 */
[----:B------:R-:W-:Y:S01]  /*ee10*/  F2FP.PACK_AB R9, R9, R136 ;  /* 0x000000880909723e */ /* 0x000fe200000000ff */
[----:B------:R-:W-:-:S02]  /*ee20*/  FFMA.FTZ R99, R8, R135, R137 ;  /* 0x0000008708637223 */ /* 0x000fc40000010089 */
[-C--:B------:R-:W-:Y:S02]  /*ee30*/  FMUL.FTZ R8, R15, R140.reuse ;  /* 0x0000008c0f087220 */ /* 0x080fe40000410000 */
[C---:B------:R-:W-:Y:S02]  /*ee40*/  FMUL.FTZ R123, R10.reuse, R123 ;  /* 0x0000007b0a7b7220 */ /* 0x040fe40000410000 */
[----:B------:R-:W-:Y:S02]  /*ee50*/  FFMA.FTZ R132, R10, R125, R132 ;  /* 0x0000007d0a847223 */ /* 0x000fe40000010084 */
[----:B------:R-:W-:Y:S02]  /*ee60*/  FMUL.FTZ R140, R11, R140 ;  /* 0x0000008c0b8c7220 */ /* 0x000fe40000410000 */
[----:B------:R-:W-:Y:S02]  /*ee70*/  FMUL.FTZ R10, R129, R98 ;  /* 0x00000062810a7220 */ /* 0x000fe40000410000 */
[----:B------:R-:W-:-:S02]  /*ee80*/  FFMA.FTZ R11, R11, R102, R8 ;  /* 0x000000660b0b7223 */ /* 0x000fc40000010008 */
[----:B------:R-:W-:Y:S02]  /*ee90*/  FMUL.FTZ R137, R133, R96 ;  /* 0x0000006085897220 */ /* 0x000fe40000410000 */
[----:B------:R-:W-:Y:S01]  /*eea0*/  FMUL.FTZ R98, R134, R98 ;  /* 0x0000006286627220 */ /* 0x000fe20000410000 */
[----:B------:R-:W-:Y:S01]  /*eeb0*/  F2FP.PACK_AB R11, R11, R132 ;  /* 0x000000840b0b723e */ /* 0x000fe200000000ff */
        /* <DEDUP_REMOVED lines=19> */
.L_x_1715:
[----:B------:R-:W-:Y:S05]  /*eff0*/  BSYNC B0 ;  /* 0x0000000000007941 */ /* 0x000fea0003800000 */
.L_x_1714:
[----:B------:R-:W-:-:S13]  /*f000*/  ISETP.GE.AND P0, PT, R221, c[0x0][0x27c], PT ;  /* 0x00009f00dd007a0c */ /* 0x000fda0003f06270 */
[----:B------:R-:W-:Y:S05]  /*f010*/  @P0 BRA `(.L_x_1713) ;  /* 0x0000067000000947 */ /* 0x000fea0003800000 */
[----:B-1----:R-:W-:Y:S01]  /*f020*/  SHF.R.S32.HI R8, RZ, 0x1f, R221 ;  /* 0x0000001fff087819 */ /* 0x002fe200000114dd */
[----:B------:R-:W-:Y:S01]  /*f030*/  HADD2.F32 R124, -RZ, R113.H0_H0 ;  /* 0x20000071ff7c7230 */ /* 0x000fe20000004100 */
[----:B------:R-:W-:Y:S01]  /*f040*/  SHF.R.U32.HI R98, RZ, 0x10, R81 ;  /* 0x00000010ff627819 */ /* 0x000fe20000011651 */
[----:B------:R-:W-:Y:S01]  /*f050*/  HADD2.F32 R102, -RZ, R112.H0_H0 ;  /* 0x20000070ff667230 */ /* 0x000fe20000004100 */
        /* <DEDUP_REMOVED lines=10> */
[----:B------:R-:W-:Y:S01]  /*f100*/  LOP3.LUT R9, R10, R117, RZ, 0x3c, !PT ;  /* 0x000000750a097212 */ /* 0x000fe200078e3cff */
[----:B------:R-:W-:Y:S01]  /*f110*/  HADD2.F32 R113, -RZ, R113.H1_H1 ;  /* 0x30000071ff717230 */ /* 0x000fe20000004100 */
[----:B------:R-:W-:Y:S01]  /*f120*/  SHF.L.U32 R11, R11, 0x7, RZ ;  /* 0x000000070b0b7819 */ /* 0x000fe200000006ff */
[----:B------:R-:W-:Y:S01]  /*f130*/  HADD2.F32 R115, -RZ, R115.H1_H1 ;  /* 0x30000073ff737230 */ /* 0x000fe20000004100 */
[----:B------:R-:W-:-:S02]  /*f140*/  SHF.L.U32 R10, R121, 0x3, RZ ;  /* 0x00000003790a7819 */ /* 0x000fc400000006ff */
[----:B------:R-:W-:Y:S02]  /*f150*/  LEA.HI R8, R8, R121, RZ, 0x3 ;  /* 0x0000007908087211 */ /* 0x000fe400078f18ff */
[----:B------:R-:W-:Y:S02]  /*f160*/  LOP3.LUT R11, R11, 0x7fffe000, RZ, 0xc0, !PT ;  /* 0x7fffe0000b0b7812 */ /* 0x000fe400078ec0ff */
[----:B------:R-:W-:Y:S02]  /*f170*/  LOP3.LUT R10, R119, 0x38, R10, 0xf8, !PT ;  /* 0x00000038770a7812 */ /* 0x000fe400078ef80a */
[----:B------:R-:W-:Y:S02]  /*f180*/  SHF.L.U32 R8, R8, 0xa, RZ ;  /* 0x0000000a08087819 */ /* 0x000fe400000006ff */
[----:B------:R-:W-:Y:S02]  /*f190*/  IADD3 R9, R9, R11, R116 ;  /* 0x0000000b09097210 */ /* 0x000fe40007ffe074 */
[----:B------:R-:W-:-:S02]  /*f1a0*/  LOP3.LUT R117, R10, R117, RZ, 0x3c, !PT ;  /* 0x000000750a757212 */ /* 0x000fc400078e3cff */
[----:B------:R-:W-:Y:S02]  /*f1b0*/  LOP3.LUT R8, R8, 0x7fffe000, RZ, 0xc0, !PT ;  /* 0x7fffe00008087812 */ /* 0x000fe400078ec0ff */
[----:B------:R-:W-:Y:S02]  /*f1c0*/  SHF.L.U32 R96, R9, 0x1, RZ ;  /* 0x0000000109607819 */ /* 0x000fe400000006ff */
[----:B------:R-:W-:Y:S02]  /*f1d0*/  IADD3 R8, R117, R8, R116 ;  /* 0x0000000875087210 */ /* 0x000fe40007ffe074 */
[--C-:B------:R-:W-:Y:S01]  /*f1e0*/  SHF.R.U64 R84, R84, 0x10, R85.reuse ;  /* 0x0000001054547819 */ /* 0x100fe20000001255 */
[----:B------:R-:W1:Y:S01]  /*f1f0*/  LDS.128 R12, [R96+0x10080] ;  /* 0x01008000600c7984 */ /* 0x000e620000000c00 */
[----:B------:R-:W-:Y:S02]  /*f200*/  SHF.L.U32 R97, R8, 0x1, RZ ;  /* 0x0000000108617819 */ /* 0x000fe400000006ff */
[----:B------:R-:W-:Y:S01]  /*f210*/  SHF.R.U32.HI R85, RZ, 0x10, R85 ;  /* 0x00000010ff557819 */ /* 0x000fe20000011655 */
[----:B------:R-:W-:Y:S01]  /*f220*/  HADD2.F32 R84, -RZ, R84.H0_H0 ;  /* 0x20000054ff547230 */ /* 0x000fe20000004100 */
[----:B------:R-:W-:Y:S01]  /*f230*/  SHF.R.U64 R80, R80, 0x10, R81 ;  /* 0x0000001050507819 */ /* 0x000fe20000001251 */
[----:B------:R-:W2:Y:S01]  /*f240*/  LDS.128 R8, [R97+0x10080] ;  /* 0x0100800061087984 */ /* 0x000ea20000000c00 */
[--C-:B------:R-:W-:Y:S01]  /*f250*/  SHF.R.U64 R81, R86, 0x10, R87.reuse ;  /* 0x0000001056517819 */ /* 0x100fe20000001257 */
[----:B------:R-:W-:Y:S01]  /*f260*/  HADD2.F32 R126, -RZ, R85.H0_H0 ;  /* 0x20000055ff7e7230 */ /* 0x000fe20000004100 */
[----:B------:R-:W-:-:S02]  /*f270*/  SHF.R.U32.HI R86, RZ, 0x10, R87 ;  /* 0x00000010ff567819 */ /* 0x000fc40000011657 */
[--C-:B------:R-:W-:Y:S02]  /*f280*/  SHF.R.U64 R82, R82, 0x10, R83.reuse ;  /* 0x0000001052527819 */ /* 0x100fe40000001253 */
        /* <DEDUP_REMOVED lines=28> */
[----:B------:R-:W-:Y:S01]  /*f450*/  HADD2.F32 R8, -RZ, R10.H0_H0 ;  /* 0x2000000aff087230 */ /* 0x000fe20000004100 */
[C---:B------:R-:W-:Y:S01]  /*f460*/  FMUL.FTZ R102, R103.reuse, R102 ;  /* 0x0000006667667220 */ /* 0x040fe20000410000 */
[----:B------:R-:W-:Y:S01]  /*f470*/  HADD2.F32 R14, -RZ, R14.H1_H1 ;  /* 0x3000000eff0e7230 */ /* 0x000fe20000004100 */
[----:B------:R-:W-:Y:S01]  /*f480*/  FFMA.FTZ R120, R103, R122, R120 ;  /* 0x0000007a67787223 */ /* 0x000fe20000010078 */
[----:B------:R-:W-:Y:S01]  /*f490*/  HADD2.F32 R103, -RZ, R82.H0_H0 ;  /* 0x20000052ff677230 */ /* 0x000fe20000004100 */
[----:B------:R-:W-:Y:S01]  /*f4a0*/  FFMA.FTZ R11, R11, R132, R86 ;  /* 0x000000840b0b7223 */ /* 0x000fe20000010056 */
[----:B------:R-:W-:Y:S01]  /*f4b0*/  HADD2.F32 R86, -RZ, R80.H0_H0 ;  /* 0x20000050ff567230 */ /* 0x000fe20000004100 */
[-C--:B------:R-:W-:Y:S01]  /*f4c0*/  FMUL.FTZ R9, R12, R113.reuse ;  /* 0x000000710c097220 */ /* 0x080fe20000410000 */
[----:B------:R-:W-:Y:S01]  /*f4d0*/  HADD2.F32 R10, -RZ, R10.H1_H1 ;  /* 0x3000000aff0a7230 */ /* 0x000fe20000004100 */
[C---:B------:R-:W-:Y:S01]  /*f4e0*/  FMUL.FTZ R113, R8.reuse, R113 ;  /* 0x0000007108717220 */ /* 0x040fe20000410000 */
[----:B------:R-:W-:Y:S01]  /*f4f0*/  F2FP.PACK_AB R11, R11, R128 ;  /* 0x000000800b0b723e */ /* 0x000fe200000000ff */
[----:B------:R-:W-:Y:S01]  /*f500*/  FFMA.FTZ R80, R8, R115, R9 ;  /* 0x0000007308507223 */ /* 0x000fe20000010009 */
[----:B------:R-:W-:Y:S01]  /*f510*/  HADD2.F32 R9, -RZ, R81.H0_H0 ;  /* 0x20000051ff097230 */ /* 0x000fe20000004100 */
[----:B------:R-:W-:-:S02]  /*f520*/  FMUL.FTZ R119, R101, R86 ;  /* 0x0000005665777220 */ /* 0x000fc40000410000 */
[-C--:B------:R-:W-:Y:S02]  /*f530*/  FMUL.FTZ R81, R14, R103.reuse ;  /* 0x000000670e517220 */ /* 0x080fe40000410000 */
        /* <DEDUP_REMOVED lines=18> */
[----:B------:R1:W-:Y:S01]  /*f660*/  STS.128 [R96+0x10080], R12 ;  /* 0x0100800c60007388 */ /* 0x0003e20000000c00 */
[----:B------:R-:W-:-:S05]  /*f670*/  F2FP.PACK_AB R10, R81, R80 ;  /* 0x00000050510a723e */ /* 0x000fca00000000ff */
[----:B------:R1:W-:Y:S02]  /*f680*/  STS.128 [R97+0x10080], R8 ;  /* 0x0100800861007388 */ /* 0x0003e40000000c00 */
.L_x_1713:
[----:B------:R-:W-:Y:S05]  /*f690*/  BSYNC B1 ;  /* 0x0000000000017941 */ /* 0x000fea0003800000 */
.L_x_1712:
        /* <DEDUP_REMOVED lines=22> */
[----:B------:R-:W-:Y:S01]  /*f800*/  LOP3.LUT R11, R8, R81, RZ, 0x3c, !PT ;  /* 0x00000051080b7212 */ /* 0x000fe200078e3cff */
[----:B------:R-:W-:Y:S01]  /*f810*/  HADD2.F32 R110, -RZ, R110.H1_H1 ;  /* 0x3000006eff6e7230 */ /* 0x000fe20000004100 */
[----:B------:R-:W-:Y:S01]  /*f820*/  SHF.L.U32 R8, R10, 0x3, RZ ;  /* 0x000000030a087819 */ /* 0x000fe200000006ff */
[--C-:B------:R-:W-:Y:S01]  /*f830*/  HADD2.F32 R103, -RZ, R111.reuse.H1_H1 ;  /* 0x3000006fff677230 */ /* 0x100fe20000004100 */
[----:B------:R-:W-:Y:S01]  /*f840*/  LEA.HI R9, R9, R10, RZ, 0x3 ;  /* 0x0000000a09097211 */ /* 0x000fe200078f18ff */
        /* <DEDUP_REMOVED lines=40> */
[----:B------:R-:W-:Y:S01]  /*fad0*/  HADD2.F32 R97, -RZ, R14.H1_H1 ;  /* 0x3000000eff617230 */ /* 0x000fe20000004100 */
[----:B------:R-:W-:Y:S01]  /*fae0*/  FFMA.FTZ R9, R9, R118, R116 ;  /* 0x0000007609097223 */ /* 0x000fe20000010074 */
[--C-:B------:R-:W-:Y:S01]  /*faf0*/  HADD2.F32 R100, -RZ, R8.reuse.H0_H0 ;  /* 0x20000008ff647230 */ /* 0x100fe20000004100 */
[----:B------:R-:W-:Y:S01]  /*fb00*/  FMUL.FTZ R113, R12, R99 ;  /* 0x000000630c717220 */ /* 0x000fe20000410000 */
[----:B------:R-:W-:Y:S01]  /*fb10*/  HADD2.F32 R14, -RZ, R15.H0_H0 ;  /* 0x2000000fff0e7230 */ /* 0x000fe20000004100 */
[----:B------:R-:W-:Y:S01]  /*fb20*/  FFMA.FTZ R98, R75, R114, -R98 ;  /* 0x000000724b627223 */ /* 0x000fe20000010862 */
        /* <DEDUP_REMOVED lines=17> */
[C---:B------:R-:W-:Y:S01]  /*fc40*/  FMUL.FTZ R109, R10.reuse, R109 ;  /* 0x0000006d0a6d7220 */ /* 0x040fe20000410000 */
[----:B------:R-:W-:Y:S01]  /*fc50*/  F2FP.PACK_AB R9, R9, R112 ;  /* 0x000000700909723e */ /* 0x000fe200000000ff */
[----:B------:R-:W-:-:S02]  /*fc60*/  FFMA.FTZ R100, R10, R111, R100 ;  /* 0x0000006f0a647223 */ /* 0x000fc40000010064 */
        /* <DEDUP_REMOVED lines=21> */
.L_x_1719:
[----:B------:R-:W-:Y:S05]  /*fdc0*/  BSYNC B0 ;  /* 0x0000000000007941 */ /* 0x000fea0003800000 */
.L_x_1718:
        /* <DEDUP_REMOVED lines=14> */
[----:B------:R-:W-:Y:S01]  /*feb0*/  LOP3.LUT R10, R83, 0x38, R10, 0xf8, !PT ;  /* 0x00000038530a7812 */ /* 0x000fe200078ef80a */
[----:B------:R-:W-:Y:S01]  /*fec0*/  HADD2.F32 R106, -RZ, R106.H1_H1 ;  /* 0x3000006aff6a7230 */ /* 0x000fe20000004100 */
[----:B------:R-:W-:Y:S01]  /*fed0*/  SHF.R.S32.HI R8, RZ, 0x1f, R85 ;  /* 0x0000001fff087819 */ /* 0x000fe20000011455 */
[----:B------:R-:W-:Y:S01]  /*fee0*/  HADD2.F32 R105, -RZ, R105.H1_H1 ;  /* 0x30000069ff697230 */ /* 0x000fe20000004100 */
[----:B------:R-:W-:Y:S01]  /*fef0*/  LOP3.LUT R9, R9, 0x7fffe000, RZ, 0xc0, !PT ;  /* 0x7fffe00009097812 */ /* 0x000fe200078ec0ff */
[----:B------:R-:W-:Y:S01]  /*ff00*/  HADD2.F32 R107, -RZ, R107.H1_H1 ;  /* 0x3000006bff6b7230 */ /* 0x000fe20000004100 */
[----:B------:R-:W-:-:S02]  /*ff10*/  LOP3.LUT R11, R10, R81, RZ, 0x3c, !PT ;  /* 0x000000510a0b7212 */ /* 0x000fc400078e3cff */
[----:B------:R-:W-:Y:S02]  /*ff20*/  SHF.L.U32 R10, R85, 0x3, RZ ;  /* 0x00000003550a7819 */ /* 0x000fe400000006ff */
[----:B------:R-:W-:Y:S02]  /*ff30*/  LEA.HI R8, R8, R85, RZ, 0x3 ;  /* 0x0000005508087211 */ /* 0x000fe400078f18ff */
[----:B------:R-:W-:Y:S02]  /*ff40*/  IADD3 R9, R11, R9, R80 ;  /* 0x000000090b097210 */ /* 0x000fe40007ffe050 */
[----:B------:R-:W-:Y:S02]  /*ff50*/  LOP3.LUT R10, R83, 0x38, R10, 0xf8, !PT ;  /* 0x00000038530a7812 */ /* 0x000fe400078ef80a */
[----:B------:R-:W-:Y:S02]  /*ff60*/  SHF.L.U32 R8, R8, 0xa, RZ ;  /* 0x0000000a08087819 */ /* 0x000fe400000006ff */
[----:B------:R-:W-:-:S02]  /*ff70*/  SHF.L.U32 R60, R9, 0x1, RZ ;  /* 0x00000001093c7819 */ /* 0x000fc400000006ff */
[----:B------:R-:W-:Y:S02]  /*ff80*/  LOP3.LUT R81, R10, R81, RZ, 0x3c, !PT ;  /* 0x000000510a517212 */ /* 0x000fe400078e3cff */
[----:B------:R-:W-:Y:S01]  /*ff90*/  LOP3.LUT R9, R8, 0x7fffe000, RZ, 0xc0, !PT ;  /* 0x7fffe00008097812 */ /* 0x000fe200078ec0ff */
[----:B------:R-:W1:Y:S01]  /*ffa0*/  LDS.128 R12, [R60+0x10080] ;  /* 0x010080003c0c7984 */ /* 0x000e620000000c00 */
[--C-:B------:R-:W-:Y:S02]  /*ffb0*/  SHF.R.U64 R52, R52, 0x10, R53.reuse ;  /* 0x0000001034347819 */ /* 0x100fe40000001235 */
[----:B------:R-:W-:Y:S02]  /*ffc0*/  IADD3 R9, R81, R9, R80 ;  /* 0x0000000951097210 */ /* 0x000fe40007ffe050 */
[----:B------:R-:W-:Y:S01]  /*ffd0*/  SHF.R.U32.HI R53, RZ, 0x10, R53 ;  /* 0x00000010ff357819 */ /* 0x000fe20000011635 */
[----:B------:R-:W-:Y:S01]  /*ffe0*/  HADD2.F32 R52, -RZ, R52.H0_H0 ;  /* 0x20000034ff347230 */ /* 0x000fe20000004100 */
[----:B------:R-:W-:-:S02]  /*fff0*/  SHF.L.U32 R61, R9, 0x1, RZ ;  /* 0x00000001093d7819 */ /* 0x000fc400000006ff */
[----:B------:R-:W-:Y:S01]  /*10000*/  SHF.R.U64 R48, R48, 0x10, R49 ;  /* 0x0000001030307819 */ /* 0x000fe20000001231 */
[----:B------:R-:W-:Y:S01]  /*10010*/  HADD2.F32 R98, -RZ, R53.H0_H0 ;  /* 0x20000035ff627230 */ /* 0x000fe20000004100 */
[--C-:B------:R-:W-:Y:S01]  /*10020*/  SHF.R.U64 R49, R54, 0x10, R55.reuse ;  /* 0x0000001036317819 */ /* 0x100fe20000001237 */
[----:B------:R-:W2:Y:S01]  /*10030*/  LDS.128 R8, [R61+0x10080] ;  /* 0x010080003d087984 */ /* 0x000ea20000000c00 */
[----:B------:R-:W-:Y:S02]  /*10040*/  SHF.R.U32.HI R54, RZ, 0x10, R55 ;  /* 0x00000010ff367819 */ /* 0x000fe40000011637 */
[--C-:B------:R-:W-:Y:S02]  /*10050*/  SHF.R.U64 R50, R50, 0x10, R51.reuse ;  /* 0x0000001032327819 */ /* 0x100fe40000001233 */
[----:B------:R-:W-:Y:S01]  /*10060*/  SHF.R.U32.HI R51, RZ, 0x10, R51 ;  /* 0x00000010ff337819 */ /* 0x000fe20000011633 */
[----:B------:R-:W-:Y:S02]  /*10070*/  HADD2.F32 R108, -RZ, R54.H0_H0 ;  /* 0x20000036ff6c7230 */ /* 0x000fe40000004100 */
[----:B-1----:R-:W-:-:S02]  /*10080*/  HADD2.F32 R63, -RZ, R13.H1_H1 ;  /* 0x3000000dff3f7230 */ /* 0x002fc40000004100 */
[----:B------:R-:W-:Y:S02]  /*10090*/  HADD2.F32 R55, -RZ, R13.H0_H0 ;  /* 0x2000000dff377230 */ /* 0x000fe40000004100 */
[--C-:B------:R-:W-:Y:S01]  /*100a0*/  HADD2.F32 R13, -RZ, R15.reuse.H0_H0 ;  /* 0x2000000fff0d7230 */ /* 0x100fe20000004100 */
[----:B------:R-:W-:Y:S01]  /*100b0*/  FMUL.FTZ R53, R63, R62 ;  /* 0x0000003e3f357220 */ /* 0x000fe20000410000 */
[--C-:B------:R-:W-:Y:S01]  /*100c0*/  HADD2.F32 R72, -RZ, R12.reuse.H0_H0 ;  /* 0x2000000cff487230 */ /* 0x100fe20000004100 */
[----:B------:R-:W-:Y:S01]  /*100d0*/  FMUL.FTZ R84, R55, R74 ;  /* 0x0000004a37547220 */ /* 0x000fe20000410000 */
[----:B------:R-:W-:Y:S01]  /*100e0*/  HADD2.F32 R15, -RZ, R15.H1_H1 ;  /* 0x3000000fff0f7230 */ /* 0x000fe20000004100 */
[----:B------:R-:W-:Y:S01]  /*100f0*/  FMUL.FTZ R100, R13, R96 ;  /* 0x000000600d647220 */ /* 0x000fe20000410000 */
[----:B------:R-:W-:Y:S02]  /*10100*/  HADD2.F32 R73, -RZ, R12.H1_H1 ;  /* 0x3000000cff497230 */ /* 0x000fe40000004100 */
[----:B--2---:R-:W-:-:S02]  /*10110*/  HADD2.F32 R80, -RZ, R9.H1_H1 ;  /* 0x30000009ff507230 */ /* 0x004fc40000004100 */
[----:B------:R-:W-:Y:S02]  /*10120*/  HADD2.F32 R75, -RZ, R9.H0_H0 ;  /* 0x20000009ff4b7230 */ /* 0x000fe40000004100 */
[----:B------:R-:W-:Y:S01]  /*10130*/  HADD2.F32 R9, -RZ, R11.H0_H0 ;  /* 0x2000000bff097230 */ /* 0x000fe20000004100 */
[C---:B------:R-:W-:Y:S01]  /*10140*/  FMUL.FTZ R62, R80.reuse, R62 ;  /* 0x0000003e503e7220 */ /* 0x040fe20000410000 */
[----:B------:R-:W-:Y:S01]  /*10150*/  HADD2.F32 R81, -RZ, R8.H0_H0 ;  /* 0x20000008ff517230 */ /* 0x000fe20000004100 */
[----:B------:R-:W-:Y:S01]  /*10160*/  FFMA.FTZ R53, R80, R98, R53 ;  /* 0x0000006250357223 */ /* 0x000fe20000010035 */
[----:B------:R-:W-:Y:S01]  /*10170*/  HADD2.F32 R80, -RZ, R51.H0_H0 ;  /* 0x20000033ff507230 */ /* 0x000fe20000004100 */
[C---:B------:R-:W-:Y:S01]  /*10180*/  FMUL.FTZ R96, R9.reuse, R96 ;  /* 0x0000006009607220 */ /* 0x040fe20000410000 */
[----:B------:R-:W-:Y:S01]  /*10190*/  HADD2.F32 R11, -RZ, R11.H1_H1 ;  /* 0x3000000bff0b7230 */ /* 0x000fe20000004100 */
[----:B------:R-:W-:Y:S01]  /*101a0*/  FFMA.FTZ R100, R9, R102, R100 ;  /* 0x0000006609647223 */ /* 0x000fe20000010064 */
[----:B------:R-:W-:Y:S01]  /*101b0*/  HADD2.F32 R12, -RZ, R14.H0_H0 ;  /* 0x2000000eff0c7230 */ /* 0x000fe20000004100 */
[----:B------:R-:W-:Y:S01]  /*101c0*/  FMUL.FTZ R9, R72, R104 ;  /* 0x0000006848097220 */ /* 0x000fe20000410000 */
[----:B------:R-:W-:Y:S01]  /*101d0*/  HADD2.F32 R82, -RZ, R8.H1_H1 ;  /* 0x30000008ff527230 */ /* 0x000fe20000004100 */
[----:B------:R-:W-:Y:S01]  /*101e0*/  FMUL.FTZ R54, R15, R80 ;  /* 0x000000500f367220 */ /* 0x000fe20000410000 */
[----:B------:R-:W-:Y:S01]  /*101f0*/  HADD2.F32 R8, -RZ, R10.H0_H0 ;  /* 0x2000000aff087230 */ /* 0x000fe20000004100 */
[----:B------:R-:W-:Y:S01]  /*10200*/  FMUL.FTZ R51, R81, R104 ;  /* 0x0000006851337220 */ /* 0x000fe20000410000 */
[----:B------:R-:W-:Y:S01]  /*10210*/  HADD2.F32 R14, -RZ, R14.H1_H1 ;  /* 0x3000000eff0e7230 */ /* 0x000fe20000004100 */
[----:B------:R-:W-:Y:S01]  /*10220*/  FMUL.FTZ R80, R11, R80 ;  /* 0x000000500b507220 */ /* 0x000fe20000410000 */
[----:B------:R-:W-:Y:S01]  /*10230*/  HADD2.F32 R10, -RZ, R10.H1_H1 ;  /* 0x3000000aff0a7230 */ /* 0x000fe20000004100 */
[----:B------:R-:W-:-:S02]  /*10240*/  FFMA.FTZ R81, R81, R106, R9 ;  /* 0x0000006a51517223 */ /* 0x000fc40000010009 */
[C---:B------:R-:W-:Y:S02]  /*10250*/  FMUL.FTZ R74, R75.reuse, R74 ;  /* 0x0000004a4b4a7220 */ /* 0x040fe40000410000 */
[----:B------:R-:W-:Y:S01]  /*10260*/  FFMA.FTZ R84, R75, R86, R84 ;  /* 0x000000564b547223 */ /* 0x000fe20000010054 */
[----:B------:R-:W-:Y:S01]  /*10270*/  HADD2.F32 R75, -RZ, R50.H0_H0 ;  /* 0x20000032ff4b7230 */ /* 0x000fe20000004100 */
[----:B------:R-:W-:Y:S01]  /*10280*/  FFMA.FTZ R11, R11, R108, R54 ;  /* 0x0000006c0b0b7223 */ /* 0x000fe20000010036 */
[----:B------:R-:W-:Y:S01]  /*10290*/  HADD2.F32 R54, -RZ, R48.H0_H0 ;  /* 0x20000030ff367230 */ /* 0x000fe20000004100 */
[-C--:B------:R-:W-:Y:S02]  /*102a0*/  FMUL.FTZ R9, R12, R105.reuse ;  /* 0x000000690c097220 */ /* 0x080fe40000410000 */
        /* <DEDUP_REMOVED lines=27> */
.L_x_1717:
[----:B------:R-:W-:Y:S05]  /*10460*/  BSYNC B1 ;  /* 0x0000000000017941 */ /* 0x000fea0003800000 */
.L_x_1716:
        /* <DEDUP_REMOVED lines=114> */
.L_x_1723:
[----:B------:R-:W-:Y:S05]  /*10b90*/  BSYNC B0 ;  /* 0x0000000000007941 */ /* 0x000fea0003800000 */
.L_x_1722:
[----:B------:R-:W-:-:S13]  /*10ba0*/  ISETP.GE.AND P0, PT, R221, c[0x0][0x27c], PT ;  /* 0x00009f00dd007a0c */ /* 0x000fda0003f06270 */
[----:B------:R-:W-:Y:S05]  /*10bb0*/  @P0 BRA `(.L_x_1721) ;  /* 0x0000067000000947 */ /* 0x000fea0003800000 */
[----:B-1----:R-:W-:Y:S01]  /*10bc0*/  SHF.R.S32.HI R10, RZ, 0x1f, R221 ;  /* 0x0000001fff0a7819 */ /* 0x002fe200000114dd */
[----:B------:R-:W-:Y:S01]  /*10bd0*/  HADD2.F32 R54, -RZ, R89.H0_H0 ;  /* 0x20000059ff367230 */ /* 0x000fe20000004100 */
[----:B------:R-:W-:Y:S01]  /*10be0*/  SHF.R.U64 R34, R44, 0x10, R45 ;  /* 0x000000102c227819 */ /* 0x000fe2000000122d */
[----:B------:R-:W-:Y:S01]  /*10bf0*/  HADD2.F32 R62, -RZ, R91.H0_H0 ;  /* 0x2000005bff3e7230 */ /* 0x000fe20000004100 */
[CC--:B------:R-:W-:Y:S01]  /*10c00*/  LEA.HI R8, R10.reuse, R221.reuse, RZ, 0x3 ;  /* 0x000000dd0a087211 */ /* 0x0c0fe200078f18ff */
[----:B------:R-:W-:Y:S01]  /*10c10*/  HADD2.F32 R89, -RZ, R89.H1_H1 ;  /* 0x30000059ff597230 */ /* 0x000fe20000004100 */
[----:B------:R-:W-:Y:S01]  /*10c20*/  LEA.HI R9, R10, R221, RZ, 0x6 ;  /* 0x000000dd0a097211 */ /* 0x000fe200078f30ff */
[----:B------:R-:W-:Y:S01]  /*10c30*/  HADD2.F32 R91, -RZ, R91.H1_H1 ;  /* 0x3000005bff5b7230 */ /* 0x000fe20000004100 */
[----:B------:R-:W-:Y:S01]  /*10c40*/  LEA.HI.SX32 R49, R8, R49, 0x1d ;  /* 0x0000003108317211 */ /* 0x000fe200078feaff */
[----:B------:R-:W-:Y:S01]  /*10c50*/  HADD2.F32 R34, -RZ, R34.H0_H0 ;  /* 0x20000022ff227230 */ /* 0x000fe20000004100 */
[----:B------:R-:W-:-:S02]  /*10c60*/  SHF.L.U32 R9, R9, 0x7, RZ ;  /* 0x0000000709097819 */ /* 0x000fc400000006ff */
[----:B------:R-:W-:Y:S02]  /*10c70*/  LOP3.LUT R11, R53, 0x38, R8, 0xf8, !PT ;  /* 0x00000038350b7812 */ /* 0x000fe400078ef808 */
[----:B------:R-:W-:Y:S02]  /*10c80*/  SHF.R.S32.HI R8, RZ, 0x1f, R49 ;  /* 0x0000001fff087819 */ /* 0x000fe40000011431 */
[----:B------:R-:W-:Y:S02]  /*10c90*/  LOP3.LUT R9, R9, 0x7fffe000, RZ, 0xc0, !PT ;  /* 0x7fffe00009097812 */ /* 0x000fe400078ec0ff */
[----:B------:R-:W-:Y:S02]  /*10ca0*/  LOP3.LUT R11, R11, R52, RZ, 0x3c, !PT ;  /* 0x000000340b0b7212 */ /* 0x000fe400078e3cff */
[----:B------:R-:W-:Y:S02]  /*10cb0*/  SHF.L.U32 R10, R49, 0x3, RZ ;  /* 0x00000003310a7819 */ /* 0x000fe400000006ff */
[----:B------:R-:W-:-:S02]  /*10cc0*/  LEA.HI R8, R8, R49, RZ, 0x3 ;  /* 0x0000003108087211 */ /* 0x000fc400078f18ff */
[----:B------:R-:W-:Y:S02]  /*10cd0*/  IADD3 R9, R11, R9, R48 ;  /* 0x000000090b097210 */ /* 0x000fe40007ffe030 */
[----:B------:R-:W-:Y:S02]  /*10ce0*/  LOP3.LUT R53, R53, 0x38, R10, 0xf8, !PT ;  /* 0x0000003835357812 */ /* 0x000fe400078ef80a */
[----:B------:R-:W-:Y:S02]  /*10cf0*/  SHF.L.U32 R8, R8, 0xa, RZ ;  /* 0x0000000a08087819 */ /* 0x000fe400000006ff */
[----:B------:R-:W-:Y:S02]  /*10d00*/  SHF.L.U32 R32, R9, 0x1, RZ ;  /* 0x0000000109207819 */ /* 0x000fe400000006ff */
[----:B------:R-:W-:Y:S01]  /*10d10*/  LOP3.LUT R52, R53, R52, RZ, 0x3c, !PT ;  /* 0x0000003435347212 */ /* 0x000fe200078e3cff */
[----:B------:R-:W-:Y:S01]  /*10d20*/  HADD2.F32 R53, -RZ, R90.H0_H0 ;  /* 0x2000005aff357230 */ /* 0x000fe20000004100 */
[----:B------:R-:W-:Y:S01]  /*10d30*/  LOP3.LUT R9, R8, 0x7fffe000, RZ, 0xc0, !PT ;  /* 0x7fffe00008097812 */ /* 0x000fe200078ec0ff */
[----:B------:R-:W1:Y:S01]  /*10d40*/  LDS.128 R12, [R32+0x10080] ;  /* 0x01008000200c7984 */ /* 0x000e620000000c00 */
[----:B------:R-:W-:Y:S01]  /*10d50*/  SHF.R.U32.HI R44, RZ, 0x10, R45 ;  /* 0x00000010ff2c7819 */ /* 0x000fe2000001162d */
[--C-:B------:R-:W-:Y:S01]  /*10d60*/  HADD2.F32 R45, -RZ, R88.reuse.H0_H0 ;  /* 0x20000058ff2d7230 */ /* 0x100fe20000004100 */
[----:B------:R-:W-:Y:S01]  /*10d70*/  IADD3 R9, R52, R9, R48 ;  /* 0x0000000934097210 */ /* 0x000fe20007ffe030 */
[----:B------:R-:W-:Y:S01]  /*10d80*/  HADD2.F32 R88, -RZ, R88.H1_H1 ;  /* 0x30000058ff587230 */ /* 0x000fe20000004100 */
[----:B------:R-:W-:Y:S01]  /*10d90*/  SHF.R.U64 R35, R36, 0x10, R37 ;  /* 0x0000001024237819 */ /* 0x000fe20000001225 */
[----:B------:R-:W-:Y:S01]  /*10da0*/  HADD2.F32 R90, -RZ, R90.H1_H1 ;  /* 0x3000005aff5a7230 */ /* 0x000fe20000004100 */
[----:B------:R-:W-:-:S02]  /*10db0*/  SHF.L.U32 R33, R9, 0x1, RZ ;  /* 0x0000000109217819 */ /* 0x000fc400000006ff */
[----:B------:R-:W-:Y:S02]  /*10dc0*/  SHF.R.U32.HI R37, RZ, 0x10, R37 ;  /* 0x00000010ff257819 */ /* 0x000fe40000011625 */
[--C-:B------:R-:W-:Y:S01]  /*10dd0*/  SHF.R.U64 R36, R46, 0x10, R47.reuse ;  /* 0x000000102e247819 */ /* 0x100fe2000000122f */
[----:B------:R-:W2:Y:S01]  /*10de0*/  LDS.128 R8, [R33+0x10080] ;  /* 0x0100800021087984 */ /* 0x000ea20000000c00 */
[----:B------:R-:W-:Y:S01]  /*10df0*/  SHF.R.U32.HI R46, RZ, 0x10, R47 ;  /* 0x00000010ff2e7819 */ /* 0x000fe2000001162f */
[----:B------:R-:W-:Y:S01]  /*10e00*/  HADD2.F32 R52, -RZ, R37.H0_H0 ;  /* 0x20000025ff347230 */ /* 0x000fe20000004100 */
[--C-:B------:R-:W-:Y:S02]  /*10e10*/  SHF.R.U64 R38, R38, 0x10, R39.reuse ;  /* 0x0000001026267819 */ /* 0x100fe40000001227 */
[----:B------:R-:W-:Y:S01]  /*10e20*/  SHF.R.U32.HI R39, RZ, 0x10, R39 ;  /* 0x00000010ff277819 */ /* 0x000fe20000011627 */
[----:B------:R-:W-:-:S04]  /*10e30*/  HADD2.F32 R74, -RZ, R46.H0_H0 ;  /* 0x2000002eff4a7230 */ /* 0x000fc80000004100 */
[----:B------:R-:W-:Y:S02]  /*10e40*/  HADD2.F32 R72, -RZ, R39.H0_H0 ;  /* 0x20000027ff487230 */ /* 0x000fe40000004100 */
[----:B------:R-:W-:Y:S02]  /*10e50*/  HADD2.F32 R39, -RZ, R35.H0_H0 ;  /* 0x20000023ff277230 */ /* 0x000fe40000004100 */
[--C-:B-1----:R-:W-:Y:S02]  /*10e60*/  HADD2.F32 R40, -RZ, R13.reuse.H0_H0 ;  /* 0x2000000dff287230 */ /* 0x102fe40000004100 */
[----:B------:R-:W-:Y:S02]  /*10e70*/  HADD2.F32 R41, -RZ, R13.H1_H1 ;  /* 0x3000000dff297230 */ /* 0x000fe40000004100 */
[----:B------:R-:W-:Y:S01]  /*10e80*/  HADD2.F32 R13, -RZ, R15.H0_H0 ;  /* 0x2000000fff0d7230 */ /* 0x000fe20000004100 */
[----:B------:R-:W-:Y:S01]  /*10e90*/  FMUL.FTZ R51, R40, R45 ;  /* 0x0000002d28337220 */ /* 0x000fe20000410000 */
[----:B------:R-:W-:-:S02]  /*10ea0*/  HADD2.F32 R42, -RZ, R12.H0_H0 ;  /* 0x2000000cff2a7230 */ /* 0x000fc40000004100 */
[----:B------:R-:W-:Y:S01]  /*10eb0*/  HADD2.F32 R43, -RZ, R12.H1_H1 ;  /* 0x3000000cff2b7230 */ /* 0x000fe20000004100 */
[-C--:B------:R-:W-:Y:S01]  /*10ec0*/  FMUL.FTZ R60, R13, R54.reuse ;  /* 0x000000360d3c7220 */ /* 0x080fe20000410000 */
[----:B------:R-:W-:Y:S02]  /*10ed0*/  HADD2.F32 R12, -RZ, R14.H0_H0 ;  /* 0x2000000eff0c7230 */ /* 0x000fe40000004100 */
[--C-:B--2---:R-:W-:Y:S01]  /*10ee0*/  HADD2.F32 R48, -RZ, R9.reuse.H0_H0 ;  /* 0x20000009ff307230 */ /* 0x104fe20000004100 */
[----:B------:R-:W-:Y:S01]  /*10ef0*/  FMUL.FTZ R55, R43, R39 ;  /* 0x000000272b377220 */ /* 0x000fe20000410000 */
[----:B------:R-:W-:Y:S02]  /*10f00*/  HADD2.F32 R47, -RZ, R9.H1_H1 ;  /* 0x30000009ff2f7230 */ /* 0x000fe40000004100 */
        /* <DEDUP_REMOVED lines=12> */
[----:B------:R-:W-:Y:S01]  /*10fd0*/  HADD2.F32 R14, -RZ, R14.H1_H1 ;  /* 0x3000000eff0e7230 */ /* 0x000fe20000004100 */
[C---:B------:R-:W-:Y:S01]  /*10fe0*/  FMUL.FTZ R37, R49.reuse, R88 ;  /* 0x0000005831257220 */ /* 0x040fe20000410000 */
[----:B------:R-:W-:Y:S01]  /*10ff0*/  HADD2.F32 R11, -RZ, R11.H1_H1 ;  /* 0x3000000bff0b7230 */ /* 0x000fe20000004100 */
[----:B------:R-:W-:Y:S01]  /*11000*/  FFMA.FTZ R49, R49, R90, R9 ;  /* 0x0000005a31317223 */ /* 0x000fe20000010009 */
[----:B------:R-:W-:Y:S01]  /*11010*/  HADD2.F32 R10, -RZ, R10.H1_H1 ;  /* 0x3000000aff0a7230 */ /* 0x000fe20000004100 */
[----:B------:R-:W-:-:S02]  /*11020*/  FMUL.FTZ R52, R47, R52 ;  /* 0x000000342f347220 */ /* 0x000fc40000410000 */
[----:B------:R-:W-:Y:S01]  /*11030*/  FFMA.FTZ R44, R47, R48, R44 ;  /* 0x000000302f2c7223 */ /* 0x000fe2000001002c */
[----:B------:R-:W-:Y:S01]  /*11040*/  HADD2.F32 R47, -RZ, R38.H0_H0 ;  /* 0x20000026ff2f7230 */ /* 0x000fe20000004100 */
[----:B------:R-:W-:Y:S02]  /*11050*/  FMUL.FTZ R9, R12, R89 ;  /* 0x000000590c097220 */ /* 0x000fe40000410000 */
[----:B------:R-:W-:Y:S02]  /*11060*/  FMUL.FTZ R46, R15, R72 ;  /* 0x000000480f2e7220 */ /* 0x000fe40000410000 */
[C---:B------:R-:W-:Y:S01]  /*11070*/  FFMA.FTZ R35, R8.reuse, R91, R9 ;  /* 0x0000005b08237223 */ /* 0x040fe20000010009 */
[----:B------:R-:W-:Y:S01]  /*11080*/  HADD2.F32 R9, -RZ, R36.H0_H0 ;  /* 0x20000024ff097230 */ /* 0x000fe20000004100 */
[----:B------:R-:W-:Y:S02]  /*11090*/  FMUL.FTZ R89, R8, R89 ;  /* 0x0000005908597220 */ /* 0x000fe40000410000 */
[----:B------:R-:W-:-:S02]  /*110a0*/  FMUL.FTZ R36, R14, R47 ;  /* 0x0000002f0e247220 */ /* 0x000fc40000410000 */
[----:B------:R-:W-:Y:S02]  /*110b0*/  FMUL.FTZ R72, R11, R72 ;  /* 0x000000480b487220 */ /* 0x000fe40000410000 */
        /* <DEDUP_REMOVED lines=20> */
[----:B------:R-:W-:Y:S02]  /*11200*/  F2FP.PACK_AB R8, R8, R49 ;  /* 0x000000310808723e */ /* 0x000fe400000000ff */
[----:B------:R-:W-:-:S05]  /*11210*/  F2FP.PACK_AB R10, R10, R35 ;  /* 0x000000230a0a723e */ /* 0x000fca00000000ff */
[----:B------:R1:W-:Y:S02]  /*11220*/  STS.128 [R33+0x10080], R8 ;  /* 0x0100800821007388 */ /* 0x0003e40000000c00 */
.L_x_1721:
[----:B------:R-:W-:Y:S05]  /*11230*/  BSYNC B1 ;  /* 0x0000000000017941 */ /* 0x000fea0003800000 */
.L_x_1720:
        /* <DEDUP_REMOVED lines=113> */
.L_x_1725:
[----:B------:R-:W-:Y:S05]  /*11950*/  BSYNC B0 ;  /* 0x0000000000007941 */ /* 0x000fea0003800000 */
.L_x_1724:
        /* <DEDUP_REMOVED lines=105> */
.L_x_1697:
[----:B------:R-:W-:Y:S05]  /*11ff0*/  BSYNC B2 ;  /* 0x0000000000027941 */ /* 0x000fea0003800000 */
.L_x_1663:
[----:B-1----:R-:W-:Y:S01]  /*12000*/  IMAD R9, R57, c[0x0][0x208], RZ ;  /* 0x0000820039097a24 */ /* 0x002fe200078e02ff */
[----:B------:R-:W-:Y:S01]  /*12010*/  SHF.R.S32.HI R8, RZ, 0x4, R59 ;  /* 0x00000004ff087819 */ /* 0x000fe2000001143b */
[----:B--2---:R-:W-:Y:S01]  /*12020*/  IMAD.WIDE.U32 R16, R220, c[0x0][0x208], RZ ;  /* 0x00008200dc107a25 */ /* 0x004fe200078e00ff */
[----:B------:R-:W-:-:S04]  /*12030*/  DEPBAR.LE SB0, 0x0 ;  /* 0x000080000000791a */ /* 0x000fc80000000000 */
[----:B------:R-:W-:Y:S01]  /*12040*/  IMAD R9, R220, c[0x0][0x20c], R9 ;  /* 0x00008300dc097a24 */ /* 0x000fe200078e0209 */
[----:B------:R-:W-:Y:S01]  /*12050*/  LEA.HI R11, R59, R8, RZ, 0x1 ;  /* 0x000000083b0b7211 */ /* 0x000fe200078f08ff */
[----:B------:R-:W-:Y:S01]  /*12060*/  IMAD R12, R56, c[0x0][0x218], RZ ;  /* 0x00008600380c7a24 */ /* 0x000fe200078e02ff */
[----:B------:R-:W-:Y:S01]  /*12070*/  ISETP.GE.AND P1, PT, R188, c[0x0][0x1d4], PT ;  /* 0x00007500bc007a0c */ /* 0x000fe20003f26270 */
[----:B------:R-:W-:Y:S01]  /*12080*/  IMAD.IADD R17, R17, 0x1, R9 ;  /* 0x0000000111117824 */ /* 0x000fe200078e0209 */
[----:B------:R-:W-:Y:S01]  /*12090*/  LOP3.LUT R11, R11, 0xfffffffe, RZ, 0xc0, !PT ;  /* 0xfffffffe0b0b7812 */ /* 0x000fe200078ec0ff */
[----:B------:R-:W-:Y:S01]  /*120a0*/  IMAD.SHL.U32 R9, R66, 0x40, RZ ;  /* 0x0000004042097824 */ /* 0x000fe200078e00ff */
[----:B------:R-:W-:Y:S01]  /*120b0*/  IADD3 R23, -R189, UR20, RZ ;  /* 0x00000014bd177c10 */ /* 0x000fe2000fffe1ff */
[----:B------:R-:W-:Y:S01]  /*120c0*/  IMAD.WIDE.U32 R16, R219, c[0x0][0x218], R16 ;  /* 0x00008600db107a25 */ /* 0x000fe200078e0010 */
[----:B------:R-:W-:Y:S01]  /*120d0*/  ISETP.GE.AND P2, PT, R221, c[0x0][0x1d4], PT ;  /* 0x00007500dd007a0c */ /* 0x000fe20003f46270 */
[----:B------:R-:W-:Y:S01]  /*120e0*/  BSSY B0, `(.L_x_1726) ;  /* 0x000006b000007945 */ /* 0x000fe20003800000 */
[----:B------:R-:W-:Y:S01]  /*120f0*/  LOP3.LUT R9, R9, 0x1c0, RZ, 0xc0, !PT ;  /* 0x000001c009097812 */ /* 0x000fe200078ec0ff */
[----:B------:R-:W-:Y:S01]  /*12100*/  IMAD R12, R219, c[0x0][0x21c], R12 ;  /* 0x00008700db0c7a24 */ /* 0x000fe200078e020c */
[----:B------:R-:W-:Y:S01]  /*12110*/  IADD3 R15, P0, R16, UR28, RZ ;  /* 0x0000001c100f7c10 */ /* 0x000fe2000ff1e0ff */
[----:B------:R-:W-:Y:S01]  /*12120*/  IMAD.SHL.U32 R10, R189, 0x8, RZ ;  /* 0x00000008bd0a7824 */ /* 0x000fe200078e00ff */
[----:B------:R-:W-:Y:S01]  /*12130*/  LOP3.LUT R67, R67, 0xfffffffb, RZ, 0xc0, !PT ;  /* 0xfffffffb43437812 */ /* 0x000fe200078ec0ff */
[----:B------:R-:W-:Y:S01]  /*12140*/  IMAD.IADD R11, R8, 0x1, -R11 ;  /* 0x00000001080b7824 */ /* 0x000fe200078e0a0b */
[----:B------:R-:W-:Y:S01]  /*12150*/  IADD3.X R12, R17, UR12, R12, P0, !PT ;  /* 0x0000000c110c7c10 */ /* 0x000fe200087fe40c */
[----:B------:R-:W-:Y:S01]  /*12160*/  IMAD.SHL.U32 R8, R58, 0x40, RZ ;  /* 0x000000403a087824 */ /* 0x000fe200078e00ff */
[----:B------:R-:W-:Y:S01]  /*12170*/  LEA R22, P0, R15, c[0x0][0x1f8], 0x1 ;  /* 0x00007e000f167a11 */ /* 0x000fe200078008ff */
[----:B------:R-:W-:Y:S01]  /*12180*/  IMAD.SHL.U32 R64, R6, 0x40, RZ ;  /* 0x0000004006407824 */ /* 0x000fe200078e00ff */
[----:B------:R-:W-:Y:S01]  /*12190*/  LOP3.LUT R10, R9, 0x8, R10, 0xf8, !PT ;  /* 0x00000008090a7812 */ /* 0x000fe200078ef80a */
[----:B------:R-:W-:Y:S01]  /*121a0*/  IMAD.SHL.U32 R222, R0, 0x2, RZ ;  /* 0x0000000200de7824 */ /* 0x000fe200078e00ff */
[----:B------:R-:W-:-:S02]  /*121b0*/  SHF.R.U32.HI R9, RZ, 0x3, R9 ;  /* 0x00000003ff097819 */ /* 0x000fc40000011609 */
[----:B------:R-:W-:Y:S02]  /*121c0*/  LEA.HI.X R15, R15, c[0x0][0x1fc], R12, 0x1, P0 ;  /* 0x00007f000f0f7a11 */ /* 0x000fe400000f0c0c */
[----:B------:R-:W-:Y:S01]  /*121d0*/  LOP3.LUT R10, R10, R9, RZ, 0x3c, !PT ;  /* 0x000000090a0a7212 */ /* 0x000fe200078e3cff */
[C---:B------:R-:W-:Y:S01]  /*121e0*/  IMAD.SHL.U32 R9, R11.reuse, 0x8, RZ ;  /* 0x000000080b097824 */ /* 0x040fe200078e00ff */
[----:B------:R-:W-:Y:S01]  /*121f0*/  LOP3.LUT R8, R8, 0x1c0, RZ, 0xc0, !PT ;  /* 0x000001c008087812 */ /* 0x000fe200078ec0ff */
[----:B------:R-:W-:Y:S01]  /*12200*/  SHFL.IDX PT, R12, R22, RZ, 0x181f ;  /* 0x00181fff160c7589 */ /* 0x000fe200000e0000 */
[----:B------:R-:W-:Y:S01]  /*12210*/  LOP3.LUT P0, RZ, R66, 0x2, RZ, 0xc0, !PT ;  /* 0x0000000242ff7812 */ /* 0x000fe2000780c0ff */
[----:B------:R-:W-:Y:S01]  /*12220*/  IMAD R213, R11, 0x200, R10 ;  /* 0x000002000bd57824 */ /* 0x000fe200078e020a */
[----:B------:R-:W-:Y:S01]  /*12230*/  LOP3.LUT R9, R8, 0x8, R9, 0xf8, !PT ;  /* 0x0000000808097812 */ /* 0x000fe200078ef809 */
[----:B------:R-:W1:Y:S01]  /*12240*/  SHFL.IDX PT, R13, R15, RZ, 0x181f ;  /* 0x00181fff0f0d7589 */ /* 0x000e6200000e0000 */
[----:B------:R-:W-:Y:S01]  /*12250*/  SHF.R.U32.HI R6, RZ, 0x3, R8 ;  /* 0x00000003ff067819 */ /* 0x000fe20000011608 */
[----:B------:R-:W-:Y:S01]  /*12260*/  IMAD.SHL.U32 R213, R213, 0x2, RZ ;  /* 0x00000002d5d57824 */ /* 0x000fe200078e00ff */
[----:B------:R-:W-:Y:S01]  /*12270*/  LOP3.LUT R64, R64, 0xfffffe00, RZ, 0xc0, !PT ;  /* 0xfffffe0040407812 */ /* 0x000fe200078ec0ff */
[----:B------:R-:W-:Y:S01]  /*12280*/  BAR.SYNC.DEFER_BLOCKING 0x0 ;  /* 0x0000000000007b1d */ /* 0x000fe20000010000 */
[----:B------:R-:W-:-:S02]  /*12290*/  LOP3.LUT R6, R9, R6, RZ, 0x3c, !PT ;  /* 0x0000000609067212 */ /* 0x000fc400078e3cff */
[----:B------:R-:W-:Y:S01]  /*122a0*/  IADD3 R8, R213, 0xa080, RZ ;  /* 0x0000a080d5087810 */ /* 0x000fe20007ffe0ff */
[----:B------:R-:W-:Y:S01]  /*122b0*/  IMAD R9, R3, 0x400, R64 ;  /* 0x0000040003097824 */ /* 0x000fe200078e0240 */
[----:B------:R-:W-:Y:S02]  /*122c0*/  IADD3 R211, R213, 0xa0a0, RZ ;  /* 0x0000a0a0d5d37810 */ /* 0x000fe40007ffe0ff */
[----:B------:R-:W-:Y:S01]  /*122d0*/  @P0 IADD3 R211, R8, -0x20, RZ ;  /* 0xffffffe008d30810 */ /* 0x000fe20007ffe0ff */
[----:B------:R-:W-:Y:S01]  /*122e0*/  IMAD.IADD R0, R6, 0x1, R9 ;  /* 0x0000000106007824 */ /* 0x000fe200078e0209 */
[----:B------:R-:W-:Y:S02]  /*122f0*/  ISETP.LT.OR P0, PT, R23, 0x1, P1 ;  /* 0x000000011700780c */ /* 0x000fe40000f01670 */
[----:B------:R-:W-:Y:S01]  /*12300*/  @P2 LOP3.LUT R67, R67, 0x4, RZ, 0xfc, !PT ;  /* 0x0000000443432812 */ /* 0x000fe200078efcff */
[C---:B------:R-:W-:Y:S01]  /*12310*/  IMAD.SHL.U32 R60, R0.reuse, 0x2, RZ ;  /* 0x00000002003c7824 */ /* 0x040fe200078e00ff */
[----:B------:R-:W-:-:S02]  /*12320*/  LEA R214, R0, 0x10080, 0x1 ;  /* 0x0001008000d67811 */ /* 0x000fc400078e08ff */
[----:B------:R-:W-:Y:S02]  /*12330*/  SHF.R.S32.HI R0, RZ, 0x1f, R221 ;  /* 0x0000001fff007819 */ /* 0x000fe400000114dd */
[----:B------:R-:W-:Y:S01]  /*12340*/  SHF.R.S32.HI R226, RZ, 0x1f, R65 ;  /* 0x0000001fffe27819 */ /* 0x000fe20000011441 */
[----:B------:R-:W-:Y:S01]  /*12350*/  IMAD R212, R7, 0x2, R214 ;  /* 0x0000000207d47824 */ /* 0x000fe200078e02d6 */
[----:B------:R-:W-:Y:S01]  /*12360*/  LEA.HI R227, R0, R221, RZ, 0x3 ;  /* 0x000000dd00e37211 */ /* 0x000fe200078f18ff */
[----:B-1----:R-:W-:Y:S01]  /*12370*/  IMAD.WIDE R20, R188, 0x2, R12 ;  /* 0x00000002bc147825 */ /* 0x002fe200078e020c */
[----:B------:R-:W-:Y:S02]  /*12380*/  LEA.HI R226, R226, R65, RZ, 0x3 ;  /* 0x00000041e2e27211 */ /* 0x000fe400078f18ff */
[----:B------:R-:W-:Y:S01]  /*12390*/  LOP3.LUT R227, R227, 0xfffffff8, RZ, 0xc0, !PT ;  /* 0xfffffff8e3e37812 */ /* 0x000fe200078ec0ff */
[----:B------:R1:W2:Y:S01]  /*123a0*/  LDSM.16.M88.4 R16, [R213+0xa080] ;  /* 0x00a08000d510783b */ /* 0x0002a20000000200 */
[----:B------:R-:W-:-:S02]  /*123b0*/  LOP3.LUT R226, R226, 0xfffffff8, RZ, 0xc0, !PT ;  /* 0xfffffff8e2e27812 */ /* 0x000fc400078ec0ff */
[----:B------:R-:W-:Y:S01]  /*123c0*/  LOP3.LUT R67, R67, 0xfffffffd, RZ, 0xc0, !PT ;  /* 0xfffffffd43437812 */ /* 0x000fe200078ec0ff */
[----:B------:R1:W3:Y:S01]  /*123d0*/  LDSM.16.M88.4 R8, [R213+0xa880] ;  /* 0x00a88000d508783b */ /* 0x0002e20000000200 */
[----:B------:R-:W-:Y:S01]  /*123e0*/  IMAD.WIDE R26, R227, 0x2, R12 ;  /* 0x00000002e31a7825 */ /* 0x000fe200078e020c */
[----:B------:R-:W-:Y:S02]  /*123f0*/  SHF.R.S32.HI R191, RZ, 0x1f, R188 ;  /* 0x0000001fffbf7819 */ /* 0x000fe400000114bc */
[----:B------:R1:W4:Y:S01]  /*12400*/  LDSM.16.M88.4 R28, [R213+0xb080] ;  /* 0x00b08000d51c783b */ /* 0x0003220000000200 */
[----:B------:R-:W-:Y:S01]  /*12410*/  IMAD.WIDE R24, R226, 0x2, R12 ;  /* 0x00000002e2187825 */ /* 0x000fe200078e020c */
[----:B------:R-:W-:Y:S02]  /*12420*/  SHF.R.S32.HI R228, RZ, 0x1f, R227 ;  /* 0x0000001fffe47819 */ /* 0x000fe400000114e3 */
[----:B------:R1:W1:Y:S01]  /*12430*/  LDSM.16.M88.4 R56, [R211] ;  /* 0x00000000d338783b */ /* 0x0002620000000200 */
[----:B------:R-:W-:-:S02]  /*12440*/  SHF.R.S32.HI R225, RZ, 0x1f, R226 ;  /* 0x0000001fffe17819 */ /* 0x000fc400000114e2 */
[C---:B------:R-:W-:Y:S01]  /*12450*/  IADD3 R203, R211.reuse, 0x800, RZ ;  /* 0x00000800d3cb7810 */ /* 0x040fe20007ffe0ff */
[----:B------:R1:W1:Y:S01]  /*12460*/  LDSM.16.M88.4 R52, [R211+0x800] ;  /* 0x00080000d334783b */ /* 0x0002620000000200 */
[----:B------:R-:W-:-:S03]  /*12470*/  IADD3 R202, R211, 0x1000, RZ ;  /* 0x00001000d3ca7810 */ /* 0x000fc60007ffe0ff */
[----:B------:R1:W1:Y:S04]  /*12480*/  LDSM.16.M88.4 R48, [R211+0x1000] ;  /* 0x00100000d330783b */ /* 0x0002680000000200 */
[----:B------:R-:W1:Y:S04]  /*12490*/  LDSM.16.M88.4 R60, [R60+0x10080] ;  /* 0x010080003c3c783b */ /* 0x000e680000000200 */
[----:B------:R1:W1:Y:S04]  /*124a0*/  LDSM.16.M88.4 R44, [R212] ;  /* 0x00000000d42c783b */ /* 0x0002680000000200 */
        /* <DEDUP_REMOVED lines=8> */
[----:B------:R-:W-:Y:S02]  /*12530*/  @P2 LOP3.LUT R67, R67, 0x2, RZ, 0xfc, !PT ;  /* 0x0000000243432812 */ /* 0x000fe400078efcff */
[----:B------:R-:W-:Y:S02]  /*12540*/  ISETP.GE.AND P2, PT, R68, c[0x0][0x1d4], PT ;  /* 0x0000750044007a0c */ /* 0x000fe40003f46270 */
[----:B------:R-:W-:Y:S02]  /*12550*/  LOP3.LUT R67, R67, 0xffffffef, RZ, 0xc0, !PT ;  /* 0xffffffef43437812 */ /* 0x000fe400078ec0ff */
[----:B-----5:R-:W-:-:S05]  /*12560*/  SHF.R.S32.HI R21, RZ, 0x1f, R68 ;  /* 0x0000001fff157819 */ /* 0x020fca0000011444 */
[----:B------:R1:W-:Y:S01]  /*12570*/  LDGSTS.E.BYPASS.LTC128B.128 [R222+0x7080], [R24.64], !P0 ;  /* 0x0708000018de7fae */ /* 0x0003e2000c101d5a */
[----:B------:R-:W-:Y:S02]  /*12580*/  ISETP.LT.OR P0, PT, R23, 0x1, P2 ;  /* 0x000000011700780c */ /* 0x000fe40001701670 */
[----:B------:R-:W-:-:S04]  /*12590*/  LEA.HI R224, R21, R68, RZ, 0x3 ;  /* 0x0000004415e07211 */ /* 0x000fc800078f18ff */
[----:B------:R-:W-:-:S04]  /*125a0*/  LOP3.LUT R224, R224, 0xfffffff8, RZ, 0xc0, !PT ;  /* 0xfffffff8e0e07812 */ /* 0x000fc800078ec0ff */
[----:B------:R-:W-:Y:S01]  /*125b0*/  SHF.R.S32.HI R223, RZ, 0x1f, R224 ;  /* 0x0000001fffdf7819 */ /* 0x000fe200000114e0 */
[----:B------:R-:W-:-:S05]  /*125c0*/  IMAD.WIDE R12, R224, 0x2, R12 ;  /* 0x00000002e00c7825 */ /* 0x000fca00078e020c */
[----:B------:R1:W-:Y:S01]  /*125d0*/  LDGSTS.E.BYPASS.LTC128B.128 [R222+0x8880], [R12.64], !P0 ;  /* 0x088800000cde7fae */ /* 0x0003e2000c101d5a */
[----:B------:R-:W-:-:S13]  /*125e0*/  ISETP.GT.AND P0, PT, R215, 0x7f, PT ;  /* 0x0000007fd700780c */ /* 0x000fda0003f04270 */
[----:B------:R-:W-:Y:S01]  /*125f0*/  @P0 LOP3.LUT R67, R67, 0x10, RZ, 0xfc, !PT ;  /* 0x0000001043430812 */ /* 0x000fe200078efcff */
[----:B------:R-:W-:Y:S05]  /*12600*/  @P0 BRA `(.L_x_1727) ;  /* 0x0000018000000947 */ /* 0x000fea0003800000 */
[----:B--234-:R-:W-:Y:S05]  /*12610*/  BRA.DIV ~URZ, `(.L_x_1728) ;  /* 0x0000b7b27f007947 */ /* 0x01cfea000b800000 */
[----:B------:R2:W3:Y:S04]  /*12620*/  SHFL.IDX PT, R0, R15, 0x1, 0x181f ;  /* 0x00381f000f007f89 */ /* 0x0004e800000e0000 */
[----:B-1----:R2:W1:Y:S02]  /*12630*/  SHFL.IDX PT, R13, R22, 0x1, 0x181f ;  /* 0x00381f00160d7f89 */ /* 0x00246400000e0000 */
.L_x_1762:
[----:B-1----:R-:W-:-:S04]  /*12640*/  LEA R20, P0, R227, R13, 0x1 ;  /* 0x0000000de3147211 */ /* 0x002fc800078008ff */
[----:B---3--:R-:W-:Y:S02]  /*12650*/  LEA.HI.X R21, R227, R0, R228, 0x1, P0 ;  /* 0x00000000e3157211 */ /* 0x008fe400000f0ce4 */
[----:B------:R-:W-:-:S04]  /*12660*/  LEA R14, P0, R226, R13, 0x1 ;  /* 0x0000000de20e7211 */ /* 0x000fc800078008ff */
[----:B--2---:R-:W-:Y:S02]  /*12670*/  LEA.HI.X R15, R226, R0, R225, 0x1, P0 ;  /* 0x00000000e20f7211 */ /* 0x004fe400000f0ce1 */
        /* <DEDUP_REMOVED lines=17> */
.L_x_1727:
[----:B--234-:R-:W-:Y:S05]  /*12790*/  BSYNC B0 ;  /* 0x0000000000007941 */ /* 0x01cfea0003800000 */
.L_x_1726:
[----:B------:R-:W-:Y:S01]  /*127a0*/  IMAD.MOV.U32 R0, RZ, RZ, 0x40 ;  /* 0x00000040ff007424 */ /* 0x000fe200078e00ff */
[----:B------:R-:W-:Y:S01]  /*127b0*/  LOP3.LUT P0, RZ, R66, 0x4, RZ, 0xc0, !PT ;  /* 0x0000000442ff7812 */ /* 0x000fe2000780c0ff */
[----:B------:R-:W0:Y:S01]  /*127c0*/  LDGDEPBAR ;  /* 0x00000000000079af */ /* 0x000e220000000000 */
[----:B------:R-:W-:Y:S01]  /*127d0*/  WARPSYNC 0xffffffff ;  /* 0xffffffff00007948 */ /* 0x000fe20003800000 */
[C---:B-1----:R-:W-:Y:S01]  /*127e0*/  HMMA.16816.F32 R24, R60.reuse, R16, RZ ;  /* 0x000000103c18723c */ /* 0x042fe200000018ff */
[----:B------:R-:W-:Y:S01]  /*127f0*/  SEL R0, R0, 0xffffffc0, !P0 ;  /* 0xffffffc000007807 */ /* 0x000fe20004000000 */
[C---:B------:R-:W-:Y:S01]  /*12800*/  IMAD R210, R5.reuse, 0x2, R214 ;  /* 0x0000000205d27824 */ /* 0x040fe200078e02d6 */
[----:B------:R-:W-:Y:S01]  /*12810*/  UISETP.GE.AND UP0, UPT, UR13, 0x2, UPT ;  /* 0x000000020d00788c */ /* 0x000fe2000bf06270 */
[----:B------:R-:W-:Y:S01]  /*12820*/  IMAD R209, R5, 0x2, R212 ;  /* 0x0000000205d17824 */ /* 0x000fe200078e02d4 */
[----:B------:R-:W-:Y:S01]  /*12830*/  IADD3 R200, R211, 0x1800, RZ ;  /* 0x00001800d3c87810 */ /* 0x000fe20007ffe0ff */
[--C-:B------:R-:W-:Y:S01]  /*12840*/  IMAD.IADD R207, R213, 0x1, R0.reuse ;  /* 0x00000001d5cf7824 */ /* 0x100fe200078e0200 */
[----:B------:R-:W-:Y:S01]  /*12850*/  LDSM.16.M88.4 R40, [R210] ;  /* 0x00000000d228783b */ /* 0x000fe20000000200 */
[----:B------:R-:W-:Y:S01]  /*12860*/  HMMA.16816.F32 R20, R60, R18, RZ ;  /* 0x000000123c14723c */ /* 0x000fe200000018ff */
[C---:B------:R-:W-:Y:S01]  /*12870*/  IMAD.IADD R201, R211.reuse, 0x1, R0 ;  /* 0x00000001d3c97824 */ /* 0x040fe200078e0200 */
[----:B------:R-:W-:Y:S01]  /*12880*/  PLOP3.LUT P0, PT, PT, PT, UP0, 0x40, 0x0 ;  /* 0x000000000000781c */ /* 0x000fe20003f0e808 */
[----:B------:R-:W1:Y:S01]  /*12890*/  LDSM.16.M88.4 R36, [R207+0xa080] ;  /* 0x00a08000cf24783b */ /* 0x000e620000000200 */
[----:B------:R-:W-:Y:S01]  /*128a0*/  IMAD.IADD R0, R64, 0x1, R6 ;  /* 0x0000000140007824 */ /* 0x000fe200078e0206 */
[----:B------:R-:W-:-:S02]  /*128b0*/  IADD3 R199, R211, 0x2000, RZ ;  /* 0x00002000d3c77810 */ /* 0x000fc40007ffe0ff */
[----:B------:R-:W2:Y:S01]  /*128c0*/  LDSM.16.M88.4 R32, [R207+0xa880] ;  /* 0x00a88000cf20783b */ /* 0x000ea20000000200 */
[C---:B------:R-:W-:Y:S01]  /*128d0*/  HMMA.16816.F32 R16, R60.reuse, R8, RZ ;  /* 0x000000083c10723c */ /* 0x040fe200000018ff */
[C---:B------:R-:W-:Y:S02]  /*128e0*/  IADD3 R198, R211.reuse, 0x2800, RZ ;  /* 0x00002800d3c67810 */ /* 0x040fe40007ffe0ff */
[C---:B------:R-:W-:Y:S02]  /*128f0*/  IADD3 R197, R211.reuse, 0x3000, RZ ;  /* 0x00003000d3c57810 */ /* 0x040fe40007ffe0ff */
[C---:B------:R-:W-:Y:S02]  /*12900*/  IADD3 R196, R211.reuse, 0x3800, RZ ;  /* 0x00003800d3c47810 */ /* 0x040fe40007ffe0ff */
[C---:B------:R-:W-:Y:S01]  /*12910*/  IADD3 R195, R211.reuse, 0x4000, RZ ;  /* 0x00004000d3c37810 */ /* 0x040fe20007ffe0ff */
[----:B------:R-:W-:Y:S01]  /*12920*/  HMMA.16816.F32 R12, R60, R10, RZ ;  /* 0x0000000a3c0c723c */ /* 0x000fe200000018ff */
[----:B------:R-:W-:-:S02]  /*12930*/  IADD3 R194, R211, 0x4800, RZ ;  /* 0x00004800d3c27810 */ /* 0x000fc40007ffe0ff */
[C---:B------:R-:W-:Y:S02]  /*12940*/  IADD3 R193, R211.reuse, 0x5000, RZ ;  /* 0x00005000d3c17810 */ /* 0x040fe40007ffe0ff */
[----:B------:R-:W-:-:S03]  /*12950*/  IADD3 R192, R211, 0x5800, RZ ;  /* 0x00005800d3c07810 */ /* 0x000fc60007ffe0ff */
[C---:B------:R-:W-:Y:S08]  /*12960*/  HMMA.16816.F32 R8, R60.reuse, R28, RZ ;  /* 0x0000001c3c08723c */ /* 0x040ff000000018ff */
[----:B------:R-:W-:Y:S01]  /*12970*/  HMMA.16816.F32 R60, R60, R30, RZ ;  /* 0x0000001e3c3c723c */ /* 0x000fe200000018ff */
[----:B------:R-:W3:Y:S07]  /*12980*/  LDSM.16.M88.4 R28, [R207+0xb080] ;  /* 0x00b08000cf1c783b */ /* 0x000eee0000000200 */
[C---:B------:R-:W-:Y:S08]  /*12990*/  HMMA.16816.F32 R24, R44.reuse, R56, R24 ;  /* 0x000000382c18723c */ /* 0x040ff00000001818 */
[C---:B------:R-:W-:Y:S01]  /*129a0*/  HMMA.16816.F32 R20, R44.reuse, R58, R20 ;  /* 0x0000003a2c14723c */ /* 0x040fe20000001814 */
[----:B------:R-:W-:Y:S07]  /*129b0*/  LDSM.16.M88.4 R56, [R209] ;  /* 0x00000000d138783b */ /* 0x000fee0000000200 */
[C---:B------:R-:W-:Y:S08]  /*129c0*/  HMMA.16816.F32 R16, R44.reuse, R52, R16 ;  /* 0x000000342c10723c */ /* 0x040ff00000001810 */
[C---:B------:R-:W-:Y:S01]  /*129d0*/  HMMA.16816.F32 R12, R44.reuse, R54, R12 ;  /* 0x000000362c0c723c */ /* 0x040fe2000000180c */
[----:B------:R-:W4:Y:S07]  /*129e0*/  LDSM.16.M88.4 R52, [R201] ;  /* 0x00000000c934783b */ /* 0x000f2e0000000200 */
[C---:B------:R-:W-:Y:S08]  /*129f0*/  HMMA.16816.F32 R8, R44.reuse, R48, R8 ;  /* 0x000000302c08723c */ /* 0x040ff00000001808 */
[----:B------:R-:W-:Y:S01]  /*12a00*/  HMMA.16816.F32 R60, R44, R50, R60 ;  /* 0x000000322c3c723c */ /* 0x000fe2000000183c */
[----:B------:R-:W5:Y:S04]  /*12a10*/  LDSM.16.M88.4 R48, [R201+0x800] ;  /* 0x00080000c930783b */ /* 0x000f680000000200 */
[----:B------:R-:W4:Y:S03]  /*12a20*/  LDSM.16.M88.4 R44, [R201+0x1000] ;  /* 0x00100000c92c783b */ /* 0x000f260000000200 */
[C---:B-1----:R-:W-:Y:S08]  /*12a30*/  HMMA.16816.F32 R24, R40.reuse, R36, R24 ;  /* 0x000000242818723c */ /* 0x042ff00000001818 */
[C---:B------:R-:W-:Y:S01]  /*12a40*/  HMMA.16816.F32 R20, R40.reuse, R38, R20 ;  /* 0x000000262814723c */ /* 0x040fe20000001814 */
[----:B------:R-:W-:Y:S07]  /*12a50*/  LDSM.16.M88.4 R36, [R213+0xb880] ;  /* 0x00b88000d524783b */ /* 0x000fee0000000200 */
[C---:B--2---:R-:W-:Y:S08]  /*12a60*/  HMMA.16816.F32 R16, R40.reuse, R32, R16 ;  /* 0x000000202810723c */ /* 0x044ff00000001810 */
[C---:B------:R-:W-:Y:S01]  /*12a70*/  HMMA.16816.F32 R12, R40.reuse, R34, R12 ;  /* 0x00000022280c723c */ /* 0x040fe2000000180c */
[----:B------:R-:W-:Y:S07]  /*12a80*/  LDSM.16.M88.4 R32, [R213+0xc080] ;  /* 0x00c08000d520783b */ /* 0x000fee0000000200 */
[C---:B---3--:R-:W-:Y:S08]  /*12a90*/  HMMA.16816.F32 R8, R40.reuse, R28, R8 ;  /* 0x0000001c2808723c */ /* 0x048ff00000001808 */
[----:B------:R-:W-:Y:S01]  /*12aa0*/  HMMA.16816.F32 R60, R40, R30, R60 ;  /* 0x0000001e283c723c */ /* 0x000fe2000000183c */
[----:B------:R-:W1:Y:S04]  /*12ab0*/  LDSM.16.M88.4 R40, [R214+0x4000] ;  /* 0x00400000d628783b */ /* 0x000e680000000200 */
[----:B------:R-:W2:Y:S03]  /*12ac0*/  LDSM.16.M88.4 R28, [R213+0xc880] ;  /* 0x00c88000d51c783b */ /* 0x000ea60000000200 */
[C---:B----4-:R-:W-:Y:S08]  /*12ad0*/  HMMA.16816.F32 R24, R56.reuse, R52, R24 ;  /* 0x000000343818723c */ /* 0x050ff00000001818 */
[C---:B------:R-:W-:Y:S01]  /*12ae0*/  HMMA.16816.F32 R20, R56.reuse, R54, R20 ;  /* 0x000000363814723c */ /* 0x040fe20000001814 */
[----:B------:R-:W-:Y:S07]  /*12af0*/  LDSM.16.M88.4 R52, [R211+0x1800] ;  /* 0x00180000d334783b */ /* 0x000fee0000000200 */
[C---:B-----5:R-:W-:Y:S08]  /*12b00*/  HMMA.16816.F32 R16, R56.reuse, R48, R16 ;  /* 0x000000303810723c */ /* 0x060ff00000001810 */
[C---:B------:R-:W-:Y:S01]  /*12b10*/  HMMA.16816.F32 R12, R56.reuse, R50, R12 ;  /* 0x00000032380c723c */ /* 0x040fe2000000180c */
[----:B------:R-:W-:Y:S07]  /*12b20*/  LDSM.16.M88.4 R48, [R211+0x2000] ;  /* 0x00200000d330783b */ /* 0x000fee0000000200 */
[C---:B------:R-:W-:Y:S08]  /*12b30*/  HMMA.16816.F32 R8, R56.reuse, R44, R8 ;  /* 0x0000002c3808723c */ /* 0x040ff00000001808 */
        /* <DEDUP_REMOVED lines=9> */
[C---:B--2---:R-:W-:Y:S08]  /*12bd0*/  HMMA.16816.F32 R8, R40.reuse, R28, R8 ;  /* 0x0000001c2808723c */ /* 0x044ff00000001808 */
[----:B------:R-:W-:Y:S01]  /*12be0*/  HMMA.16816.F32 R60, R40, R30, R60 ;  /* 0x0000001e283c723c */ /* 0x000fe2000000183c */
[----:B------:R-:W1:Y:S04]  /*12bf0*/  LDSM.16.M88.4 R40, [R210+0x4000] ;  /* 0x00400000d228783b */ /* 0x000e680000000200 */
[----:B------:R-:W2:Y:S03]  /*12c00*/  LDSM.16.M88.4 R28, [R207+0xc880] ;  /* 0x00c88000cf1c783b */ /* 0x000ea60000000200 */
[C---:B---3--:R-:W-:Y:S08]  /*12c10*/  HMMA.16816.F32 R24, R56.reuse, R52, R24 ;  /* 0x000000343818723c */ /* 0x048ff00000001818 */
[C---:B------:R-:W-:Y:S01]  /*12c20*/  HMMA.16816.F32 R20, R56.reuse, R54, R20 ;  /* 0x000000363814723c */ /* 0x040fe20000001814 */
[----:B------:R-:W-:Y:S07]  /*12c30*/  LDSM.16.M88.4 R52, [R201+0x1800] ;  /* 0x00180000c934783b */ /* 0x000fee0000000200 */
[C---:B------:R-:W-:Y:S08]  /*12c40*/  HMMA.16816.F32 R16, R56.reuse, R48, R16 ;  /* 0x000000303810723c */ /* 0x040ff00000001810 */
[C---:B------:R-:W-:Y:S01]  /*12c50*/  HMMA.16816.F32 R12, R56.reuse, R50, R12 ;  /* 0x00000032380c723c */ /* 0x040fe2000000180c */
[----:B------:R-:W-:Y:S07]  /*12c60*/  LDSM.16.M88.4 R48, [R201+0x2000] ;  /* 0x00200000c930783b */ /* 0x000fee0000000200 */
        /* <DEDUP_REMOVED lines=82> */
[----:B------:R-:W-:Y:S04]  /*13190*/  LDSM.16.M88.4 R44, [R209+0xc000] ;  /* 0x00c00000d12c783b */ /* 0x000fe80000000200 */
[----:B------:R-:W3:Y:S01]  /*131a0*/  LDSM.16.M88.4 R56, [R201+0x4800] ;  /* 0x00480000c938783b */ /* 0x000ee20000000200 */
[----:B------:R-:W-:-:S04]  /*131b0*/  DEPBAR.LE SB0, 0x0 ;  /* 0x000080000000791a */ /* 0x000fc80000000000 */
        /* <DEDUP_REMOVED lines=28> */
[----:B------:R-:W-:Y:S01]  /*13380*/  BSSY B0, `(.L_x_1730) ;  /* 0x0000022000007945 */ /* 0x000fe20003800000 */
[----:B------:R-:W-:Y:S02]  /*13390*/  ISETP.GE.AND P1, PT, R221, c[0x0][0x1d4], PT ;  /* 0x00007500dd007a0c */ /* 0x000fe40003f26270 */
        /* <DEDUP_REMOVED lines=12> */
[C---:B------:R-:W-:Y:S02]  /*13460*/  LEA R29, P0, R28.reuse, c[0x0][0x1c8], 0x1 ;  /* 0x000072001c1d7a11 */ /* 0x040fe400078008ff */
[----:B------:R-:W-:Y:S02]  /*13470*/  IADD3 R6, -R189, 0x30, RZ ;  /* 0x00000030bd067810 */ /* 0x000fe40007ffe1ff */
[----:B------:R-:W-:Y:S02]  /*13480*/  LEA.HI.X R28, R28, c[0x0][0x1cc], R31, 0x1, P0 ;  /* 0x000073001c1c7a11 */ /* 0x000fe400000f0c1f */
        /* <DEDUP_REMOVED lines=17> */
.L_x_1731:
[----:B------:R-:W-:Y:S05]  /*135a0*/  BSYNC B0 ;  /* 0x0000000000007941 */ /* 0x000fea0003800000 */
.L_x_1730:
[----:B------:R-:W-:Y:S01]  /*135b0*/  ISETP.GE.AND P0, PT, R6, 0x21, PT ;  /* 0x000000210600780c */ /* 0x000fe20003f06270 */
[----:B-1----:R-:W1:Y:S01]  /*135c0*/  SHFL.IDX PT, R28, R28, 0x1, 0x181f ;  /* 0x00381f001c1c7f89 */ /* 0x002e6200000e0000 */
[----:B------:R-:W-:Y:S03]  /*135d0*/  BSSY B0, `(.L_x_1729) ;  /* 0x0000010000007945 */ /* 0x000fe60003800000 */
[----:B------:R-:W4:Y:S08]  /*135e0*/  SHFL.IDX PT, R29, R29, 0x1, 0x181f ;  /* 0x00381f001d1d7f89 */ /* 0x000f3000000e0000 */
[----:B------:R-:W-:Y:S05]  /*135f0*/  @!P0 BRA `(.L_x_1732) ;  /* 0x000000d000008947 */ /* 0x000fea0003800000 */
[----:B--2-4-:R-:W-:-:S04]  /*13600*/  LEA R34, P0, R188, R29, 0x1 ;  /* 0x0000001dbc227211 */ /* 0x014fc800078008ff */
[----:B-1----:R-:W-:Y:S02]  /*13610*/  LEA.HI.X R35, R188, R28, R191, 0x1, P0 ;  /* 0x0000001cbc237211 */ /* 0x002fe400000f0cbf */
[----:B------:R-:W-:-:S03]  /*13620*/  LEA R32, P0, R227, R29, 0x1 ;  /* 0x0000001de3207211 */ /* 0x000fc600078008ff */
[----:B------:R-:W-:Y:S01]  /*13630*/  @!PT LDS RZ, [RZ] ;  /* 0x00000000fffff984 */ /* 0x000fe20000000800 */
[----:B------:R1:W-:Y:S01]  /*13640*/  LDGSTS.E.BYPASS.LTC128B.128 [R222+0xb080], [R34.64], !P6 ;  /* 0x0b08000022de7fae */ /* 0x0003e2000f101d5a */
[----:B------:R-:W-:Y:S02]  /*13650*/  LEA.HI.X R33, R227, R28, R228, 0x1, P0 ;  /* 0x0000001ce3217211 */ /* 0x000fe400000f0ce4 */
[----:B---3--:R-:W-:-:S03]  /*13660*/  LEA R30, P0, R226, R29, 0x1 ;  /* 0x0000001de21e7211 */ /* 0x008fc600078008ff */
[----:B------:R1:W-:Y:S01]  /*13670*/  LDGSTS.E.BYPASS.LTC128B.128 [R222+0xc880], [R32.64], !P1 ;  /* 0x0c88000020de7fae */ /* 0x0003e2000c901d5a */
[----:B------:R-:W-:Y:S02]  /*13680*/  LEA.HI.X R31, R226, R28, R225, 0x1, P0 ;  /* 0x0000001ce21f7211 */ /* 0x000fe400000f0ce1 */
[----:B------:R-:W-:-:S03]  /*13690*/  LEA R36, P0, R224, R29, 0x1 ;  /* 0x0000001de0247211 */ /* 0x000fc600078008ff */
[----:B------:R1:W-:Y:S01]  /*136a0*/  LDGSTS.E.BYPASS.LTC128B.128 [R222+0xe080], [R30.64], !P5 ;  /* 0x0e0800001ede7fae */ /* 0x0003e2000e901d5a */
[----:B------:R-:W-:-:S05]  /*136b0*/  LEA.HI.X R37, R224, R28, R223, 0x1, P0 ;  /* 0x0000001ce0257211 */ /* 0x000fca00000f0cdf */
[----:B------:R1:W-:Y:S04]  /*136c0*/  LDGSTS.E.BYPASS.LTC128B.128 [R222+0xf880], [R36.64], !P4 ;  /* 0x0f88000024de7fae */ /* 0x0003e8000e101d5a */
.L_x_1732:
[----:B------:R-:W-:Y:S05]  /*136d0*/  BSYNC B0 ;  /* 0x0000000000007941 */ /* 0x000fea0003800000 */
.L_x_1729:
[----:B-1----:R-:W-:Y:S01]  /*136e0*/  LOP3.LUT R28, R4, 0xffffffe0, RZ, 0xc0, !PT ;  /* 0xffffffe0041c7812 */ /* 0x002fe200078ec0ff */
[----:B------:R-:W-:Y:S01]  /*136f0*/  IMAD.SHL.U32 R208, R0, 0x2, RZ ;  /* 0x0000000200d07824 */ /* 0x000fe200078e00ff */
[----:B------:R-:W-:Y:S01]  /*13700*/  LEA.HI R6, R2, R215, RZ, 0x2 ;  /* 0x000000d702067211 */ /* 0x000fe200078f10ff */
[----:B------:R-:W-:Y:S01]  /*13710*/  @UP2 USHF.L.U32 UR17, UR17, 0x7, URZ ;  /* 0x0000000711112899 */ /* 0x000fe2000800063f */
[----:B---3--:R-:W-:Y:S01]  /*13720*/  SHF.R.S32.HI R30, RZ, 0x1f, R3 ;  /* 0x0000001fff1e7819 */ /* 0x008fe20000011403 */
[----:B------:R-:W-:Y:S01]  /*13730*/  IMAD.IADD R28, R215, 0x1, -R28 ;  /* 0x00000001d71c7824 */ /* 0x000fe200078e0a1c */
[----:B------:R-:W-:Y:S01]  /*13740*/  LOP3.LUT R6, R6, 0xfffffffc, RZ, 0xc0, !PT ;  /* 0xfffffffc06067812 */ /* 0x000fe200078ec0ff */
[--C-:B------:R-:W-:Y:S01]  /*13750*/  IMAD R206, R7, 0x2, R208.reuse ;  /* 0x0000000207ce7824 */ /* 0x100fe200078e02d0 */
[----:B------:R-:W-:Y:S01]  /*13760*/  LEA.HI R30, R30, R3, RZ, 0x3 ;  /* 0x000000031e1e7211 */ /* 0x000fe200078f18ff */
[----:B------:R-:W-:Y:S01]  /*13770*/  IMAD R205, R5, 0x2, R208 ;  /* 0x0000000205cd7824 */ /* 0x000fe200078e02d0 */
[----:B----4-:R-:W-:Y:S01]  /*13780*/  SHF.R.S32.HI R29, RZ, 0x1f, R28 ;  /* 0x0000001fff1d7819 */ /* 0x010fe2000001141c */
[----:B------:R-:W-:Y:S01]  /*13790*/  IMAD.IADD R6, R215, 0x1, -R6 ;  /* 0x00000001d7067824 */ /* 0x000fe200078e0a06 */
[----:B------:R-:W-:Y:S01]  /*137a0*/  LOP3.LUT R30, R30, 0xffffff8, RZ, 0xc0, !PT ;  /* 0x0ffffff81e1e7812 */ /* 0x000fe200078ec0ff */
[----:B------:R-:W-:Y:S01]  /*137b0*/  LDSM.16.MT88.4 R140, [R206+0x4080] ;  /* 0x00408000ce8c783b */ /* 0x000fe20000004200 */
[----:B------:R-:W-:Y:S01]  /*137c0*/  LEA.HI R4, R29, R28, RZ, 0x2 ;  /* 0x0000001c1d047211 */ /* 0x000fe200078f10ff */
[----:B------:R-:W-:Y:S01]  /*137d0*/  IMAD R204, R5, 0x2, R206 ;  /* 0x0000000205cc7824 */ /* 0x000fe200078e02ce */
[----:B------:R-:W-:Y:S01]  /*137e0*/  LEA.HI R2, R6, R6, RZ, 0x1 ;  /* 0x0000000606027211 */ /* 0x000fe200078f08ff */
[----:B------:R-:W-:Y:S01]  /*137f0*/  IMAD.IADD R30, R3, 0x1, -R30 ;  /* 0x00000001031e7824 */ /* 0x000fe200078e0a1e */
[----:B------:R-:W-:Y:S01]  /*13800*/  LEA.HI.SX32 R3, R4, UR18, 0x1e ;  /* 0x0000001204037c11 */ /* 0x000fe2000f8ff2ff */
[----:B------:R-:W-:Y:S01]  /*13810*/  LDSM.16.MT88.4 R132, [R208+0x4080] ;  /* 0x00408000d084783b */ /* 0x000fe20000004200 */
[----:B------:R-:W-:Y:S01]  /*13820*/  LOP3.LUT R29, R2, 0x1ffffffe, RZ, 0xc0, !PT ;  /* 0x1ffffffe021d7812 */ /* 0x000fe200078ec0ff */
[----:B------:R-:W-:Y:S01]  /*13830*/  ULDC.64 UR4, c[0x0][0x2c8] ;  /* 0x0000b20000047ab9 */ /* 0x000fe20000000a00 */
[----:B------:R-:W-:Y:S01]  /*13840*/  PLOP3.LUT P0, PT, PT, PT, UP2, 0x80, 0x0 ;  /* 0x000000000000781c */ /* 0x000fe20003f0f028 */
[----:B------:R-:W-:Y:S01]  /*13850*/  IMAD R3, R30, 0x10, R3 ;  /* 0x000000101e037824 */ /* 0x000fe200078e0203 */
[----:B------:R-:W-:Y:S01]  /*13860*/  LDSM.16.MT88.4 R148, [R205+0x4080] ;  /* 0x00408000cd94783b */ /* 0x000fe20000004200 */
[----:B------:R-:W-:Y:S01]  /*13870*/  IMAD.IADD R190, R6, 0x1, -R29 ;  /* 0x0000000106be7824 */ /* 0x000fe200078e0a1d */
[----:B------:R-:W-:-:S02]  /*13880*/  UIMAD.WIDE.U32 UR30, UR17, UR4, URZ ;  /* 0x00000004111e72a5 */ /* 0x000fc4000f8e003f */
[----:B--2---:R-:W-:Y:S01]  /*13890*/  LDSM.16.MT88.4 R32, [R204+0x4080] ;  /* 0x00408000cc20783b */ /* 0x004fe20000004200 */
[----:B------:R-:W-:Y:S01]  /*138a0*/  IMAD R190, R190, 0x8, R3 ;  /* 0x00000008bebe7824 */ /* 0x000fe200078e0203 */
[----:B------:R-:W-:Y:S01]  /*138b0*/  LOP3.LUT R3, R4, 0x7ffffffc, RZ, 0xc0, !PT ;  /* 0x7ffffffc04037812 */ /* 0x000fe200078ec0ff */
[----:B------:R-:W-:Y:S01]  /*138c0*/  UIADD3 UR13, UR13, -0x2, URZ ;  /* 0xfffffffe0d0d7890 */ /* 0x000fe2000fffe03f */
[----:B------:R-:W-:Y:S01]  /*138d0*/  LDSM.16.MT88.4 R40, [R208+0x5880] ;  /* 0x00588000d028783b */ /* 0x000fe20000004200 */
[----:B------:R-:W-:Y:S01]  /*138e0*/  IMAD.MOV.U32 R6, RZ, RZ, R190 ;  /* 0x000000ffff067224 */ /* 0x000fe200078e00be */
[----:B------:R-:W-:Y:S01]  /*138f0*/  @UP2 UMOV UR17, UR31 ;  /* 0x0000001f00112c82 */ /* 0x000fe20008000000 */
[----:B------:R-:W-:Y:S01]  /*13900*/  @P0 IMAD.HI.U32 R2, R190, c[0x0][0x2c8], RZ ;  /* 0x0000b200be020a27 */ /* 0x000fe200078e00ff */
[----:B------:R-:W-:Y:S01]  /*13910*/  PLOP3.LUT P0, PT, PT, PT, UP2, 0x80, 0x0 ;  /* 0x000000000000781c */ /* 0x000fe20003f0f028 */
[----:B------:R-:W-:Y:S01]  /*13920*/  LDSM.16.MT88.4 R48, [R206+0x5880] ;  /* 0x00588000ce30783b */ /* 0x000fe20000004200 */
[----:B------:R-:W-:Y:S01]  /*13930*/  @UP2 USHF.R.U32.HI UR18, URZ, UR5, UR17 ;  /* 0x000000053f122299 */ /* 0x000fe20008011611 */
[----:B------:R-:W-:-:S02]  /*13940*/  IMAD.IADD R230, R28, 0x1, -R3 ;  /* 0x000000011ce67824 */ /* 0x000fc400078e0a03 */
[----:B------:R-:W-:Y:S01]  /*13950*/  IMAD.U32 R3, RZ, RZ, UR20 ;  /* 0x00000014ff037e24 */ /* 0x000fe2000f8e00ff */
[----:B------:R-:W-:Y:S01]  /*13960*/  LDSM.16.MT88.4 R56, [R205+0x5880] ;  /* 0x00588000cd38783b */ /* 0x000fe20000004200 */
[----:B------:R-:W-:Y:S01]  /*13970*/  IMAD.SHL.U32 R230, R230, 0x2, RZ ;  /* 0x00000002e6e67824 */ /* 0x000fe200078e00ff */
[----:B------:R-:W-:Y:S02]  /*13980*/  UIADD3 UR18, UR18, UR14, -UR21 ;  /* 0x0000000e12127290 */ /* 0x000fe4000fffe815 */
[----:B------:R-:W-:Y:S02]  /*13990*/  LDSM.16.MT88.4 R64, [R204+0x5880] ;  /* 0x00588000cc40783b */ /* 0x000fe40000004200 */
[C---:B------:R-:W-:Y:S01]  /*139a0*/  IADD3 R3, -R230.reuse, 0x1, R3 ;  /* 0x00000001e6037810 */ /* 0x040fe20007ffe103 */
[----:B------:R-:W-:Y:S01]  /*139b0*/  UIMAD.WIDE UR4, UR18, 0x2aaaaaab, URZ ;  /* 0x2aaaaaab120478a5 */ /* 0x000fe2000f8e023f */
[----:B------:R-:W-:Y:S01]  /*139c0*/  @P0 SHF.R.U32.HI R6, RZ, c[0x0][0x2cc], R2 ;  /* 0x0000b300ff060a19 */ /* 0x000fe20000011602 */
[----:B------:R-:W-:Y:S01]  /*139d0*/  LDSM.16.MT88.4 R72, [R208+0x7080] ;  /* 0x00708000d048783b */ /* 0x000fe20000004200 */
[----:B------:R-:W-:Y:S01]  /*139e0*/  IADD3 R3, R3, -UR21, RZ ;  /* 0x8000001503037c10 */ /* 0x000fe2000fffe0ff */
[----:B------:R-:W-:Y:S01]  /*139f0*/  USHF.R.U32.HI UR4, URZ, 0x1f, UR5 ;  /* 0x0000001f3f047899 */ /* 0x000fe20008011605 */
[----:B------:R-:W-:Y:S01]  /*13a00*/  IADD3 R4, -R230, UR20, RZ ;  /* 0x00000014e6047c10 */ /* 0x000fe2000fffe1ff */
[----:B------:R-:W1:Y:S02]  /*13a10*/  SHFL.IDX PT, R2, R6, RZ, 0x1c1f ;  /* 0x001c1fff06027589 */ /* 0x000e6400000e0000 */
[----:B------:R-:W-:-:S02]  /*13a20*/  ULEA.HI.SX32 UR4, UR5, UR4, 0x1d ;  /* 0x0000000405047291 */ /* 0x000fc4000f8fea3f */
[----:B------:R-:W2:Y:S04]  /*13a30*/  SHFL.IDX PT, R6, R6, 0x1, 0x1c1f ;  /* 0x003c1f0006067f89 */ /* 0x000ea800000e0000 */
[----:B------:R-:W-:Y:S04]  /*13a40*/  LDSM.16.MT88.4 R80, [R206+0x7080] ;  /* 0x00708000ce50783b */ /* 0x000fe80000004200 */
[----:B------:R-:W-:Y:S04]  /*13a50*/  LDSM.16.MT88.4 R88, [R205+0x7080] ;  /* 0x00708000cd58783b */ /* 0x000fe80000004200 */
[----:B------:R-:W-:Y:S04]  /*13a60*/  LDSM.16.MT88.4 R96, [R204+0x7080] ;  /* 0x00708000cc60783b */ /* 0x000fe80000004200 */
[----:B------:R-:W-:Y:S01]  /*13a70*/  LDSM.16.MT88.4 R104, [R208+0x8880] ;  /* 0x00888000d068783b */ /* 0x000fe20000004200 */
[----:B-1----:R-:W-:-:S03]  /*13a80*/  IMAD.IADD R29, R3, 0x1, R2 ;  /* 0x00000001031d7824 */ /* 0x002fc600078e0202 */
[----:B------:R-:W-:Y:S01]  /*13a90*/  LDSM.16.MT88.4 R112, [R206+0x8880] ;  /* 0x00888000ce70783b */ /* 0x000fe20000004200 */
[----:B--2---:R-:W-:Y:S01]  /*13aa0*/  IMAD.IADD R3, R3, 0x1, R6 ;  /* 0x0000000103037824 */ /* 0x004fe200078e0206 */
[C---:B------:R-:W-:Y:S02]  /*13ab0*/  IMNMX R29, R4.reuse, R29, PT ;  /* 0x0000001d041d7217 */ /* 0x040fe40003800200 */
[----:B------:R-:W-:Y:S02]  /*13ac0*/  LDSM.16.MT88.4 R120, [R205+0x8880] ;  /* 0x00888000cd78783b */ /* 0x000fe40000004200 */
[C---:B------:R-:W-:Y:S02]  /*13ad0*/  ISETP.GT.AND P0, PT, R29.reuse, RZ, PT ;  /* 0x000000ff1d00720c */ /* 0x040fe40003f04270 */
[----:B------:R-:W-:Y:S01]  /*13ae0*/  LDSM.16.MT88.4 R164, [R205+0x6080] ;  /* 0x00608000cda4783b */ /* 0x000fe20000004200 */
[----:B------:R-:W-:Y:S02]  /*13af0*/  IMNMX R3, R4, R3, PT ;  /* 0x0000000304037217 */ /* 0x000fe40003800200 */
[----:B------:R-:W-:Y:S01]  /*13b00*/  FSEL R24, R24, -INF , P0 ;  /* 0xff80000018187808 */ /* 0x000fe20000000000 */
[----:B------:R-:W-:Y:S01]  /*13b10*/  LDSM.16.MT88.4 R172, [R208+0x6080] ;  /* 0x00608000d0ac783b */ /* 0x000fe20000004200 */
[----:B------:R-:W-:-:S03]  /*13b20*/  ISETP.GT.AND P0, PT, R29, 0x1, PT ;  /* 0x000000011d00780c */ /* 0x000fc60003f04270 */
[----:B------:R-:W-:Y:S01]  /*13b30*/  LDSM.16.MT88.4 R168, [R206+0x6080] ;  /* 0x00608000cea8783b */ /* 0x000fe20000004200 */
[----:B------:R-:W-:Y:S02]  /*13b40*/  FSEL R2, R25, -INF , P0 ;  /* 0xff80000019027808 */ /* 0x000fe40000000000 */
[C---:B------:R-:W-:Y:S01]  /*13b50*/  ISETP.GT.AND P0, PT, R3.reuse, RZ, PT ;  /* 0x000000ff0300720c */ /* 0x040fe20003f04270 */
[----:B------:R-:W-:Y:S03]  /*13b60*/  LDSM.16.MT88.4 R160, [R204+0x6080] ;  /* 0x00608000cca0783b */ /* 0x000fe60000004200 */
[----:B------:R-:W-:Y:S01]  /*13b70*/  FSEL R26, R26, -INF , P0 ;  /* 0xff8000001a1a7808 */ /* 0x000fe20000000000 */
[----:B------:R-:W0:Y:S01]  /*13b80*/  LDGDEPBAR ;  /* 0x00000000000079af */ /* 0x000e220000000000 */
        /* <DEDUP_REMOVED lines=35> */
[----:B------:R-:W-:Y:S02]  /*13dc0*/  FMNMX.FTZ R9, R20, R9, !PT ;  /* 0x0000000914097209 */ /* 0x000fe40007810000 */
[----:B------:R-:W-:Y:S02]  /*13dd0*/  ISETP.GT.AND P0, PT, R3, 0x21, PT ;  /* 0x000000210300780c */ /* 0x000fe40003f04270 */
[----:B------:R-:W-:Y:S02]  /*13de0*/  FMNMX.FTZ R9, R16, R9, !PT ;  /* 0x0000000910097209 */ /* 0x000fe40007810000 */
[----:B------:R-:W-:-:S02]  /*13df0*/  FSEL R235, R11, -INF , P0 ;  /* 0xff8000000beb7808 */ /* 0x000fc40000000000 */
[----:B------:R-:W-:Y:S02]  /*13e00*/  FMNMX.FTZ R9, R6, R9, !PT ;  /* 0x0000000906097209 */ /* 0x000fe40007810000 */
[C---:B------:R-:W-:Y:S02]  /*13e10*/  ISETP.GT.AND P0, PT, R29.reuse, 0x28, PT ;  /* 0x000000281d00780c */ /* 0x040fe40003f04270 */
[----:B------:R-:W-:Y:S02]  /*13e20*/  FMNMX.FTZ R9, R4, R9, !PT ;  /* 0x0000000904097209 */ /* 0x000fe40007810000 */
[----:B------:R-:W-:Y:S02]  /*13e30*/  FSEL R234, R60, -INF , P0 ;  /* 0xff8000003cea7808 */ /* 0x000fe40000000000 */
[----:B------:R-:W-:Y:S02]  /*13e40*/  FMNMX.FTZ R9, R12, R9, !PT ;  /* 0x000000090c097209 */ /* 0x000fe40007810000 */
[----:B------:R-:W-:-:S02]  /*13e50*/  ISETP.GT.AND P0, PT, R29, 0x29, PT ;  /* 0x000000291d00780c */ /* 0x000fc40003f04270 */
[----:B------:R-:W-:Y:S02]  /*13e60*/  FMNMX.FTZ R9, R186, R9, !PT ;  /* 0x00000009ba097209 */ /* 0x000fe40007810000 */
[----:B------:R-:W-:Y:S02]  /*13e70*/  FMNMX.FTZ R8, R21, R8, !PT ;  /* 0x0000000815087209 */ /* 0x000fe40007810000 */
[----:B------:R-:W-:Y:S02]  /*13e80*/  FMNMX.FTZ R9, R236, R9, !PT ;  /* 0x00000009ec097209 */ /* 0x000fe40007810000 */
[----:B------:R-:W-:Y:S02]  /*13e90*/  FSEL R232, R61, -INF , P0 ;  /* 0xff8000003de87808 */ /* 0x000fe40000000000 */
[----:B------:R-:W-:Y:S02]  /*13ea0*/  FMNMX.FTZ R9, R234, R9, !PT ;  /* 0x00000009ea097209 */ /* 0x000fe40007810000 */
[----:B------:R-:W-:-:S02]  /*13eb0*/  FMNMX.FTZ R8, R23, R8, !PT ;  /* 0x0000000817087209 */ /* 0x000fc40007810000 */
[----:B------:R-:W-:Y:S02]  /*13ec0*/  FMNMX.FTZ R9, R232, R9, !PT ;  /* 0x00000009e8097209 */ /* 0x000fe40007810000 */
[----:B------:R-:W-:Y:S02]  /*13ed0*/  FMNMX.FTZ R8, R17, R8, !PT ;  /* 0x0000000811087209 */ /* 0x000fe40007810000 */
[----:B------:R-:W-:Y:S01]  /*13ee0*/  ISETP.GT.AND P0, PT, R3, 0x28, PT ;  /* 0x000000280300780c */ /* 0x000fe20003f04270 */
[----:B------:R-:W1:Y:S01]  /*13ef0*/  SHFL.BFLY PT, R10, R9, 0x2, 0x1f ;  /* 0x0c401f00090a7f89 */ /* 0x000e6200000e0000 */
[----:B------:R-:W-:Y:S02]  /*13f00*/  FMNMX.FTZ R8, R19, R8, !PT ;  /* 0x0000000813087209 */ /* 0x000fe40007810000 */
[----:B------:R-:W-:Y:S02]  /*13f10*/  FSEL R233, R62, -INF , P0 ;  /* 0xff8000003ee97808 */ /* 0x000fe40000000000 */
[----:B------:R-:W-:-:S02]  /*13f20*/  FMNMX.FTZ R8, R13, R8, !PT ;  /* 0x000000080d087209 */ /* 0x000fc40007810000 */
[----:B------:R-:W-:Y:S02]  /*13f30*/  ISETP.GT.AND P0, PT, R3, 0x29, PT ;  /* 0x000000290300780c */ /* 0x000fe40003f04270 */
[----:B------:R-:W-:Y:S02]  /*13f40*/  FMNMX.FTZ R8, R15, R8, !PT ;  /* 0x000000080f087209 */ /* 0x000fe40007810000 */
[----:B------:R-:W-:Y:S02]  /*13f50*/  FSEL R231, R63, -INF , P0 ;  /* 0xff8000003fe77808 */ /* 0x000fe40000000000 */
        /* <DEDUP_REMOVED lines=20> */
[----:B------:R-:W2:Y:S01]  /*140a0*/  LDSM.16.MT88.4 R4, [R204+0x8880] ;  /* 0x00888000cc04783b */ /* 0x000ea20000004200 */
[--C-:B------:R-:W-:Y:S02]  /*140b0*/  FFMA.FTZ R2, R16, c[0x0][0x2d0], -R241.reuse ;  /* 0x0000b40010027a23 */ /* 0x100fe400000108f1 */
[----:B------:R-:W3:Y:S01]  /*140c0*/  MUFU.EX2 R178, R178 ;  /* 0x000000b200b27308 */ /* 0x000ee20000000800 */
[--C-:B------:R-:W-:Y:S01]  /*140d0*/  FFMA.FTZ R177, R12, c[0x0][0x2d0], -R241.reuse ;  /* 0x0000b4000cb17a23 */ /* 0x100fe200000108f1 */
[----:B-1----:R-:W-:Y:S01]  /*140e0*/  FMNMX.FTZ R157, R157, R8, !PT ;  /* 0x000000089d9d7209 */ /* 0x002fe20007810000 */
[--C-:B------:R-:W-:Y:S01]  /*140f0*/  FFMA.FTZ R186, R186, c[0x0][0x2d0], -R241.reuse ;  /* 0x0000b400baba7a23 */ /* 0x100fe200000108f1 */
[----:B------:R-:W1:Y:S01]  /*14100*/  LDSM.16.MT88.4 R8, [R206+0x4880] ;  /* 0x00488000ce08783b */ /* 0x000e620000004200 */
[--C-:B------:R-:W-:Y:S01]  /*14110*/  FFMA.FTZ R239, R236, c[0x0][0x2d0], -R241.reuse ;  /* 0x0000b400ecef7a23 */ /* 0x100fe200000108f1 */
[C---:B------:R-:W-:Y:S01]  /*14120*/  FSETP.NEU.FTZ.AND P0, PT, R157.reuse, -INF , PT ;  /* 0xff8000009d00780b */ /* 0x040fe20003f1d000 */
[----:B------:R-:W-:Y:S01]  /*14130*/  FMUL.FTZ R184, R157, c[0x0][0x2d0] ;  /* 0x0000b4009db87a20 */ /* 0x000fe20000410000 */
[----:B------:R-:W-:Y:S01]  /*14140*/  MUFU.EX2 R181, R181 ;  /* 0x000000b500b57308 */ /* 0x000fe20000000800 */
[----:B------:R-:W-:-:S02]  /*14150*/  FFMA.FTZ R234, R234, c[0x0][0x2d0], -R241 ;  /* 0x0000b400eaea7a23 */ /* 0x000fc400000108f1 */
[----:B------:R-:W-:Y:S01]  /*14160*/  FFMA.FTZ R241, R232, c[0x0][0x2d0], -R241 ;  /* 0x0000b400e8f17a23 */ /* 0x000fe200000108f1 */
[----:B------:R-:W-:Y:S02]  /*14170*/  FSEL R184, R184, RZ, P0 ;  /* 0x000000ffb8b87208 */ /* 0x000fe40000000000 */
[----:B---3--:R-:W-:Y:S02]  /*14180*/  F2FP.PACK_AB R128, R178, R183 ;  /* 0x000000b7b280723e */ /* 0x008fe400000000ff */
[----:B------:R-:W3:Y:S01]  /*14190*/  MUFU.EX2 R156, R156 ;  /* 0x0000009c009c7308 */ /* 0x000ee20000000800 */
[--C-:B------:R-:W-:Y:S02]  /*141a0*/  FFMA.FTZ R176, R26, c[0x0][0x2d0], -R184.reuse ;  /* 0x0000b4001ab07a23 */ /* 0x100fe400000108b8 */
[--C-:B------:R-:W-:Y:S02]  /*141b0*/  FFMA.FTZ R185, R27, c[0x0][0x2d0], -R184.reuse ;  /* 0x0000b4001bb97a23 */ /* 0x100fe400000108b8 */
[--C-:B------:R-:W-:Y:S01]  /*141c0*/  FFMA.FTZ R159, R21, c[0x0][0x2d0], -R184.reuse ;  /* 0x0000b400159f7a23 */ /* 0x100fe200000108b8 */
[----:B------:R-:W-:Y:S01]  /*141d0*/  LDSM.16.MT88.4 R24, [R206+0x7880] ;  /* 0x00788000ce18783b */ /* 0x000fe20000004200 */
[--C-:B------:R-:W-:Y:S01]  /*141e0*/  FFMA.FTZ R158, R23, c[0x0][0x2d0], -R184.reuse ;  /* 0x0000b400179e7a23 */ /* 0x100fe200000108b8 */
[----:B------:R-:W-:Y:S01]  /*141f0*/  MUFU.EX2 R176, R176 ;  /* 0x000000b000b07308 */ /* 0x000fe20000000800 */
[--C-:B------:R-:W-:Y:S01]  /*14200*/  FFMA.FTZ R229, R17, c[0x0][0x2d0], -R184.reuse ;  /* 0x0000b40011e57a23 */ /* 0x100fe200000108b8 */
[----:B------:R-:W-:Y:S01]  /*14210*/  LDSM.16.MT88.4 R20, [R208+0x4880] ;  /* 0x00488000d014783b */ /* 0x000fe20000004200 */
[----:B------:R-:W-:-:S02]  /*14220*/  FFMA.FTZ R182, R19, c[0x0][0x2d0], -R184 ;  /* 0x0000b40013b67a23 */ /* 0x000fc400000108b8 */
[--C-:B------:R-:W-:Y:S01]  /*14230*/  FFMA.FTZ R187, R13, c[0x0][0x2d0], -R184.reuse ;  /* 0x0000b4000dbb7a23 */ /* 0x100fe200000108b8 */
[----:B------:R-:W-:Y:S01]  /*14240*/  LDSM.16.MT88.4 R16, [R205+0x4880] ;  /* 0x00488000cd10783b */ /* 0x000fe20000004200 */
[--C-:B------:R-:W-:Y:S01]  /*14250*/  FFMA.FTZ R180, R15, c[0x0][0x2d0], -R184.reuse ;  /* 0x0000b4000fb47a23 */ /* 0x100fe200000108b8 */
[----:B------:R-:W4:Y:S01]  /*14260*/  MUFU.EX2 R185, R185 ;  /* 0x000000b900b97308 */ /* 0x000f220000000800 */
[----:B---3--:R-:W-:Y:S01]  /*14270*/  F2FP.PACK_AB R130, R156, R181 ;  /* 0x000000b59c82723e */ /* 0x008fe200000000ff */
[----:B------:R-:W3:Y:S01]  /*14280*/  LDSM.16.MT88.4 R12, [R204+0x4880] ;  /* 0x00488000cc0c783b */ /* 0x000ee20000004200 */
[--C-:B------:R-:W-:Y:S02]  /*14290*/  FFMA.FTZ R232, R237, c[0x0][0x2d0], -R184.reuse ;  /* 0x0000b400ede87a23 */ /* 0x100fe400000108b8 */
[--C-:B------:R-:W-:Y:S02]  /*142a0*/  FFMA.FTZ R235, R235, c[0x0][0x2d0], -R184.reuse ;  /* 0x0000b400ebeb7a23 */ /* 0x100fe400000108b8 */
[--C-:B------:R-:W-:Y:S01]  /*142b0*/  FFMA.FTZ R233, R233, c[0x0][0x2d0], -R184.reuse ;  /* 0x0000b400e9e97a23 */ /* 0x100fe200000108b8 */
[----:B------:R-:W-:Y:S01]  /*142c0*/  MUFU.EX2 R159, R159 ;  /* 0x0000009f009f7308 */ /* 0x000fe20000000800 */
[----:B------:R-:W-:-:S02]  /*142d0*/  FFMA.FTZ R184, R231, c[0x0][0x2d0], -R184 ;  /* 0x0000b400e7b87a23 */ /* 0x000fc400000108b8 */
[----:B------:R-:W-:-:S04]  /*142e0*/  FADD.FTZ R178, R183, R178 ;  /* 0x000000b2b7b27221 */ /* 0x000fc80000010000 */
[----:B------:R-:W-:Y:S01]  /*142f0*/  FADD.FTZ R181, R181, R178 ;  /* 0x000000b2b5b57221 */ /* 0x000fe20000010000 */
[----:B------:R-:W5:Y:S01]  /*14300*/  MUFU.EX2 R158, R158 ;  /* 0x0000009e009e7308 */ /* 0x000f620000000800 */
[----:B----4-:R-:W-:Y:S01]  /*14310*/  F2FP.PACK_AB R129, R185, R176 ;  /* 0x000000b0b981723e */ /* 0x010fe200000000ff */
[----:B------:R-:W-:Y:S02]  /*14320*/  FADD.FTZ R176, R176, R185 ;  /* 0x000000b9b0b07221 */ /* 0x000fe40000010000 */
[----:B------:R-:W-:-:S04]  /*14330*/  FADD.FTZ R181, R156, R181 ;  /* 0x000000b59cb57221 */ /* 0x000fc80000010000 */
[----:B------:R-:W-:Y:S01]  /*14340*/  MUFU.EX2 R2, R2 ;  /* 0x0000000200027308 */ /* 0x000fe20000000800 */
[----:B-----5:R-:W-:-:S07]  /*14350*/  F2FP.PACK_AB R131, R158, R159 ;  /* 0x0000009f9e83723e */ /* 0x020fce00000000ff */
[----:B------:R-:W4:Y:S01]  /*14360*/  MUFU.EX2 R179, R179 ;  /* 0x000000b300b37308 */ /* 0x000f220000000800 */
        /* <DEDUP_REMOVED lines=47> */
[----:B----4-:R-:W-:Y:S01]  /*14660*/  F2FP.PACK_AB R4, R179, R2 ;  /* 0x00000002b304723e */ /* 0x010fe200000000ff */
        /* <DEDUP_REMOVED lines=15> */
[C---:B---3--:R-:W-:Y:S08]  /*14760*/  HMMA.16816.F32 R28, R4.reuse, R12, R28 ;  /* 0x0000000c041c723c */ /* 0x048ff0000000181c */
        /* <DEDUP_REMOVED lines=9> */
[C---:B------:R-:W-:Y:S01]  /*14800*/  HMMA.16816.F32 R148, R4.reuse, R18, R148 ;  /* 0x000000120494723c */ /* 0x040fe20000001894 */
[----:B------:R-:W3:Y:S07]  /*14810*/  LDSM.16.MT88.4 R16, [R208+0x9080] ;  /* 0x00908000d010783b */ /* 0x000eee0000004200 */
        /* <DEDUP_REMOVED lines=17> */
[----:B------:R-:W4:Y:S07]  /*14930*/  LDSM.16.MT88.4 R160, [R208+0x5080] ;  /* 0x00508000d0a0783b */ /* 0x000f2e0000004200 */
        /* <DEDUP_REMOVED lines=13> */
[----:B------:R-:W-:Y:S01]  /*14a10*/  HMMA.16816.F32 R128, R4, R166, R128 ;  /* 0x000000a60480723c */ /* 0x000fe20000001880 */
[----:B------:R-:W-:Y:S06]  /*14a20*/  LDSM.16.MT88.4 R164, [R206+0x8080] ;  /* 0x00808000cea4783b */ /* 0x000fec0000004200 */
[----:B------:R-:W-:Y:S01]  /*14a30*/  F2FP.PACK_AB R4, R239, R186 ;  /* 0x000000baef04723e */ /* 0x000fe200000000ff */
[----:B------:R-:W-:Y:S01]  /*14a40*/  FADD.FTZ R186, R186, R177 ;  /* 0x000000b1baba7221 */ /* 0x000fe20000010000 */
[----:B------:R-:W-:Y:S01]  /*14a50*/  F2FP.PACK_AB R5, R235, R232 ;  /* 0x000000e8eb05723e */ /* 0x000fe200000000ff */
[----:B------:R-:W-:Y:S01]  /*14a60*/  FADD.FTZ R232, R232, R187 ;  /* 0x000000bbe8e87221 */ /* 0x000fe20000010000 */
[----:B------:R-:W-:Y:S01]  /*14a70*/  F2FP.PACK_AB R6, R241, R234 ;  /* 0x000000eaf106723e */ /* 0x000fe200000000ff */
[----:B------:R-:W-:Y:S01]  /*14a80*/  FADD.FTZ R239, R239, R186 ;  /* 0x000000baefef7221 */ /* 0x000fe20000010000 */
[----:B------:R-:W-:Y:S01]  /*14a90*/  F2FP.PACK_AB R7, R184, R233 ;  /* 0x000000e9b807723e */ /* 0x000fe200000000ff */
[----:B------:R-:W-:-:S02]  /*14aa0*/  FADD.FTZ R232, R235, R232 ;  /* 0x000000e8ebe87221 */ /* 0x000fc40000010000 */
[----:B------:R-:W-:Y:S02]  /*14ab0*/  FADD.FTZ R234, R234, R239 ;  /* 0x000000efeaea7221 */ /* 0x000fe40000010000 */
[----:B------:R-:W-:Y:S01]  /*14ac0*/  FADD.FTZ R229, R233, R232 ;  /* 0x000000e8e9e57221 */ /* 0x000fe20000010000 */
[----:B------:R-:W-:Y:S01]  /*14ad0*/  IMNMX R232, RZ, UR4, !PT ;  /* 0x00000004ffe87c17 */ /* 0x000fe2000f800200 */
[----:B-1----:R-:W-:Y:S01]  /*14ae0*/  HMMA.16816.F32 R144, R4, R8, R144 ;  /* 0x000000080490723c */ /* 0x002fe20000001890 */
[----:B------:R-:W-:Y:S02]  /*14af0*/  FADD.FTZ R231, R241, R234 ;  /* 0x000000eaf1e77221 */ /* 0x000fe40000010000 */
[----:B------:R-:W-:Y:S01]  /*14b00*/  ISETP.LE.AND P0, PT, R232, UR13, PT ;  /* 0x0000000de8007c0c */ /* 0x000fe2000bf03270 */
[----:B------:R-:W-:-:S04]  /*14b10*/  FADD.FTZ R229, R184, R229 ;  /* 0x000000e5b8e57221 */ /* 0x000fc80000010000 */
        /* <DEDUP_REMOVED lines=29> */
[C---:B------:R-:W-:Y:S08]  /*14cf0*/  HMMA.16816.F32 R96, R4.reuse, R26, R96 ;  /* 0x0000001a0460723c */ /* 0x040ff00000001860 */
[C---:B------:R-:W-:Y:S08]  /*14d00*/  HMMA.16816.F32 R100, R4.reuse, R20, R100 ;  /* 0x000000140464723c */ /* 0x040ff00000001864 */
[C---:B------:R-:W-:Y:S08]  /*14d10*/  HMMA.16816.F32 R104, R4.reuse, R22, R104 ;  /* 0x000000160468723c */ /* 0x040ff00000001868 */
[C---:B---3--:R-:W-:Y:S08]  /*14d20*/  HMMA.16816.F32 R108, R4.reuse, R16, R108 ;  /* 0x00000010046c723c */ /* 0x048ff0000000186c */
[C---:B------:R-:W-:Y:S08]  /*14d30*/  HMMA.16816.F32 R112, R4.reuse, R18, R112 ;  /* 0x000000120470723c */ /* 0x040ff00000001870 */
[C---:B--2---:R-:W-:Y:S08]  /*14d40*/  HMMA.16816.F32 R116, R4.reuse, R12, R116 ;  /* 0x0000000c0474723c */ /* 0x044ff00000001874 */
[C---:B------:R-:W-:Y:S08]  /*14d50*/  HMMA.16816.F32 R120, R4.reuse, R14, R120 ;  /* 0x0000000e0478723c */ /* 0x040ff00000001878 */
[C---:B-1----:R-:W-:Y:S08]  /*14d60*/  HMMA.16816.F32 R124, R4.reuse, R8, R124 ;  /* 0x00000008047c723c */ /* 0x042ff0000000187c */
[----:B------:R-:W-:Y:S01]  /*14d70*/  HMMA.16816.F32 R128, R4, R10, R128 ;  /* 0x0000000a0480723c */ /* 0x000fe20000001880 */
[----:B------:R-:W-:Y:S07]  /*14d80*/  @!P0 BRA `(.L_x_1733) ;  /* 0x0000303000008947 */ /* 0x000fee0003800000 */
[----:B------:R-:W-:Y:S01]  /*14d90*/  IMAD.MOV.U32 R0, RZ, RZ, R157 ;  /* 0x000000ffff007224 */ /* 0x000fe200078e009d */
[C---:B------:R-:W-:Y:S01]  /*14da0*/  SHF.L.U64.HI R233, R188.reuse, 0x1, R191 ;  /* 0x00000001bce97819 */ /* 0x040fe200000102bf */
[----:B------:R-:W-:Y:S01]  /*14db0*/  IMAD.MOV.U32 R2, RZ, RZ, R3 ;  /* 0x000000ffff027224 */ /* 0x000fe200078e0003 */
[----:B------:R-:W-:Y:S01]  /*14dc0*/  SHF.L.U32 R234, R188, 0x1, RZ ;  /* 0x00000001bcea7819 */ /* 0x000fe200000006ff */
[C---:B------:R-:W-:Y:S01]  /*14dd0*/  IMAD.SHL.U32 R236, R227.reuse, 0x2, RZ ;  /* 0x00000002e3ec7824 */ /* 0x040fe200078e00ff */
[----:B------:R-:W-:Y:S01]  /*14de0*/  SHF.L.U64.HI R235, R227, 0x1, R228 ;  /* 0x00000001e3eb7819 */ /* 0x000fe200000102e4 */
[----:B------:R-:W-:Y:S01]  /*14df0*/  UMOV UR4, UR13 ;  /* 0x0000000d00047c82 */ /* 0x000fe20008000000 */
[----:B------:R-:W-:-:S02]  /*14e00*/  SHF.L.U64.HI R237, R226, 0x1, R225 ;  /* 0x00000001e2ed7819 */ /* 0x000fc400000102e1 */
[----:B------:R-:W-:-:S07]  /*14e10*/  SHF.L.U32 R238, R226, 0x1, RZ ;  /* 0x00000001e2ee7819 */ /* 0x000fce00000006ff */
.L_x_1738:
[----:B------:R-:W-:Y:S04]  /*14e20*/  DEPBAR.LE SB0, 0x0 ;  /* 0x000080000000791a */ /* 0x000fe80000000000 */
[----:B------:R-:W-:Y:S01]  /*14e30*/  BAR.SYNC.DEFER_BLOCKING 0x0 ;  /* 0x0000000000007b1d */ /* 0x000fe20000010000 */
[----:B------:R-:W-:Y:S05]  /*14e40*/  ISETP.LE.AND P0, PT, RZ, UR4, PT ;  /* 0x00000004ff007c0c */ /* 0x000fea000bf03270 */
[----:B------:R1:W2:Y:S04]  /*14e50*/  LDSM.16.M88.4 R156, [R214] ;  /* 0x00000000d69c783b */ /* 0x0002a80000000200 */
[----:B------:R1:W3:Y:S04]  /*14e60*/  LDSM.16.M88.4 R160, [R213+0xa080] ;  /* 0x00a08000d5a0783b */ /* 0x0002e80000000200 */
[----:B------:R1:W4:Y:S04]  /*14e70*/  LDSM.16.M88.4 R164, [R213+0xa880] ;  /* 0x00a88000d5a4783b */ /* 0x0003280000000200 */
[----:B------:R1:W1:Y:S04]  /*14e80*/  LDSM.16.M88.4 R168, [R213+0xb080] ;  /* 0x00b08000d5a8783b */ /* 0x0002680000000200 */
[----:B------:R1:W1:Y:S04]  /*14e90*/  LDSM.16.M88.4 R172, [R212] ;  /* 0x00000000d4ac783b */ /* 0x0002680000000200 */
[----:B------:R1:W1:Y:S04]  /*14ea0*/  LDSM.16.M88.4 R176, [R211] ;  /* 0x00000000d3b0783b */ /* 0x0002680000000200 */
[----:B------:R1:W1:Y:S04]  /*14eb0*/  LDSM.16.M88.4 R180, [R203] ;  /* 0x00000000cbb4783b */ /* 0x0002680000000200 */
[----:B------:R1:W1:Y:S01]  /*14ec0*/  LDSM.16.M88.4 R184, [R202] ;  /* 0x00000000cab8783b */ /* 0x0002620000000200 */
[----:B------:R-:W-:-:S05]  /*14ed0*/  @!P0 BRA `(.L_x_1734) ;  /* 0x0000036000008947 */ /* 0x000fca0003800000 */
[C---:B------:R-:W-:Y:S01]  /*14ee0*/  IMAD.WIDE.U32 R6, R220.reuse, c[0x0][0x208], RZ ;  /* 0x00008200dc067a25 */ /* 0x040fe200078e00ff */
[----:B------:R-:W-:Y:S01]  /*14ef0*/  SHF.R.S32.HI R3, RZ, 0x1f, R220 ;  /* 0x0000001fff037819 */ /* 0x000fe200000114dc */
[----:B------:R-:W-:Y:S01]  /*14f00*/  BSSY B0, `(.L_x_1734) ;  /* 0x0000033000007945 */ /* 0x000fe20003800000 */
[----:B------:R-:W-:Y:S02]  /*14f10*/  SHF.R.S32.HI R5, RZ, 0x1f, R219 ;  /* 0x0000001fff057819 */ /* 0x000fe400000114db */
        /* <DEDUP_REMOVED lines=8> */
[----:B------:R-:W-:Y:S03]  /*14fa0*/  IMAD.SHL.U32 R6, R224, 0x2, RZ ;  /* 0x00000002e0067824 */ /* 0x000fe600078e00ff */
[----:B------:R-:W-:Y:S02]  /*14fb0*/  IADD3.X R5, R7, UR12, R5, P0, !PT ;  /* 0x0000000c07057c10 */ /* 0x000fe400087fe405 */
[C---:B------:R-:W-:Y:S04]  /*14fc0*/  LEA R3, P0, R4.reuse, c[0x0][0x1f8], 0x1 ;  /* 0x00007e0004037a11 */ /* 0x040fe800078008ff */
[----:B------:R-:W-:Y:S02]  /*14fd0*/  LEA.HI.X R15, R4, c[0x0][0x1fc], R5, 0x1, P0 ;  /* 0x00007f00040f7a11 */ /* 0x000fe400000f0c05 */
[----:B------:R-:W5:Y:S01]  /*14fe0*/  SHFL.IDX PT, R5, R3, RZ, 0x181f ;  /* 0x00181fff03057589 */ /* 0x000f6200000e0000 */
[----:B------:R-:W-:Y:S03]  /*14ff0*/  SHF.L.U64.HI R4, R224, 0x1, R223 ;  /* 0x00000001e0047819 */ /* 0x000fe600000102df */
[----:B------:R-:W4:Y:S01]  /*15000*/  SHFL.IDX PT, R8, R15, RZ, 0x181f ;  /* 0x00181fff0f087589 */ /* 0x000f2200000e0000 */
[C---:B-----5:R-:W-:Y:S05]  /*15010*/  IADD3 R16, P0, R5.reuse, R234, RZ ;  /* 0x000000ea05107210 */ /* 0x060fea0007f1e0ff */
[C---:B----4-:R-:W-:Y:S01]  /*15020*/  IMAD.X R17, R8.reuse, 0x1, R233, P0 ;  /* 0x0000000108117824 */ /* 0x050fe200000e06e9 */
[C---:B------:R-:W-:Y:S04]  /*15030*/  IADD3 R12, P0, R5.reuse, R236, RZ ;  /* 0x000000ec050c7210 */ /* 0x040fe80007f1e0ff */
[----:B------:R-:W-:Y:S01]  /*15040*/  @!PT LDS RZ, [RZ] ;  /* 0x00000000fffff984 */ /* 0x000fe20000000800 */
[----:B------:R4:W-:Y:S01]  /*15050*/  LDGSTS.E.BYPASS.LTC128B.128 [R222+0x4080], [R16.64], !P6 ;  /* 0x0408000010de7fae */ /* 0x0009e2000f101d5a */
[C---:B------:R-:W-:Y:S01]  /*15060*/  IMAD.X R13, R8.reuse, 0x1, R235, P0 ;  /* 0x00000001080d7824 */ /* 0x040fe200000e06eb */
[C---:B------:R-:W-:Y:S04]  /*15070*/  IADD3 R10, P0, R5.reuse, R238, RZ ;  /* 0x000000ee050a7210 */ /* 0x040fe80007f1e0ff */
[----:B------:R4:W-:Y:S01]  /*15080*/  LDGSTS.E.BYPASS.LTC128B.128 [R222+0x5880], [R12.64], !P1 ;  /* 0x058800000cde7fae */ /* 0x0009e2000c901d5a */
[C---:B------:R-:W-:Y:S01]  /*15090*/  IMAD.X R11, R8.reuse, 0x1, R237, P0 ;  /* 0x00000001080b7824 */ /* 0x040fe200000e06ed */
[----:B------:R-:W-:Y:S02]  /*150a0*/  IADD3 R18, P0, R5, R6, RZ ;  /* 0x0000000605127210 */ /* 0x000fe40007f1e0ff */
[----:B------:R-:W-:Y:S02]  /*150b0*/  ISETP.GT.AND P1, PT, R215, 0x7f, PT ;  /* 0x0000007fd700780c */ /* 0x000fe40003f24270 */
[----:B------:R4:W-:Y:S01]  /*150c0*/  LDGSTS.E.BYPASS.LTC128B.128 [R222+0x7080], [R10.64], !P5 ;  /* 0x070800000ade7fae */ /* 0x0009e2000e901d5a */
[----:B------:R-:W-:Y:S05]  /*150d0*/  IMAD.X R19, R8, 0x1, R4, P0 ;  /* 0x0000000108137824 */ /* 0x000fea00000e0604 */
[----:B------:R4:W-:Y:S05]  /*150e0*/  LDGSTS.E.BYPASS.LTC128B.128 [R222+0x8880], [R18.64], !P4 ;  /* 0x0888000012de7fae */ /* 0x0009ea000e101d5a */
[----:B------:R-:W-:-:S05]  /*150f0*/  @P1 BRA `(.L_x_1735) ;  /* 0x0000013000001947 */ /* 0x000fca0003800000 */
[----:B------:R-:W-:-:S05]  /*15100*/  BRA.DIV ~URZ, `(.L_x_1736) ;  /* 0x00008d727f007947 */ /* 0x000fca000b800000 */
[----:B------:R4:W3:Y:S04]  /*15110*/  SHFL.IDX PT, R8, R15, 0x1, 0x181f ;  /* 0x00381f000f087f89 */ /* 0x0008e800000e0000 */
[----:B----4-:R4:W2:Y:S02]  /*15120*/  SHFL.IDX PT, R13, R3, 0x1, 0x181f ;  /* 0x00381f00030d7f89 */ /* 0x0108a400000e0000 */
.L_x_1763:
[----:B--2---:R-:W-:Y:S02]  /*15130*/  IADD3 R16, P0, R13, R234, RZ ;  /* 0x000000ea0d107210 */ /* 0x004fe40007f1e0ff */
[----:B------:R-:W-:Y:S03]  /*15140*/  ISETP.GE.AND P1, PT, R221, c[0x0][0x1d4], PT ;  /* 0x00007500dd007a0c */ /* 0x000fe60003f26270 */
[C---:B---3--:R-:W-:Y:S01]  /*15150*/  IMAD.X R17, R8.reuse, 0x1, R233, P0 ;  /* 0x0000000108117824 */ /* 0x048fe200000e06e9 */
[C---:B------:R-:W-:Y:S04]  /*15160*/  IADD3 R14, P0, R13.reuse, R236, RZ ;  /* 0x000000ec0d0e7210 */ /* 0x040fe80007f1e0ff */
[----:B------:R-:W-:Y:S01]  /*15170*/  @!PT LDS RZ, [RZ] ;  /* 0x00000000fffff984 */ /* 0x000fe20000000800 */
[----:B------:R-:W-:Y:S01]  /*15180*/  @!PT LDS RZ, [RZ] ;  /* 0x00000000fffff984 */ /* 0x000fe20000000800 */
        /* <DEDUP_REMOVED lines=9> */
[----:B------:R2:W-:Y:S03]  /*15220*/  LDGSTS.E.BYPASS.LTC128B.128 [R222+0x9880], [R6.64], !P4 ;  /* 0x0988000006de7fae */ /* 0x0005e6000e101d5a */
.L_x_1735:
[----:B------:R-:W-:Y:S05]  /*15230*/  BSYNC B0 ;  /* 0x0000000000007941 */ /* 0x000fea0003800000 */
.L_x_1734:
[----:B------:R-:W0:Y:S01]  /*15240*/  LDGDEPBAR ;  /* 0x00000000000079af */ /* 0x000e220000000000 */
[----:B------:R-:W-:Y:S01]  /*15250*/  WARPSYNC 0xffffffff ;  /* 0xffffffff00007948 */ /* 0x000fe20003800000 */
[C---:B--23--:R-:W-:Y:S01]  /*15260*/  HMMA.16816.F32 R4, R156.reuse, R160, RZ ;  /* 0x000000a09c04723c */ /* 0x04cfe200000018ff */
[----:B------:R-:W-:Y:S06]  /*15270*/  UISETP.GE.AND UP0, UPT, UR4, 0x1, UPT ;  /* 0x000000010400788c */ /* 0x000fec000bf06270 */
[----:B------:R-:W-:Y:S01]  /*15280*/  PLOP3.LUT P0, PT, PT, PT, UP0, 0x40, 0x0 ;  /* 0x000000000000781c */ /* 0x000fe20003f0e808 */
[C---:B----4-:R-:W-:Y:S01]  /*15290*/  HMMA.16816.F32 R8, R156.reuse, R162, RZ ;  /* 0x000000a29c08723c */ /* 0x050fe200000018ff */
[----:B------:R-:W-:Y:S07]  /*152a0*/  LDSM.16.M88.4 R160, [R210] ;  /* 0x00000000d2a0783b */ /* 0x000fee0000000200 */
[C---:B------:R-:W-:Y:S08]  /*152b0*/  HMMA.16816.F32 R12, R156.reuse, R164, RZ ;  /* 0x000000a49c0c723c */ /* 0x040ff000000018ff */
[C---:B------:R-:W-:Y:S01]  /*152c0*/  HMMA.16816.F32 R16, R156.reuse, R166, RZ ;  /* 0x000000a69c10723c */ /* 0x040fe200000018ff */
[----:B------:R-:W2:Y:S07]  /*152d0*/  LDSM.16.M88.4 R164, [R207+0xa080] ;  /* 0x00a08000cfa4783b */ /* 0x000eae0000000200 */
[C---:B-1----:R-:W-:Y:S08]  /*152e0*/  HMMA.16816.F32 R20, R156.reuse, R168, RZ ;  /* 0x000000a89c14723c */ /* 0x042ff000000018ff */
[----:B------:R-:W-:Y:S01]  /*152f0*/  HMMA.16816.F32 R24, R156, R170, RZ ;  /* 0x000000aa9c18723c */ /* 0x000fe200000018ff */
[----:B------:R-:W1:Y:S05]  /*15300*/  LDSM.16.M88.4 R156, [R207+0xa880] ;  /* 0x00a88000cf9c783b */ /* 0x000e6a0000000200 */
[----:B------:R-:W3:Y:S02]  /*15310*/  LDSM.16.M88.4 R168, [R207+0xb080] ;  /* 0x00b08000cfa8783b */ /* 0x000ee40000000200 */
        /* <DEDUP_REMOVED lines=8> */
[----:B------:R-:W5:Y:S05]  /*153a0*/  LDSM.16.M88.4 R172, [R201+0x800] ;  /* 0x00080000c9ac783b */ /* 0x000f6a0000000200 */
[----:B------:R-:W4:Y:S02]  /*153b0*/  LDSM.16.M88.4 R184, [R201+0x1000] ;  /* 0x00100000c9b8783b */ /* 0x000f240000000200 */
[C---:B--2---:R-:W-:Y:S08]  /*153c0*/  HMMA.16816.F32 R4, R160.reuse, R164, R4 ;  /* 0x000000a4a004723c */ /* 0x044ff00000001804 */
[C---:B------:R-:W-:Y:S01]  /*153d0*/  HMMA.16816.F32 R8, R160.reuse, R166, R8 ;  /* 0x000000a6a008723c */ /* 0x040fe20000001808 */
[----:B------:R-:W-:Y:S07]  /*153e0*/  LDSM.16.M88.4 R164, [R213+0xb880] ;  /* 0x00b88000d5a4783b */ /* 0x000fee0000000200 */
[C---:B-1----:R-:W-:Y:S08]  /*153f0*/  HMMA.16816.F32 R12, R160.reuse, R156, R12 ;  /* 0x0000009ca00c723c */ /* 0x042ff0000000180c */
[C---:B------:R-:W-:Y:S01]  /*15400*/  HMMA.16816.F32 R16, R160.reuse, R158, R16 ;  /* 0x0000009ea010723c */ /* 0x040fe20000001810 */
[----:B------:R-:W1:Y:S07]  /*15410*/  LDSM.16.M88.4 R156, [R214+0x4000] ;  /* 0x00400000d69c783b */ /* 0x000e6e0000000200 */
[C---:B---3--:R-:W-:Y:S08]  /*15420*/  HMMA.16816.F32 R20, R160.reuse, R168, R20 ;  /* 0x000000a8a014723c */ /* 0x048ff00000001814 */
[----:B------:R-:W-:Y:S01]  /*15430*/  HMMA.16816.F32 R24, R160, R170, R24 ;  /* 0x000000aaa018723c */ /* 0x000fe20000001818 */
[----:B------:R-:W2:Y:S05]  /*15440*/  LDSM.16.M88.4 R160, [R213+0xc080] ;  /* 0x00c08000d5a0783b */ /* 0x000eaa0000000200 */
[----:B------:R-:W3:Y:S02]  /*15450*/  LDSM.16.M88.4 R168, [R213+0xc880] ;  /* 0x00c88000d5a8783b */ /* 0x000ee40000000200 */
[C---:B----4-:R-:W-:Y:S08]  /*15460*/  HMMA.16816.F32 R4, R176.reuse, R180, R4 ;  /* 0x000000b4b004723c */ /* 0x050ff00000001804 */
[C---:B------:R-:W-:Y:S01]  /*15470*/  HMMA.16816.F32 R8, R176.reuse, R182, R8 ;  /* 0x000000b6b008723c */ /* 0x040fe20000001808 */
[----:B------:R-:W-:Y:S07]  /*15480*/  LDSM.16.M88.4 R180, [R200] ;  /* 0x00000000c8b4783b */ /* 0x000fee0000000200 */
[C---:B-----5:R-:W-:Y:S08]  /*15490*/  HMMA.16816.F32 R12, R176.reuse, R172, R12 ;  /* 0x000000acb00c723c */ /* 0x060ff0000000180c */
[C---:B------:R-:W-:Y:S01]  /*154a0*/  HMMA.16816.F32 R16, R176.reuse, R174, R16 ;  /* 0x000000aeb010723c */ /* 0x040fe20000001810 */
[----:B------:R-:W4:Y:S07]  /*154b0*/  LDSM.16.M88.4 R172, [R212+0x4000] ;  /* 0x00400000d4ac783b */ /* 0x000f2e0000000200 */
[C---:B------:R-:W-:Y:S08]  /*154c0*/  HMMA.16816.F32 R20, R176.reuse, R184, R20 ;  /* 0x000000b8b014723c */ /* 0x040ff00000001814 */
[----:B------:R-:W-:Y:S01]  /*154d0*/  HMMA.16816.F32 R24, R176, R186, R24 ;  /* 0x000000bab018723c */ /* 0x000fe20000001818 */
[----:B------:R-:W5:Y:S05]  /*154e0*/  LDSM.16.M88.4 R176, [R199] ;  /* 0x00000000c7b0783b */ /* 0x000f6a0000000200 */
[----:B------:R-:W4:Y:S02]  /*154f0*/  LDSM.16.M88.4 R184, [R198] ;  /* 0x00000000c6b8783b */ /* 0x000f240000000200 */
[C---:B-1----:R-:W-:Y:S08]  /*15500*/  HMMA.16816.F32 R4, R156.reuse, R164, R4 ;  /* 0x000000a49c04723c */ /* 0x042ff00000001804 */
[C---:B------:R-:W-:Y:S01]  /*15510*/  HMMA.16816.F32 R8, R156.reuse, R166, R8 ;  /* 0x000000a69c08723c */ /* 0x040fe20000001808 */
[----:B------:R-:W-:Y:S07]  /*15520*/  LDSM.16.M88.4 R164, [R207+0xb880] ;  /* 0x00b88000cfa4783b */ /* 0x000fee0000000200 */
[C---:B--2---:R-:W-:Y:S08]  /*15530*/  HMMA.16816.F32 R12, R156.reuse, R160, R12 ;  /* 0x000000a09c0c723c */ /* 0x044ff0000000180c */
        /* <DEDUP_REMOVED lines=14> */
[----:B------:R-:W5:Y:S05]  /*15620*/  LDSM.16.M88.4 R172, [R201+0x2000] ;  /* 0x00200000c9ac783b */ /* 0x000f6a0000000200 */
[----:B------:R-:W4:Y:S02]  /*15630*/  LDSM.16.M88.4 R184, [R201+0x2800] ;  /* 0x00280000c9b8783b */ /* 0x000f240000000200 */
        /* <DEDUP_REMOVED lines=80> */
[C---:B-1----:R-:W-:Y:S01]  /*15b40*/  HMMA.16816.F32 R4, R160.reuse, R164, R4 ;  /* 0x000000a4a004723c */ /* 0x042fe20000001804 */
[----:B------:R-:W-:Y:S04]  /*15b50*/  DEPBAR.LE SB0, 0x0 ;  /* 0x000080000000791a */ /* 0x000fe80000000000 */
[----:B------:R-:W-:Y:S03]  /*15b60*/  BAR.SYNC.DEFER_BLOCKING 0x0 ;  /* 0x0000000000007b1d */ /* 0x000fe60000010000 */
[C---:B------:R-:W-:Y:S08]  /*15b70*/  HMMA.16816.F32 R8, R160.reuse, R166, R8 ;  /* 0x000000a6a008723c */ /* 0x040ff00000001808 */
[C---:B--2---:R-:W-:Y:S08]  /*15b80*/  HMMA.16816.F32 R12, R160.reuse, R156, R12 ;  /* 0x0000009ca00c723c */ /* 0x044ff0000000180c */
[C---:B------:R-:W-:Y:S08]  /*15b90*/  HMMA.16816.F32 R16, R160.reuse, R158, R16 ;  /* 0x0000009ea010723c */ /* 0x040ff00000001810 */
[C---:B---3--:R-:W-:Y:S08]  /*15ba0*/  HMMA.16816.F32 R20, R160.reuse, R168, R20 ;  /* 0x000000a8a014723c */ /* 0x048ff00000001814 */
[----:B------:R-:W-:Y:S08]  /*15bb0*/  HMMA.16816.F32 R24, R160, R170, R24 ;  /* 0x000000aaa018723c */ /* 0x000ff00000001818 */
[C---:B----4-:R-:W-:Y:S08]  /*15bc0*/  HMMA.16816.F32 R4, R176.reuse, R180, R4 ;  /* 0x000000b4b004723c */ /* 0x050ff00000001804 */
[C---:B------:R-:W-:Y:S08]  /*15bd0*/  HMMA.16816.F32 R8, R176.reuse, R182, R8 ;  /* 0x000000b6b008723c */ /* 0x040ff00000001808 */
[C---:B-----5:R-:W-:Y:S08]  /*15be0*/  HMMA.16816.F32 R12, R176.reuse, R172, R12 ;  /* 0x000000acb00c723c */ /* 0x060ff0000000180c */
[C---:B------:R-:W-:Y:S08]  /*15bf0*/  HMMA.16816.F32 R16, R176.reuse, R174, R16 ;  /* 0x000000aeb010723c */ /* 0x040ff00000001810 */
[C---:B------:R-:W-:Y:S08]  /*15c00*/  HMMA.16816.F32 R20, R176.reuse, R184, R20 ;  /* 0x000000b8b014723c */ /* 0x040ff00000001814 */
[----:B------:R-:W-:Y:S01]  /*15c10*/  HMMA.16816.F32 R24, R176, R186, R24 ;  /* 0x000000bab018723c */ /* 0x000fe20000001818 */
[----:B------:R-:W-:-:S07]  /*15c20*/  @P0 BRA `(.L_x_1737) ;  /* 0x0000040000000947 */ /* 0x000fce0003800000 */
[----:B------:R-:W-:Y:S01]  /*15c30*/  ISETP.NE.AND P1, PT, R216, 0x1, PT ;  /* 0x00000001d800780c */ /* 0x000fe20003f25270 */
[----:B------:R-:W-:Y:S01]  /*15c40*/  UIMAD UR5, UR4, 0x30, UR19 ;  /* 0x00000030040578a4 */ /* 0x000fe2000f8e0213 */
        /* <DEDUP_REMOVED lines=26> */
[----:B------:R-:W1:Y:S01]  /*15df0*/  SHFL.IDX PT, R159, R156, RZ, 0x181f ;  /* 0x00181fff9c9f7589 */ /* 0x000e6200000e0000 */
[----:B------:R-:W-:Y:S03]  /*15e00*/  IADD3 R157, -R189, 0x30, RZ ;  /* 0x00000030bd9d7810 */ /* 0x000fe60007ffe1ff */
[----:B------:R-:W2:Y:S01]  /*15e10*/  SHFL.IDX PT, R158, R3, RZ, 0x181f ;  /* 0x00181fff039e7589 */ /* 0x000ea200000e0000 */
[----:B------:R-:W-:Y:S11]  /*15e20*/  ISETP.GE.AND P1, PT, R157, 0x1, PT ;  /* 0x000000019d00780c */ /* 0x000ff60003f26270 */
[----:B------:R-:W-:Y:S02]  /*15e30*/  @!UPT UIADD3 URZ, URZ, URZ, URZ ;  /* 0x0000003f3f3ff290 */ /* 0x000fe4000fffe03f */
[C---:B-1----:R-:W-:Y:S05]  /*15e40*/  @P1 IADD3 R164, P0, R159.reuse, R234, RZ ;  /* 0x000000ea9fa41210 */ /* 0x042fea0007f1e0ff */
[C---:B--2---:R-:W-:Y:S01]  /*15e50*/  @P1 IMAD.X R165, R158.reuse, 0x1, R233, P0 ;  /* 0x000000019ea51824 */ /* 0x044fe200000e06e9 */
[C---:B------:R-:W-:Y:S04]  /*15e60*/  @P1 IADD3 R162, P0, R159.reuse, R236, RZ ;  /* 0x000000ec9fa21210 */ /* 0x040fe80007f1e0ff */
[----:B------:R-:W-:Y:S01]  /*15e70*/  @!PT LDS RZ, [RZ] ;  /* 0x00000000fffff984 */ /* 0x000fe20000000800 */
[----:B------:R1:W-:Y:S01]  /*15e80*/  @P1 LDGSTS.E.BYPASS.LTC128B.128 [R222+0xa080], [R164.64], !P6 ;  /* 0x0a080000a4de1fae */ /* 0x0003e2000f101d5a */
[C---:B------:R-:W-:Y:S01]  /*15e90*/  @P1 IMAD.X R163, R158.reuse, 0x1, R235, P0 ;  /* 0x000000019ea31824 */ /* 0x040fe200000e06eb */
[----:B------:R-:W-:Y:S05]  /*15ea0*/  @P1 IADD3 R160, P0, R159, R238, RZ ;  /* 0x000000ee9fa01210 */ /* 0x000fea0007f1e0ff */
[----:B------:R-:W-:Y:S01]  /*15eb0*/  @P1 IMAD.X R161, R158, 0x1, R237, P0 ;  /* 0x000000019ea11824 */ /* 0x000fe200000e06ed */
[C---:B------:R-:W-:Y:S02]  /*15ec0*/  @P1 LEA R166, P0, R224.reuse, R159, 0x1 ;  /* 0x0000009fe0a61211 */ /* 0x040fe400078008ff */
[----:B------:R-:W2:Y:S02]  /*15ed0*/  SHFL.IDX PT, R159, R156, 0x1, 0x181f ;  /* 0x00381f009c9f7f89 */ /* 0x000ea400000e0000 */
[----:B------:R-:W-:Y:S02]  /*15ee0*/  @P1 LEA.HI.X R167, R224, R158, R223, 0x1, P0 ;  /* 0x0000009ee0a71211 */ /* 0x000fe400000f0cdf */
[----:B------:R-:W3:Y:S01]  /*15ef0*/  SHFL.IDX PT, R158, R3, 0x1, 0x181f ;  /* 0x00381f00039e7f89 */ /* 0x000ee200000e0000 */
[----:B------:R-:W-:Y:S11]  /*15f00*/  ISETP.GE.AND P0, PT, R157, 0x21, PT ;  /* 0x000000219d00780c */ /* 0x000ff60003f06270 */
[----:B------:R-:W-:Y:S02]  /*15f10*/  @!UPT UIADD3 URZ, URZ, URZ, URZ ;  /* 0x0000003f3f3ff290 */ /* 0x000fe4000fffe03f */
[C---:B--2---:R-:W-:Y:S05]  /*15f20*/  @P0 IADD3 R170, P2, R159.reuse, R234, RZ ;  /* 0x000000ea9faa0210 */ /* 0x044fea0007f5e0ff */
[C---:B---3--:R-:W-:Y:S01]  /*15f30*/  @P0 IMAD.X R171, R158.reuse, 0x1, R233, P2 ;  /* 0x000000019eab0824 */ /* 0x048fe200010e06e9 */
[----:B------:R-:W-:Y:S05]  /*15f40*/  @P0 IADD3 R168, P2, R159, R236, RZ ;  /* 0x000000ec9fa80210 */ /* 0x000fea0007f5e0ff */
[C---:B------:R-:W-:Y:S01]  /*15f50*/  @P0 IMAD.X R169, R158.reuse, 0x1, R235, P2 ;  /* 0x000000019ea90824 */ /* 0x040fe200010e06eb */
[----:B------:R-:W-:Y:S11]  /*15f60*/  ISETP.GE.AND P2, PT, R221, c[0x0][0x1d4], PT ;  /* 0x00007500dd007a0c */ /* 0x000ff60003f46270 */
[----:B------:R-:W-:Y:S02]  /*15f70*/  @!UPT UIADD3 URZ, URZ, URZ, URZ ;  /* 0x0000003f3f3ff290 */ /* 0x000fe4000fffe03f */
[----:B------:R1:W-:Y:S04]  /*15f80*/  @P1 LDGSTS.E.BYPASS.LTC128B.128 [R222+0xb880], [R162.64], !P2 ;  /* 0x0b880000a2de1fae */ /* 0x0003e8000d101d5a */
[----:B------:R1:W-:Y:S04]  /*15f90*/  @P1 LDGSTS.E.BYPASS.LTC128B.128 [R222+0xd080], [R160.64], !P5 ;  /* 0x0d080000a0de1fae */ /* 0x0003e8000e901d5a */
[----:B------:R1:W-:Y:S01]  /*15fa0*/  @P1 LDGSTS.E.BYPASS.LTC128B.128 [R222+0xe880], [R166.64], !P4 ;  /* 0x0e880000a6de1fae */ /* 0x0003e2000e101d5a */
[----:B------:R-:W-:Y:S03]  /*15fb0*/  @P0 IADD3 R156, P1, R159, R238, RZ ;  /* 0x000000ee9f9c0210 */ /* 0x000fe60007f3e0ff */
[----:B------:R1:W-:Y:S02]  /*15fc0*/  @P0 LDGSTS.E.BYPASS.LTC128B.128 [R222+0xb080], [R170.64], !P6 ;  /* 0x0b080000aade0fae */ /* 0x0003e4000f101d5a */
[----:B------:R-:W-:Y:S01]  /*15fd0*/  @P0 IMAD.X R157, R158, 0x1, R237, P1 ;  /* 0x000000019e9d0824 */ /* 0x000fe200008e06ed */
[C---:B------:R-:W-:Y:S01]  /*15fe0*/  @P0 LEA R172, P1, R224.reuse, R159, 0x1 ;  /* 0x0000009fe0ac0211 */ /* 0x040fe200078208ff */
[----:B------:R1:W-:Y:S03]  /*15ff0*/  @P0 LDGSTS.E.BYPASS.LTC128B.128 [R222+0xc880], [R168.64], !P2 ;  /* 0x0c880000a8de0fae */ /* 0x0003e6000d101d5a */
[----:B------:R-:W-:Y:S01]  /*16000*/  @P0 LEA.HI.X R173, R224, R158, R223, 0x1, P1 ;  /* 0x0000009ee0ad0211 */ /* 0x000fe200008f0cdf */
[----:B------:R1:W-:Y:S04]  /*16010*/  @P0 LDGSTS.E.BYPASS.LTC128B.128 [R222+0xe080], [R156.64], !P5 ;  /* 0x0e0800009cde0fae */ /* 0x0003e8000e901d5a */
[----:B------:R1:W-:Y:S04]  /*16020*/  @P0 LDGSTS.E.BYPASS.LTC128B.128 [R222+0xf880], [R172.64], !P4 ;  /* 0x0f880000acde0fae */ /* 0x0003e8000e101d5a */
.L_x_1737:
[----:B------:R-:W-:Y:S01]  /*16030*/  PLOP3.LUT P0, PT, PT, PT, UP2, 0x80, 0x0 ;  /* 0x000000000000781c */ /* 0x000fe20003f0f028 */
[----:B------:R-:W-:Y:S01]  /*16040*/  UIMAD UR5, UR4, -0x30, URZ ;  /* 0xffffffd0040578a4 */ /* 0x000fe2000f8e023f */
[----:B-1----:R-:W-:Y:S01]  /*16050*/  MOV R157, R190 ;  /* 0x000000be009d7202 */ /* 0x002fe20000000f00 */
[----:B------:R-:W0:Y:S01]  /*16060*/  LDGDEPBAR ;  /* 0x00000000000079af */ /* 0x000e220000000000 */
[----:B------:R-:W-:Y:S03]  /*16070*/  UIADD3 UR13, UR4, -0x1, URZ ;  /* 0xffffffff040d7890 */ /* 0x000fe6000fffe03f */
[----:B------:R-:W-:Y:S04]  /*16080*/  MOV R159, UR5 ;  /* 0x00000005009f7c02 */ /* 0x000fe80008000f00 */
[----:B------:R-:W-:Y:S02]  /*16090*/  IADD3 R158, -R230, 0x1, R159 ;  /* 0x00000001e69e7810 */ /* 0x000fe40007ffe19f */
[----:B------:R-:W-:Y:S01]  /*160a0*/  @P0 IMAD.HI.U32 R3, R190, c[0x0][0x2c8], RZ ;  /* 0x0000b200be030a27 */ /* 0x000fe200078e00ff */
[----:B------:R-:W-:Y:S11]  /*160b0*/  PLOP3.LUT P0, PT, PT, PT, UP2, 0x80, 0x0 ;  /* 0x000000000000781c */ /* 0x000ff60003f0f028 */
[----:B------:R-:W-:Y:S02]  /*160c0*/  @!UPT UIADD3 URZ, URZ, URZ, URZ ;  /* 0x0000003f3f3ff290 */ /* 0x000fe4000fffe03f */
[----:B------:R-:W-:Y:S02]  /*160d0*/  @P0 SHF.R.U32.HI R157, RZ, c[0x0][0x2cc], R3 ;  /* 0x0000b300ff9d0a19 */ /* 0x000fe40000011603 */
[----:B------:R-:W-:Y:S03]  /*160e0*/  MOV R3, UR21 ;  /* 0x0000001500037c02 */ /* 0x000fe60008000f00 */
[----:B------:R-:W1:Y:S01]  /*160f0*/  SHFL.IDX PT, R156, R157, RZ, 0x1c1f ;  /* 0x001c1fff9d9c7589 */ /* 0x000e6200000e0000 */
[----:B------:R-:W-:Y:S04]  /*16100*/  IADD3 R3, -R3, UR14, R158 ;  /* 0x0000000e03037c10 */ /* 0x000fe8000fffe19e */
[----:B-1----:R-:W-:Y:S04]  /*16110*/  IADD3 R156, R3, R156, RZ ;  /* 0x0000009c039c7210 */ /* 0x002fe80007ffe0ff */
[----:B------:R-:W-:Y:S04]  /*16120*/  ISETP.GT.AND P0, PT, R156, RZ, PT ;  /* 0x000000ff9c00720c */ /* 0x000fe80003f04270 */
[----:B------:R-:W-:Y:S02]  /*16130*/  FSEL R160, R4, -INF , P0 ;  /* 0xff80000004a07808 */ /* 0x000fe40000000000 */
[----:B------:R-:W1:Y:S01]  /*16140*/  SHFL.IDX PT, R4, R157, 0x1, 0x1c1f ;  /* 0x003c1f009d047f89 */ /* 0x000e6200000e0000 */
[----:B------:R-:W-:Y:S04]  /*16150*/  ISETP.GT.AND P0, PT, R156, 0x1, PT ;  /* 0x000000019c00780c */ /* 0x000fe80003f04270 */
[----:B------:R-:W-:Y:S02]  /*16160*/  FSEL R158, R5, -INF , P0 ;  /* 0xff800000059e7808 */ /* 0x000fe40000000000 */
[----:B-1----:R-:W-:Y:S04]  /*16170*/  IADD3 R3, R3, R4, RZ ;  /* 0x0000000403037210 */ /* 0x002fe80007ffe0ff */
[C---:B------:R-:W-:Y:S04]  /*16180*/  ISETP.GT.AND P0, PT, R3.reuse, RZ, PT ;  /* 0x000000ff0300720c */ /* 0x040fe80003f04270 */
[----:B------:R-:W-:Y:S02]  /*16190*/  FSEL R161, R6, -INF , P0 ;  /* 0xff80000006a17808 */ /* 0x000fe40000000000 */
[----:B------:R-:W-:Y:S04]  /*161a0*/  ISETP.GT.AND P0, PT, R3, 0x1, PT ;  /* 0x000000010300780c */ /* 0x000fe80003f04270 */
[----:B------:R-:W-:Y:S02]  /*161b0*/  FSEL R159, R7, -INF , P0 ;  /* 0xff800000079f7808 */ /* 0x000fe40000000000 */
[----:B------:R-:W-:Y:S04]  /*161c0*/  ISETP.GT.AND P0, PT, R156, 0x8, PT ;  /* 0x000000089c00780c */ /* 0x000fe80003f04270 */
[----:B------:R-:W-:Y:S02]  /*161d0*/  FSEL R8, R8, -INF , P0 ;  /* 0xff80000008087808 */ /* 0x000fe40000000000 */
[----:B------:R-:W-:Y:S04]  /*161e0*/  ISETP.GT.AND P0, PT, R156, 0x9, PT ;  /* 0x000000099c00780c */ /* 0x000fe80003f04270 */
[----:B------:R-:W-:Y:S02]  /*161f0*/  FSEL R6, R9, -INF , P0 ;  /* 0xff80000009067808 */ /* 0x000fe40000000000 */
[C---:B------:R-:W-:Y:S04]  /*16200*/  ISETP.GT.AND P0, PT, R3.reuse, 0x8, PT ;  /* 0x000000080300780c */ /* 0x040fe80003f04270 */
        /* <DEDUP_REMOVED lines=11> */
[----:B------:R-:W-:Y:S01]  /*162c0*/  ISETP.GT.AND P0, PT, R156, 0x18, PT ;  /* 0x000000189c00780c */ /* 0x000fe20003f04270 */
[----:B------:R-:W-:Y:S03]  /*162d0*/  LDSM.16.MT88.4 R12, [R208+0x4080] ;  /* 0x00408000d00c783b */ /* 0x000fe60000004200 */
        /* <DEDUP_REMOVED lines=22> */
[----:B------:R-:W-:Y:S02]  /*16440*/  ISETP.GT.AND P0, PT, R3, 0x29, PT ;  /* 0x000000290300780c */ /* 0x000fe40003f04270 */
        /* <DEDUP_REMOVED lines=14> */
[----:B-1----:R-:W-:Y:S02]  /*16530*/  FMNMX.FTZ R10, R4, R5, !PT ;  /* 0x00000005040a7209 */ /* 0x002fe40007810000 */
[----:B------:R-:W-:Y:S04]  /*16540*/  FMNMX.FTZ R4, R161, R0, !PT ;  /* 0x00000000a1047209 */ /* 0x000fe80007810000 */
[----:B------:R-:W1:Y:S01]  /*16550*/  SHFL.BFLY PT, R3, R10, 0x1, 0x1f ;  /* 0x0c201f000a037f89 */ /* 0x000e6200000e0000 */
[----:B------:R-:W-:Y:S04]  /*16560*/  FMNMX.FTZ R4, R159, R4, !PT ;  /* 0x000000049f047209 */ /* 0x000fe80007810000 */
[----:B------:R-:W-:Y:S04]  /*16570*/  FMNMX.FTZ R4, R173, R4, !PT ;  /* 0x00000004ad047209 */ /* 0x000fe80007810000 */
[----:B------:R-:W-:Y:S04]  /*16580*/  FMNMX.FTZ R4, R163, R4, !PT ;  /* 0x00000004a3047209 */ /* 0x000fe80007810000 */
[----:B------:R-:W-:Y:S04]  /*16590*/  FMNMX.FTZ R4, R171, R4, !PT ;  /* 0x00000004ab047209 */ /* 0x000fe80007810000 */
[----:B------:R-:W-:Y:S04]  /*165a0*/  FMNMX.FTZ R4, R169, R4, !PT ;  /* 0x00000004a9047209 */ /* 0x000fe80007810000 */
[----:B------:R-:W-:Y:S02]  /*165b0*/  FMNMX.FTZ R4, R167, R4, !PT ;  /* 0x00000004a7047209 */ /* 0x000fe40007810000 */
[----:B-1----:R-:W-:Y:S02]  /*165c0*/  FMNMX.FTZ R3, R10, R3, !PT ;  /* 0x000000030a037209 */ /* 0x002fe40007810000 */
[----:B------:R-:W-:Y:S02]  /*165d0*/  FMNMX.FTZ R4, R165, R4, !PT ;  /* 0x00000004a5047209 */ /* 0x000fe40007810000 */
[C---:B------:R-:W-:Y:S01]  /*165e0*/  FSETP.NEU.FTZ.AND P0, PT, R3.reuse, -INF , PT ;  /* 0xff8000000300780b */ /* 0x040fe20003f1d000 */
[----:B------:R-:W-:Y:S01]  /*165f0*/  FMUL.FTZ R185, R3, c[0x0][0x2d0] ;  /* 0x0000b40003b97a20 */ /* 0x000fe20000410000 */
[----:B------:R-:W-:Y:S02]  /*16600*/  FMNMX.FTZ R4, R239, R4, !PT ;  /* 0x00000004ef047209 */ /* 0x000fe40007810000 */
[----:B------:R-:W-:Y:S02]  /*16610*/  FSEL R7, R3, RZ, P0 ;  /* 0x000000ff03077208 */ /* 0x000fe40000000000 */
[----:B------:R-:W-:Y:S02]  /*16620*/  FMNMX.FTZ R4, R187, R4, !PT ;  /* 0x00000004bb047209 */ /* 0x000fe40007810000 */
[----:B------:R-:W-:Y:S01]  /*16630*/  FSEL R185, R185, RZ, P0 ;  /* 0x000000ffb9b97208 */ /* 0x000fe20000000000 */
[----:B------:R-:W-:Y:S01]  /*16640*/  FADD.FTZ R7, -R7, R2 ;  /* 0x0000000207077221 */ /* 0x000fe20000010100 */
[----:B------:R-:W-:Y:S03]  /*16650*/  FMNMX.FTZ R4, R183, R4, !PT ;  /* 0x00000004b7047209 */ /* 0x000fe60007810000 */
[--C-:B------:R-:W-:Y:S01]  /*16660*/  FFMA.FTZ R181, R160, c[0x0][0x2d0], -R185.reuse ;  /* 0x0000b400a0b57a23 */ /* 0x100fe200000108b9 */
[----:B------:R-:W-:Y:S01]  /*16670*/  FMNMX.FTZ R11, R157, R4, !PT ;  /* 0x000000049d0b7209 */ /* 0x000fe20007810000 */
[--C-:B------:R-:W-:Y:S02]  /*16680*/  FFMA.FTZ R179, R8, c[0x0][0x2d0], -R185.reuse ;  /* 0x0000b40008b37a23 */ /* 0x100fe400000108b9 */
[--C-:B------:R-:W-:Y:S02]  /*16690*/  FFMA.FTZ R178, R6, c[0x0][0x2d0], -R185.reuse ;  /* 0x0000b40006b27a23 */ /* 0x100fe400000108b9 */
[----:B------:R-:W1:Y:S01]  /*166a0*/  SHFL.BFLY PT, R4, R11, 0x2, 0x1f ;  /* 0x0c401f000b047f89 */ /* 0x000e6200000e0000 */
[----:B------:R-:W-:Y:S01]  /*166b0*/  FMUL.FTZ R2, R7, c[0x0][0x2d0] ;  /* 0x0000b40007027a20 */ /* 0x000fe20000410000 */
        /* <DEDUP_REMOVED lines=10> */
[----:B------:R-:W-:Y:S03]  /*16760*/  FFMA.FTZ R185, R184, c[0x0][0x2d0], -R185 ;  /* 0x0000b400b8b97a23 */ /* 0x000fe600000108b9 */
[----:B------:R-:W-:Y:S01]  /*16770*/  MUFU.EX2 R179, R179 ;  /* 0x000000b300b37308 */ /* 0x000fe20000000800 */
[----:B-1----:R-:W-:Y:S05]  /*16780*/  FMNMX.FTZ R9, R11, R4, !PT ;  /* 0x000000040b097209 */ /* 0x002fea0007810000 */
[----:B------:R-:W1:Y:S04]  /*16790*/  SHFL.BFLY PT, R156, R9, 0x1, 0x1f ;  /* 0x0c201f00099c7f89 */ /* 0x000e6800000e0000 */
[----:B------:R-:W3:Y:S01]  /*167a0*/  MUFU.EX2 R178, R178 ;  /* 0x000000b200b27308 */ /* 0x000ee20000000800 */
[----:B--2---:R-:W-:Y:S09]  /*167b0*/  F2FP.PACK_AB R160, R180, R181 ;  /* 0x000000b5b4a0723e */ /* 0x004ff200000000ff */
[----:B------:R-:W2:Y:S10]  /*167c0*/  MUFU.EX2 R2, R2 ;  /* 0x0000000200027308 */ /* 0x000eb40000000800 */
[----:B------:R-:W-:Y:S01]  /*167d0*/  MUFU.EX2 R241, R241 ;  /* 0x000000f100f17308 */ /* 0x000fe20000000800 */
[----:B-1----:R-:W-:Y:S02]  /*167e0*/  FMNMX.FTZ R156, R156, R9, !PT ;  /* 0x000000099c9c7209 */ /* 0x002fe40007810000 */
[----:B---3--:R-:W-:Y:S02]  /*167f0*/  F2FP.PACK_AB R162, R178, R179 ;  /* 0x000000b3b2a2723e */ /* 0x008fe400000000ff */
[C---:B------:R-:W-:Y:S01]  /*16800*/  FSETP.NEU.FTZ.AND P0, PT, R156.reuse, -INF , PT ;  /* 0xff8000009c00780b */ /* 0x040fe20003f1d000 */
[C---:B------:R-:W-:Y:S03]  /*16810*/  FMUL.FTZ R182, R156.reuse, c[0x0][0x2d0] ;  /* 0x0000b4009cb67a20 */ /* 0x040fe60000410000 */
[----:B------:R-:W-:Y:S01]  /*16820*/  FSEL R5, R156, RZ, P0 ;  /* 0x000000ff9c057208 */ /* 0x000fe20000000000 */
[----:B------:R-:W-:Y:S01]  /*16830*/  MUFU.EX2 R244, R244 ;  /* 0x000000f400f47308 */ /* 0x000fe20000000800 */
[----:B------:R-:W-:Y:S01]  /*16840*/  FSEL R182, R182, RZ, P0 ;  /* 0x000000ffb6b67208 */ /* 0x000fe20000000000 */
[----:B--2---:R-:W-:Y:S01]  /*16850*/  FMUL.FTZ R4, R2, R152 ;  /* 0x0000009802047220 */ /* 0x004fe20000410000 */
[----:B------:R-:W-:Y:S01]  /*16860*/  ISETP.LT.AND P0, PT, R232, UR4, PT ;  /* 0x00000004e8007c0c */ /* 0x000fe2000bf01270 */
[----:B------:R-:W-:Y:S01]  /*16870*/  FADD.FTZ R5, -R5, R0 ;  /* 0x0000000005057221 */ /* 0x000fe20000010100 */
[----:B------:R-:W-:Y:S01]  /*16880*/  UMOV UR4, UR13 ;  /* 0x0000000d00047c82 */ /* 0x000fe20008000000 */
[--C-:B------:R-:W-:Y:S02]  /*16890*/  FFMA.FTZ R177, R161, c[0x0][0x2d0], -R182.reuse ;  /* 0x0000b400a1b17a23 */ /* 0x100fe400000108b6 */
[--C-:B------:R-:W-:Y:S02]  /*168a0*/  FFMA.FTZ R176, R159, c[0x0][0x2d0], -R182.reuse ;  /* 0x0000b4009fb07a23 */ /* 0x100fe400000108b6 */
[----:B------:R-:W-:Y:S01]  /*168b0*/  MUFU.EX2 R248, R248 ;  /* 0x000000f800f87308 */ /* 0x000fe20000000800 */
[--C-:B------:R-:W-:Y:S02]  /*168c0*/  FFMA.FTZ R159, R173, c[0x0][0x2d0], -R182.reuse ;  /* 0x0000b400ad9f7a23 */ /* 0x100fe400000108b6 */
[--C-:B------:R-:W-:Y:S01]  /*168d0*/  FFMA.FTZ R158, R163, c[0x0][0x2d0], -R182.reuse ;  /* 0x0000b400a39e7a23 */ /* 0x100fe200000108b6 */
[----:B------:R-:W-:Y:S01]  /*168e0*/  LDSM.16.MT88.4 R172, [R208+0x7880] ;  /* 0x00788000d0ac783b */ /* 0x000fe20000004200 */
[----:B------:R-:W-:Y:S02]  /*168f0*/  FMUL.FTZ R0, R5, c[0x0][0x2d0] ;  /* 0x0000b40005007a20 */ /* 0x000fe40000410000 */
        /* <DEDUP_REMOVED lines=9> */
[--C-:B------:R-:W-:Y:S02]  /*16990*/  FFMA.FTZ R243, R171, c[0x0][0x2d0], -R182.reuse ;  /* 0x0000b400abf37a23 */ /* 0x100fe400000108b6 */
[--C-:B------:R-:W-:Y:S02]  /*169a0*/  FFMA.FTZ R246, R169, c[0x0][0x2d0], -R182.reuse ;  /* 0x0000b400a9f67a23 */ /* 0x100fe400000108b6 */
[----:B------:R-:W-:Y:S01]  /*169b0*/  LDSM.16.MT88.4 R168, [R204+0x6080] ;  /* 0x00608000cca8783b */ /* 0x000fe20000004200 */
[--C-:B------:R-:W-:Y:S02]  /*169c0*/  FFMA.FTZ R247, R167, c[0x0][0x2d0], -R182.reuse ;  /* 0x0000b400a7f77a23 */ /* 0x100fe400000108b6 */
[--C-:B------:R-:W-:Y:S02]  /*169d0*/  FFMA.FTZ R250, R165, c[0x0][0x2d0], -R182.reuse ;  /* 0x0000b400a5fa7a23 */ /* 0x100fe400000108b6 */
[----:B------:R-:W-:Y:S01]  /*169e0*/  MUFU.EX2 R159, R159 ;  /* 0x0000009f009f7308 */ /* 0x000fe20000000800 */
[C---:B------:R-:W-:Y:S02]  /*169f0*/  FMUL.FTZ R28, R2.reuse, R28 ;  /* 0x0000001c021c7220 */ /* 0x040fe40000410000 */
[----:B------:R-:W-:Y:S01]  /*16a00*/  LDSM.16.MT88.4 R164, [R205+0x6080] ;  /* 0x00608000cda4783b */ /* 0x000fe20000004200 */
[C---:B------:R-:W-:Y:S02]  /*16a10*/  FMUL.FTZ R29, R2.reuse, R29 ;  /* 0x0000001d021d7220 */ /* 0x040fe40000410000 */
[C---:B------:R-:W-:Y:S02]  /*16a20*/  FMUL.FTZ R32, R2.reuse, R32 ;  /* 0x0000002002207220 */ /* 0x040fe40000410000 */
[C---:B------:R-:W-:Y:S02]  /*16a30*/  FMUL.FTZ R33, R2.reuse, R33 ;  /* 0x0000002102217220 */ /* 0x040fe40000410000 */
[----:B------:R-:W2:Y:S01]  /*16a40*/  MUFU.EX2 R158, R158 ;  /* 0x0000009e009e7308 */ /* 0x000ea20000000800 */
[C---:B------:R-:W-:Y:S02]  /*16a50*/  FMUL.FTZ R36, R2.reuse, R36 ;  /* 0x0000002402247220 */ /* 0x040fe40000410000 */
[----:B------:R-:W-:Y:S01]  /*16a60*/  FMUL.FTZ R37, R2, R37 ;  /* 0x0000002502257220 */ /* 0x000fe20000410000 */
[----:B-1----:R-:W-:Y:S01]  /*16a70*/  F2FP.PACK_AB R161, R176, R177 ;  /* 0x000000b1b0a1723e */ /* 0x002fe200000000ff */
        /* <DEDUP_REMOVED lines=19> */
[C---:B-1----:R-:W-:Y:S02]  /*16bb0*/  FMUL.FTZ R6, R0.reuse, R154 ;  /* 0x0000009a00067220 */ /* 0x042fe40000410000 */
[C---:B------:R-:W-:Y:S02]  /*16bc0*/  FMUL.FTZ R7, R0.reuse, R155 ;  /* 0x0000009b00077220 */ /* 0x040fe40000410000 */
[----:B------:R-:W1:Y:S01]  /*16bd0*/  LDSM.16.MT88.4 R152, [R205+0x4080] ;  /* 0x00408000cd98783b */ /* 0x000e620000004200 */
[C---:B------:R-:W-:Y:S01]  /*16be0*/  FMUL.FTZ R10, R0.reuse, R134 ;  /* 0x00000086000a7220 */ /* 0x040fe20000410000 */
[----:B------:R-:W3:Y:S01]  /*16bf0*/  MUFU.EX2 R245, R245 ;  /* 0x000000f500f57308 */ /* 0x000ee20000000800 */
[C---:B------:R-:W-:Y:S02]  /*16c00*/  FMUL.FTZ R11, R0.reuse, R135 ;  /* 0x00000087000b7220 */ /* 0x040fe40000410000 */
[C---:B------:R-:W-:Y:S03]  /*16c10*/  HMMA.16816.F32 R4, R160.reuse, R12, R4 ;  /* 0x0000000ca004723c */ /* 0x040fe60000001804 */
[----:B------:R-:W4:Y:S02]  /*16c20*/  LDSM.16.MT88.4 R132, [R204+0x4080] ;  /* 0x00408000cc84783b */ /* 0x000f240000004200 */
[----:B------:R-:W-:Y:S02]  /*16c30*/  FMUL.FTZ R18, R0, R142 ;  /* 0x0000008e00127220 */ /* 0x000fe40000410000 */
[C---:B------:R-:W-:Y:S01]  /*16c40*/  FMUL.FTZ R12, R2.reuse, R136 ;  /* 0x00000088020c7220 */ /* 0x040fe20000410000 */
[C---:B------:R-:W-:Y:S01]  /*16c50*/  HMMA.16816.F32 R8, R160.reuse, R14, R8 ;  /* 0x0000000ea008723c */ /* 0x040fe20000001808 */
[----:B------:R-:W-:Y:S03]  /*16c60*/  MUFU.EX2 R247, R247 ;  /* 0x000000f700f77308 */ /* 0x000fe60000000800 */
[----:B------:R-:W-:Y:S02]  /*16c70*/  FMUL.FTZ R13, R2, R137 ;  /* 0x00000089020d7220 */ /* 0x000fe40000410000 */
[C---:B------:R-:W-:Y:S02]  /*16c80*/  FMUL.FTZ R19, R0.reuse, R143 ;  /* 0x0000008f00137220 */ /* 0x040fe40000410000 */
[C---:B------:R-:W-:Y:S01]  /*16c90*/  FMUL.FTZ R14, R0.reuse, R138 ;  /* 0x0000008a000e7220 */ /* 0x040fe20000410000 */
[----:B------:R-:W-:Y:S02]  /*16ca0*/  LDSM.16.MT88.4 R140, [R206+0x5880] ;  /* 0x00588000ce8c783b */ /* 0x000fe40000004200 */
[----:B------:R-:W5:Y:S01]  /*16cb0*/  MUFU.EX2 R250, R250 ;  /* 0x000000fa00fa7308 */ /* 0x000f620000000800 */
[C---:B------:R-:W-:Y:S02]  /*16cc0*/  FMUL.FTZ R15, R0.reuse, R139 ;  /* 0x0000008b000f7220 */ /* 0x040fe40000410000 */
[C---:B------:R-:W-:Y:S02]  /*16cd0*/  FMUL.FTZ R26, R0.reuse, R150 ;  /* 0x00000096001a7220 */ /* 0x040fe40000410000 */
[C---:B------:R-:W-:Y:S01]  /*16ce0*/  FMUL.FTZ R27, R0.reuse, R151 ;  /* 0x00000097001b7220 */ /* 0x040fe20000410000 */
[----:B------:R-:W2:Y:S01]  /*16cf0*/  LDSM.16.MT88.4 R136, [R208+0x5880] ;  /* 0x00588000d088783b */ /* 0x000ea20000004200 */
[C---:B------:R-:W-:Y:S01]  /*16d00*/  FMUL.FTZ R30, R0.reuse, R30 ;  /* 0x0000001e001e7220 */ /* 0x040fe20000410000 */
[C---:B------:R-:W-:Y:S02]  /*16d10*/  HMMA.16816.F32 R12, R160.reuse, R20, R12 ;  /* 0x00000014a00c723c */ /* 0x040fe4000000180c */
[----:B------:R-:W-:Y:S01]  /*16d20*/  MUFU.EX2 R242, R242 ;  /* 0x000000f200f27308 */ /* 0x000fe20000000800 */
[C---:B------:R-:W-:Y:S02]  /*16d30*/  FMUL.FTZ R31, R0.reuse, R31 ;  /* 0x0000001f001f7220 */ /* 0x040fe40000410000 */
[----:B------:R-:W-:Y:S01]  /*16d40*/  FMUL.FTZ R34, R0, R34 ;  /* 0x0000002200227220 */ /* 0x000fe20000410000 */
[----:B------:R-:W-:Y:S01]  /*16d50*/  LDSM.16.MT88.4 R148, [R204+0x4880] ;  /* 0x00488000cc94783b */ /* 0x000fe20000004200 */
[C---:B------:R-:W-:Y:S01]  /*16d60*/  FMUL.FTZ R20, R2.reuse, R144 ;  /* 0x0000009002147220 */ /* 0x040fe20000410000 */
[C---:B------:R-:W-:Y:S04]  /*16d70*/  HMMA.16816.F32 R16, R160.reuse, R22, R16 ;  /* 0x00000016a010723c */ /* 0x040fe80000001810 */
[----:B------:R-:W-:Y:S01]  /*16d80*/  FMUL.FTZ R21, R2, R145 ;  /* 0x0000009102157220 */ /* 0x000fe20000410000 */
[----:B------:R-:W2:Y:S01]  /*16d90*/  MUFU.EX2 R249, R249 ;  /* 0x000000f900f97308 */ /* 0x000ea20000000800 */
[C---:B------:R-:W-:Y:S02]  /*16da0*/  FMUL.FTZ R35, R0.reuse, R35 ;  /* 0x0000002300237220 */ /* 0x040fe40000410000 */
[C---:B------:R-:W-:Y:S04]  /*16db0*/  FMUL.FTZ R22, R0.reuse, R146 ;  /* 0x0000009200167220 */ /* 0x040fe80000410000 */
[C---:B------:R-:W-:Y:S02]  /*16dc0*/  FMUL.FTZ R23, R0.reuse, R147 ;  /* 0x0000009300177220 */ /* 0x040fe40000410000 */
[----:B------:R-:W-:Y:S01]  /*16dd0*/  LDSM.16.MT88.4 R144, [R205+0x4880] ;  /* 0x00488000cd90783b */ /* 0x000fe20000004200 */
[C---:B------:R-:W-:Y:S01]  /*16de0*/  FMUL.FTZ R38, R0.reuse, R38 ;  /* 0x0000002600267220 */ /* 0x040fe20000410000 */
[----:B------:R-:W-:Y:S01]  /*16df0*/  MUFU.EX2 R186, R186 ;  /* 0x000000ba00ba7308 */ /* 0x000fe20000000800 */
[C---:B------:R-:W-:Y:S02]  /*16e00*/  FMUL.FTZ R39, R0.reuse, R39 ;  /* 0x0000002700277220 */ /* 0x040fe40000410000 */
[C---:B-1----:R-:W-:Y:S03]  /*16e10*/  HMMA.16816.F32 R20, R160.reuse, R152, R20 ;  /* 0x00000098a014723c */ /* 0x042fe60000001814 */
[C---:B------:R-:W-:Y:S02]  /*16e20*/  FMUL.FTZ R42, R0.reuse, R42 ;  /* 0x0000002a002a7220 */ /* 0x040fe40000410000 */
[C---:B------:R-:W-:Y:S02]  /*16e30*/  FMUL.FTZ R43, R0.reuse, R43 ;  /* 0x0000002b002b7220 */ /* 0x040fe40000410000 */
[C---:B------:R-:W-:Y:S01]  /*16e40*/  FMUL.FTZ R46, R0.reuse, R46 ;  /* 0x0000002e002e7220 */ /* 0x040fe20000410000 */
[C---:B------:R-:W-:Y:S01]  /*16e50*/  HMMA.16816.F32 R24, R160.reuse, R154, R24 ;  /* 0x0000009aa018723c */ /* 0x040fe20000001818 */
[----:B------:R-:W-:Y:S01]  /*16e60*/  LDSM.16.MT88.4 R152, [R208+0x6080] ;  /* 0x00608000d098783b */ /* 0x000fe20000004200 */
[----:B------:R-:W-:Y:S02]  /*16e70*/  MUFU.EX2 R185, R185 ;  /* 0x000000b900b97308 */ /* 0x000fe40000000800 */
[C---:B------:R-:W-:Y:S02]  /*16e80*/  FMUL.FTZ R47, R0.reuse, R47 ;  /* 0x0000002f002f7220 */ /* 0x040fe40000410000 */
[C---:B------:R-:W-:Y:S02]  /*16e90*/  FMUL.FTZ R50, R0.reuse, R50 ;  /* 0x0000003200327220 */ /* 0x040fe40000410000 */
[C---:B----4-:R-:W-:Y:S04]  /*16ea0*/  HMMA.16816.F32 R28, R160.reuse, R132, R28 ;  /* 0x00000084a01c723c */ /* 0x050fe8000000181c */
[C---:B------:R-:W-:Y:S02]  /*16eb0*/  FMUL.FTZ R51, R0.reuse, R51 ;  /* 0x0000003300337220 */ /* 0x040fe40000410000 */
[C---:B------:R-:W-:Y:S02]  /*16ec0*/  FMUL.FTZ R54, R0.reuse, R54 ;  /* 0x0000003600367220 */ /* 0x040fe40000410000 */
        /* <DEDUP_REMOVED lines=11> */
[C---:B------:R-:W-:Y:S04]  /*16f80*/  HMMA.16816.F32 R44, R160.reuse, R140, R44 ;  /* 0x0000008ca02c723c */ /* 0x040fe8000000182c */
[----:B------:R-:W-:Y:S02]  /*16f90*/  FMUL.FTZ R67, R0, R67 ;  /* 0x0000004300437220 */ /* 0x000fe40000410000 */
        /* <DEDUP_REMOVED lines=14> */
[C---:B--2---:R-:W-:Y:S04]  /*17080*/  HMMA.16816.F32 R60, R160.reuse, R136, R60 ;  /* 0x00000088a03c723c */ /* 0x044fe8000000183c */
[C---:B------:R-:W-:Y:S02]  /*17090*/  FMUL.FTZ R78, R0.reuse, R78 ;  /* 0x0000004e004e7220 */ /* 0x040fe40000410000 */
[----:B------:R-:W-:Y:S02]  /*170a0*/  FMUL.FTZ R79, R0, R79 ;  /* 0x0000004f004f7220 */ /* 0x000fe40000410000 */
[C---:B------:R-:W-:Y:S01]  /*170b0*/  HMMA.16816.F32 R64, R160.reuse, R138, R64 ;  /* 0x0000008aa040723c */ /* 0x040fe20000001840 */
[----:B------:R-:W2:Y:S03]  /*170c0*/  LDSM.16.MT88.4 R136, [R205+0x7080] ;  /* 0x00708000cd88783b */ /* 0x000ea60000004200 */
        /* <DEDUP_REMOVED lines=25> */
[C---:B------:R-:W-:Y:S04]  /*17260*/  FMUL.FTZ R96, R2.reuse, R96 ;  /* 0x0000006002607220 */ /* 0x040fe80000410000 */
[----:B------:R-:W-:Y:S01]  /*17270*/  FMUL.FTZ R97, R2, R97 ;  /* 0x0000006102617220 */ /* 0x000fe20000410000 */
        /* <DEDUP_REMOVED lines=47> */
[----:B------:R-:W-:Y:S01]  /*17570*/  F2FP.PACK_AB R132, R244, R241 ;  /* 0x000000f1f484723e */ /* 0x000fe200000000ff */
[--C-:B------:R-:W-:Y:S01]  /*17580*/  FFMA.FTZ R239, R239, c[0x0][0x2d0], -R182.reuse ;  /* 0x0000b400efef7a23 */ /* 0x100fe200000108b6 */
[----:B------:R-:W-:Y:S03]  /*17590*/  F2FP.PACK_AB R133, R246, R243 ;  /* 0x000000f3f685723e */ /* 0x000fe600000000ff */
[----:B------:R-:W-:Y:S01]  /*175a0*/  HMMA.16816.F32 R128, R160, R134, R128 ;  /* 0x00000086a080723c */ /* 0x000fe20000001880 */
[----:B------:R-:W1:Y:S01]  /*175b0*/  LDSM.16.MT88.4 R160, [R206+0x6080] ;  /* 0x00608000cea0783b */ /* 0x000e620000004200 */
[----:B------:R-:W-:Y:S01]  /*175c0*/  MUFU.EX2 R239, R239 ;  /* 0x000000ef00ef7308 */ /* 0x000fe20000000800 */
[--C-:B------:R-:W-:Y:S02]  /*175d0*/  FFMA.FTZ R240, R187, c[0x0][0x2d0], -R182.reuse ;  /* 0x0000b400bbf07a23 */ /* 0x100fe400000108b6 */
[--C-:B------:R-:W-:Y:S02]  /*175e0*/  FFMA.FTZ R183, R183, c[0x0][0x2d0], -R182.reuse ;  /* 0x0000b400b7b77a23 */ /* 0x100fe400000108b6 */
[----:B---3--:R-:W-:Y:S01]  /*175f0*/  F2FP.PACK_AB R134, R245, R248 ;  /* 0x000000f8f586723e */ /* 0x008fe200000000ff */
[----:B------:R-:W-:Y:S01]  /*17600*/  FFMA.FTZ R182, R157, c[0x0][0x2d0], -R182 ;  /* 0x0000b4009db67a23 */ /* 0x000fe200000108b6 */
[----:B-----5:R-:W-:Y:S03]  /*17610*/  F2FP.PACK_AB R135, R250, R247 ;  /* 0x000000f7fa87723e */ /* 0x020fe600000000ff */
[----:B------:R-:W3:Y:S01]  /*17620*/  MUFU.EX2 R240, R240 ;  /* 0x000000f000f07308 */ /* 0x000ee20000000800 */
[----:B------:R-:W-:Y:S01]  /*17630*/  FFMA.FTZ R181, R2, R231, R181 ;  /* 0x000000e702b57223 */ /* 0x000fe200000100b5 */
[-C--:B------:R-:W-:Y:S01]  /*17640*/  MOV R157, R156.reuse ;  /* 0x0000009c009d7202 */ /* 0x080fe20000000f00 */
[----:B------:R-:W-:Y:S01]  /*17650*/  FFMA.FTZ R177, R0, R229, R177 ;  /* 0x000000e500b17223 */ /* 0x000fe200000100b1 */
[C---:B--2---:R-:W-:Y:S05]  /*17660*/  HMMA.16816.F32 R4, R132.reuse, R136, R4 ;  /* 0x000000888404723c */ /* 0x044fea0000001804 */
[----:B------:R-:W-:Y:S01]  /*17670*/  FADD.FTZ R180, R180, R181 ;  /* 0x000000b5b4b47221 */ /* 0x000fe20000010000 */
[----:B------:R-:W-:Y:S01]  /*17680*/  MUFU.EX2 R183, R183 ;  /* 0x000000b700b77308 */ /* 0x000fe20000000800 */
[----:B------:R-:W-:Y:S01]  /*17690*/  FADD.FTZ R176, R176, R177 ;  /* 0x000000b1b0b07221 */ /* 0x000fe20000010000 */
[C---:B------:R-:W-:Y:S01]  /*176a0*/  HMMA.16816.F32 R8, R132.reuse, R138, R8 ;  /* 0x0000008a8408723c */ /* 0x040fe20000001808 */
[----:B------:R-:W2:Y:S03]  /*176b0*/  LDSM.16.MT88.4 R136, [R206+0x7880] ;  /* 0x00788000ce88783b */ /* 0x000ea60000004200 */
[----:B------:R-:W-:Y:S01]  /*176c0*/  FADD.FTZ R179, R179, R180 ;  /* 0x000000b4b3b37221 */ /* 0x000fe20000010000 */
[----:B------:R-:W-:Y:S01]  /*176d0*/  MOV R0, R156 ;  /* 0x0000009c00007202 */ /* 0x000fe20000000f00 */
[----:B------:R-:W-:Y:S01]  /*176e0*/  FADD.FTZ R159, R159, R176 ;  /* 0x000000b09f9f7221 */ /* 0x000fe20000010000 */
[----:B------:R-:W-:Y:S01]  /*176f0*/  MOV R2, R3 ;  /* 0x0000000300027202 */ /* 0x000fe20000000f00 */
[C---:B----4-:R-:W-:Y:S01]  /*17700*/  HMMA.16816.F32 R12, R132.reuse, R140, R12 ;  /* 0x0000008c840c723c */ /* 0x050fe2000000180c */
[----:B------:R-:W4:Y:S03]  /*17710*/  MUFU.EX2 R182, R182 ;  /* 0x000000b600b67308 */ /* 0x000f260000000800 */
[----:B------:R-:W-:Y:S02]  /*17720*/  FADD.FTZ R178, R178, R179 ;  /* 0x000000b3b2b27221 */ /* 0x000fe40000010000 */
[----:B------:R-:W-:Y:S02]  /*17730*/  FADD.FTZ R158, R158, R159 ;  /* 0x0000009f9e9e7221 */ /* 0x000fe40000010000 */
[C---:B------:R-:W-:Y:S01]  /*17740*/  HMMA.16816.F32 R16, R132.reuse, R142, R16 ;  /* 0x0000008e8410723c */ /* 0x040fe20000001810 */
[----:B------:R-:W5:Y:S03]  /*17750*/  LDSM.16.MT88.4 R140, [R205+0x7880] ;  /* 0x00788000cd8c783b */ /* 0x000f660000004200 */
[----:B------:R-:W-:Y:S04]  /*17760*/  FADD.FTZ R243, R243, R158 ;  /* 0x0000009ef3f37221 */ /* 0x000fe80000010000 */
[C---:B------:R-:W-:Y:S04]  /*17770*/  HMMA.16816.F32 R20, R132.reuse, R144, R20 ;  /* 0x000000908414723c */ /* 0x040fe80000001814 */
[----:B------:R-:W-:Y:S04]  /*17780*/  FADD.FTZ R246, R246, R243 ;  /* 0x000000f3f6f67221 */ /* 0x000fe80000010000 */
[C---:B------:R-:W-:Y:S01]  /*17790*/  HMMA.16816.F32 R24, R132.reuse, R146, R24 ;  /* 0x000000928418723c */ /* 0x040fe20000001818 */
[----:B------:R-:W2:Y:S03]  /*177a0*/  LDSM.16.MT88.4 R144, [R204+0x7880] ;  /* 0x00788000cc90783b */ /* 0x000ea60000004200 */
[----:B------:R-:W-:Y:S04]  /*177b0*/  FADD.FTZ R247, R247, R246 ;  /* 0x000000f6f7f77221 */ /* 0x000fe80000010000 */
[C---:B------:R-:W-:Y:S04]  /*177c0*/  HMMA.16816.F32 R28, R132.reuse, R148, R28 ;  /* 0x00000094841c723c */ /* 0x040fe8000000181c */
[----:B------:R-:W-:Y:S04]  /*177d0*/  FADD.FTZ R250, R250, R247 ;  /* 0x000000f7fafa7221 */ /* 0x000fe80000010000 */
[C---:B------:R-:W-:Y:S01]  /*177e0*/  HMMA.16816.F32 R32, R132.reuse, R150, R32 ;  /* 0x000000968420723c */ /* 0x040fe20000001820 */
[----:B------:R-:W2:Y:S07]  /*177f0*/  LDSM.16.MT88.4 R148, [R208+0x9080] ;  /* 0x00908000d094783b */ /* 0x000eae0000004200 */
[C---:B------:R-:W-:Y:S08]  /*17800*/  HMMA.16816.F32 R36, R132.reuse, R152, R36 ;  /* 0x000000988424723c */ /* 0x040ff00000001824 */
[C---:B------:R-:W-:Y:S08]  /*17810*/  HMMA.16816.F32 R40, R132.reuse, R154, R40 ;  /* 0x0000009a8428723c */ /* 0x040ff00000001828 */
[C---:B-1----:R-:W-:Y:S07]  /*17820*/  HMMA.16816.F32 R44, R132.reuse, R160, R44 ;  /* 0x000000a0842c723c */ /* 0x042fee000000182c */
[----:B------:R-:W-:Y:S01]  /*17830*/  F2FP.PACK_AB R160, R249, R242 ;  /* 0x000000f2f9a0723e */ /* 0x000fe200000000ff */
[C---:B------:R-:W-:Y:S04]  /*17840*/  HMMA.16816.F32 R48, R132.reuse, R162, R48 ;  /* 0x000000a28430723c */ /* 0x040fe80000001830 */
[----:B---3--:R-:W-:Y:S01]  /*17850*/  F2FP.PACK_AB R161, R240, R239 ;  /* 0x000000eff0a1723e */ /* 0x008fe200000000ff */
[----:B------:R-:W-:Y:S02]  /*17860*/  FADD.FTZ R239, R239, R250 ;  /* 0x000000faefef7221 */ /* 0x000fe40000010000 */
[----:B------:R-:W-:Y:S01]  /*17870*/  F2FP.PACK_AB R162, R185, R186 ;  /* 0x000000bab9a2723e */ /* 0x000fe200000000ff */
[C---:B------:R-:W-:Y:S04]  /*17880*/  HMMA.16816.F32 R52, R132.reuse, R164, R52 ;  /* 0x000000a48434723c */ /* 0x040fe80000001834 */
[----:B----4-:R-:W-:Y:S01]  /*17890*/  F2FP.PACK_AB R163, R182, R183 ;  /* 0x000000b7b6a3723e */ /* 0x010fe200000000ff */
[----:B------:R-:W-:Y:S03]  /*178a0*/  FADD.FTZ R240, R240, R239 ;  /* 0x000000eff0f07221 */ /* 0x000fe60000010000 */
[C---:B------:R-:W-:Y:S01]  /*178b0*/  HMMA.16816.F32 R56, R132.reuse, R166, R56 ;  /* 0x000000a68438723c */ /* 0x040fe20000001838 */
[----:B------:R-:W-:Y:S03]  /*178c0*/  LDSM.16.MT88.4 R164, [R206+0x5080] ;  /* 0x00508000cea4783b */ /* 0x000fe60000004200 */
        /* <DEDUP_REMOVED lines=8> */
[C---:B--2---:R-:W-:Y:S08]  /*17950*/  HMMA.16816.F32 R76, R132.reuse, R136, R76 ;  /* 0x00000088844c723c */ /* 0x044ff0000000184c */
        /* <DEDUP_REMOVED lines=12> */
[C---:B------:R-:W-:Y:S08]  /*17a20*/  HMMA.16816.F32 R112, R132.reuse, R138, R112 ;  /* 0x0000008a8470723c */ /* 0x040ff00000001870 */
[C---:B--2---:R-:W-:Y:S08]  /*17a30*/  HMMA.16816.F32 R116, R132.reuse, R140, R116 ;  /* 0x0000008c8474723c */ /* 0x044ff00000001874 */
[C---:B------:R-:W-:Y:S08]  /*17a40*/  HMMA.16816.F32 R120, R132.reuse, R142, R120 ;  /* 0x0000008e8478723c */ /* 0x040ff00000001878 */
[C---:B---3--:R-:W-:Y:S08]  /*17a50*/  HMMA.16816.F32 R124, R132.reuse, R144, R124 ;  /* 0x00000090847c723c */ /* 0x048ff0000000187c */
[----:B------:R-:W-:Y:S08]  /*17a60*/  HMMA.16816.F32 R128, R132, R146, R128 ;  /* 0x000000928480723c */ /* 0x000ff00000001880 */
[C---:B----4-:R-:W-:Y:S01]  /*17a70*/  HMMA.16816.F32 R152, R160.reuse, R148, R4 ;  /* 0x00000094a098723c */ /* 0x050fe20000001804 */
[----:B------:R-:W1:Y:S07]  /*17a80*/  LDSM.16.MT88.4 R4, [R208+0x6880] ;  /* 0x00688000d004783b */ /* 0x000e6e0000004200 */
[C---:B------:R-:W-:Y:S01]  /*17a90*/  HMMA.16816.F32 R132, R160.reuse, R150, R8 ;  /* 0x00000096a084723c */ /* 0x040fe20000001808 */
[----:B------:R-:W2:Y:S07]  /*17aa0*/  LDSM.16.MT88.4 R8, [R206+0x6880] ;  /* 0x00688000ce08783b */ /* 0x000eae0000004200 */
[C---:B------:R-:W-:Y:S01]  /*17ab0*/  HMMA.16816.F32 R136, R160.reuse, R164, R12 ;  /* 0x000000a4a088723c */ /* 0x040fe2000000180c */
[----:B------:R-:W3:Y:S07]  /*17ac0*/  LDSM.16.MT88.4 R12, [R205+0x6880] ;  /* 0x00688000cd0c783b */ /* 0x000eee0000004200 */
[C---:B------:R-:W-:Y:S01]  /*17ad0*/  HMMA.16816.F32 R140, R160.reuse, R166, R16 ;  /* 0x000000a6a08c723c */ /* 0x040fe20000001810 */
[----:B------:R-:W4:Y:S07]  /*17ae0*/  LDSM.16.MT88.4 R16, [R204+0x6880] ;  /* 0x00688000cc10783b */ /* 0x000f2e0000004200 */
[C---:B------:R-:W-:Y:S01]  /*17af0*/  HMMA.16816.F32 R144, R160.reuse, R168, R20 ;  /* 0x000000a8a090723c */ /* 0x040fe20000001814 */
[----:B------:R-:W5:Y:S07]  /*17b00*/  LDSM.16.MT88.4 R20, [R208+0x8080] ;  /* 0x00808000d014783b */ /* 0x000f6e0000004200 */
[C---:B------:R-:W-:Y:S01]  /*17b10*/  HMMA.16816.F32 R148, R160.reuse, R170, R24 ;  /* 0x000000aaa094723c */ /* 0x040fe20000001818 */
[----:B------:R-:W3:Y:S07]  /*17b20*/  LDSM.16.MT88.4 R24, [R206+0x8080] ;  /* 0x00808000ce18783b */ /* 0x000eee0000004200 */
[C---:B------:R-:W-:Y:S01]  /*17b30*/  HMMA.16816.F32 R28, R160.reuse, R172, R28 ;  /* 0x000000aca01c723c */ /* 0x040fe2000000181c */
[----:B------:R-:W3:Y:S07]  /*17b40*/  LDSM.16.MT88.4 R164, [R205+0x8080] ;  /* 0x00808000cda4783b */ /* 0x000eee0000004200 */
[C---:B------:R-:W-:Y:S01]  /*17b50*/  HMMA.16816.F32 R32, R160.reuse, R174, R32 ;  /* 0x000000aea020723c */ /* 0x040fe20000001820 */
[----:B------:R-:W4:Y:S07]  /*17b60*/  LDSM.16.MT88.4 R168, [R204+0x8080] ;  /* 0x00808000cca8783b */ /* 0x000f2e0000004200 */
[C---:B-1----:R-:W-:Y:S01]  /*17b70*/  HMMA.16816.F32 R36, R160.reuse, R4, R36 ;  /* 0x00000004a024723c */ /* 0x042fe20000001824 */
[----:B------:R-:W1:Y:S07]  /*17b80*/  LDSM.16.MT88.4 R172, [R208+0x9880] ;  /* 0x00988000d0ac783b */ /* 0x000e6e0000004200 */
        /* <DEDUP_REMOVED lines=20> */
[C---:B------:R-:W-:Y:S07]  /*17cd0*/  HMMA.16816.F32 R108, R160.reuse, R4, R108 ;  /* 0x00000004a06c723c */ /* 0x040fee000000186c */
[----:B------:R-:W-:Y:S01]  /*17ce0*/  FADD.FTZ R5, R241, R178 ;  /* 0x000000b2f1057221 */ /* 0x000fe20000010000 */
[C---:B------:R-:W-:Y:S04]  /*17cf0*/  HMMA.16816.F32 R112, R160.reuse, R6, R112 ;  /* 0x00000006a070723c */ /* 0x040fe80000001870 */
[----:B------:R-:W-:Y:S04]  /*17d00*/  FADD.FTZ R5, R244, R5 ;  /* 0x00000005f4057221 */ /* 0x000fe80000010000 */
[C---:B--2---:R-:W-:Y:S04]  /*17d10*/  HMMA.16816.F32 R116, R160.reuse, R8, R116 ;  /* 0x00000008a074723c */ /* 0x044fe80000001874 */
[----:B------:R-:W-:Y:S04]  /*17d20*/  FADD.FTZ R248, R248, R5 ;  /* 0x00000005f8f87221 */ /* 0x000fe80000010000 */
[C---:B------:R-:W-:Y:S04]  /*17d30*/  HMMA.16816.F32 R120, R160.reuse, R10, R120 ;  /* 0x0000000aa078723c */ /* 0x040fe80000001878 */
[----:B------:R-:W-:Y:S04]  /*17d40*/  FADD.FTZ R245, R245, R248 ;  /* 0x000000f8f5f57221 */ /* 0x000fe80000010000 */
[C---:B---3--:R-:W-:Y:S04]  /*17d50*/  HMMA.16816.F32 R124, R160.reuse, R12, R124 ;  /* 0x0000000ca07c723c */ /* 0x048fe8000000187c */
[----:B------:R-:W-:Y:S04]  /*17d60*/  FADD.FTZ R242, R242, R245 ;  /* 0x000000f5f2f27221 */ /* 0x000fe80000010000 */
[----:B------:R-:W-:Y:S04]  /*17d70*/  HMMA.16816.F32 R128, R160, R14, R128 ;  /* 0x0000000ea080723c */ /* 0x000fe80000001880 */
[----:B------:R-:W-:Y:S04]  /*17d80*/  FADD.FTZ R249, R249, R242 ;  /* 0x000000f2f9f97221 */ /* 0x000fe80000010000 */
[----:B------:R-:W-:Y:S04]  /*17d90*/  FADD.FTZ R186, R186, R249 ;  /* 0x000000f9baba7221 */ /* 0x000fe80000010000 */
[----:B------:R-:W-:Y:S01]  /*17da0*/  FADD.FTZ R231, R185, R186 ;  /* 0x000000bab9e77221 */ /* 0x000fe20000010000 */
[----:B------:R-:W-:-:S05]  /*17db0*/  @P0 BRA `(.L_x_1738) ;  /* 0xffffd06000000947 */ /* 0x000fca000383ffff */
.L_x_1733:
[----:B------:R-:W-:-:S13]  /*17dc0*/  ISETP.LE.AND P0, PT, RZ, UR13, PT ;  /* 0x0000000dff007c0c */ /* 0x000fda000bf03270 */
[----:B------:R-:W-:Y:S05]  /*17dd0*/  @!P0 BRA `(.L_x_1739) ;  /* 0x00002b8000008947 */ /* 0x000fea0003800000 */
[----:B------:R-:W-:Y:S01]  /*17de0*/  IADD3 R230, -R189, 0x30, RZ ;  /* 0x00000030bde67810 */ /* 0x000fe20007ffe1ff */
[C---:B------:R-:W-:Y:S01]  /*17df0*/  IMAD.SHL.U32 R233, R188.reuse, 0x2, RZ ;  /* 0x00000002bce97824 */ /* 0x040fe200078e00ff */
[----:B------:R-:W-:Y:S02]  /*17e00*/  SHF.L.U64.HI R232, R188, 0x1, R191 ;  /* 0x00000001bce87819 */ /* 0x000fe400000102bf */
.L_x_1744:
[----:B------:R-:W-:Y:S01]  /*17e10*/  SHF.R.S32.HI R5, RZ, 0x1f, R220 ;  /* 0x0000001fff057819 */ /* 0x000fe200000114dc */
[----:B------:R-:W-:Y:S01]  /*17e20*/  IMAD.WIDE.U32 R6, R220, c[0x0][0x208], RZ ;  /* 0x00008200dc067a25 */ /* 0x000fe200078e00ff */
[----:B------:R-:W-:Y:S01]  /*17e30*/  SHF.R.S32.HI R2, RZ, 0x1f, R219 ;  /* 0x0000001fff027819 */ /* 0x000fe200000114db */
[----:B------:R-:W-:Y:S04]  /*17e40*/  DEPBAR.LE SB0, 0x0 ;  /* 0x000080000000791a */ /* 0x000fe80000000000 */
[----:B------:R-:W-:Y:S01]  /*17e50*/  BAR.SYNC.DEFER_BLOCKING 0x0 ;  /* 0x0000000000007b1d */ /* 0x000fe20000010000 */
[----:B------:R-:W-:Y:S01]  /*17e60*/  IMAD R5, R5, c[0x0][0x208], RZ ;  /* 0x0000820005057a24 */ /* 0x000fe200078e02ff */
[----:B------:R-:W-:Y:S01]  /*17e70*/  ISETP.GE.AND P1, PT, R221, c[0x0][0x1d4], PT ;  /* 0x00007500dd007a0c */ /* 0x000fe20003f26270 */
[----:B------:R-:W-:Y:S01]  /*17e80*/  IMAD R2, R2, c[0x0][0x218], RZ ;  /* 0x0000860002027a24 */ /* 0x000fe200078e02ff */
[----:B------:R-:W-:Y:S01]  /*17e90*/  SHF.L.U64.HI R235, R227, 0x1, R228 ;  /* 0x00000001e3eb7819 */ /* 0x000fe200000102e4 */
[----:B------:R-:W-:Y:S01]  /*17ea0*/  IMAD R5, R220, c[0x0][0x20c], R5 ;  /* 0x00008300dc057a24 */ /* 0x000fe200078e0205 */
[----:B------:R-:W-:Y:S01]  /*17eb0*/  SHF.L.U64.HI R159, R226, 0x1, R225 ;  /* 0x00000001e29f7819 */ /* 0x000fe200000102e1 */
[----:B------:R-:W-:Y:S01]  /*17ec0*/  IMAD R2, R219, c[0x0][0x21c], R2 ;  /* 0x00008700db027a24 */ /* 0x000fe200078e0202 */
[----:B------:R-:W-:Y:S01]  /*17ed0*/  SHF.L.U64.HI R156, R224, 0x1, R223 ;  /* 0x00000001e09c7819 */ /* 0x000fe200000102df */
[----:B------:R-:W-:Y:S02]  /*17ee0*/  IMAD.IADD R7, R7, 0x1, R5 ;  /* 0x0000000107077824 */ /* 0x000fe400078e0205 */
[----:B------:R-:W-:Y:S02]  /*17ef0*/  IMAD.SHL.U32 R234, R227, 0x2, RZ ;  /* 0x00000002e3ea7824 */ /* 0x000fe400078e00ff */
[----:B------:R-:W-:Y:S04]  /*17f00*/  IMAD.WIDE.U32 R6, R219, c[0x0][0x218], R6 ;  /* 0x00008600db067a25 */ /* 0x000fe800078e0006 */
[----:B------:R-:W-:Y:S01]  /*17f10*/  IMAD.SHL.U32 R158, R226, 0x2, RZ ;  /* 0x00000002e29e7824 */ /* 0x000fe200078e00ff */
[----:B------:R-:W-:Y:S04]  /*17f20*/  IADD3 R0, P0, R6, UR28, RZ ;  /* 0x0000001c06007c10 */ /* 0x000fe8000ff1e0ff */
[----:B------:R-:W-:Y:S01]  /*17f30*/  IADD3.X R7, R7, UR12, R2, P0, !PT ;  /* 0x0000000c07077c10 */ /* 0x000fe200087fe402 */
[----:B------:R-:W-:Y:S01]  /*17f40*/  IMAD.SHL.U32 R2, R224, 0x2, RZ ;  /* 0x00000002e0027824 */ /* 0x000fe200078e00ff */
[----:B------:R-:W-:Y:S01]  /*17f50*/  LDSM.16.M88.4 R24, [R214] ;  /* 0x00000000d618783b */ /* 0x000fe20000000200 */
[C---:B------:R-:W-:Y:S01]  /*17f60*/  LEA R4, P0, R0.reuse, c[0x0][0x1f8], 0x1 ;  /* 0x00007e0000047a11 */ /* 0x040fe200078008ff */
[----:B------:R-:W-:Y:S02]  /*17f70*/  BSSY B0, `(.L_x_1740) ;  /* 0x0000030000007945 */ /* 0x000fe40003800000 */
[----:B------:R-:W-:Y:S01]  /*17f80*/  LDSM.16.M88.4 R8, [R213+0xa080] ;  /* 0x00a08000d508783b */ /* 0x000fe20000000200 */
[----:B------:R-:W-:Y:S03]  /*17f90*/  LEA.HI.X R15, R0, c[0x0][0x1fc], R7, 0x1, P0 ;  /* 0x00007f00000f7a11 */ /* 0x000fe600000f0c07 */
[----:B------:R-:W1:Y:S04]  /*17fa0*/  SHFL.IDX PT, R7, R4, RZ, 0x181f ;  /* 0x00181fff04077589 */ /* 0x000e6800000e0000 */
[----:B------:R-:W-:Y:S04]  /*17fb0*/  LDSM.16.M88.4 R16, [R213+0xa880] ;  /* 0x00a88000d510783b */ /* 0x000fe80000000200 */
[----:B------:R-:W2:Y:S04]  /*17fc0*/  SHFL.IDX PT, R0, R15, RZ, 0x181f ;  /* 0x00181fff0f007589 */ /* 0x000ea800000e0000 */
[----:B------:R3:W4:Y:S04]  /*17fd0*/  LDSM.16.M88.4 R160, [R213+0xb080] ;  /* 0x00b08000d5a0783b */ /* 0x0007280000000200 */
[----:B------:R3:W3:Y:S04]  /*17fe0*/  LDSM.16.M88.4 R164, [R212] ;  /* 0x00000000d4a4783b */ /* 0x0006e80000000200 */
[----:B------:R3:W3:Y:S04]  /*17ff0*/  LDSM.16.M88.4 R168, [R211] ;  /* 0x00000000d3a8783b */ /* 0x0006e80000000200 */
        /* <DEDUP_REMOVED lines=16> */
[----:B------:R-:W-:Y:S02]  /*18100*/  IMAD.X R7, R0, 0x1, R156, P0 ;  /* 0x0000000100077824 */ /* 0x000fe400000e069c */
[----:B------:R-:W-:Y:S03]  /*18110*/  IMAD.MOV.U32 R0, RZ, RZ, R3 ;  /* 0x000000ffff007224 */ /* 0x000fe600078e0003 */
[----:B------:R1:W-:Y:S05]  /*18120*/  LDGSTS.E.BYPASS.LTC128B.128 [R222+0x8880], [R6.64], !P4 ;  /* 0x0888000006de7fae */ /* 0x0003ea000e101d5a */
[----:B------:R-:W-:-:S05]  /*18130*/  @P1 BRA `(.L_x_1741) ;  /* 0x0000013000001947 */ /* 0x000fca0003800000 */
[----:B----4-:R-:W-:-:S05]  /*18140*/  BRA.DIV ~URZ, `(.L_x_1742) ;  /* 0x00005de27f007947 */ /* 0x010fca000b800000 */
[----:B------:R2:W4:Y:S04]  /*18150*/  SHFL.IDX PT, R5, R15, 0x1, 0x181f ;  /* 0x00381f000f057f89 */ /* 0x00052800000e0000 */
[----:B-1----:R2:W1:Y:S02]  /*18160*/  SHFL.IDX PT, R13, R4, 0x1, 0x181f ;  /* 0x00381f00040d7f89 */ /* 0x00246400000e0000 */
.L_x_1764:
[----:B-1----:R-:W-:Y:S02]  /*18170*/  IADD3 R20, P0, R13, R233, RZ ;  /* 0x000000e90d147210 */ /* 0x002fe40007f1e0ff */
[----:B------:R-:W-:Y:S03]  /*18180*/  ISETP.GE.AND P1, PT, R221, c[0x0][0x1d4], PT ;  /* 0x00007500dd007a0c */ /* 0x000fe60003f26270 */
[----:B----4-:R-:W-:Y:S01]  /*18190*/  IMAD.X R21, R5, 0x1, R232, P0 ;  /* 0x0000000105157824 */ /* 0x010fe200000e06e8 */
[----:B------:R-:W-:Y:S04]  /*181a0*/  IADD3 R14, P0, R13, R234, RZ ;  /* 0x000000ea0d0e7210 */ /* 0x000fe80007f1e0ff */
[----:B------:R-:W-:Y:S01]  /*181b0*/  @!PT LDS RZ, [RZ] ;  /* 0x00000000fffff984 */ /* 0x000fe20000000800 */
[----:B------:R-:W-:Y:S01]  /*181c0*/  @!PT LDS RZ, [RZ] ;  /* 0x00000000fffff984 */ /* 0x000fe20000000800 */
[----:B------:R-:W-:Y:S01]  /*181d0*/  @!PT LDS RZ, [RZ] ;  /* 0x00000000fffff984 */ /* 0x000fe20000000800 */
[----:B------:R1:W-:Y:S01]  /*181e0*/  LDGSTS.E.BYPASS.LTC128B.128 [R222+0x5080], [R20.64], !P6 ;  /* 0x0508000014de7fae */ /* 0x0003e2000f101d5a */
[----:B--2---:R-:W-:Y:S01]  /*181f0*/  IMAD.X R15, R5, 0x1, R235, P0 ;  /* 0x00000001050f7824 */ /* 0x004fe200000e06eb */
[----:B------:R-:W-:Y:S04]  /*18200*/  IADD3 R6, P0, R13, R158, RZ ;  /* 0x0000009e0d067210 */ /* 0x000fe80007f1e0ff */
[----:B------:R1:W-:Y:S01]  /*18210*/  LDGSTS.E.BYPASS.LTC128B.128 [R222+0x6880], [R14.64], !P1 ;  /* 0x068800000ede7fae */ /* 0x0003e2000c901d5a */
[----:B------:R-:W-:Y:S01]  /*18220*/  IMAD.X R7, R5, 0x1, R159, P0 ;  /* 0x0000000105077824 */ /* 0x000fe200000e069f */
[----:B------:R-:W-:Y:S04]  /*18230*/  IADD3 R4, P0, R13, R2, RZ ;  /* 0x000000020d047210 */ /* 0x000fe80007f1e0ff */
[----:B------:R1:W-:Y:S01]  /*18240*/  LDGSTS.E.BYPASS.LTC128B.128 [R222+0x8080], [R6.64], !P5 ;  /* 0x0808000006de7fae */ /* 0x0003e2000e901d5a */
[----:B------:R-:W-:Y:S05]  /*18250*/  IMAD.X R5, R5, 0x1, R156, P0 ;  /* 0x0000000105057824 */ /* 0x000fea00000e069c */
[----:B------:R1:W-:Y:S03]  /*18260*/  LDGSTS.E.BYPASS.LTC128B.128 [R222+0x9880], [R4.64], !P4 ;  /* 0x0988000004de7fae */ /* 0x0003e6000e101d5a */
.L_x_1741:
[----:B----4-:R-:W-:Y:S05]  /*18270*/  BSYNC B0 ;  /* 0x0000000000007941 */ /* 0x010fea0003800000 */
.L_x_1740:
[----:B------:R-:W0:Y:S01]  /*18280*/  LDGDEPBAR ;  /* 0x00000000000079af */ /* 0x000e220000000000 */
[----:B------:R-:W-:Y:S01]  /*18290*/  WARPSYNC 0xffffffff ;  /* 0xffffffff00007948 */ /* 0x000fe20003800000 */
[C---:B-1----:R-:W-:Y:S01]  /*182a0*/  HMMA.16816.F32 R4, R24.reuse, R8, RZ ;  /* 0x000000081804723c */ /* 0x042fe200000018ff */
[----:B------:R-:W-:Y:S02]  /*182b0*/  UISETP.GE.AND UP0, UPT, UR13, 0x1, UPT ;  /* 0x000000010d00788c */ /* 0x000fe4000bf06270 */
[----:B------:R-:W-:Y:S04]  /*182c0*/  LDSM.16.M88.4 R180, [R210] ;  /* 0x00000000d2b4783b */ /* 0x000fe80000000200 */
[----:B------:R-:W-:Y:S01]  /*182d0*/  PLOP3.LUT P0, PT, PT, PT, UP0, 0x40, 0x0 ;  /* 0x000000000000781c */ /* 0x000fe20003f0e808 */
[C---:B------:R-:W-:Y:S01]  /*182e0*/  HMMA.16816.F32 R8, R24.reuse, R10, RZ ;  /* 0x0000000a1808723c */ /* 0x040fe200000018ff */
[----:B------:R-:W1:Y:S05]  /*182f0*/  LDSM.16.M88.4 R184, [R207+0xa080] ;  /* 0x00a08000cfb8783b */ /* 0x000e6a0000000200 */
[----:B------:R-:W-:Y:S02]  /*18300*/  LDSM.16.M88.4 R188, [R207+0xb080] ;  /* 0x00b08000cfbc783b */ /* 0x000fe40000000200 */
[C---:B------:R-:W-:Y:S08]  /*18310*/  HMMA.16816.F32 R12, R24.reuse, R16, RZ ;  /* 0x00000010180c723c */ /* 0x040ff000000018ff */
[C---:B------:R-:W-:Y:S08]  /*18320*/  HMMA.16816.F32 R16, R24.reuse, R18, RZ ;  /* 0x000000121810723c */ /* 0x040ff000000018ff */
[C---:B------:R-:W-:Y:S08]  /*18330*/  HMMA.16816.F32 R20, R24.reuse, R160, RZ ;  /* 0x000000a01814723c */ /* 0x040ff000000018ff */
[----:B------:R-:W-:Y:S01]  /*18340*/  HMMA.16816.F32 R24, R24, R162, RZ ;  /* 0x000000a21818723c */ /* 0x000fe200000018ff */
[----:B------:R-:W2:Y:S07]  /*18350*/  LDSM.16.M88.4 R160, [R207+0xa880] ;  /* 0x00a88000cfa0783b */ /* 0x000eae0000000200 */
[C---:B---3--:R-:W-:Y:S08]  /*18360*/  HMMA.16816.F32 R4, R164.reuse, R168, R4 ;  /* 0x000000a8a404723c */ /* 0x048ff00000001804 */
        /* <DEDUP_REMOVED lines=21> */
[----:B------:R-:W-:Y:S07]  /*184c0*/  LDSM.16.M88.4 R172, [R200] ;  /* 0x00000000c8ac783b */ /* 0x000fee0000000200 */
[C---:B----4-:R-:W-:Y:S08]  /*184d0*/  HMMA.16816.F32 R12, R168.reuse, R164, R12 ;  /* 0x000000a4a80c723c */ /* 0x050ff0000000180c */
[C---:B------:R-:W-:Y:S01]  /*184e0*/  HMMA.16816.F32 R16, R168.reuse, R166, R16 ;  /* 0x000000a6a810723c */ /* 0x040fe20000001810 */
[----:B------:R-:W3:Y:S07]  /*184f0*/  LDSM.16.M88.4 R164, [R212+0x4000] ;  /* 0x00400000d4a4783b */ /* 0x000eee0000000200 */
[C---:B-----5:R-:W-:Y:S08]  /*18500*/  HMMA.16816.F32 R20, R168.reuse, R176, R20 ;  /* 0x000000b0a814723c */ /* 0x060ff00000001814 */
[----:B------:R-:W-:Y:S01]  /*18510*/  HMMA.16816.F32 R24, R168, R178, R24 ;  /* 0x000000b2a818723c */ /* 0x000fe20000001818 */
[----:B------:R-:W4:Y:S05]  /*18520*/  LDSM.16.M88.4 R168, [R199] ;  /* 0x00000000c7a8783b */ /* 0x000f2a0000000200 */
[----:B------:R-:W5:Y:S02]  /*18530*/  LDSM.16.M88.4 R176, [R198] ;  /* 0x00000000c6b0783b */ /* 0x000f640000000200 */
        /* <DEDUP_REMOVED lines=114> */
[----:B------:R-:W-:-:S07]  /*18c60*/  @P0 BRA `(.L_x_1743) ;  /* 0x000003d000000947 */ /* 0x000fce0003800000 */
[----:B------:R-:W-:Y:S01]  /*18c70*/  UIMAD UR4, UR13, 0x30, UR19 ;  /* 0x000000300d0478a4 */ /* 0x000fe2000f8e0213 */
[----:B------:R-:W-:Y:S01]  /*18c80*/  ISETP.NE.AND P1, PT, R216, 0x1, PT ;  /* 0x00000001d800780c */ /* 0x000fe20003f25270 */
[----:B------:R-:W-:Y:S04]  /*18c90*/  IMAD.MOV.U32 R219, RZ, RZ, RZ ;  /* 0x000000ffffdb7224 */ /* 0x000fe800078e00ff */
[----:B------:R-:W-:Y:S05]  /*18ca0*/  IMAD.U32 R220, RZ, RZ, UR4 ;  /* 0x00000004ffdc7e24 */ /* 0x000fea000f8e00ff */
[----:B------:R-:W-:Y:S05]  /*18cb0*/  IADD3 R220, R220, -0x30, R217 ;  /* 0xffffffd0dcdc7810 */ /* 0x000fea0007ffe0d9 */
[----:B------:R-:W-:Y:S04]  /*18cc0*/  @P1 IMAD.HI.U32 R161, R220, c[0x0][0x2bc], RZ ;  /* 0x0000af00dca11a27 */ /* 0x000fe800078e00ff */
[----:B------:R-:W-:Y:S01]  /*18cd0*/  IMAD.MOV.U32 R160, RZ, RZ, R220 ;  /* 0x000000ffffa07224 */ /* 0x000fe200078e00dc */
[----:B------:R-:W-:Y:S02]  /*18ce0*/  @P1 SHF.R.U32.HI R160, RZ, c[0x0][0x2c0], R161 ;  /* 0x0000b000ffa01a19 */ /* 0x000fe400000116a1 */
[----:B------:R-:W-:Y:S02]  /*18cf0*/  ISETP.GE.AND P1, PT, R230, 0x1, PT ;  /* 0x00000001e600780c */ /* 0x000fe40003f26270 */
        /* <DEDUP_REMOVED lines=24> */
[CC--:B-1----:R-:W-:Y:S05]  /*18e80*/  @P1 IADD3 R168, P0, R163.reuse, R233.reuse, RZ ;  /* 0x000000e9a3a81210 */ /* 0x0c2fea0007f1e0ff */
[C---:B--2---:R-:W-:Y:S01]  /*18e90*/  @P1 IMAD.X R169, R162.reuse, 0x1, R232, P0 ;  /* 0x00000001a2a91824 */ /* 0x044fe200000e06e8 */
[C---:B------:R-:W-:Y:S04]  /*18ea0*/  @P1 IADD3 R166, P0, R163.reuse, R234, RZ ;  /* 0x000000eaa3a61210 */ /* 0x040fe80007f1e0ff */
[----:B------:R1:W-:Y:S01]  /*18eb0*/  @P1 LDGSTS.E.BYPASS.LTC128B.128 [R222+0xa080], [R168.64], !P6 ;  /* 0x0a080000a8de1fae */ /* 0x0003e2000f101d5a */
[C---:B------:R-:W-:Y:S01]  /*18ec0*/  @P1 IMAD.X R167, R162.reuse, 0x1, R235, P0 ;  /* 0x00000001a2a71824 */ /* 0x040fe200000e06eb */
[C---:B------:R-:W-:Y:S05]  /*18ed0*/  @P1 IADD3 R164, P0, R163.reuse, R158, RZ ;  /* 0x0000009ea3a41210 */ /* 0x040fea0007f1e0ff */
[C---:B------:R-:W-:Y:S01]  /*18ee0*/  @P1 IMAD.X R165, R162.reuse, 0x1, R159, P0 ;  /* 0x00000001a2a51824 */ /* 0x040fe200000e069f */
[----:B------:R-:W-:Y:S05]  /*18ef0*/  @P1 IADD3 R170, P0, R163, R2, RZ ;  /* 0x00000002a3aa1210 */ /* 0x000fea0007f1e0ff */
[--C-:B------:R-:W-:Y:S01]  /*18f00*/  @P1 IMAD.X R171, R162, 0x1, R156.reuse, P0 ;  /* 0x00000001a2ab1824 */ /* 0x100fe200000e069c */
[----:B------:R-:W-:Y:S11]  /*18f10*/  ISETP.GE.AND P0, PT, R230, 0x21, PT ;  /* 0x00000021e600780c */ /* 0x000ff60003f06270 */
[----:B------:R-:W-:Y:S02]  /*18f20*/  @!UPT UIADD3 URZ, URZ, URZ, URZ ;  /* 0x0000003f3f3ff290 */ /* 0x000fe4000fffe03f */
[C---:B---3--:R-:W-:Y:S05]  /*18f30*/  @P0 IADD3 R234, P2, R161.reuse, R234, RZ ;  /* 0x000000eaa1ea0210 */ /* 0x048fea0007f5e0ff */
[C---:B----4-:R-:W-:Y:S01]  /*18f40*/  @P0 IMAD.X R235, R160.reuse, 0x1, R235, P2 ;  /* 0x00000001a0eb0824 */ /* 0x050fe200010e06eb */
        /* <DEDUP_REMOVED lines=15> */
.L_x_1743:
[----:B------:R-:W-:Y:S01]  /*19040*/  FMNMX.FTZ R2, R4, R3, !PT ;  /* 0x0000000304027209 */ /* 0x000fe20007810000 */
[----:B-1----:R-:W-:Y:S01]  /*19050*/  LDSM.16.MT88.4 R164, [R206+0x4080] ;  /* 0x00408000cea4783b */ /* 0x002fe20000004200 */
[----:B------:R-:W-:Y:S01]  /*19060*/  FMNMX.FTZ R156, R6, R157, !PT ;  /* 0x0000009d069c7209 */ /* 0x000fe20007810000 */
[----:B------:R-:W-:Y:S01]  /*19070*/  UIADD3 UR4, UR13, -0x1, URZ ;  /* 0xffffffff0d047890 */ /* 0x000fe2000fffe03f */
        /* <DEDUP_REMOVED lines=23> */
[----:B------:R-:W-:Y:S01]  /*191f0*/  UMOV UR13, UR4 ;  /* 0x00000004000d7c82 */ /* 0x000fe20008000000 */
        /* <DEDUP_REMOVED lines=29> */
[----:B------:R2:W3:Y:S01]  /*193d0*/  MUFU.EX2 R0, R157 ;  /* 0x0000009d00007308 */ /* 0x0004e20000000800 */
        /* <DEDUP_REMOVED lines=14> */
[--C-:B--2---:R-:W-:Y:S01]  /*194c0*/  FFMA.FTZ R157, R10, c[0x0][0x2d0], -R176.reuse ;  /* 0x0000b4000a9d7a23 */ /* 0x104fe200000108b0 */
[----:B------:R-:W-:Y:S01]  /*194d0*/  LDSM.16.MT88.4 R20, [R205+0x9080] ;  /* 0x00908000cd14783b */ /* 0x000fe20000004200 */
[C---:B---3--:R-:W-:Y:S02]  /*194e0*/  FMUL.FTZ R10, R0.reuse, R154 ;  /* 0x0000009a000a7220 */ /* 0x048fe40000410000 */
        /* <DEDUP_REMOVED lines=10> */
[----:B------:R-:W-:Y:S02]  /*19590*/  FMUL.FTZ R147, R0, R147 ;  /* 0x0000009300937220 */ /* 0x000fe40000410000 */
[--C-:B------:R-:W-:Y:S02]  /*195a0*/  FFMA.FTZ R235, R24, c[0x0][0x2d0], -R177.reuse ;  /* 0x0000b40018eb7a23 */ /* 0x100fe400000108b1 */
[--C-:B------:R-:W-:Y:S01]  /*195b0*/  FFMA.FTZ R237, R26, c[0x0][0x2d0], -R176.reuse ;  /* 0x0000b4001aed7a23 */ /* 0x100fe200000108b0 */
[----:B------:R-:W-:Y:S01]  /*195c0*/  MUFU.EX2 R157, R157 ;  /* 0x0000009d009d7308 */ /* 0x000fe20000000800 */
[----:B------:R-:W-:Y:S02]  /*195d0*/  FFMA.FTZ R177, R25, c[0x0][0x2d0], -R177 ;  /* 0x0000b40019b17a23 */ /* 0x000fe400000108b1 */
[----:B------:R-:W-:Y:S02]  /*195e0*/  FFMA.FTZ R176, R27, c[0x0][0x2d0], -R176 ;  /* 0x0000b4001bb07a23 */ /* 0x000fe400000108b0 */
[----:B------:R-:W-:Y:S01]  /*195f0*/  LDSM.16.MT88.4 R24, [R206+0x5080] ;  /* 0x00508000ce18783b */ /* 0x000fe20000004200 */
[C---:B------:R-:W-:Y:S02]  /*19600*/  FMUL.FTZ R150, R0.reuse, R150 ;  /* 0x0000009600967220 */ /* 0x040fe40000410000 */
[C---:B------:R-:W-:Y:S02]  /*19610*/  FMUL.FTZ R151, R0.reuse, R151 ;  /* 0x0000009700977220 */ /* 0x040fe40000410000 */
[----:B------:R-:W3:Y:S01]  /*19620*/  MUFU.EX2 R182, R182 ;  /* 0x000000b600b67308 */ /* 0x000ee20000000800 */
        /* <DEDUP_REMOVED lines=19> */
[----:B------:R3:W-:Y:S01]  /*19760*/  MUFU.EX2 R240, R176 ;  /* 0x000000b000f07308 */ /* 0x0007e20000000800 */
[C---:B------:R-:W-:Y:S02]  /*19770*/  FMUL.FTZ R59, R0.reuse, R59 ;  /* 0x0000003b003b7220 */ /* 0x040fe40000410000 */
[----:B------:R-:W-:Y:S02]  /*19780*/  FMUL.FTZ R62, R0, R62 ;  /* 0x0000003e003e7220 */ /* 0x000fe40000410000 */
[C---:B--2---:R-:W-:Y:S01]  /*19790*/  FMUL.FTZ R8, R2.reuse, R152 ;  /* 0x0000009802087220 */ /* 0x044fe20000410000 */
[----:B------:R-:W-:Y:S01]  /*197a0*/  F2FP.PACK_AB R152, R5, R158 ;  /* 0x0000009e0598723e */ /* 0x000fe200000000ff */
[C---:B------:R-:W-:Y:S01]  /*197b0*/  FMUL.FTZ R9, R2.reuse, R153 ;  /* 0x0000009902097220 */ /* 0x040fe20000410000 */
[----:B------:R-:W-:Y:S01]  /*197c0*/  F2FP.PACK_AB R153, R7, R6 ;  /* 0x000000060799723e */ /* 0x000fe200000000ff */
[C---:B------:R-:W-:Y:S01]  /*197d0*/  FMUL.FTZ R132, R2.reuse, R132 ;  /* 0x0000008402847220 */ /* 0x040fe20000410000 */
[----:B------:R-:W-:Y:S01]  /*197e0*/  MUFU.EX2 R181, R181 ;  /* 0x000000b500b57308 */ /* 0x000fe20000000800 */
[C---:B------:R-:W-:Y:S02]  /*197f0*/  FMUL.FTZ R133, R2.reuse, R133 ;  /* 0x0000008502857220 */ /* 0x040fe40000410000 */
[C---:B------:R-:W-:Y:S02]  /*19800*/  FMUL.FTZ R136, R2.reuse, R136 ;  /* 0x0000008802887220 */ /* 0x040fe40000410000 */
[C---:B-1----:R-:W-:Y:S05]  /*19810*/  HMMA.16816.F32 R8, R152.reuse, R160, R8 ;  /* 0x000000a09808723c */ /* 0x042fea0000001808 */
[C---:B------:R-:W-:Y:S01]  /*19820*/  FMUL.FTZ R137, R2.reuse, R137 ;  /* 0x0000008902897220 */ /* 0x040fe20000410000 */
[----:B------:R-:W1:Y:S01]  /*19830*/  MUFU.EX2 R184, R184 ;  /* 0x000000b800b87308 */ /* 0x000e620000000800 */
[C---:B------:R-:W-:Y:S01]  /*19840*/  FMUL.FTZ R140, R2.reuse, R140 ;  /* 0x0000008c028c7220 */ /* 0x040fe20000410000 */
[C---:B------:R-:W-:Y:S01]  /*19850*/  HMMA.16816.F32 R132, R152.reuse, R162, R132 ;  /* 0x000000a29884723c */ /* 0x040fe20000001884 */
[----:B------:R-:W2:Y:S03]  /*19860*/  LDSM.16.MT88.4 R160, [R204+0x4080] ;  /* 0x00408000cca0783b */ /* 0x000ea60000004200 */
[C---:B------:R-:W-:Y:S02]  /*19870*/  FMUL.FTZ R141, R2.reuse, R141 ;  /* 0x0000008d028d7220 */ /* 0x040fe40000410000 */
[C---:B------:R-:W-:Y:S02]  /*19880*/  FMUL.FTZ R144, R2.reuse, R144 ;  /* 0x0000009002907220 */ /* 0x040fe40000410000 */
[C---:B------:R-:W-:Y:S01]  /*19890*/  HMMA.16816.F32 R136, R152.reuse, R164, R136 ;  /* 0x000000a49888723c */ /* 0x040fe20000001888 */
[----:B---3--:R-:W-:Y:S01]  /*198a0*/  LDSM.16.MT88.4 R176, [R204+0x8080] ;  /* 0x00808000ccb0783b */ /* 0x008fe20000004200 */
[----:B------:R-:W-:Y:S02]  /*198b0*/  MUFU.EX2 R183, R183 ;  /* 0x000000b700b77308 */ /* 0x000fe40000000800 */
[C---:B------:R-:W-:Y:S02]  /*198c0*/  FMUL.FTZ R145, R2.reuse, R145 ;  /* 0x0000009102917220 */ /* 0x040fe40000410000 */
[C---:B------:R-:W-:Y:S02]  /*198d0*/  FMUL.FTZ R148, R2.reuse, R148 ;  /* 0x0000009402947220 */ /* 0x040fe40000410000 */
[C---:B------:R-:W-:Y:S01]  /*198e0*/  HMMA.16816.F32 R140, R152.reuse, R166, R140 ;  /* 0x000000a6988c723c */ /* 0x040fe2000000188c */
[----:B------:R-:W3:Y:S03]  /*198f0*/  LDSM.16.MT88.4 R164, [R208+0x5880] ;  /* 0x00588000d0a4783b */ /* 0x000ee60000004200 */
[C---:B------:R-:W-:Y:S01]  /*19900*/  FMUL.FTZ R149, R2.reuse, R149 ;  /* 0x0000009502957220 */ /* 0x040fe20000410000 */
[----:B------:R-:W4:Y:S01]  /*19910*/  MUFU.EX2 R186, R186 ;  /* 0x000000ba00ba7308 */ /* 0x000f220000000800 */
[C---:B------:R-:W-:Y:S02]  /*19920*/  FMUL.FTZ R28, R2.reuse, R28 ;  /* 0x0000001c021c7220 */ /* 0x040fe40000410000 */
[C---:B------:R-:W-:Y:S04]  /*19930*/  HMMA.16816.F32 R144, R152.reuse, R168, R144 ;  /* 0x000000a89890723c */ /* 0x040fe80000001890 */
[C---:B------:R-:W-:Y:S02]  /*19940*/  FMUL.FTZ R29, R2.reuse, R29 ;  /* 0x0000001d021d7220 */ /* 0x040fe40000410000 */
[C---:B------:R-:W-:Y:S01]  /*19950*/  FMUL.FTZ R32, R2.reuse, R32 ;  /* 0x0000002002207220 */ /* 0x040fe20000410000 */
[----:B------:R-:W-:Y:S01]  /*19960*/  MUFU.EX2 R185, R185 ;  /* 0x000000b900b97308 */ /* 0x000fe20000000800 */
[C---:B------:R-:W-:Y:S01]  /*19970*/  HMMA.16816.F32 R148, R152.reuse, R170, R148 ;  /* 0x000000aa9894723c */ /* 0x040fe20000001894 */
[----:B------:R-:W5:Y:S03]  /*19980*/  LDSM.16.MT88.4 R168, [R206+0x5880] ;  /* 0x00588000cea8783b */ /* 0x000f660000004200 */
[C---:B------:R-:W-:Y:S02]  /*19990*/  FMUL.FTZ R33, R2.reuse, R33 ;  /* 0x0000002102217220 */ /* 0x040fe40000410000 */
[C---:B------:R-:W-:Y:S02]  /*199a0*/  FMUL.FTZ R36, R2.reuse, R36 ;  /* 0x0000002402247220 */ /* 0x040fe40000410000 */
[C---:B------:R-:W-:Y:S01]  /*199b0*/  FMUL.FTZ R37, R2.reuse, R37 ;  /* 0x0000002502257220 */ /* 0x040fe20000410000 */
[C---:B--2---:R-:W-:Y:S01]  /*199c0*/  HMMA.16816.F32 R28, R152.reuse, R160, R28 ;  /* 0x000000a0981c723c */ /* 0x044fe2000000181c */
[----:B------:R-:W2:Y:S02]  /*199d0*/  MUFU.EX2 R188, R188 ;  /* 0x000000bc00bc7308 */ /* 0x000ea40000000800 */
[C---:B------:R-:W-:Y:S02]  /*199e0*/  FMUL.FTZ R40, R2.reuse, R40 ;  /* 0x0000002802287220 */ /* 0x040fe40000410000 */
[C---:B------:R-:W-:Y:S02]  /*199f0*/  FMUL.FTZ R41, R2.reuse, R41 ;  /* 0x0000002902297220 */ /* 0x040fe40000410000 */
[C---:B------:R-:W-:Y:S01]  /*19a00*/  FMUL.FTZ R44, R2.reuse, R44 ;  /* 0x0000002c022c7220 */ /* 0x040fe20000410000 */
[C---:B------:R-:W-:Y:S01]  /*19a10*/  HMMA.16816.F32 R32, R152.reuse, R162, R32 ;  /* 0x000000a29820723c */ /* 0x040fe20000001820 */
[----:B------:R-:W1:Y:S02]  /*19a20*/  LDSM.16.MT88.4 R160, [R205+0x5880] ;  /* 0x00588000cda0783b */ /* 0x000e640000004200 */
[----:B------:R-:W-:Y:S01]  /*19a30*/  MUFU.EX2 R187, R187 ;  /* 0x000000bb00bb7308 */ /* 0x000fe20000000800 */
[C---:B------:R-:W-:Y:S02]  /*19a40*/  FMUL.FTZ R45, R2.reuse, R45 ;  /* 0x0000002d022d7220 */ /* 0x040fe40000410000 */
[C---:B------:R-:W-:Y:S02]  /*19a50*/  FMUL.FTZ R48, R2.reuse, R48 ;  /* 0x0000003002307220 */ /* 0x040fe40000410000 */
[C---:B---3--:R-:W-:Y:S04]  /*19a60*/  HMMA.16816.F32 R36, R152.reuse, R164, R36 ;  /* 0x000000a49824723c */ /* 0x048fe80000001824 */
[C---:B------:R-:W-:Y:S01]  /*19a70*/  FMUL.FTZ R49, R2.reuse, R49 ;  /* 0x0000003102317220 */ /* 0x040fe20000410000 */
[----:B------:R-:W3:Y:S01]  /*19a80*/  MUFU.EX2 R190, R190 ;  /* 0x000000be00be7308 */ /* 0x000ee20000000800 */
[C---:B------:R-:W-:Y:S02]  /*19a90*/  FMUL.FTZ R52, R2.reuse, R52 ;  /* 0x0000003402347220 */ /* 0x040fe40000410000 */
[C---:B------:R-:W-:Y:S01]  /*19aa0*/  HMMA.16816.F32 R40, R152.reuse, R166, R40 ;  /* 0x000000a69828723c */ /* 0x040fe20000001828 */
[----:B------:R-:W2:Y:S03]  /*19ab0*/  LDSM.16.MT88.4 R164, [R204+0x5880] ;  /* 0x00588000cca4783b */ /* 0x000ea60000004200 */
[C---:B------:R-:W-:Y:S02]  /*19ac0*/  FMUL.FTZ R53, R2.reuse, R53 ;  /* 0x0000003502357220 */ /* 0x040fe40000410000 */
[C---:B------:R-:W-:Y:S01]  /*19ad0*/  FMUL.FTZ R56, R2.reuse, R56 ;  /* 0x0000003802387220 */ /* 0x040fe20000410000 */
[----:B------:R-:W-:Y:S01]  /*19ae0*/  MUFU.EX2 R189, R189 ;  /* 0x000000bd00bd7308 */ /* 0x000fe20000000800 */
[C---:B-----5:R-:W-:Y:S04]  /*19af0*/  HMMA.16816.F32 R44, R152.reuse, R168, R44 ;  /* 0x000000a8982c723c */ /* 0x060fe8000000182c */
[C---:B------:R-:W-:Y:S02]  /*19b00*/  FMUL.FTZ R57, R2.reuse, R57 ;  /* 0x0000003902397220 */ /* 0x040fe40000410000 */
[C---:B------:R-:W-:Y:S02]  /*19b10*/  FMUL.FTZ R60, R2.reuse, R60 ;  /* 0x0000003c023c7220 */ /* 0x040fe40000410000 */
[C---:B------:R-:W-:Y:S01]  /*19b20*/  HMMA.16816.F32 R48, R152.reuse, R170, R48 ;  /* 0x000000aa9830723c */ /* 0x040fe20000001830 */
[----:B------:R-:W5:Y:S01]  /*19b30*/  LDSM.16.MT88.4 R168, [R208+0x7080] ;  /* 0x00708000d0a8783b */ /* 0x000f620000004200 */
[----:B------:R-:W3:Y:S02]  /*19b40*/  MUFU.EX2 R234, R234 ;  /* 0x000000ea00ea7308 */ /* 0x000ee40000000800 */
[----:B------:R-:W-:Y:S02]  /*19b50*/  FMUL.FTZ R61, R2, R61 ;  /* 0x0000003d023d7220 */ /* 0x000fe40000410000 */
        /* <DEDUP_REMOVED lines=10> */
[----:B------:R-:W-:Y:S01]  /*19c00*/  FMUL.FTZ R69, R2, R69 ;  /* 0x0000004502457220 */ /* 0x000fe20000410000 */
[----:B------:R-:W1:Y:S01]  /*19c10*/  MUFU.EX2 R236, R236 ;  /* 0x000000ec00ec7308 */ /* 0x000e620000000800 */
[C---:B--2---:R-:W-:Y:S04]  /*19c20*/  HMMA.16816.F32 R60, R152.reuse, R164, R60 ;  /* 0x000000a4983c723c */ /* 0x044fe8000000183c */
[C---:B------:R-:W-:Y:S02]  /*19c30*/  FMUL.FTZ R70, R0.reuse, R70 ;  /* 0x0000004600467220 */ /* 0x040fe40000410000 */
[----:B------:R-:W-:Y:S02]  /*19c40*/  FMUL.FTZ R71, R0, R71 ;  /* 0x0000004700477220 */ /* 0x000fe40000410000 */
[C---:B------:R-:W-:Y:S01]  /*19c50*/  HMMA.16816.F32 R64, R152.reuse, R166, R64 ;  /* 0x000000a69840723c */ /* 0x040fe20000001840 */
[----:B------:R-:W2:Y:S01]  /*19c60*/  LDSM.16.MT88.4 R164, [R205+0x7080] ;  /* 0x00708000cda4783b */ /* 0x000ea20000004200 */
[----:B------:R-:W1:Y:S02]  /*19c70*/  MUFU.EX2 R235, R235 ;  /* 0x000000eb00eb7308 */ /* 0x000e640000000800 */
[C---:B------:R-:W-:Y:S02]  /*19c80*/  FMUL.FTZ R72, R2.reuse, R72 ;  /* 0x0000004802487220 */ /* 0x040fe40000410000 */
[----:B------:R-:W-:Y:S02]  /*19c90*/  FMUL.FTZ R73, R2, R73 ;  /* 0x0000004902497220 */ /* 0x000fe40000410000 */
[C---:B-----5:R-:W-:Y:S04]  /*19ca0*/  HMMA.16816.F32 R68, R152.reuse, R168, R68 ;  /* 0x000000a89844723c */ /* 0x060fe80000001844 */
[C---:B------:R-:W-:Y:S01]  /*19cb0*/  FMUL.FTZ R74, R0.reuse, R74 ;  /* 0x0000004a004a7220 */ /* 0x040fe20000410000 */
[----:B------:R-:W5:Y:S01]  /*19cc0*/  MUFU.EX2 R237, R237 ;  /* 0x000000ed00ed7308 */ /* 0x000f620000000800 */
        /* <DEDUP_REMOVED lines=75> */
[C---:B------:R-:W-:Y:S03]  /*1a180*/  HMMA.16816.F32 R124, R152.reuse, R12, R124 ;  /* 0x0000000c987c723c */ /* 0x040fe6000000187c */
[C---:B------:R-:W-:Y:S02]  /*1a190*/  FMUL.FTZ R130, R0.reuse, R130 ;  /* 0x0000008200827220 */ /* 0x040fe40000410000 */
[----:B------:R-:W-:Y:S02]  /*1a1a0*/  FMUL.FTZ R131, R0, R131 ;  /* 0x0000008300837220 */ /* 0x000fe40000410000 */
[----:B------:R-:W-:Y:S01]  /*1a1b0*/  F2FP.PACK_AB R12, R184, R181 ;  /* 0x000000b5b80c723e */ /* 0x000fe200000000ff */
[----:B------:R-:W-:Y:S01]  /*1a1c0*/  FFMA.FTZ R158, R2, R231, R158 ;  /* 0x000000e7029e7223 */ /* 0x000fe2000001009e */
[----:B----4-:R-:W-:Y:S03]  /*1a1d0*/  F2FP.PACK_AB R13, R186, R183 ;  /* 0x000000b7ba0d723e */ /* 0x010fe600000000ff */
[----:B------:R-:W-:Y:S01]  /*1a1e0*/  HMMA.16816.F32 R128, R152, R14, R128 ;  /* 0x0000000e9880723c */ /* 0x000fe20000001880 */
[----:B------:R-:W4:Y:S02]  /*1a1f0*/  LDSM.16.MT88.4 R152, [R208+0x6080] ;  /* 0x00608000d098783b */ /* 0x000f240000004200 */
[----:B------:R-:W-:Y:S02]  /*1a200*/  FFMA.FTZ R6, R0, R229, R6 ;  /* 0x000000e500067223 */ /* 0x000fe40000010006 */
[----:B------:R-:W-:Y:S02]  /*1a210*/  FADD.FTZ R158, R5, R158 ;  /* 0x0000009e059e7221 */ /* 0x000fe40000010000 */
[----:B------:R-:W-:Y:S01]  /*1a220*/  F2FP.PACK_AB R14, R188, R185 ;  /* 0x000000b9bc0e723e */ /* 0x000fe200000000ff */
[----:B------:R-:W-:Y:S01]  /*1a230*/  FADD.FTZ R6, R7, R6 ;  /* 0x0000000607067221 */ /* 0x000fe20000010000 */
[----:B------:R-:W-:Y:S03]  /*1a240*/  F2FP.PACK_AB R15, R190, R187 ;  /* 0x000000bbbe0f723e */ /* 0x000fe600000000ff */
[----:B------:R-:W-:Y:S02]  /*1a250*/  FADD.FTZ R159, R159, R158 ;  /* 0x0000009e9f9f7221 */ /* 0x000fe40000010000 */
[----:B------:R-:W-:Y:S02]  /*1a260*/  FADD.FTZ R157, R157, R6 ;  /* 0x000000069d9d7221 */ /* 0x000fe40000010000 */
[C---:B-1----:R-:W-:Y:S05]  /*1a270*/  HMMA.16816.F32 R8, R12.reuse, R160, R8 ;  /* 0x000000a00c08723c */ /* 0x042fea0000001808 */
[----:B------:R-:W-:Y:S02]  /*1a280*/  FADD.FTZ R180, R180, R159 ;  /* 0x0000009fb4b47221 */ /* 0x000fe40000010000 */
[----:B------:R-:W-:Y:S01]  /*1a290*/  FADD.FTZ R182, R182, R157 ;  /* 0x0000009db6b67221 */ /* 0x000fe20000010000 */
[C---:B------:R-:W-:Y:S01]  /*1a2a0*/  HMMA.16816.F32 R132, R12.reuse, R162, R132 ;  /* 0x000000a20c84723c */ /* 0x040fe20000001884 */
[----:B------:R-:W1:Y:S03]  /*1a2b0*/  LDSM.16.MT88.4 R160, [R206+0x6080] ;  /* 0x00608000cea0783b */ /* 0x000e660000004200 */
[----:B------:R-:W-:Y:S01]  /*1a2c0*/  MOV R157, R156 ;  /* 0x0000009c009d7202 */ /* 0x000fe20000000f00 */
[----:B------:R-:W-:Y:S02]  /*1a2d0*/  FADD.FTZ R181, R181, R180 ;  /* 0x000000b4b5b57221 */ /* 0x000fe40000010000 */
[----:B------:R-:W-:Y:S01]  /*1a2e0*/  FADD.FTZ R183, R183, R182 ;  /* 0x000000b6b7b77221 */ /* 0x000fe20000010000 */
[C---:B------:R-:W-:Y:S04]  /*1a2f0*/  HMMA.16816.F32 R136, R12.reuse, R16, R136 ;  /* 0x000000100c88723c */ /* 0x040fe80000001888 */
        /* <DEDUP_REMOVED lines=36> */
[C---:B------:R-:W-:Y:S01]  /*1a540*/  HMMA.16816.F32 R96, R12.reuse, R162, R96 ;  /* 0x000000a20c60723c */ /* 0x040fe20000001860 */
[----:B------:R-:W-:Y:S07]  /*1a550*/  LDSM.16.MT88.4 R160, [R205+0x5080] ;  /* 0x00508000cda0783b */ /* 0x000fee0000004200 */
[C---:B------:R-:W-:Y:S08]  /*1a560*/  HMMA.16816.F32 R100, R12.reuse, R16, R100 ;  /* 0x000000100c64723c */ /* 0x040ff00000001864 */
[C---:B------:R-:W-:Y:S01]  /*1a570*/  HMMA.16816.F32 R104, R12.reuse, R18, R104 ;  /* 0x000000120c68723c */ /* 0x040fe20000001868 */
[----:B------:R-:W1:Y:S07]  /*1a580*/  LDSM.16.MT88.4 R16, [R208+0x5080] ;  /* 0x00508000d010783b */ /* 0x000e6e0000004200 */
[C---:B--2---:R-:W-:Y:S08]  /*1a590*/  HMMA.16816.F32 R108, R12.reuse, R164, R108 ;  /* 0x000000a40c6c723c */ /* 0x044ff0000000186c */
[C---:B------:R-:W-:Y:S01]  /*1a5a0*/  HMMA.16816.F32 R112, R12.reuse, R166, R112 ;  /* 0x000000a60c70723c */ /* 0x040fe20000001870 */
[----:B------:R-:W-:Y:S07]  /*1a5b0*/  LDSM.16.MT88.4 R164, [R204+0x6880] ;  /* 0x00688000cca4783b */ /* 0x000fee0000004200 */
[C---:B------:R-:W-:Y:S08]  /*1a5c0*/  HMMA.16816.F32 R116, R12.reuse, R20, R116 ;  /* 0x000000140c74723c */ /* 0x040ff00000001874 */
[C---:B------:R-:W-:Y:S01]  /*1a5d0*/  HMMA.16816.F32 R120, R12.reuse, R22, R120 ;  /* 0x000000160c78723c */ /* 0x040fe20000001878 */
[----:B------:R-:W2:Y:S07]  /*1a5e0*/  LDSM.16.MT88.4 R20, [R204+0x5080] ;  /* 0x00508000cc14783b */ /* 0x000eae0000004200 */
[C---:B---3--:R-:W-:Y:S08]  /*1a5f0*/  HMMA.16816.F32 R124, R12.reuse, R152, R124 ;  /* 0x000000980c7c723c */ /* 0x048ff0000000187c */
[----:B------:R-:W-:Y:S07]  /*1a600*/  HMMA.16816.F32 R128, R12, R154, R128 ;  /* 0x0000009a0c80723c */ /* 0x000fee0000001880 */
[----:B------:R-:W-:Y:S01]  /*1a610*/  F2FP.PACK_AB R12, R234, R189 ;  /* 0x000000bdea0c723e */ /* 0x000fe200000000ff */
[----:B------:R-:W-:Y:S01]  /*1a620*/  FADD.FTZ R189, R189, R188 ;  /* 0x000000bcbdbd7221 */ /* 0x000fe20000010000 */
[----:B------:R-:W-:Y:S03]  /*1a630*/  F2FP.PACK_AB R13, R236, R191 ;  /* 0x000000bfec0d723e */ /* 0x000fe600000000ff */
[----:B------:R-:W-:Y:S01]  /*1a640*/  F2FP.PACK_AB R14, R238, R235 ;  /* 0x000000ebee0e723e */ /* 0x000fe200000000ff */
[----:B------:R-:W-:Y:S01]  /*1a650*/  FADD.FTZ R191, R191, R190 ;  /* 0x000000bebfbf7221 */ /* 0x000fe20000010000 */
[----:B-----5:R-:W-:Y:S01]  /*1a660*/  F2FP.PACK_AB R15, R240, R237 ;  /* 0x000000edf00f723e */ /* 0x020fe200000000ff */
[----:B------:R-:W-:Y:S02]  /*1a670*/  FADD.FTZ R234, R234, R189 ;  /* 0x000000bdeaea7221 */ /* 0x000fe40000010000 */
[----:B------:R-:W-:Y:S02]  /*1a680*/  FADD.FTZ R236, R236, R191 ;  /* 0x000000bfecec7221 */ /* 0x000fe40000010000 */
[----:B------:R-:W-:Y:S02]  /*1a690*/  FADD.FTZ R231, R235, R234 ;  /* 0x000000eaebe77221 */ /* 0x000fe40000010000 */
[C---:B-1----:R-:W-:Y:S01]  /*1a6a0*/  HMMA.16816.F32 R152, R12.reuse, R16, R8 ;  /* 0x000000100c98723c */ /* 0x042fe20000001808 */
[----:B------:R-:W1:Y:S02]  /*1a6b0*/  LDSM.16.MT88.4 R8, [R208+0x6880] ;  /* 0x00688000d008783b */ /* 0x000e640000004200 */
[----:B------:R-:W-:Y:S02]  /*1a6c0*/  FADD.FTZ R229, R237, R236 ;  /* 0x000000ecede57221 */ /* 0x000fe40000010000 */
[----:B------:R-:W-:Y:S02]  /*1a6d0*/  FADD.FTZ R231, R238, R231 ;  /* 0x000000e7eee77221 */ /* 0x000fe40000010000 */
[----:B------:R-:W-:Y:S01]  /*1a6e0*/  FADD.FTZ R229, R240, R229 ;  /* 0x000000e5f0e57221 */ /* 0x000fe20000010000 */
[C---:B------:R-:W-:Y:S01]  /*1a6f0*/  HMMA.16816.F32 R132, R12.reuse, R18, R132 ;  /* 0x000000120c84723c */ /* 0x040fe20000001884 */
[----:B------:R-:W3:Y:S07]  /*1a700*/  LDSM.16.MT88.4 R16, [R206+0x6880] ;  /* 0x00688000ce10783b */ /* 0x000eee0000004200 */
[C---:B------:R-:W-:Y:S08]  /*1a710*/  HMMA.16816.F32 R136, R12.reuse, R24, R136 ;  /* 0x000000180c88723c */ /* 0x040ff00000001888 */
        /* <DEDUP_REMOVED lines=15> */
[C---:B------:R-:W-:Y:S08]  /*1a810*/  HMMA.16816.F32 R56, R12.reuse, R26, R56 ;  /* 0x0000001a0c38723c */ /* 0x040ff00000001838 */
[C---:B------:R-:W-:Y:S08]  /*1a820*/  HMMA.16816.F32 R60, R12.reuse, R164, R60 ;  /* 0x000000a40c3c723c */ /* 0x040ff0000000183c */
[C---:B------:R-:W-:Y:S08]  /*1a830*/  HMMA.16816.F32 R64, R12.reuse, R166, R64 ;  /* 0x000000a60c40723c */ /* 0x040ff00000001840 */
        /* <DEDUP_REMOVED lines=13> */
[C---:B---3--:R-:W-:Y:S08]  /*1a910*/  HMMA.16816.F32 R116, R12.reuse, R16, R116 ;  /* 0x000000100c74723c */ /* 0x048ff00000001874 */
[C---:B------:R-:W-:Y:S08]  /*1a920*/  HMMA.16816.F32 R120, R12.reuse, R18, R120 ;  /* 0x000000120c78723c */ /* 0x040ff00000001878 */
[C---:B--2---:R-:W-:Y:S08]  /*1a930*/  HMMA.16816.F32 R124, R12.reuse, R20, R124 ;  /* 0x000000140c7c723c */ /* 0x044ff0000000187c */
[----:B------:R-:W-:Y:S01]  /*1a940*/  HMMA.16816.F32 R128, R12, R22, R128 ;  /* 0x000000160c80723c */ /* 0x000fe20000001880 */
[----:B------:R-:W-:-:S07]  /*1a950*/  @P0 BRA `(.L_x_1744) ;  /* 0xffffd4b000000947 */ /* 0x000fce000383ffff */
.L_x_1739:
[----:B------:R-:W1:Y:S01]  /*1a960*/  SHFL.BFLY PT, R6, R231, 0x2, 0x1f ;  /* 0x0c401f00e7067f89 */ /* 0x000e6200000e0000 */
[----:B------:R-:W-:-:S02]  /*1a970*/  MOV R4, RZ ;  /* 0x000000ff00047202 */ /* 0x000fc40000000f00 */
[----:B------:R-:W-:Y:S01]  /*1a980*/  MOV R2, RZ ;  /* 0x000000ff00027202 */ /* 0x000fe20000000f00 */
[----:B------:R-:W2:Y:S01]  /*1a990*/  SHFL.BFLY PT, R0, R229, 0x2, 0x1f ;  /* 0x0c401f00e5007f89 */ /* 0x000ea200000e0000 */
        /* <DEDUP_REMOVED lines=8> */
[----:B------:R-:W-:Y:S02]  /*1aa20*/  MOV R7, 0xff800000 ;  /* 0xff80000000077802 */ /* 0x000fe40000000f00 */
[----:B------:R-:W-:-:S09]  /*1aa30*/  FSETP.NE.FTZ.AND P0, PT, R0, RZ, PT ;  /* 0x000000ff0000720b */ /* 0x000fd20003f15000 */
[----:B------:R-:W1:Y:S01]  /*1aa40*/  @P1 MUFU.RCP R4, R5 ;  /* 0x0000000500041308 */ /* 0x000e620000001000 */
[----:B------:R-:W-:-:S03]  /*1aa50*/  @P1 MOV R9, 0x3f317218 ;  /* 0x3f31721800091802 */ /* 0x000fc60000000f00 */
[----:B------:R-:W-:-:S04]  /*1aa60*/  @P0 MOV R8, 0x3f317218 ;  /* 0x3f31721800080802 */ /* 0x000fc80000000f00 */
        /* <DEDUP_REMOVED lines=13> */
[----:B------:R-:W-:Y:S02]  /*1ab40*/  @P1 FMUL.FTZ R5, R9, c[0x0][0x2d0] ;  /* 0x0000b40009051a20 */ /* 0x000fe40000410000 */
        /* <DEDUP_REMOVED lines=124> */
.L_x_1655:
        /* <DEDUP_REMOVED lines=20> */
[----:B-1-3--:R-:W-:Y:S02]  /*1b450*/  SHF.R.S32.HI R3, RZ, 0x1f, R0 ;  /* 0x0000001fff037819 */ /* 0x00afe40000011400 */
[----:B------:R-:W-:-:S02]  /*1b460*/  F2FP.PACK_AB R28, R29, R28 ;  /* 0x0000001c1d1c723e */ /* 0x000fc400000000ff */
[----:B------:R-:W-:Y:S02]  /*1b470*/  LEA.HI R2, R3, R0, RZ, 0x2 ;  /* 0x0000000003027211 */ /* 0x000fe400078f10ff */
[----:B------:R-:W-:Y:S02]  /*1b480*/  F2FP.PACK_AB R30, R31, R30 ;  /* 0x0000001e1f1e723e */ /* 0x000fe400000000ff */
[--C-:B------:R-:W-:Y:S02]  /*1b490*/  SHF.R.S32.HI R8, RZ, 0x2, R2.reuse ;  /* 0x00000002ff087819 */ /* 0x100fe40000011402 */
[----:B--2---:R-:W-:Y:S02]  /*1b4a0*/  SHF.R.S32.HI R5, RZ, 0x1f, R2 ;  /* 0x0000001fff057819 */ /* 0x004fe40000011402 */
[----:B------:R-:W-:Y:S02]  /*1b4b0*/  LOP3.LUT R9, R2, 0xfffffffc, RZ, 0xc0, !PT ;  /* 0xfffffffc02097812 */ /* 0x000fe400078ec0ff */
[----:B------:R-:W-:-:S02]  /*1b4c0*/  LEA.HI R5, R5, R8, RZ, 0x3 ;  /* 0x0000000805057211 */ /* 0x000fc400078f18ff */
[----:B------:R-:W-:Y:S01]  /*1b4d0*/  F2FP.PACK_AB R32, R33, R32 ;  /* 0x000000202120723e */ /* 0x000fe200000000ff */
[----:B------:R-:W-:Y:S01]  /*1b4e0*/  IMAD.IADD R9, R0, 0x1, -R9 ;  /* 0x0000000100097824 */ /* 0x000fe200078e0a09 */
[----:B------:R-:W-:Y:S02]  /*1b4f0*/  LOP3.LUT R5, R5, 0xfffffff8, RZ, 0xc0, !PT ;  /* 0xfffffff805057812 */ /* 0x000fe400078ec0ff */
[----:B------:R-:W-:Y:S02]  /*1b500*/  F2FP.PACK_AB R34, R35, R34 ;  /* 0x000000222322723e */ /* 0x000fe400000000ff */
[----:B------:R-:W-:Y:S01]  /*1b510*/  F2FP.PACK_AB R36, R37, R36 ;  /* 0x000000242524723e */ /* 0x000fe200000000ff */
[----:B------:R-:W-:Y:S01]  /*1b520*/  IMAD.IADD R8, R8, 0x1, -R5 ;  /* 0x0000000108087824 */ /* 0x000fe200078e0a05 */
[----:B------:R-:W-:Y:S02]  /*1b530*/  LEA.HI R5, R3, R0, RZ, 0x5 ;  /* 0x0000000003057211 */ /* 0x000fe400078f28ff */
[----:B------:R-:W-:Y:S01]  /*1b540*/  F2FP.PACK_AB R38, R39, R38 ;  /* 0x000000262726723e */ /* 0x000fe200000000ff */
[----:B------:R-:W-:Y:S01]  /*1b550*/  IMAD.SHL.U32 R10, R8, 0x40, RZ ;  /* 0x00000040080a7824 */ /* 0x000fe200078e00ff */
[----:B------:R-:W-:-:S02]  /*1b560*/  SHF.R.S32.HI R2, RZ, 0x5, R5 ;  /* 0x00000005ff027819 */ /* 0x000fc40000011405 */
[----:B------:R-:W-:Y:S02]  /*1b570*/  LOP3.LUT R12, R8, 0x1, RZ, 0xc0, !PT ;  /* 0x00000001080c7812 */ /* 0x000fe400078ec0ff */
        /* <DEDUP_REMOVED lines=13> */
[C---:B------:R-:W-:Y:S01]  /*1b650*/  IMAD.IADD R15, R11.reuse, 0x1, R8 ;  /* 0x000000010b0f7824 */ /* 0x040fe200078e0208 */
[C---:B------:R-:W-:Y:S02]  /*1b660*/  IADD3 R10, R11.reuse, 0x80, RZ ;  /* 0x000000800b0a7810 */ /* 0x040fe40007ffe0ff */
[----:B------:R-:W-:Y:S02]  /*1b670*/  IADD3 R13, R11, 0x70, RZ ;  /* 0x000000700b0d7810 */ /* 0x000fe40007ffe0ff */
[----:B------:R-:W-:Y:S01]  /*1b680*/  @P0 IADD3 R13, R10, 0x10, RZ ;  /* 0x000000100a0d0810 */ /* 0x000fe20007ffe0ff */
[----:B------:R-:W-:Y:S01]  /*1b690*/  IMAD.MOV.U32 R10, RZ, RZ, 0x40 ;  /* 0x00000040ff0a7424 */ /* 0x000fe200078e00ff */
[----:B------:R-:W-:-:S02]  /*1b6a0*/  F2FP.PACK_AB R46, R47, R46 ;  /* 0x0000002e2f2e723e */ /* 0x000fc400000000ff */
[----:B------:R-:W-:Y:S01]  /*1b6b0*/  F2FP.PACK_AB R48, R49, R48 ;  /* 0x000000303130723e */ /* 0x000fe200000000ff */
[--C-:B------:R-:W-:Y:S01]  /*1b6c0*/  IMAD.IADD R17, R8, 0x1, R13.reuse ;  /* 0x0000000108117824 */ /* 0x100fe200078e020d */
[----:B------:R-:W-:Y:S02]  /*1b6d0*/  SEL R10, R10, 0xffffffc0, !P2 ;  /* 0xffffffc00a0a7807 */ /* 0x000fe40005000000 */
        /* <DEDUP_REMOVED lines=9> */
[----:B------:R-:W-:Y:S01]  /*1b770*/  F2FP.PACK_AB R58, R59, R58 ;  /* 0x0000003a3b3a723e */ /* 0x000fe200000000ff */
[----:B------:R-:W-:Y:S01]  /*1b780*/  IMAD.U32 R10, RZ, RZ, UR4 ;  /* 0x00000004ff0a7e24 */ /* 0x000fe2000f8e00ff */
        /* <DEDUP_REMOVED lines=124> */
.L_x_1746:
[----:B---3--:R-:W-:Y:S01]  /*1bf50*/  SHF.R.S32.HI R11, RZ, 0x1f, R2 ;  /* 0x0000001fff0b7819 */ /* 0x008fe20000011402 */
        /* <DEDUP_REMOVED lines=11> */
[----:B------:R-:W-:Y:S01]  /*1c010*/  SHF.R.S32.HI R10, RZ, 0x1f, R5 ;  /* 0x0000001fff0a7819 */ /* 0x000fe20000011405 */
[----:B------:R-:W-:Y:S01]  /*1c020*/  IMAD.IADD R2, R2, 0x1, -R11 ;  /* 0x0000000102027824 */ /* 0x000fe200078e0a0b */
[----:B------:R-:W-:Y:S01]  /*1c030*/  LEA.HI R8, R9, R9, RZ, 0x1 ;  /* 0x0000000909087211 */ /* 0x000fe200078f08ff */
[----:B------:R-:W-:Y:S01]  /*1c040*/  UMOV UR10, UR20 ;  /* 0x00000014000a7c82 */ /* 0x000fe20008000000 */
[----:B------:R-:W-:Y:S01]  /*1c050*/  LEA.HI R11, R10, R5, RZ, 0x2 ;  /* 0x000000050a0b7211 */ /* 0x000fe200078f10ff */
[----:B------:R-:W-:Y:S01]  /*1c060*/  UMOV UR11, UR21 ;  /* 0x00000015000b7c82 */ /* 0x000fe20008000000 */
[----:B------:R-:W-:Y:S01]  /*1c070*/  LOP3.LUT R8, R8, 0x1ffffffe, RZ, 0xc0, !PT ;  /* 0x1ffffffe08087812 */ /* 0x000fe200078ec0ff */
[----:B------:R-:W-:Y:S01]  /*1c080*/  USEL UR9, UR9, URZ, !UP1 ;  /* 0x0000003f09097287 */ /* 0x000fe2000c800000 */
[----:B------:R-:W-:Y:S01]  /*1c090*/  SHF.R.S32.HI R11, RZ, 0x2, R11 ;  /* 0x00000002ff0b7819 */ /* 0x000fe2000001140b */
[----:B------:R-:W-:Y:S01]  /*1c0a0*/  UIMAD.WIDE.U32 UR10, UR16, UR6, UR10 ;  /* 0x00000006100a72a5 */ /* 0x000fe2000f8e000a */
[----:B------:R-:W-:Y:S01]  /*1c0b0*/  LOP3.LUT P2, RZ, R5, 0x3, RZ, 0xc0, !PT ;  /* 0x0000000305ff7812 */ /* 0x000fe2000784c0ff */
[----:B------:R-:W-:Y:S01]  /*1c0c0*/  IMAD.IADD R9, R9, 0x1, -R8 ;  /* 0x0000000109097824 */ /* 0x000fe200078e0a08 */
[----:B------:R-:W-:Y:S01]  /*1c0d0*/  UIMAD UR8, UR16, UR7, UR8 ;  /* 0x00000007100872a4 */ /* 0x000fe2000f8e0208 */
[----:B------:R-:W-:Y:S01]  /*1c0e0*/  IMAD R2, R2, 0x10, R11 ;  /* 0x0000001002027824 */ /* 0x000fe200078e020b */
[----:B------:R-:W-:Y:S01]  /*1c0f0*/  USEL UR22, UR22, URZ, !UP1 ;  /* 0x0000003f16167287 */ /* 0x000fe2000c800000 */
[----:B------:R-:W-:Y:S01]  /*1c100*/  LEA.HI R3, R3, R0, RZ, 0x6 ;  /* 0x0000000003037211 */ /* 0x000fe200078f30ff */
[----:B------:R-:W-:Y:S01]  /*1c110*/  ULDC.64 UR6, c[0x0][0x498] ;  /* 0x0001260000067ab9 */ /* 0x000fe20000000a00 */
[----:B------:R-:W-:Y:S01]  /*1c120*/  IMAD R8, R9, 0x8, R2 ;  /* 0x0000000809087824 */ /* 0x000fe200078e0202 */
[----:B------:R-:W-:Y:S01]  /*1c130*/  UIMAD UR13, UR9, UR6, URZ ;  /* 0x00000006090d72a4 */ /* 0x000fe2000f8e023f */
[----:B------:R-:W-:Y:S01]  /*1c140*/  BSSY B0, `(.L_x_1747) ;  /* 0x000007e000007945 */ /* 0x000fe20003800000 */
[----:B------:R-:W-:-:S02]  /*1c150*/  UIADD3 UR11, UR11, UR8, URZ ;  /* 0x000000080b0b7290 */ /* 0x000fc4000fffe03f */
[----:B-1----:R-:W-:Y:S01]  /*1c160*/  LEA R8, R75, R8, 0x7 ;  /* 0x000000084b087211 */ /* 0x002fe200078e38ff */
[----:B------:R-:W-:Y:S02]  /*1c170*/  UIMAD UR7, UR22, UR7, UR13 ;  /* 0x00000007160772a4 */ /* 0x000fe4000f8e020d */
[----:B------:R-:W-:Y:S02]  /*1c180*/  UIMAD.WIDE.U32 UR10, UR22, UR6, UR10 ;  /* 0x00000006160a72a5 */ /* 0x000fe4000f8e000a */
[----:B------:R-:W-:Y:S01]  /*1c190*/  @P1 IMAD.HI.U32 R5, R8, c[0x0][0x4ec], RZ ;  /* 0x00013b0008051a27 */ /* 0x000fe200078e00ff */
[----:B------:R-:W-:Y:S02]  /*1c1a0*/  ULDC.64 UR4, c[0x0][0x3a0] ;  /* 0x0000e80000047ab9 */ /* 0x000fe40000000a00 */
[----:B------:R-:W-:Y:S01]  /*1c1b0*/  UIMAD UR12, UR21, UR4, URZ ;  /* 0x00000004150c72a4 */ /* 0x000fe2000f8e023f */
[----:B------:R-:W-:Y:S01]  /*1c1c0*/  IMAD.MOV.U32 R10, RZ, RZ, R8 ;  /* 0x000000ffff0a7224 */ /* 0x000fe200078e0008 */
[----:B------:R-:W-:Y:S01]  /*1c1d0*/  @P1 SHF.R.U32.HI R10, RZ, c[0x0][0x4f0], R5 ;  /* 0x00013c00ff0a1a19 */ /* 0x000fe20000011605 */
[----:B------:R-:W-:Y:S01]  /*1c1e0*/  UIMAD.WIDE.U32 UR18, UR20, UR4, URZ ;  /* 0x00000004141272a5 */ /* 0x000fe2000f8e003f */
[----:B------:R-:W-:Y:S01]  /*1c1f0*/  LOP3.LUT R5, R16, 0xfffffff8, RZ, 0xc0, !PT ;  /* 0xfffffff810057812 */ /* 0x000fe200078ec0ff */
[----:B------:R-:W-:Y:S01]  /*1c200*/  UIMAD UR12, UR20, UR5, UR12 ;  /* 0x00000005140c72a4 */ /* 0x000fe2000f8e020c */
[----:B------:R-:W-:Y:S01]  /*1c210*/  SHF.R.S32.HI R16, RZ, 0x3, R16 ;  /* 0x00000003ff107819 */ /* 0x000fe20000011410 */
[----:B------:R-:W-:Y:S01]  /*1c220*/  IMAD.MOV R9, RZ, RZ, -R10 ;  /* 0x000000ffff097224 */ /* 0x000fe200078e0a0a */
        /* <DEDUP_REMOVED lines=33> */
[----:B------:R-:W-:Y:S01]  /*1c440*/  UIADD3 UR7, UR17, UR7, URZ ;  /* 0x0000000711077290 */ /* 0x000fe2000fffe03f */
[----:B------:R-:W-:Y:S01]  /*1c450*/  LOP3.LUT R5, R8, R5, RZ, 0x3c, !PT ;  /* 0x0000000508057212 */ /* 0x000fe200078e3cff */
[--C-:B------:R-:W-:Y:S01]  /*1c460*/  IMAD.MOV R18, RZ, RZ, -R12.reuse ;  /* 0x000000ffff127224 */ /* 0x100fe200078e0a0c */
[----:B------:R-:W-:Y:S01]  /*1c470*/  SHFL.IDX PT, R10, R17, RZ, 0x1c1f ;  /* 0x001c1fff110a7589 */ /* 0x000fe200000e0000 */
[----:B------:R-:W-:Y:S01]  /*1c480*/  SHF.R.S32.HI R13, RZ, 0x1f, R12 ;  /* 0x0000001fff0d7819 */ /* 0x000fe2000001140c */
[----:B------:R-:W-:Y:S01]  /*1c490*/  IMAD.U32 R21, RZ, RZ, UR17 ;  /* 0x00000011ff157e24 */ /* 0x000fe2000f8e00ff */
[----:B------:R-:W-:Y:S01]  /*1c4a0*/  MOV R20, UR16 ;  /* 0x0000001000147c02 */ /* 0x000fe20008000f00 */
[----:B------:R-:W1:Y:S01]  /*1c4b0*/  SHFL.IDX PT, R11, R14, RZ, 0x1c1f ;  /* 0x001c1fff0e0b7589 */ /* 0x000e6200000e0000 */
[----:B------:R-:W-:Y:S02]  /*1c4c0*/  IMAD R18, R18, c[0x0][0x4e8], R15 ;  /* 0x00013a0012127a24 */ /* 0x000fe400078e020f */
[----:B------:R-:W-:Y:S01]  /*1c4d0*/  IMAD R15, R75, 0x80, R2 ;  /* 0x000000804b0f7824 */ /* 0x000fe200078e0202 */
[----:B------:R-:W-:Y:S01]  /*1c4e0*/  SHFL.IDX PT, R8, R17, 0x1, 0x1c1f ;  /* 0x003c1f0011087f89 */ /* 0x000fe200000e0000 */
[----:B------:R-:W-:-:S02]  /*1c4f0*/  IMAD.U32 R21, RZ, RZ, UR7 ;  /* 0x00000007ff157e24 */ /* 0x000fc4000f8e00ff */
[----:B------:R-:W-:Y:S01]  /*1c500*/  IMAD R13, R13, c[0x0][0x3e0], RZ ;  /* 0x0000f8000d0d7a24 */ /* 0x000fe200078e02ff */
[----:B------:R-:W2:Y:S01]  /*1c510*/  SHFL.IDX PT, R9, R14, 0x1, 0x1c1f ;  /* 0x003c1f000e097f89 */ /* 0x000ea200000e0000 */
[----:B-----5:R-:W-:Y:S01]  /*1c520*/  IMAD R2, R6, c[0x0][0x4e8], RZ ;  /* 0x00013a0006027a24 */ /* 0x020fe200078e02ff */
[C---:B------:R-:W-:Y:S01]  /*1c530*/  IADD3 R19, R15.reuse, 0x8, RZ ;  /* 0x000000080f137810 */ /* 0x040fe20007ffe0ff */
[C---:B------:R-:W-:Y:S01]  /*1c540*/  IMAD R13, R12.reuse, c[0x0][0x3e4], R13 ;  /* 0x0000f9000c0d7a24 */ /* 0x040fe200078e020d */
[----:B------:R-:W-:Y:S01]  /*1c550*/  SHF.R.S32.HI R6, RZ, 0x1f, R18 ;  /* 0x0000001fff067819 */ /* 0x000fe20000011412 */
[----:B------:R-:W-:Y:S01]  /*1c560*/  IMAD.WIDE.U32 R20, R12, c[0x0][0x3e0], R20 ;  /* 0x0000f8000c147a25 */ /* 0x000fe200078e0014 */
[-C--:B------:R-:W-:Y:S02]  /*1c570*/  ISETP.GE.OR P1, PT, R15, R2.reuse, P2 ;  /* 0x000000020f00720c */ /* 0x080fe40001726670 */
[----:B------:R-:W-:Y:S01]  /*1c580*/  ISETP.GE.OR P0, PT, R19, R2, P2 ;  /* 0x000000021300720c */ /* 0x000fe20001706670 */
[----:B------:R-:W-:Y:S01]  /*1c590*/  IMAD.SHL.U32 R12, R3, 0x8, RZ ;  /* 0x00000008030c7824 */ /* 0x000fe200078e00ff */
[----:B------:R-:W-:Y:S01]  /*1c5a0*/  IADD3 R21, R21, R13, RZ ;  /* 0x0000000d15157210 */ /* 0x000fe20007ffe0ff */
[----:B------:R-:W-:-:S02]  /*1c5b0*/  IMAD R3, R6, c[0x0][0x3d8], RZ ;  /* 0x0000f60006037a24 */ /* 0x000fc400078e02ff */
[----:B------:R-:W-:Y:S01]  /*1c5c0*/  IMAD R75, R75, 0x80, R16 ;  /* 0x000000804b4b7824 */ /* 0x000fe200078e0210 */
[----:B------:R-:W-:Y:S01]  /*1c5d0*/  LOP3.LUT R5, R5, 0x7ffffe00, R12, 0xf8, !PT ;  /* 0x7ffffe0005057812 */ /* 0x000fe200078ef80c */
[C---:B------:R-:W-:Y:S02]  /*1c5e0*/  IMAD R3, R18.reuse, c[0x0][0x3dc], R3 ;  /* 0x0000f70012037a24 */ /* 0x040fe400078e0203 */
[----:B------:R-:W-:Y:S02]  /*1c5f0*/  IMAD.WIDE.U32 R18, R18, c[0x0][0x3d8], R20 ;  /* 0x0000f60012127a25 */ /* 0x000fe400078e0014 */
[----:B-1----:R1:W-:Y:S02]  /*1c600*/  @!P1 ST.E [R10.64], R4 ;  /* 0x000000040a009985 */ /* 0x0023e4000c10191a */
[----:B------:R-:W-:Y:S02]  /*1c610*/  IMAD.SHL.U32 R76, R5, 0x2, RZ ;  /* 0x00000002054c7824 */ /* 0x000fe400078e00ff */
        /* <DEDUP_REMOVED lines=48> */
.L_x_1748:
[----:B--234-:R-:W-:Y:S05]  /*1c920*/  BSYNC B0 ;  /* 0x0000000000007941 */ /* 0x01cfea0003800000 */
.L_x_1747:
        /* <DEDUP_REMOVED lines=30> */
.L_x_1750:
[----:B------:R-:W-:Y:S05]  /*1cb10*/  BSYNC B0 ;  /* 0x0000000000007941 */ /* 0x000fea0003800000 */
.L_x_1749:
        /* <DEDUP_REMOVED lines=30> */
.L_x_1752:
[----:B------:R-:W-:Y:S05]  /*1cd00*/  BSYNC B0 ;  /* 0x0000000000007941 */ /* 0x000fea0003800000 */
.L_x_1751:
        /* <DEDUP_REMOVED lines=31> */
.L_x_1745:
        /* <DEDUP_REMOVED lines=10> */
[----:B------:R-:W4:Y:S01]  /*1cfa0*/  @P0 LDG.E R0, [R6.64] ;  /* 0x0000001a06000981 */ /* 0x000f22000c1e1900 */
[----:B------:R-:W-:Y:S01]  /*1cfb0*/  UISETP.NE.U32.AND UP0, UPT, URZ, UR4, UPT ;  /* 0x000000043f00728c */ /* 0x000fe2000bf05070 */
[----:B------:R-:W-:-:S03]  /*1cfc0*/  IMAD.MOV.U32 R4, RZ, RZ, c[0x0][0x388] ;  /* 0x0000e200ff047624 */ /* 0x000fc600078e00ff */
[----:B------:R-:W-:-:S03]  /*1cfd0*/  UISETP.NE.AND.EX UP0, UPT, URZ, UR5, UPT, UP0 ;  /* 0x000000053f00728c */ /* 0x000fc6000bf05300 */
[----:B------:R-:W-:-:S03]  /*1cfe0*/  ULDC.64 UR4, c[0x0][0x508] ;  /* 0x0001420000047ab9 */ /* 0x000fc60000000a00 */
[----:B------:R-:W-:-:S05]  /*1cff0*/  PLOP3.LUT P1, PT, PT, PT, UP0, 0x80, 0x0 ;  /* 0x000000000000781c */ /* 0x000fca0003f2f008 */
[----:B------:R-:W-:-:S06]  /*1d000*/  @UP0 UIMAD.WIDE UR4, UR22, UR6, UR4 ;  /* 0x00000006160402a5 */ /* 0x000fcc000f8e0204 */
[----:B------:R-:W-:Y:S01]  /*1d010*/  MOV R2, UR4 ;  /* 0x0000000400027c02 */ /* 0x000fe20008000f00 */
[----:B---3--:R-:W-:-:S05]  /*1d020*/  IMAD.U32 R3, RZ, RZ, UR5 ;  /* 0x00000005ff037e24 */ /* 0x008fca000f8e00ff */
[----:B------:R1:W5:Y:S01]  /*1d030*/  @P1 LDG.E R4, [R2.64] ;  /* 0x0000001a02041981 */ /* 0x000362000c1e1900 */
[----:B------:R-:W-:Y:S02]  /*1d040*/  UMOV UR8, URZ ;  /* 0x0000003f00087c82 */ /* 0x000fe40008000000 */
[----:B------:R-:W-:Y:S01]  /*1d050*/  UMOV UR9, URZ ;  /* 0x0000003f00097c82 */ /* 0x000fe20008000000 */
[----:B----4-:R-:W3:Y:S02]  /*1d060*/  @P0 R2UR UR5, R0 ;  /* 0x00000000000503c2 */ /* 0x010ee400000e0000 */
        /* <DEDUP_REMOVED lines=8> */
.L_x_1753:
        /* <DEDUP_REMOVED lines=28> */
[C---:B--2---:R-:W-:Y:S02]  /*1d2b0*/  IADD3 R5, -R6.reuse, RZ, RZ ;  /* 0x000000ff06057210 */ /* 0x044fe40007ffe1ff */
        /* <DEDUP_REMOVED lines=14> */
.L_x_1755:
[----:B------:R-:W-:Y:S05]  /*1d3a0*/  BSYNC B0 ;  /* 0x0000000000007941 */ /* 0x000fea0003800000 */
.L_x_1754:
[----:B-12---:R-:W1:Y:S01]  /*1d3b0*/  S2R R5, SR_CTAID.X ;  /* 0x0000000000057919 */ /* 0x006e620000002500 */
        /* <DEDUP_REMOVED lines=76> */
.L_x_1757:
[----:B------:R-:W-:Y:S05]  /*1d880*/  BSYNC B0 ;  /* 0x0000000000007941 */ /* 0x000fea0003800000 */
.L_x_1756:
        /* <DEDUP_REMOVED lines=27> */
.L_x_1759:
[----:B------:R-:W-:Y:S05]  /*1da40*/  BSYNC B0 ;  /* 0x0000000000007941 */ /* 0x000fea0003800000 */
.L_x_1758:
        /* <DEDUP_REMOVED lines=27> */
.L_x_1761:
[----:B------:R-:W-:Y:S05]  /*1dc00*/  BSYNC B0 ;  /* 0x0000000000007941 */ /* 0x000fea0003800000 */
.L_x_1760:
        /* <DEDUP_REMOVED lines=28> */
.L_x_1728:
[----:B------:R-:W-:Y:S01]  /*1ddd0*/  IMAD.MOV.U32 R14, RZ, RZ, 0x1 ;  /* 0x00000001ff0e7424 */ /* 0x000fe200078e00ff */
[----:B-1----:R-:W-:Y:S02]  /*1dde0*/  MOV R13, 0x181f ;  /* 0x0000181f000d7802 */ /* 0x002fe40000000f00 */
[----:B------:R-:W-:Y:S02]  /*1ddf0*/  MOV R12, 0x1de10 ;  /* 0x0001de10000c7802 */ /* 0x000fe40000000f00 */
[----:B------:R-:W-:Y:S05]  /*1de00*/  CALL.REL.NOINC `($__internal_9_$__cuda_sm70_shflsync_idx_p) ;  /* 0x000001d000007944 */ /* 0x000fea0003c00000 */
[----:B--2---:R-:W-:Y:S01]  /*1de10*/  IMAD.MOV.U32 R0, RZ, RZ, R13 ;  /* 0x000000ffff007224 */ /* 0x004fe200078e000d */
[----:B-1----:R-:W-:Y:S01]  /*1de20*/  MOV R14, 0x1 ;  /* 0x00000001000e7802 */ /* 0x002fe20000000f00 */
[----:B------:R-:W-:Y:S01]  /*1de30*/  IMAD.MOV.U32 R15, RZ, RZ, R22 ;  /* 0x000000ffff0f7224 */ /* 0x000fe200078e0016 */
[----:B------:R-:W-:Y:S02]  /*1de40*/  MOV R13, 0x181f ;  /* 0x0000181f000d7802 */ /* 0x000fe40000000f00 */
[----:B------:R-:W-:Y:S02]  /*1de50*/  MOV R12, 0x1de70 ;  /* 0x0001de70000c7802 */ /* 0x000fe40000000f00 */
[----:B------:R-:W-:Y:S05]  /*1de60*/  CALL.REL.NOINC `($__internal_9_$__cuda_sm70_shflsync_idx_p) ;  /* 0x0000017000007944 */ /* 0x000fea0003c00000 */
[----:B-12---:R-:W-:Y:S05]  /*1de70*/  BRA `(.L_x_1762) ;  /* 0xffff47c000007947 */ /* 0x006fea000383ffff */
.L_x_1736:
[----:B----4-:R-:W-:Y:S01]  /*1de80*/  MOV R13, 0x181f ;  /* 0x0000181f000d7802 */ /* 0x010fe20000000f00 */
[----:B------:R-:W-:Y:S01]  /*1de90*/  IMAD.MOV.U32 R14, RZ, RZ, 0x1 ;  /* 0x00000001ff0e7424 */ /* 0x000fe200078e00ff */
[----:B------:R-:W-:Y:S02]  /*1dea0*/  MOV R12, 0x1dec0 ;  /* 0x0001dec0000c7802 */ /* 0x000fe40000000f00 */
[----:B-123--:R-:W-:Y:S05]  /*1deb0*/  CALL.REL.NOINC `($__internal_9_$__cuda_sm70_shflsync_idx_p) ;  /* 0x0000012000007944 */ /* 0x00efea0003c00000 */
[----:B-1----:R-:W-:Y:S01]  /*1dec0*/  MOV R14, 0x1 ;  /* 0x00000001000e7802 */ /* 0x002fe20000000f00 */
[----:B--2---:R-:W-:Y:S01]  /*1ded0*/  IMAD.MOV.U32 R8, RZ, RZ, R13 ;  /* 0x000000ffff087224 */ /* 0x004fe200078e000d */
[----:B------:R-:W-:Y:S01]  /*1dee0*/  MOV R13, 0x181f ;  /* 0x0000181f000d7802 */ /* 0x000fe20000000f00 */
[----:B------:R-:W-:Y:S01]  /*1def0*/  IMAD.MOV.U32 R15, RZ, RZ, R3 ;  /* 0x000000ffff0f7224 */ /* 0x000fe200078e0003 */
[----:B------:R-:W-:Y:S02]  /*1df00*/  MOV R12, 0x1df20 ;  /* 0x0001df20000c7802 */ /* 0x000fe40000000f00 */
[----:B------:R-:W-:Y:S05]  /*1df10*/  CALL.REL.NOINC `($__internal_9_$__cuda_sm70_shflsync_idx_p) ;  /* 0x000000c000007944 */ /* 0x000fea0003c00000 */
[----:B-12---:R-:W-:-:S05]  /*1df20*/  BRA `(.L_x_1763) ;  /* 0xffff720000007947 */ /* 0x006fca000383ffff */
.L_x_1742:
[----:B-1----:R-:W-:Y:S01]  /*1df30*/  MOV R13, 0x181f ;  /* 0x0000181f000d7802 */ /* 0x002fe20000000f00 */
[----:B------:R-:W-:Y:S01]  /*1df40*/  IMAD.MOV.U32 R14, RZ, RZ, 0x1 ;  /* 0x00000001ff0e7424 */ /* 0x000fe200078e00ff */
[----:B------:R-:W-:Y:S02]  /*1df50*/  MOV R12, 0x1df70 ;  /* 0x0001df70000c7802 */ /* 0x000fe40000000f00 */
[----:B---3--:R-:W-:Y:S05]  /*1df60*/  CALL.REL.NOINC `($__internal_9_$__cuda_sm70_shflsync_idx_p) ;  /* 0x0000007000007944 */ /* 0x008fea0003c00000 */
[----:B-1----:R-:W-:Y:S01]  /*1df70*/  MOV R14, 0x1 ;  /* 0x00000001000e7802 */ /* 0x002fe20000000f00 */
[----:B--2---:R-:W-:Y:S01]  /*1df80*/  IMAD.MOV.U32 R5, RZ, RZ, R13 ;  /* 0x000000ffff057224 */ /* 0x004fe200078e000d */
[----:B------:R-:W-:Y:S01]  /*1df90*/  MOV R13, 0x181f ;  /* 0x0000181f000d7802 */ /* 0x000fe20000000f00 */
[----:B------:R-:W-:Y:S01]  /*1dfa0*/  IMAD.MOV.U32 R15, RZ, RZ, R4 ;  /* 0x000000ffff0f7224 */ /* 0x000fe200078e0004 */
[----:B------:R-:W-:Y:S02]  /*1dfb0*/  MOV R12, 0x1dfd0 ;  /* 0x0001dfd0000c7802 */ /* 0x000fe40000000f00 */
[----:B------:R-:W-:Y:S05]  /*1dfc0*/  CALL.REL.NOINC `($__internal_9_$__cuda_sm70_shflsync_idx_p) ;  /* 0x0000001000007944 */ /* 0x000fea0003c00000 */
[----:B-12---:R-:W-:-:S05]  /*1dfd0*/  BRA `(.L_x_1764) ;  /* 0xffffa19000007947 */ /* 0x006fca000383ffff */
        .weak           $__internal_9_$__cuda_sm70_shflsync_idx_p
        .type           $__internal_9_$__cuda_sm70_shflsync_idx_p,@function
        .size           $__internal_9_$__cuda_sm70_shflsync_idx_p,(.L_x_1793 - $__internal_9_$__cuda_sm70_shflsync_idx_p)
$__internal_9_$__cuda_sm70_shflsync_idx_p:
[----:B------:R-:W-:Y:S01]  /*1dfe0*/  MOV R20, R12 ;  /* 0x0000000c00147202 */ /* 0x000fe20000000f00 */
[----:B------:R-:W-:Y:S04]  /*1dff0*/  WARPSYNC R218 ;  /* 0x000000da00007348 */ /* 0x000fe80003800000 */
[----:B------:R-:W-:Y:S01]  /*1e000*/  MOV R21, 0x0 ;  /* 0x0000000000157802 */ /* 0x000fe20000000f00 */
[----:B------:R1:W2:Y:S03]  /*1e010*/  SHFL.IDX PT, R13, R15, R14, R13 ;  /* 0x0000000e0f0d7389 */ /* 0x0002a600000e000d */
[----:B------:R-:W-:Y:S05]  /*1e020*/  RET.REL.NODEC R20 `(_ZN7cutlass13device_kernelIN5flash19enable_sm80_to_sm89INS1_16FlashAttnFwdSm80INS1_25CollectiveMainloopFwdSm80ILi8ELi1ELb0EN4cute5tupleIJNS5_1CILi128EEENS7_ILi48EEENS7_ILi256EEEEEELi256ENS_6half_tEfNS_4arch4Sm80ELb1ELb0ELb0ELb1ELb1ELb1ELb1ELb0EEENS1_21CollectiveEpilogueFwdINS6_IJS8_SA_S9_EEENS6_IJNS7_ILi1EEESI_SI_EEESC_SE_Li256ELb1ELb1ELb0ELb0EEENS1_19SingleTileSchedulerILb1ELb0ELb1ELi128EEEEEEEEEvNT_6ParamsE) ;  /* 0xfffe1fd014007950 */ /* 0x000fea0003c3ffff */
.L_x_1765:
        /* <DEDUP_REMOVED lines=13> */
.L_x_1793:


//--------------------- .nv.shared._ZN7cutlass13device_kernelIN5flash19enable_sm80_to_sm89INS1_16FlashAttnFwdSm80INS1_25CollectiveMainloopFwdSm80ILi8ELi1ELb1EN4cute5tupleIJNS5_1CILi128EEENS7_ILi64EEENS7_ILi256EEEEEELi256ENS_6half_tEfNS_4arch4Sm80ELb0ELb0ELb0ELb0ELb1ELb0ELb1ELb0EEENS1_21CollectiveEpilogueFwdINS6_IJS8_SA_S9_EEENS6_IJNS7_ILi1EEESI_SI_EEESC_SE_Li256ELb0ELb1ELb0ELb0EEENS1_19SingleTileSchedulerILb0ELb0ELb1ELi128EEEEEEEEEvNT_6ParamsE --------------------------
	.section	.nv.shared._ZN7cutlass13device_kernelIN5flash19enable_sm80_to_sm89INS1_16FlashAttnFwdSm80INS1_25CollectiveMainloopFwdSm80ILi8ELi1ELb1EN4cute5tupleIJNS5_1CILi128EEENS7_ILi64EEENS7_ILi256EEEEEELi256ENS_6half_tEfNS_4arch4Sm80ELb0ELb0ELb0ELb0ELb1ELb0ELb1ELb0EEENS1_21CollectiveEpilogueFwdINS6_IJS8_SA_S9_EEENS6_IJNS7_ILi1EEESI_SI_EEESC_SE_Li256ELb0ELb1ELb0ELb0EEENS1_19SingleTileSchedulerILb0ELb0ELb1ELi128EEEEEEEEEvNT_6ParamsE,"aw",@nobits
	.sectionflags	@""
	.align	16


//--------------------- .nv.global                --------------------------
	.section	.nv.global,"aw",@nobits
.nv.global:
	.type		_ZN72_INTERNAL_412d4e01_36_flash_fwd_hdim256_fp16_paged_sm80_cu_3fbc093a_32514cute1_E,@object
	.size		_ZN72_INTERNAL_412d4e01_36_flash_fwd_hdim256_fp16_paged_sm80_cu_3fbc093a_32514cute1_E,(_ZN72_INTERNAL_412d4e01_36_flash_fwd_hdim256_fp16_paged_sm80_cu_3fbc093a_32514cuda3std3__45__cpo6cbeginE - _ZN72_INTERNAL_412d4e01_36_flash_fwd_hdim256_fp16_paged_sm80_cu_3fbc093a_32514cute1_E)
_ZN72_INTERNAL_412d4e01_36_flash_fwd_hdim256_fp16_paged_sm80_cu_3fbc093a_32514cute1_E:
	.zero		1
	.type		_ZN72_INTERNAL_412d4e01_36_flash_fwd_hdim256_fp16_paged_sm80_cu_3fbc093a_32514cuda3std3__45__cpo6cbeginE,@object
	.size		_ZN72_INTERNAL_412d4e01_36_flash_fwd_hdim256_fp16_paged_sm80_cu_3fbc093a_32514cuda3std3__45__cpo6cbeginE,(_ZN72_INTERNAL_412d4e01_36_flash_fwd_hdim256_fp16_paged_sm80_cu_3fbc093a_32514cuda3std3__48in_placeE - _ZN72_INTERNAL_412d4e01_36_flash_fwd_hdim256_fp16_paged_sm80_cu_3fbc093a_32514cuda3std3__45__cpo6cbeginE)
_ZN72_INTERNAL_412d4e01_36_flash_fwd_hdim256_fp16_paged_sm80_cu_3fbc093a_32514cuda3std3__45__cpo6cbeginE:
	.zero		1
	.type		_ZN72_INTERNAL_412d4e01_36_flash_fwd_hdim256_fp16_paged_sm80_cu_3fbc093a_32514cuda3std3__48in_placeE,@object
	.size		_ZN72_INTERNAL_412d4e01_36_flash_fwd_hdim256_fp16_paged_sm80_cu_3fbc093a_32514cuda3std3__48in_placeE,(_ZN72_INTERNAL_412d4e01_36_flash_fwd_hdim256_fp16_paged_sm80_cu_3fbc093a_32514cuda3std6ranges3__45__cpo9iter_moveE - _ZN72_INTERNAL_412d4e01_36_flash_fwd_hdim256_fp16_paged_sm80_cu_3fbc093a_32514cuda3std3__48in_placeE)
_ZN72_INTERNAL_412d4e01_36_flash_fwd_hdim256_fp16_paged_sm80_cu_3fbc093a_32514cuda3std3__48in_placeE:
	.zero		1
	.type		_ZN72_INTERNAL_412d4e01_36_flash_fwd_hdim256_fp16_paged_sm80_cu_3fbc093a_32514cuda3std6ranges3__45__cpo9iter_moveE,@object
	.size		_ZN72_INTERNAL_412d4e01_36_flash_fwd_hdim256_fp16_paged_sm80_cu_3fbc093a_32514cuda3std6ranges3__45__cpo9iter_moveE,(_ZN72_INTERNAL_412d4e01_36_flash_fwd_hdim256_fp16_paged_sm80_cu_3fbc093a_32514cuda3std3__45__cpo5beginE - _ZN72_INTERNAL_412d4e01_36_flash_fwd_hdim256_fp16_paged_sm80_cu_3fbc093a_32514cuda3std6ranges3__45__cpo9iter_moveE)
_ZN72_INTERNAL_412d4e01_36_flash_fwd_hdim256_fp16_paged_sm80_cu_3fbc093a_32514cuda3std6ranges3__45__cpo9iter_moveE:
	.zero		1
	.type		_ZN72_INTERNAL_412d4e01_36_flash_fwd_hdim256_fp16_paged_sm80_cu_3fbc093a_32514cuda3std3__45__cpo5beginE,@object
	.size		_ZN72_INTERNAL_412d4e01_36_flash_fwd_hdim256_fp16_paged_sm80_cu_3fbc093a_32514cuda3std3__45__cpo5beginE,(_ZN72_INTERNAL_412d4e01_36_flash_fwd_hdim256_fp16_paged_sm80_cu_3fbc093a_32514cuda3std3__474_GLOBAL__N__412d4e01_36_flash_fwd_hdim256_fp16_paged_sm80_cu_3fbc093a_32516ignoreE - _ZN72_INTERNAL_412d4e01_36_flash_fwd_hdim256_fp16_paged_sm80_cu_3fbc093a_32514cuda3std3__45__cpo5beginE)
_ZN72_INTERNAL_412d4e01_36_flash_fwd_hdim256_fp16_paged_sm80_cu_3fbc093a_32514cuda3std3__45__cpo5beginE:
	.zero		1
	.type		_ZN72_INTERNAL_412d4e01_36_flash_fwd_hdim256_fp16_paged_sm80_cu_3fbc093a_32514cuda3std3__474_GLOBAL__N__412d4e01_36_flash_fwd_hdim256_fp16_paged_sm80_cu_3fbc093a_32516ignoreE,@object
	.size		_ZN72_INTERNAL_412d4e01_36_flash_fwd_hdim256_fp16_paged_sm80_cu_3fbc093a_32514cuda3std3__474_GLOBAL__N__412d4e01_36_flash_fwd_hdim256_fp16_paged_sm80_cu_3fbc093a_32516ignoreE,(_ZN72_INTERNAL_412d4e01_36_flash_fwd_hdim256_fp16_paged_sm80_cu_3fbc093a_32514cute7productE - _ZN72_INTERNAL_412d4e01_36_flash_fwd_hdim256_fp16_paged_sm80_cu_3fbc093a_32514cuda3std3__474_GLOBAL__N__412d4e01_36_flash_fwd_hdim256_fp16_paged_sm80_cu_3fbc093a_32516ignoreE)
_ZN72_INTERNAL_412d4e01_36_flash_fwd_hdim256_fp16_paged_sm80_cu_3fbc093a_32514cuda3std3__474_GLOBAL__N__412d4e01_36_flash_fwd_hdim256_fp16_paged_sm80_cu_3fbc093a_32516ignoreE:
	.zero		1
	.type		_ZN72_INTERNAL_412d4e01_36_flash_fwd_hdim256_fp16_paged_sm80_cu_3fbc093a_32514cute7productE,@object
	.size		_ZN72_INTERNAL_412d4e01_36_flash_fwd_hdim256_fp16_paged_sm80_cu_3fbc093a_32514cute7productE,(_ZN72_INTERNAL_412d4e01_36_flash_fwd_hdim256_fp16_paged_sm80_cu_3fbc093a_32514cuda3std3__45__cpo3endE - _ZN72_INTERNAL_412d4e01_36_flash_fwd_hdim256_fp16_paged_sm80_cu_3fbc093a_32514cute7productE)
_ZN72_INTERNAL_412d4e01_36_flash_fwd_hdim256_fp16_paged_sm80_cu_3fbc093a_32514cute7productE:
	.zero		1
	.type		_ZN72_INTERNAL_412d4e01_36_flash_fwd_hdim256_fp16_paged_sm80_cu_3fbc093a_32514cuda3std3__45__cpo3endE,@object
	.size		_ZN72_INTERNAL_412d4e01_36_flash_fwd_hdim256_fp16_paged_sm80_cu_3fbc093a_32514cuda3std3__45__cpo3endE,(_ZN72_INTERNAL_412d4e01_36_flash_fwd_hdim256_fp16_paged_sm80_cu_3fbc093a_32514cuda3std3__419piecewise_constructE - _ZN72_INTERNAL_412d4e01_36_flash_fwd_hdim256_fp16_paged_sm80_cu_3fbc093a_32514cuda3std3__45__cpo3endE)
_ZN72_INTERNAL_412d4e01_36_flash_fwd_hdim256_fp16_paged_sm80_cu_3fbc093a_32514cuda3std3__45__cpo3endE:
	.zero		1
	.type		_ZN72_INTERNAL_412d4e01_36_flash_fwd_hdim256_fp16_paged_sm80_cu_3fbc093a_32514cuda3std3__419piecewise_constructE,@object
	.size		_ZN72_INTERNAL_412d4e01_36_flash_fwd_hdim256_fp16_paged_sm80_cu_3fbc093a_32514cuda3std3__419piecewise_constructE,(_ZN72_INTERNAL_412d4e01_36_flash_fwd_hdim256_fp16_paged_sm80_cu_3fbc093a_32514cuda3std3__45__cpo4cendE - _ZN72_INTERNAL_412d4e01_36_flash_fwd_hdim256_fp16_paged_sm80_cu_3fbc093a_32514cuda3std3__419piecewise_constructE)
_ZN72_INTERNAL_412d4e01_36_flash_fwd_hdim256_fp16_paged_sm80_cu_3fbc093a_32514cuda3std3__419piecewise_constructE:
	.zero		1
	.type		_ZN72_INTERNAL_412d4e01_36_flash_fwd_hdim256_fp16_paged_sm80_cu_3fbc093a_32514cuda3std3__45__cpo4cendE,@object
	.size		_ZN72_INTERNAL_412d4e01_36_flash_fwd_hdim256_fp16_paged_sm80_cu_3fbc093a_32514cuda3std3__45__cpo4cendE,(_ZN72_INTERNAL_412d4e01_36_flash_fwd_hdim256_fp16_paged_sm80_cu_3fbc093a_32514cuda3std6ranges3__45__cpo4swapE - _ZN72_INTERNAL_412d4e01_36_flash_fwd_hdim256_fp16_paged_sm80_cu_3fbc093a_32514cuda3std3__45__cpo4cendE)
_ZN72_INTERNAL_412d4e01_36_flash_fwd_hdim256_fp16_paged_sm80_cu_3fbc093a_32514cuda3std3__45__cpo4cendE:
	.zero		1
	.type		_ZN72_INTERNAL_412d4e01_36_flash_fwd_hdim256_fp16_paged_sm80_cu_3fbc093a_32514cuda3std6ranges3__45__cpo4swapE,@object
	.size		_ZN72_INTERNAL_412d4e01_36_flash_fwd_hdim256_fp16_paged_sm80_cu_3fbc093a_32514cuda3std6ranges3__45__cpo4swapE,(.L_7 - _ZN72_INTERNAL_412d4e01_36_flash_fwd_hdim256_fp16_paged_sm80_cu_3fbc093a_32514cuda3std6ranges3__45__cpo4swapE)
_ZN72_INTERNAL_412d4e01_36_flash_fwd_hdim256_fp16_paged_sm80_cu_3fbc093a_32514cuda3std6ranges3__45__cpo4swapE:
	.zero		1
.L_7:


//--------------------- .nv.shared._ZN7cutlass13device_kernelIN5flash19enable_sm80_to_sm89INS1_16FlashAttnFwdSm80INS1_25CollectiveMainloopFwdSm80ILi8ELi1ELb1EN4cute5tupleIJNS5_1CILi128EEENS7_ILi64EEENS7_ILi256EEEEEELi256ENS_6half_tEfNS_4arch4Sm80ELb0ELb0ELb0ELb1ELb1ELb0ELb1ELb0EEENS1_21CollectiveEpilogueFwdINS6_IJS8_SA_S9_EEENS6_IJNS7_ILi1EEESI_SI_EEESC_SE_Li256ELb1ELb1ELb0ELb0EEENS1_19SingleTileSchedulerILb1ELb0ELb1ELi128EEEEEEEEEvNT_6ParamsE --------------------------
	.section	.nv.shared._ZN7cutlass13device_kernelIN5flash19enable_sm80_to_sm89INS1_16FlashAttnFwdSm80INS1_25CollectiveMainloopFwdSm80ILi8ELi1ELb1EN4cute5tupleIJNS5_1CILi128EEENS7_ILi64EEENS7_ILi256EEEEEELi256ENS_6half_tEfNS_4arch4Sm80ELb0ELb0ELb0ELb1ELb1ELb0ELb1ELb0EEENS1_21CollectiveEpilogueFwdINS6_IJS8_SA_S9_EEENS6_IJNS7_ILi1EEESI_SI_EEESC_SE_Li256ELb1ELb1ELb0ELb0EEENS1_19SingleTileSchedulerILb1ELb0ELb1ELi128EEEEEEEEEvNT_6ParamsE,"aw",@nobits
	.sectionflags	@""
	.align	16


//--------------------- .nv.shared._ZN7cutlass13device_kernelIN5flash19enable_sm80_to_sm89INS1_16FlashAttnFwdSm80INS1_25CollectiveMainloopFwdSm80ILi8ELi1ELb0EN4cute5tupleIJNS5_1CILi128EEENS7_ILi32EEENS7_ILi256EEEEEELi256ENS_6half_tEfNS_4arch4Sm80ELb0ELb0ELb0ELb1ELb1ELb1ELb1ELb0EEENS1_21CollectiveEpilogueFwdINS6_IJS8_SA_S9_EEENS6_IJNS7_ILi1EEESI_SI_EEESC_SE_Li256ELb1ELb1ELb0ELb0EEENS1_19SingleTileSchedulerILb1ELb0ELb1ELi128EEEEEEEEEvNT_6ParamsE --------------------------
	.section	.nv.shared._ZN7cutlass13device_kernelIN5flash19enable_sm80_to_sm89INS1_16FlashAttnFwdSm80INS1_25CollectiveMainloopFwdSm80ILi8ELi1ELb0EN4cute5tupleIJNS5_1CILi128EEENS7_ILi32EEENS7_ILi256EEEEEELi256ENS_6half_tEfNS_4arch4Sm80ELb0ELb0ELb0ELb1ELb1ELb1ELb1ELb0EEENS1_21CollectiveEpilogueFwdINS6_IJS8_SA_S9_EEENS6_IJNS7_ILi1EEESI_SI_EEESC_SE_Li256ELb1ELb1ELb0ELb0EEENS1_19SingleTileSchedulerILb1ELb0ELb1ELi128EEEEEEEEEvNT_6ParamsE,"aw",@nobits
	.sectionflags	@""
	.align	16


//--------------------- .nv.shared._ZN7cutlass13device_kernelIN5flash19enable_sm80_to_sm89INS1_16FlashAttnFwdSm80INS1_25CollectiveMainloopFwdSm80ILi8ELi1ELb1EN4cute5tupleIJNS5_1CILi128EEENS7_ILi48EEENS7_ILi256EEEEEELi256ENS_6half_tEfNS_4arch4Sm80ELb0ELb1ELb0ELb0ELb1ELb0ELb1ELb0EEENS1_21CollectiveEpilogueFwdINS6_IJS8_SA_S9_EEENS6_IJNS7_ILi1EEESI_SI_EEESC_SE_Li256ELb0ELb1ELb0ELb0EEENS1_19SingleTileSchedulerILb0ELb0ELb1ELi128EEEEEEEEEvNT_6ParamsE --------------------------
	.section	.nv.shared._ZN7cutlass13device_kernelIN5flash19enable_sm80_to_sm89INS1_16FlashAttnFwdSm80INS1_25CollectiveMainloopFwdSm80ILi8ELi1ELb1EN4cute5tupleIJNS5_1CILi128EEENS7_ILi48EEENS7_ILi256EEEEEELi256ENS_6half_tEfNS_4arch4Sm80ELb0ELb1ELb0ELb0ELb1ELb0ELb1ELb0EEENS1_21CollectiveEpilogueFwdINS6_IJS8_SA_S9_EEENS6_IJNS7_ILi1EEESI_SI_EEESC_SE_Li256ELb0ELb1ELb0ELb0EEENS1_19SingleTileSchedulerILb0ELb0ELb1ELi128EEEEEEEEEvNT_6ParamsE,"aw",@nobits
	.sectionflags	@""
	.align	16


//--------------------- .nv.shared._ZN7cutlass13device_kernelIN5flash19enable_sm80_to_sm89INS1_16FlashAttnFwdSm80INS1_25CollectiveMainloopFwdSm80ILi8ELi1ELb1EN4cute5tupleIJNS5_1CILi128EEENS7_ILi48EEENS7_ILi256EEEEEELi256ENS_6half_tEfNS_4arch4Sm80ELb0ELb1ELb0ELb1ELb1ELb0ELb1ELb0EEENS1_21CollectiveEpilogueFwdINS6_IJS8_SA_S9_EEENS6_IJNS7_ILi1EEESI_SI_EEESC_SE_Li256ELb1ELb1ELb0ELb0EEENS1_19SingleTileSchedulerILb1ELb0ELb1ELi128EEEEEEEEEvNT_6ParamsE --------------------------
	.section	.nv.shared._ZN7cutlass13device_kernelIN5flash19enable_sm80_to_sm89INS1_16FlashAttnFwdSm80INS1_25CollectiveMainloopFwdSm80ILi8ELi1ELb1EN4cute5tupleIJNS5_1CILi128EEENS7_ILi48EEENS7_ILi256EEEEEELi256ENS_6half_tEfNS_4arch4Sm80ELb0ELb1ELb0ELb1ELb1ELb0ELb1ELb0EEENS1_21CollectiveEpilogueFwdINS6_IJS8_SA_S9_EEENS6_IJNS7_ILi1EEESI_SI_EEESC_SE_Li256ELb1ELb1ELb0ELb0EEENS1_19SingleTileSchedulerILb1ELb0ELb1ELi128EEEEEEEEEvNT_6ParamsE,"aw",@nobits
	.sectionflags	@""
	.align	16


//--------------------- .nv.shared._ZN7cutlass13device_kernelIN5flash19enable_sm80_to_sm89INS1_16FlashAttnFwdSm80INS1_25CollectiveMainloopFwdSm80ILi8ELi1ELb0EN4cute5tupleIJNS5_1CILi128EEENS7_ILi32EEENS7_ILi256EEEEEELi256ENS_6half_tEfNS_4arch4Sm80ELb0ELb1ELb0ELb1ELb1ELb1ELb1ELb0EEENS1_21CollectiveEpilogueFwdINS6_IJS8_SA_S9_EEENS6_IJNS7_ILi1EEESI_SI_EEESC_SE_Li256ELb1ELb1ELb0ELb0EEENS1_19SingleTileSchedulerILb1ELb0ELb1ELi128EEEEEEEEEvNT_6ParamsE --------------------------
	.section	.nv.shared._ZN7cutlass13device_kernelIN5flash19enable_sm80_to_sm89INS1_16FlashAttnFwdSm80INS1_25CollectiveMainloopFwdSm80ILi8ELi1ELb0EN4cute5tupleIJNS5_1CILi128EEENS7_ILi32EEENS7_ILi256EEEEEELi256ENS_6half_tEfNS_4arch4Sm80ELb0ELb1ELb0ELb1ELb1ELb1ELb1ELb0EEENS1_21CollectiveEpilogueFwdINS6_IJS8_SA_S9_EEENS6_IJNS7_ILi1EEESI_SI_EEESC_SE_Li256ELb1ELb1ELb0ELb0EEENS1_19SingleTileSchedulerILb1ELb0ELb1ELi128EEEEEEEEEvNT_6ParamsE,"aw",@nobits
	.sectionflags	@""
	.align	16


//--------------------- .nv.shared._ZN7cutlass13device_kernelIN5flash19enable_sm80_to_sm89INS1_16FlashAttnFwdSm80INS1_25CollectiveMainloopFwdSm80ILi8ELi1ELb1EN4cute5tupleIJNS5_1CILi128EEENS7_ILi64EEENS7_ILi256EEEEEELi256ENS_6half_tEfNS_4arch4Sm80ELb1ELb0ELb0ELb0ELb1ELb0ELb1ELb0EEENS1_21CollectiveEpilogueFwdINS6_IJS8_SA_S9_EEENS6_IJNS7_ILi1EEESI_SI_EEESC_SE_Li256ELb0ELb1ELb0ELb0EEENS1_30DynamicPersistentTileSchedulerILi256ELi256ELb0ELb1ELb0EEEEEEEEEvNT_6ParamsE --------------------------
	.section	.nv.shared._ZN7cutlass13device_kernelIN5flash19enable_sm80_to_sm89INS1_16FlashAttnFwdSm80INS1_25CollectiveMainloopFwdSm80ILi8ELi1ELb1EN4cute5tupleIJNS5_1CILi128EEENS7_ILi64EEENS7_ILi256EEEEEELi256ENS_6half_tEfNS_4arch4Sm80ELb1ELb0ELb0ELb0ELb1ELb0ELb1ELb0EEENS1_21CollectiveEpilogueFwdINS6_IJS8_SA_S9_EEENS6_IJNS7_ILi1EEESI_SI_EEESC_SE_Li256ELb0ELb1ELb0ELb0EEENS1_30DynamicPersistentTileSchedulerILi256ELi256ELb0ELb1ELb0EEEEEEEEEvNT_6ParamsE,"aw",@nobits
	.sectionflags	@""
	.align	16


//--------------------- .nv.shared._ZN7cutlass13device_kernelIN5flash19enable_sm80_to_sm89INS1_16FlashAttnFwdSm80INS1_25CollectiveMainloopFwdSm80ILi8ELi1ELb1EN4cute5tupleIJNS5_1CILi128EEENS7_ILi64EEENS7_ILi256EEEEEELi256ENS_6half_tEfNS_4arch4Sm80ELb1ELb0ELb0ELb1ELb1ELb0ELb1ELb0EEENS1_21CollectiveEpilogueFwdINS6_IJS8_SA_S9_EEENS6_IJNS7_ILi1EEESI_SI_EEESC_SE_Li256ELb1ELb1ELb0ELb0EEENS1_19SingleTileSchedulerILb1ELb0ELb1ELi128EEEEEEEEEvNT_6ParamsE --------------------------
	.section	.nv.shared._ZN7cutlass13device_kernelIN5flash19enable_sm80_to_sm89INS1_16FlashAttnFwdSm80INS1_25CollectiveMainloopFwdSm80ILi8ELi1ELb1EN4cute5tupleIJNS5_1CILi128EEENS7_ILi64EEENS7_ILi256EEEEEELi256ENS_6half_tEfNS_4arch4Sm80ELb1ELb0ELb0ELb1ELb1ELb0ELb1ELb0EEENS1_21CollectiveEpilogueFwdINS6_IJS8_SA_S9_EEENS6_IJNS7_ILi1EEESI_SI_EEESC_SE_Li256ELb1ELb1ELb0ELb0EEENS1_19SingleTileSchedulerILb1ELb0ELb1ELi128EEEEEEEEEvNT_6ParamsE,"aw",@nobits
	.sectionflags	@""
	.align	16


//--------------------- .nv.shared._ZN7cutlass13device_kernelIN5flash19enable_sm80_to_sm89INS1_16FlashAttnFwdSm80INS1_25CollectiveMainloopFwdSm80ILi8ELi1ELb0EN4cute5tupleIJNS5_1CILi128EEENS7_ILi32EEENS7_ILi256EEEEEELi256ENS_6half_tEfNS_4arch4Sm80ELb1ELb0ELb0ELb1ELb1ELb1ELb1ELb0EEENS1_21CollectiveEpilogueFwdINS6_IJS8_SA_S9_EEENS6_IJNS7_ILi1EEESI_SI_EEESC_SE_Li256ELb1ELb1ELb0ELb0EEENS1_19SingleTileSchedulerILb1ELb0ELb1ELi128EEEEEEEEEvNT_6ParamsE --------------------------
	.section	.nv.shared._ZN7cutlass13device_kernelIN5flash19enable_sm80_to_sm89INS1_16FlashAttnFwdSm80INS1_25CollectiveMainloopFwdSm80ILi8ELi1ELb0EN4cute5tupleIJNS5_1CILi128EEENS7_ILi32EEENS7_ILi256EEEEEELi256ENS_6half_tEfNS_4arch4Sm80ELb1ELb0ELb0ELb1ELb1ELb1ELb1ELb0EEENS1_21CollectiveEpilogueFwdINS6_IJS8_SA_S9_EEENS6_IJNS7_ILi1EEESI_SI_EEESC_SE_Li256ELb1ELb1ELb0ELb0EEENS1_19SingleTileSchedulerILb1ELb0ELb1ELi128EEEEEEEEEvNT_6ParamsE,"aw",@nobits
	.sectionflags	@""
	.align	16


//--------------------- .nv.shared._ZN7cutlass13device_kernelIN5flash19enable_sm80_to_sm89INS1_16FlashAttnFwdSm80INS1_25CollectiveMainloopFwdSm80ILi8ELi1ELb0EN4cute5tupleIJNS5_1CILi128EEENS7_ILi96EEENS7_ILi256EEEEEELi256ENS_6half_tEfNS_4arch4Sm80ELb0ELb0ELb0ELb0ELb1ELb0ELb1ELb0EEENS1_21CollectiveEpilogueFwdINS6_IJS8_SA_S9_EEENS6_IJNS7_ILi1EEESI_SI_EEESC_SE_Li256ELb0ELb1ELb0ELb0EEENS1_19SingleTileSchedulerILb0ELb0ELb1ELi128EEEEEEEEEvNT_6ParamsE --------------------------
	.section	.nv.shared._ZN7cutlass13device_kernelIN5flash19enable_sm80_to_sm89INS1_16FlashAttnFwdSm80INS1_25CollectiveMainloopFwdSm80ILi8ELi1ELb0EN4cute5tupleIJNS5_1CILi128EEENS7_ILi96EEENS7_ILi256EEEEEELi256ENS_6half_tEfNS_4arch4Sm80ELb0ELb0ELb0ELb0ELb1ELb0ELb1ELb0EEENS1_21CollectiveEpilogueFwdINS6_IJS8_SA_S9_EEENS6_IJNS7_ILi1EEESI_SI_EEESC_SE_Li256ELb0ELb1ELb0ELb0EEENS1_19SingleTileSchedulerILb0ELb0ELb1ELi128EEEEEEEEEvNT_6ParamsE,"aw",@nobits
	.sectionflags	@""
	.align	16


//--------------------- .nv.shared._ZN7cutlass13device_kernelIN5flash19enable_sm80_to_sm89INS1_16FlashAttnFwdSm80INS1_25CollectiveMainloopFwdSm80ILi8ELi1ELb0EN4cute5tupleIJNS5_1CILi128EEENS7_ILi96EEENS7_ILi256EEEEEELi256ENS_6half_tEfNS_4arch4Sm80ELb0ELb0ELb0ELb1ELb1ELb0ELb1ELb0EEENS1_21CollectiveEpilogueFwdINS6_IJS8_SA_S9_EEENS6_IJNS7_ILi1EEESI_SI_EEESC_SE_Li256ELb1ELb1ELb0ELb0EEENS1_19SingleTileSchedulerILb1ELb0ELb1ELi128EEEEEEEEEvNT_6ParamsE --------------------------
	.section	.nv.shared._ZN7cutlass13device_kernelIN5flash19enable_sm80_to_sm89INS1_16FlashAttnFwdSm80INS1_25CollectiveMainloopFwdSm80ILi8ELi1ELb0EN4cute5tupleIJNS5_1CILi128EEENS7_ILi96EEENS7_ILi256EEEEEELi256ENS_6half_tEfNS_4arch4Sm80ELb0ELb0ELb0ELb1ELb1ELb0ELb1ELb0EEENS1_21CollectiveEpilogueFwdINS6_IJS8_SA_S9_EEENS6_IJNS7_ILi1EEESI_SI_EEESC_SE_Li256ELb1ELb1ELb0ELb0EEENS1_19SingleTileSchedulerILb1ELb0ELb1ELi128EEEEEEEEEvNT_6ParamsE,"aw",@nobits
	.sectionflags	@""
	.align	16


//--------------------- .nv.shared._ZN7cutlass13device_kernelIN5flash19enable_sm80_to_sm89INS1_16FlashAttnFwdSm80INS1_25CollectiveMainloopFwdSm80ILi8ELi1ELb0EN4cute5tupleIJNS5_1CILi128EEENS7_ILi48EEENS7_ILi256EEEEEELi256ENS_6half_tEfNS_4arch4Sm80ELb0ELb0ELb0ELb1ELb1ELb1ELb1ELb0EEENS1_21CollectiveEpilogueFwdINS6_IJS8_SA_S9_EEENS6_IJNS7_ILi1EEESI_SI_EEESC_SE_Li256ELb1ELb1ELb0ELb0EEENS1_19SingleTileSchedulerILb1ELb0ELb1ELi128EEEEEEEEEvNT_6ParamsE --------------------------
	.section	.nv.shared._ZN7cutlass13device_kernelIN5flash19enable_sm80_to_sm89INS1_16FlashAttnFwdSm80INS1_25CollectiveMainloopFwdSm80ILi8ELi1ELb0EN4cute5tupleIJNS5_1CILi128EEENS7_ILi48EEENS7_ILi256EEEEEELi256ENS_6half_tEfNS_4arch4Sm80ELb0ELb0ELb0ELb1ELb1ELb1ELb1ELb0EEENS1_21CollectiveEpilogueFwdINS6_IJS8_SA_S9_EEENS6_IJNS7_ILi1EEESI_SI_EEESC_SE_Li256ELb1ELb1ELb0ELb0EEENS1_19SingleTileSchedulerILb1ELb0ELb1ELi128EEEEEEEEEvNT_6ParamsE,"aw",@nobits
	.sectionflags	@""
	.align	16


//--------------------- .nv.shared._ZN7cutlass13device_kernelIN5flash19enable_sm80_to_sm89INS1_16FlashAttnFwdSm80INS1_25CollectiveMainloopFwdSm80ILi8ELi1ELb0EN4cute5tupleIJNS5_1CILi128EEENS7_ILi64EEENS7_ILi256EEEEEELi256ENS_6half_tEfNS_4arch4Sm80ELb0ELb1ELb0ELb0ELb1ELb0ELb1ELb0EEENS1_21CollectiveEpilogueFwdINS6_IJS8_SA_S9_EEENS6_IJNS7_ILi1EEESI_SI_EEESC_SE_Li256ELb0ELb1ELb0ELb0EEENS1_19SingleTileSchedulerILb0ELb0ELb1ELi128EEEEEEEEEvNT_6ParamsE --------------------------
	.section	.nv.shared._ZN7cutlass13device_kernelIN5flash19enable_sm80_to_sm89INS1_16FlashAttnFwdSm80INS1_25CollectiveMainloopFwdSm80ILi8ELi1ELb0EN4cute5tupleIJNS5_1CILi128EEENS7_ILi64EEENS7_ILi256EEEEEELi256ENS_6half_tEfNS_4arch4Sm80ELb0ELb1ELb0ELb0ELb1ELb0ELb1ELb0EEENS1_21CollectiveEpilogueFwdINS6_IJS8_SA_S9_EEENS6_IJNS7_ILi1EEESI_SI_EEESC_SE_Li256ELb0ELb1ELb0ELb0EEENS1_19SingleTileSchedulerILb0ELb0ELb1ELi128EEEEEEEEEvNT_6ParamsE,"aw",@nobits
	.sectionflags	@""
	.align	16


//--------------------- .nv.shared._ZN7cutlass13device_kernelIN5flash19enable_sm80_to_sm89INS1_16FlashAttnFwdSm80INS1_25CollectiveMainloopFwdSm80ILi8ELi1ELb0EN4cute5tupleIJNS5_1CILi128EEENS7_ILi64EEENS7_ILi256EEEEEELi256ENS_6half_tEfNS_4arch4Sm80ELb0ELb1ELb0ELb1ELb1ELb0ELb1ELb0EEENS1_21CollectiveEpilogueFwdINS6_IJS8_SA_S9_EEENS6_IJNS7_ILi1EEESI_SI_EEESC_SE_Li256ELb1ELb1ELb0ELb0EEENS1_19SingleTileSchedulerILb1ELb0ELb1ELi128EEEEEEEEEvNT_6ParamsE --------------------------
	.section	.nv.shared._ZN7cutlass13device_kernelIN5flash19enable_sm80_to_sm89INS1_16FlashAttnFwdSm80INS1_25CollectiveMainloopFwdSm80ILi8ELi1ELb0EN4cute5tupleIJNS5_1CILi128EEENS7_ILi64EEENS7_ILi256EEEEEELi256ENS_6half_tEfNS_4arch4Sm80ELb0ELb1ELb0ELb1ELb1ELb0ELb1ELb0EEENS1_21CollectiveEpilogueFwdINS6_IJS8_SA_S9_EEENS6_IJNS7_ILi1EEESI_SI_EEESC_SE_Li256ELb1ELb1ELb0ELb0EEENS1_19SingleTileSchedulerILb1ELb0ELb1ELi128EEEEEEEEEvNT_6ParamsE,"aw",@nobits
	.sectionflags	@""
	.align	16


//--------------------- .nv.shared._ZN7cutlass13device_kernelIN5flash19enable_sm80_to_sm89INS1_16FlashAttnFwdSm80INS1_25CollectiveMainloopFwdSm80ILi8ELi1ELb0EN4cute5tupleIJNS5_1CILi128EEENS7_ILi48EEENS7_ILi256EEEEEELi256ENS_6half_tEfNS_4arch4Sm80ELb0ELb1ELb0ELb1ELb1ELb1ELb1ELb0EEENS1_21CollectiveEpilogueFwdINS6_IJS8_SA_S9_EEENS6_IJNS7_ILi1EEESI_SI_EEESC_SE_Li256ELb1ELb1ELb0ELb0EEENS1_19SingleTileSchedulerILb1ELb0ELb1ELi128EEEEEEEEEvNT_6ParamsE --------------------------
	.section	.nv.shared._ZN7cutlass13device_kernelIN5flash19enable_sm80_to_sm89INS1_16FlashAttnFwdSm80INS1_25CollectiveMainloopFwdSm80ILi8ELi1ELb0EN4cute5tupleIJNS5_1CILi128EEENS7_ILi48EEENS7_ILi256EEEEEELi256ENS_6half_tEfNS_4arch4Sm80ELb0ELb1ELb0ELb1ELb1ELb1ELb1ELb0EEENS1_21CollectiveEpilogueFwdINS6_IJS8_SA_S9_EEENS6_IJNS7_ILi1EEESI_SI_EEESC_SE_Li256ELb1ELb1ELb0ELb0EEENS1_19SingleTileSchedulerILb1ELb0ELb1ELi128EEEEEEEEEvNT_6ParamsE,"aw",@nobits
	.sectionflags	@""
	.align	16


//--------------------- .nv.shared._ZN7cutlass13device_kernelIN5flash19enable_sm80_to_sm89INS1_16FlashAttnFwdSm80INS1_25CollectiveMainloopFwdSm80ILi8ELi1ELb0EN4cute5tupleIJNS5_1CILi128EEENS7_ILi96EEENS7_ILi256EEEEEELi256ENS_6half_tEfNS_4arch4Sm80ELb1ELb0ELb0ELb0ELb1ELb0ELb1ELb0EEENS1_21CollectiveEpilogueFwdINS6_IJS8_SA_S9_EEENS6_IJNS7_ILi1EEESI_SI_EEESC_SE_Li256ELb0ELb1ELb0ELb0EEENS1_30DynamicPersistentTileSchedulerILi256ELi256ELb0ELb1ELb0EEEEEEEEEvNT_6ParamsE --------------------------
	.section	.nv.shared._ZN7cutlass13device_kernelIN5flash19enable_sm80_to_sm89INS1_16FlashAttnFwdSm80INS1_25CollectiveMainloopFwdSm80ILi8ELi1ELb0EN4cute5tupleIJNS5_1CILi128EEENS7_ILi96EEENS7_ILi256EEEEEELi256ENS_6half_tEfNS_4arch4Sm80ELb1ELb0ELb0ELb0ELb1ELb0ELb1ELb0EEENS1_21CollectiveEpilogueFwdINS6_IJS8_SA_S9_EEENS6_IJNS7_ILi1EEESI_SI_EEESC_SE_Li256ELb0ELb1ELb0ELb0EEENS1_30DynamicPersistentTileSchedulerILi256ELi256ELb0ELb1ELb0EEEEEEEEEvNT_6ParamsE,"aw",@nobits
	.sectionflags	@""
	.align	16


//--------------------- .nv.shared._ZN7cutlass13device_kernelIN5flash19enable_sm80_to_sm89INS1_16FlashAttnFwdSm80INS1_25CollectiveMainloopFwdSm80ILi8ELi1ELb0EN4cute5tupleIJNS5_1CILi128EEENS7_ILi96EEENS7_ILi256EEEEEELi256ENS_6half_tEfNS_4arch4Sm80ELb1ELb0ELb0ELb1ELb1ELb0ELb1ELb0EEENS1_21CollectiveEpilogueFwdINS6_IJS8_SA_S9_EEENS6_IJNS7_ILi1EEESI_SI_EEESC_SE_Li256ELb1ELb1ELb0ELb0EEENS1_19SingleTileSchedulerILb1ELb0ELb1ELi128EEEEEEEEEvNT_6ParamsE --------------------------
	.section	.nv.shared._ZN7cutlass13device_kernelIN5flash19enable_sm80_to_sm89INS1_16FlashAttnFwdSm80INS1_25CollectiveMainloopFwdSm80ILi8ELi1ELb0EN4cute5tupleIJNS5_1CILi128EEENS7_ILi96EEENS7_ILi256EEEEEELi256ENS_6half_tEfNS_4arch4Sm80ELb1ELb0ELb0ELb1ELb1ELb0ELb1ELb0EEENS1_21CollectiveEpilogueFwdINS6_IJS8_SA_S9_EEENS6_IJNS7_ILi1EEESI_SI_EEESC_SE_Li256ELb1ELb1ELb0ELb0EEENS1_19SingleTileSchedulerILb1ELb0ELb1ELi128EEEEEEEEEvNT_6ParamsE,"aw",@nobits
	.sectionflags	@""
	.align	16


//--------------------- .nv.shared._ZN7cutlass13device_kernelIN5flash19enable_sm80_to_sm89INS1_16FlashAttnFwdSm80INS1_25CollectiveMainloopFwdSm80ILi8ELi1ELb0EN4cute5tupleIJNS5_1CILi128EEENS7_ILi48EEENS7_ILi256EEEEEELi256ENS_6half_tEfNS_4arch4Sm80ELb1ELb0ELb0ELb1ELb1ELb1ELb1ELb0EEENS1_21CollectiveEpilogueFwdINS6_IJS8_SA_S9_EEENS6_IJNS7_ILi1EEESI_SI_EEESC_SE_Li256ELb1ELb1ELb0ELb0EEENS1_19SingleTileSchedulerILb1ELb0ELb1ELi128EEEEEEEEEvNT_6ParamsE --------------------------
	.section	.nv.shared._ZN7cutlass13device_kernelIN5flash19enable_sm80_to_sm89INS1_16FlashAttnFwdSm80INS1_25CollectiveMainloopFwdSm80ILi8ELi1ELb0EN4cute5tupleIJNS5_1CILi128EEENS7_ILi48EEENS7_ILi256EEEEEELi256ENS_6half_tEfNS_4arch4Sm80ELb1ELb0ELb0ELb1ELb1ELb1ELb1ELb0EEENS1_21CollectiveEpilogueFwdINS6_IJS8_SA_S9_EEENS6_IJNS7_ILi1EEESI_SI_EEESC_SE_Li256ELb1ELb1ELb0ELb0EEENS1_19SingleTileSchedulerILb1ELb0ELb1ELi128EEEEEEEEEvNT_6ParamsE,"aw",@nobits
	.sectionflags	@""
	.align	16
